	.target	sm_90a

	.elftype	@"ET_EXEC"


//--------------------- .note.nv.tkinfo           --------------------------
	.section	.note.nv.tkinfo,"",@"SHT_NOTE"
	.sectionflags	@"SHF_NOTE_NV_TKINFO"
	.tkinfo
        /*0018*/ 	.word	0x00000002
        /*0030*/ 	.string	""
        /*0030*/ 	.string	"ptxas"
        /*0030*/ 	.string	"Cuda compilation tools, release 13.0, V13.0.88"
        /*0030*/ 	.string	"Build cuda_13.0.r13.0/compiler.36424714_0"
        /*0030*/ 	.string	"-arch sm_90a -m 64 "



//--------------------- .note.nv.cuinfo           --------------------------
	.section	.note.nv.cuinfo,"",@"SHT_NOTE"
	.sectionflags	@"SHF_NOTE_NV_CUINFO"
        /*0018*/ 	.short	0x0002
        /*001a*/ 	.short	0x005a
        /*001c*/ 	.short	0x0082
	.zero		2


//--------------------- .nv.info                  --------------------------
	.section	.nv.info,"",@"SHT_CUDA_INFO"
	.align	4


	//----- nvinfo : EIATTR_REGCOUNT
	.align		4
        /*0000*/ 	.byte	0x04, 0x2f
        /*0002*/ 	.short	(.L_20 - .L_19)
	.align		4
.L_19:
        /*0004*/ 	.word	index@(_ZN7cutlass13device_kernelIN5flash11enable_sm90INS1_16FlashAttnFwdSm90INS1_25CollectiveMainloopFwdSm90ILi2EN4cute5tupleIJNS5_1CILi1EEES8_S8_EEENS6_IJNS7_ILi128EEENS7_ILi96EEENS7_ILi192EEEEEELi128ENS_6half_tEfNS_4arch4Sm90ELb1ELb0ELb0ELb1ELb1ELb1ELb0ELb1ELb1ELb1ELb1ELb0EEENS1_21CollectiveEpilogueFwdINS6_IJSA_SA_SB_EEES9_SE_SG_Li256ELb1ELb1ELb1ELb0EEENS1_36VarlenDynamicPersistentTileSchedulerILi128ELi96ELi256ELi128ELb1ELb1ELb1ELb1ELb1ELb1EEEEEEEEEvNT_6ParamsE)
        /*0008*/ 	.word	0x000000a8


	//----- nvinfo : EIATTR_FRAME_SIZE
	.align		4
.L_20:
        /*000c*/ 	.byte	0x04, 0x11
        /*000e*/ 	.short	(.L_22 - .L_21)
	.align		4
.L_21:
        /*0010*/ 	.word	index@(_ZN7cutlass13device_kernelIN5flash11enable_sm90INS1_16FlashAttnFwdSm90INS1_25CollectiveMainloopFwdSm90ILi2EN4cute5tupleIJNS5_1CILi1EEES8_S8_EEENS6_IJNS7_ILi128EEENS7_ILi96EEENS7_ILi192EEEEEELi128ENS_6half_tEfNS_4arch4Sm90ELb1ELb0ELb0ELb1ELb1ELb1ELb0ELb1ELb1ELb1ELb1ELb0EEENS1_21CollectiveEpilogueFwdINS6_IJSA_SA_SB_EEES9_SE_SG_Li256ELb1ELb1ELb1ELb0EEENS1_36VarlenDynamicPersistentTileSchedulerILi128ELi96ELi256ELi128ELb1ELb1ELb1ELb1ELb1ELb1EEEEEEEEEvNT_6ParamsE)
        /*0014*/ 	.word	0x00000080


	//----- nvinfo : EIATTR_REGCOUNT
	.align		4
.L_22:
        /*0018*/ 	.byte	0x04, 0x2f
        /*001a*/ 	.short	(.L_24 - .L_23)
	.align		4
.L_23:
        /*001c*/ 	.word	index@(_ZN7cutlass13device_kernelIN5flash11enable_sm90INS1_16FlashAttnFwdSm90INS1_25CollectiveMainloopFwdSm90ILi2EN4cute5tupleIJNS5_1CILi1EEES8_S8_EEENS6_IJNS7_ILi128EEENS7_ILi96EEENS7_ILi192EEEEEELi128ENS_6half_tEfNS_4arch4Sm90ELb1ELb0ELb0ELb1ELb1ELb0ELb0ELb1ELb1ELb1ELb1ELb0EEENS1_21CollectiveEpilogueFwdINS6_IJSA_SA_SB_EEES9_SE_SG_Li256ELb1ELb1ELb1ELb0EEENS1_36VarlenDynamicPersistentTileSchedulerILi128ELi96ELi256ELi128ELb1ELb1ELb1ELb1ELb1ELb1EEEEEEEEEvNT_6ParamsE)
        /*0020*/ 	.word	0x000000a8


	//----- nvinfo : EIATTR_FRAME_SIZE
	.align		4
.L_24:
        /*0024*/ 	.byte	0x04, 0x11
        /*0026*/ 	.short	(.L_26 - .L_25)
	.align		4
.L_25:
        /*0028*/ 	.word	index@(_ZN7cutlass13device_kernelIN5flash11enable_sm90INS1_16FlashAttnFwdSm90INS1_25CollectiveMainloopFwdSm90ILi2EN4cute5tupleIJNS5_1CILi1EEES8_S8_EEENS6_IJNS7_ILi128EEENS7_ILi96EEENS7_ILi192EEEEEELi128ENS_6half_tEfNS_4arch4Sm90ELb1ELb0ELb0ELb1ELb1ELb0ELb0ELb1ELb1ELb1ELb1ELb0EEENS1_21CollectiveEpilogueFwdINS6_IJSA_SA_SB_EEES9_SE_SG_Li256ELb1ELb1ELb1ELb0EEENS1_36VarlenDynamicPersistentTileSchedulerILi128ELi96ELi256ELi128ELb1ELb1ELb1ELb1ELb1ELb1EEEEEEEEEvNT_6ParamsE)
        /*002c*/ 	.word	0x00000020


	//----- nvinfo : EIATTR_REGCOUNT
	.align		4
.L_26:
        /*0030*/ 	.byte	0x04, 0x2f
        /*0032*/ 	.short	(.L_28 - .L_27)
	.align		4
.L_27:
        /*0034*/ 	.word	index@(_ZN7cutlass13device_kernelIN5flash11enable_sm90INS1_16FlashAttnFwdSm90INS1_25CollectiveMainloopFwdSm90ILi2EN4cute5tupleIJNS5_1CILi1EEES8_S8_EEENS6_IJNS7_ILi128EEENS7_ILi96EEENS7_ILi192EEEEEELi128ENS_6half_tEfNS_4arch4Sm90ELb1ELb0ELb0ELb0ELb1ELb0ELb0ELb1ELb1ELb1ELb1ELb0EEENS1_21CollectiveEpilogueFwdINS6_IJSA_SA_SB_EEES9_SE_SG_Li256ELb0ELb1ELb1ELb0EEENS1_19SingleTileSchedulerILb0ELb1ELb1ELi128EEEEEEEEEvNT_6ParamsE)
        /*0038*/ 	.word	0x000000a8


	//----- nvinfo : EIATTR_FRAME_SIZE
	.align		4
.L_28:
        /*003c*/ 	.byte	0x04, 0x11
        /*003e*/ 	.short	(.L_30 - .L_29)
	.align		4
.L_29:
        /*0040*/ 	.word	index@(_ZN7cutlass13device_kernelIN5flash11enable_sm90INS1_16FlashAttnFwdSm90INS1_25CollectiveMainloopFwdSm90ILi2EN4cute5tupleIJNS5_1CILi1EEES8_S8_EEENS6_IJNS7_ILi128EEENS7_ILi96EEENS7_ILi192EEEEEELi128ENS_6half_tEfNS_4arch4Sm90ELb1ELb0ELb0ELb0ELb1ELb0ELb0ELb1ELb1ELb1ELb1ELb0EEENS1_21CollectiveEpilogueFwdINS6_IJSA_SA_SB_EEES9_SE_SG_Li256ELb0ELb1ELb1ELb0EEENS1_19SingleTileSchedulerILb0ELb1ELb1ELi128EEEEEEEEEvNT_6ParamsE)
        /*0044*/ 	.word	0x00000000


	//----- nvinfo : EIATTR_REGCOUNT
	.align		4
.L_30:
        /*0048*/ 	.byte	0x04, 0x2f
        /*004a*/ 	.short	(.L_32 - .L_31)
	.align		4
.L_31:
        /*004c*/ 	.word	index@(_ZN7cutlass13device_kernelIN5flash11enable_sm90INS1_16FlashAttnFwdSm90INS1_25CollectiveMainloopFwdSm90ILi2EN4cute5tupleIJNS5_1CILi1EEES8_S8_EEENS6_IJNS7_ILi128EEENS7_ILi96EEENS7_ILi192EEEEEELi128ENS_6half_tEfNS_4arch4Sm90ELb0ELb1ELb0ELb1ELb1ELb1ELb0ELb1ELb1ELb1ELb1ELb0EEENS1_21CollectiveEpilogueFwdINS6_IJSA_SA_SB_EEES9_SE_SG_Li256ELb1ELb1ELb1ELb0EEENS1_36VarlenDynamicPersistentTileSchedulerILi128ELi96ELi256ELi128ELb1ELb1ELb1ELb1ELb0ELb1EEEEEEEEEvNT_6ParamsE)
        /*0050*/ 	.word	0x000000a8


	//----- nvinfo : EIATTR_FRAME_SIZE
	.align		4
.L_32:
        /*0054*/ 	.byte	0x04, 0x11
        /*0056*/ 	.short	(.L_34 - .L_33)
	.align		4
.L_33:
        /*0058*/ 	.word	index@(_ZN7cutlass13device_kernelIN5flash11enable_sm90INS1_16FlashAttnFwdSm90INS1_25CollectiveMainloopFwdSm90ILi2EN4cute5tupleIJNS5_1CILi1EEES8_S8_EEENS6_IJNS7_ILi128EEENS7_ILi96EEENS7_ILi192EEEEEELi128ENS_6half_tEfNS_4arch4Sm90ELb0ELb1ELb0ELb1ELb1ELb1ELb0ELb1ELb1ELb1ELb1ELb0EEENS1_21CollectiveEpilogueFwdINS6_IJSA_SA_SB_EEES9_SE_SG_Li256ELb1ELb1ELb1ELb0EEENS1_36VarlenDynamicPersistentTileSchedulerILi128ELi96ELi256ELi128ELb1ELb1ELb1ELb1ELb0ELb1EEEEEEEEEvNT_6ParamsE)
        /*005c*/ 	.word	0x00000060


	//----- nvinfo : EIATTR_REGCOUNT
	.align		4
.L_34:
        /*0060*/ 	.byte	0x04, 0x2f
        /*0062*/ 	.short	(.L_36 - .L_35)
	.align		4
.L_35:
        /*0064*/ 	.word	index@(_ZN7cutlass13device_kernelIN5flash11enable_sm90INS1_16FlashAttnFwdSm90INS1_25CollectiveMainloopFwdSm90ILi2EN4cute5tupleIJNS5_1CILi1EEES8_S8_EEENS6_IJNS7_ILi128EEENS7_ILi96EEENS7_ILi192EEEEEELi128ENS_6half_tEfNS_4arch4Sm90ELb0ELb1ELb0ELb1ELb1ELb0ELb0ELb1ELb1ELb1ELb1ELb0EEENS1_21CollectiveEpilogueFwdINS6_IJSA_SA_SB_EEES9_SE_SG_Li256ELb1ELb1ELb1ELb0EEENS1_36VarlenDynamicPersistentTileSchedulerILi128ELi96ELi256ELi128ELb1ELb1ELb1ELb1ELb0ELb1EEEEEEEEEvNT_6ParamsE)
        /*0068*/ 	.word	0x000000a8


	//----- nvinfo : EIATTR_FRAME_SIZE
	.align		4
.L_36:
        /*006c*/ 	.byte	0x04, 0x11
        /*006e*/ 	.short	(.L_38 - .L_37)
	.align		4
.L_37:
        /*0070*/ 	.word	index@(_ZN7cutlass13device_kernelIN5flash11enable_sm90INS1_16FlashAttnFwdSm90INS1_25CollectiveMainloopFwdSm90ILi2EN4cute5tupleIJNS5_1CILi1EEES8_S8_EEENS6_IJNS7_ILi128EEENS7_ILi96EEENS7_ILi192EEEEEELi128ENS_6half_tEfNS_4arch4Sm90ELb0ELb1ELb0ELb1ELb1ELb0ELb0ELb1ELb1ELb1ELb1ELb0EEENS1_21CollectiveEpilogueFwdINS6_IJSA_SA_SB_EEES9_SE_SG_Li256ELb1ELb1ELb1ELb0EEENS1_36VarlenDynamicPersistentTileSchedulerILi128ELi96ELi256ELi128ELb1ELb1ELb1ELb1ELb0ELb1EEEEEEEEEvNT_6ParamsE)
        /*0074*/ 	.word	0x00000018


	//----- nvinfo : EIATTR_REGCOUNT
	.align		4
.L_38:
        /*0078*/ 	.byte	0x04, 0x2f
        /*007a*/ 	.short	(.L_40 - .L_39)
	.align		4
.L_39:
        /*007c*/ 	.word	index@(_ZN7cutlass13device_kernelIN5flash11enable_sm90INS1_16FlashAttnFwdSm90INS1_25CollectiveMainloopFwdSm90ILi2EN4cute5tupleIJNS5_1CILi1EEES8_S8_EEENS6_IJNS7_ILi128EEENS7_ILi96EEENS7_ILi192EEEEEELi128ENS_6half_tEfNS_4arch4Sm90ELb0ELb1ELb0ELb0ELb1ELb0ELb0ELb1ELb1ELb1ELb1ELb0EEENS1_21CollectiveEpilogueFwdINS6_IJSA_SA_SB_EEES9_SE_SG_Li256ELb0ELb1ELb1ELb0EEENS1_19SingleTileSchedulerILb0ELb1ELb1ELi128EEEEEEEEEvNT_6ParamsE)
        /*0080*/ 	.word	0x000000a8


	//----- nvinfo : EIATTR_FRAME_SIZE
	.align		4
.L_40:
        /*0084*/ 	.byte	0x04, 0x11
        /*0086*/ 	.short	(.L_42 - .L_41)
	.align		4
.L_41:
        /*0088*/ 	.word	index@(_ZN7cutlass13device_kernelIN5flash11enable_sm90INS1_16FlashAttnFwdSm90INS1_25CollectiveMainloopFwdSm90ILi2EN4cute5tupleIJNS5_1CILi1EEES8_S8_EEENS6_IJNS7_ILi128EEENS7_ILi96EEENS7_ILi192EEEEEELi128ENS_6half_tEfNS_4arch4Sm90ELb0ELb1ELb0ELb0ELb1ELb0ELb0ELb1ELb1ELb1ELb1ELb0EEENS1_21CollectiveEpilogueFwdINS6_IJSA_SA_SB_EEES9_SE_SG_Li256ELb0ELb1ELb1ELb0EEENS1_19SingleTileSchedulerILb0ELb1ELb1ELi128EEEEEEEEEvNT_6ParamsE)
        /*008c*/ 	.word	0x00000008


	//----- nvinfo : EIATTR_REGCOUNT
	.align		4
.L_42:
        /*0090*/ 	.byte	0x04, 0x2f
        /*0092*/ 	.short	(.L_44 - .L_43)
	.align		4
.L_43:
        /*0094*/ 	.word	index@(_ZN7cutlass13device_kernelIN5flash11enable_sm90INS1_16FlashAttnFwdSm90INS1_25CollectiveMainloopFwdSm90ILi2EN4cute5tupleIJNS5_1CILi1EEES8_S8_EEENS6_IJNS7_ILi128EEENS7_ILi96EEENS7_ILi192EEEEEELi128ENS_6half_tEfNS_4arch4Sm90ELb0ELb0ELb0ELb1ELb1ELb1ELb0ELb1ELb1ELb1ELb1ELb0EEENS1_21CollectiveEpilogueFwdINS6_IJSA_SA_SB_EEES9_SE_SG_Li256ELb1ELb1ELb1ELb0EEENS1_36VarlenDynamicPersistentTileSchedulerILi128ELi96ELi256ELi128ELb1ELb1ELb1ELb0ELb1ELb1EEEEEEEEEvNT_6ParamsE)
        /*0098*/ 	.word	0x000000a8


	//----- nvinfo : EIATTR_FRAME_SIZE
	.align		4
.L_44:
        /*009c*/ 	.byte	0x04, 0x11
        /*009e*/ 	.short	(.L_46 - .L_45)
	.align		4
.L_45:
        /*00a0*/ 	.word	index@(_ZN7cutlass13device_kernelIN5flash11enable_sm90INS1_16FlashAttnFwdSm90INS1_25CollectiveMainloopFwdSm90ILi2EN4cute5tupleIJNS5_1CILi1EEES8_S8_EEENS6_IJNS7_ILi128EEENS7_ILi96EEENS7_ILi192EEEEEELi128ENS_6half_tEfNS_4arch4Sm90ELb0ELb0ELb0ELb1ELb1ELb1ELb0ELb1ELb1ELb1ELb1ELb0EEENS1_21CollectiveEpilogueFwdINS6_IJSA_SA_SB_EEES9_SE_SG_Li256ELb1ELb1ELb1ELb0EEENS1_36VarlenDynamicPersistentTileSchedulerILi128ELi96ELi256ELi128ELb1ELb1ELb1ELb0ELb1ELb1EEEEEEEEEvNT_6ParamsE)
        /*00a4*/ 	.word	0x00000090


	//----- nvinfo : EIATTR_REGCOUNT
	.align		4
.L_46:
        /*00a8*/ 	.byte	0x04, 0x2f
        /*00aa*/ 	.short	(.L_48 - .L_47)
	.align		4
.L_47:
        /*00ac*/ 	.word	index@(_ZN7cutlass13device_kernelIN5flash11enable_sm90INS1_16FlashAttnFwdSm90INS1_25CollectiveMainloopFwdSm90ILi2EN4cute5tupleIJNS5_1CILi1EEES8_S8_EEENS6_IJNS7_ILi128EEENS7_ILi96EEENS7_ILi192EEEEEELi128ENS_6half_tEfNS_4arch4Sm90ELb0ELb0ELb0ELb1ELb1ELb0ELb0ELb1ELb1ELb1ELb1ELb0EEENS1_21CollectiveEpilogueFwdINS6_IJSA_SA_SB_EEES9_SE_SG_Li256ELb1ELb1ELb1ELb0EEENS1_36VarlenDynamicPersistentTileSchedulerILi128ELi96ELi256ELi128ELb1ELb1ELb1ELb0ELb1ELb1EEEEEEEEEvNT_6ParamsE)
        /*00b0*/ 	.word	0x000000a8


	//----- nvinfo : EIATTR_FRAME_SIZE
	.align		4
.L_48:
        /*00b4*/ 	.byte	0x04, 0x11
        /*00b6*/ 	.short	(.L_50 - .L_49)
	.align		4
.L_49:
        /*00b8*/ 	.word	index@(_ZN7cutlass13device_kernelIN5flash11enable_sm90INS1_16FlashAttnFwdSm90INS1_25CollectiveMainloopFwdSm90ILi2EN4cute5tupleIJNS5_1CILi1EEES8_S8_EEENS6_IJNS7_ILi128EEENS7_ILi96EEENS7_ILi192EEEEEELi128ENS_6half_tEfNS_4arch4Sm90ELb0ELb0ELb0ELb1ELb1ELb0ELb0ELb1ELb1ELb1ELb1ELb0EEENS1_21CollectiveEpilogueFwdINS6_IJSA_SA_SB_EEES9_SE_SG_Li256ELb1ELb1ELb1ELb0EEENS1_36VarlenDynamicPersistentTileSchedulerILi128ELi96ELi256ELi128ELb1ELb1ELb1ELb0ELb1ELb1EEEEEEEEEvNT_6ParamsE)
        /*00bc*/ 	.word	0x00000020


	//----- nvinfo : EIATTR_REGCOUNT
	.align		4
.L_50:
        /*00c0*/ 	.byte	0x04, 0x2f
        /*00c2*/ 	.short	(.L_52 - .L_51)
	.align		4
.L_51:
        /*00c4*/ 	.word	index@(_ZN7cutlass13device_kernelIN5flash11enable_sm90INS1_16FlashAttnFwdSm90INS1_25CollectiveMainloopFwdSm90ILi2EN4cute5tupleIJNS5_1CILi1EEES8_S8_EEENS6_IJNS7_ILi128EEENS7_ILi96EEENS7_ILi192EEEEEELi128ENS_6half_tEfNS_4arch4Sm90ELb0ELb0ELb0ELb0ELb1ELb0ELb0ELb1ELb1ELb1ELb1ELb0EEENS1_21CollectiveEpilogueFwdINS6_IJSA_SA_SB_EEES9_SE_SG_Li256ELb0ELb1ELb1ELb0EEENS1_19SingleTileSchedulerILb0ELb1ELb1ELi128EEEEEEEEEvNT_6ParamsE)
        /*00c8*/ 	.word	0x000000a8


	//----- nvinfo : EIATTR_FRAME_SIZE
	.align		4
.L_52:
        /*00cc*/ 	.byte	0x04, 0x11
        /*00ce*/ 	.short	(.L_54 - .L_53)
	.align		4
.L_53:
        /*00d0*/ 	.word	index@(_ZN7cutlass13device_kernelIN5flash11enable_sm90INS1_16FlashAttnFwdSm90INS1_25CollectiveMainloopFwdSm90ILi2EN4cute5tupleIJNS5_1CILi1EEES8_S8_EEENS6_IJNS7_ILi128EEENS7_ILi96EEENS7_ILi192EEEEEELi128ENS_6half_tEfNS_4arch4Sm90ELb0ELb0ELb0ELb0ELb1ELb0ELb0ELb1ELb1ELb1ELb1ELb0EEENS1_21CollectiveEpilogueFwdINS6_IJSA_SA_SB_EEES9_SE_SG_Li256ELb0ELb1ELb1ELb0EEENS1_19SingleTileSchedulerILb0ELb1ELb1ELi128EEEEEEEEEvNT_6ParamsE)
        /*00d4*/ 	.word	0x00000000


	//----- nvinfo : EIATTR_MIN_STACK_SIZE
	.align		4
.L_54:
        /*00d8*/ 	.byte	0x04, 0x12
        /*00da*/ 	.short	(.L_56 - .L_55)
	.align		4
.L_55:
        /*00dc*/ 	.word	index@(_ZN7cutlass13device_kernelIN5flash11enable_sm90INS1_16FlashAttnFwdSm90INS1_25CollectiveMainloopFwdSm90ILi2EN4cute5tupleIJNS5_1CILi1EEES8_S8_EEENS6_IJNS7_ILi128EEENS7_ILi96EEENS7_ILi192EEEEEELi128ENS_6half_tEfNS_4arch4Sm90ELb0ELb0ELb0ELb0ELb1ELb0ELb0ELb1ELb1ELb1ELb1ELb0EEENS1_21CollectiveEpilogueFwdINS6_IJSA_SA_SB_EEES9_SE_SG_Li256ELb0ELb1ELb1ELb0EEENS1_19SingleTileSchedulerILb0ELb1ELb1ELi128EEEEEEEEEvNT_6ParamsE)
        /*00e0*/ 	.word	0x00000000


	//----- nvinfo : EIATTR_MIN_STACK_SIZE
	.align		4
.L_56:
        /*00e4*/ 	.byte	0x04, 0x12
        /*00e6*/ 	.short	(.L_58 - .L_57)
	.align		4
.L_57:
        /*00e8*/ 	.word	index@(_ZN7cutlass13device_kernelIN5flash11enable_sm90INS1_16FlashAttnFwdSm90INS1_25CollectiveMainloopFwdSm90ILi2EN4cute5tupleIJNS5_1CILi1EEES8_S8_EEENS6_IJNS7_ILi128EEENS7_ILi96EEENS7_ILi192EEEEEELi128ENS_6half_tEfNS_4arch4Sm90ELb0ELb0ELb0ELb1ELb1ELb0ELb0ELb1ELb1ELb1ELb1ELb0EEENS1_21CollectiveEpilogueFwdINS6_IJSA_SA_SB_EEES9_SE_SG_Li256ELb1ELb1ELb1ELb0EEENS1_36VarlenDynamicPersistentTileSchedulerILi128ELi96ELi256ELi128ELb1ELb1ELb1ELb0ELb1ELb1EEEEEEEEEvNT_6ParamsE)
        /*00ec*/ 	.word	0x00000020


	//----- nvinfo : EIATTR_MIN_STACK_SIZE
	.align		4
.L_58:
        /*00f0*/ 	.byte	0x04, 0x12
        /*00f2*/ 	.short	(.L_60 - .L_59)
	.align		4
.L_59:
        /*00f4*/ 	.word	index@(_ZN7cutlass13device_kernelIN5flash11enable_sm90INS1_16FlashAttnFwdSm90INS1_25CollectiveMainloopFwdSm90ILi2EN4cute5tupleIJNS5_1CILi1EEES8_S8_EEENS6_IJNS7_ILi128EEENS7_ILi96EEENS7_ILi192EEEEEELi128ENS_6half_tEfNS_4arch4Sm90ELb0ELb0ELb0ELb1ELb1ELb1ELb0ELb1ELb1ELb1ELb1ELb0EEENS1_21CollectiveEpilogueFwdINS6_IJSA_SA_SB_EEES9_SE_SG_Li256ELb1ELb1ELb1ELb0EEENS1_36VarlenDynamicPersistentTileSchedulerILi128ELi96ELi256ELi128ELb1ELb1ELb1ELb0ELb1ELb1EEEEEEEEEvNT_6ParamsE)
        /*00f8*/ 	.word	0x00000090


	//----- nvinfo : EIATTR_MIN_STACK_SIZE
	.align		4
.L_60:
        /*00fc*/ 	.byte	0x04, 0x12
        /*00fe*/ 	.short	(.L_62 - .L_61)
	.align		4
.L_61:
        /*0100*/ 	.word	index@(_ZN7cutlass13device_kernelIN5flash11enable_sm90INS1_16FlashAttnFwdSm90INS1_25CollectiveMainloopFwdSm90ILi2EN4cute5tupleIJNS5_1CILi1EEES8_S8_EEENS6_IJNS7_ILi128EEENS7_ILi96EEENS7_ILi192EEEEEELi128ENS_6half_tEfNS_4arch4Sm90ELb0ELb1ELb0ELb0ELb1ELb0ELb0ELb1ELb1ELb1ELb1ELb0EEENS1_21CollectiveEpilogueFwdINS6_IJSA_SA_SB_EEES9_SE_SG_Li256ELb0ELb1ELb1ELb0EEENS1_19SingleTileSchedulerILb0ELb1ELb1ELi128EEEEEEEEEvNT_6ParamsE)
        /*0104*/ 	.word	0x00000008


	//----- nvinfo : EIATTR_MIN_STACK_SIZE
	.align		4
.L_62:
        /*0108*/ 	.byte	0x04, 0x12
        /*010a*/ 	.short	(.L_64 - .L_63)
	.align		4
.L_63:
        /*010c*/ 	.word	index@(_ZN7cutlass13device_kernelIN5flash11enable_sm90INS1_16FlashAttnFwdSm90INS1_25CollectiveMainloopFwdSm90ILi2EN4cute5tupleIJNS5_1CILi1EEES8_S8_EEENS6_IJNS7_ILi128EEENS7_ILi96EEENS7_ILi192EEEEEELi128ENS_6half_tEfNS_4arch4Sm90ELb0ELb1ELb0ELb1ELb1ELb0ELb0ELb1ELb1ELb1ELb1ELb0EEENS1_21CollectiveEpilogueFwdINS6_IJSA_SA_SB_EEES9_SE_SG_Li256ELb1ELb1ELb1ELb0EEENS1_36VarlenDynamicPersistentTileSchedulerILi128ELi96ELi256ELi128ELb1ELb1ELb1ELb1ELb0ELb1EEEEEEEEEvNT_6ParamsE)
        /*0110*/ 	.word	0x00000018


	//----- nvinfo : EIATTR_MIN_STACK_SIZE
	.align		4
.L_64:
        /*0114*/ 	.byte	0x04, 0x12
        /*0116*/ 	.short	(.L_66 - .L_65)
	.align		4
.L_65:
        /*0118*/ 	.word	index@(_ZN7cutlass13device_kernelIN5flash11enable_sm90INS1_16FlashAttnFwdSm90INS1_25CollectiveMainloopFwdSm90ILi2EN4cute5tupleIJNS5_1CILi1EEES8_S8_EEENS6_IJNS7_ILi128EEENS7_ILi96EEENS7_ILi192EEEEEELi128ENS_6half_tEfNS_4arch4Sm90ELb0ELb1ELb0ELb1ELb1ELb1ELb0ELb1ELb1ELb1ELb1ELb0EEENS1_21CollectiveEpilogueFwdINS6_IJSA_SA_SB_EEES9_SE_SG_Li256ELb1ELb1ELb1ELb0EEENS1_36VarlenDynamicPersistentTileSchedulerILi128ELi96ELi256ELi128ELb1ELb1ELb1ELb1ELb0ELb1EEEEEEEEEvNT_6ParamsE)
        /*011c*/ 	.word	0x00000060


	//----- nvinfo : EIATTR_MIN_STACK_SIZE
	.align		4
.L_66:
        /*0120*/ 	.byte	0x04, 0x12
        /*0122*/ 	.short	(.L_68 - .L_67)
	.align		4
.L_67:
        /*0124*/ 	.word	index@(_ZN7cutlass13device_kernelIN5flash11enable_sm90INS1_16FlashAttnFwdSm90INS1_25CollectiveMainloopFwdSm90ILi2EN4cute5tupleIJNS5_1CILi1EEES8_S8_EEENS6_IJNS7_ILi128EEENS7_ILi96EEENS7_ILi192EEEEEELi128ENS_6half_tEfNS_4arch4Sm90ELb1ELb0ELb0ELb0ELb1ELb0ELb0ELb1ELb1ELb1ELb1ELb0EEENS1_21CollectiveEpilogueFwdINS6_IJSA_SA_SB_EEES9_SE_SG_Li256ELb0ELb1ELb1ELb0EEENS1_19SingleTileSchedulerILb0ELb1ELb1ELi128EEEEEEEEEvNT_6ParamsE)
        /*0128*/ 	.word	0x00000000


	//----- nvinfo : EIATTR_MIN_STACK_SIZE
	.align		4
.L_68:
        /*012c*/ 	.byte	0x04, 0x12
        /*012e*/ 	.short	(.L_70 - .L_69)
	.align		4
.L_69:
        /*0130*/ 	.word	index@(_ZN7cutlass13device_kernelIN5flash11enable_sm90INS1_16FlashAttnFwdSm90INS1_25CollectiveMainloopFwdSm90ILi2EN4cute5tupleIJNS5_1CILi1EEES8_S8_EEENS6_IJNS7_ILi128EEENS7_ILi96EEENS7_ILi192EEEEEELi128ENS_6half_tEfNS_4arch4Sm90ELb1ELb0ELb0ELb1ELb1ELb0ELb0ELb1ELb1ELb1ELb1ELb0EEENS1_21CollectiveEpilogueFwdINS6_IJSA_SA_SB_EEES9_SE_SG_Li256ELb1ELb1ELb1ELb0EEENS1_36VarlenDynamicPersistentTileSchedulerILi128ELi96ELi256ELi128ELb1ELb1ELb1ELb1ELb1ELb1EEEEEEEEEvNT_6ParamsE)
        /*0134*/ 	.word	0x00000020


	//----- nvinfo : EIATTR_MIN_STACK_SIZE
	.align		4
.L_70:
        /*0138*/ 	.byte	0x04, 0x12
        /*013a*/ 	.short	(.L_72 - .L_71)
	.align		4
.L_71:
        /*013c*/ 	.word	index@(_ZN7cutlass13device_kernelIN5flash11enable_sm90INS1_16FlashAttnFwdSm90INS1_25CollectiveMainloopFwdSm90ILi2EN4cute5tupleIJNS5_1CILi1EEES8_S8_EEENS6_IJNS7_ILi128EEENS7_ILi96EEENS7_ILi192EEEEEELi128ENS_6half_tEfNS_4arch4Sm90ELb1ELb0ELb0ELb1ELb1ELb1ELb0ELb1ELb1ELb1ELb1ELb0EEENS1_21CollectiveEpilogueFwdINS6_IJSA_SA_SB_EEES9_SE_SG_Li256ELb1ELb1ELb1ELb0EEENS1_36VarlenDynamicPersistentTileSchedulerILi128ELi96ELi256ELi128ELb1ELb1ELb1ELb1ELb1ELb1EEEEEEEEEvNT_6ParamsE)
        /*0140*/ 	.word	0x00000080
.L_72:


//--------------------- .nv.compat                --------------------------
	.section	.nv.compat,"",@"SHT_CUDA_COMPAT_INFO"
	.align	4
        /*0000*/ 	.byte	0x02, 0x09, 0x01, 0x00, 0x02, 0x02, 0x04, 0x00, 0x02, 0x05, 0x05, 0x00, 0x03, 0x07, 0x01, 0x01
        /*0010*/ 	.byte	0x02, 0x03, 0x01, 0x00, 0x02, 0x06, 0x01, 0x00, 0x04, 0x0b, 0x08, 0x00, 0x00, 0x00, 0x00, 0x00
        /*0020*/ 	.byte	0x00, 0x00, 0x00, 0x00


//--------------------- .nv.info._ZN7cutlass13device_kernelIN5flash11enable_sm90INS1_16FlashAttnFwdSm90INS1_25CollectiveMainloopFwdSm90ILi2EN4cute5tupleIJNS5_1CILi1EEES8_S8_EEENS6_IJNS7_ILi128EEENS7_ILi96EEENS7_ILi192EEEEEELi128ENS_6half_tEfNS_4arch4Sm90ELb0ELb0ELb0ELb0ELb1ELb0ELb0ELb1ELb1ELb1ELb1ELb0EEENS1_21CollectiveEpilogueFwdINS6_IJSA_SA_SB_EEES9_SE_SG_Li256ELb0ELb1ELb1ELb0EEENS1_19SingleTileSchedulerILb0ELb1ELb1ELi128EEEEEEEEEvNT_6ParamsE --------------------------
	.section	.nv.info._ZN7cutlass13device_kernelIN5flash11enable_sm90INS1_16FlashAttnFwdSm90INS1_25CollectiveMainloopFwdSm90ILi2EN4cute5tupleIJNS5_1CILi1EEES8_S8_EEENS6_IJNS7_ILi128EEENS7_ILi96EEENS7_ILi192EEEEEELi128ENS_6half_tEfNS_4arch4Sm90ELb0ELb0ELb0ELb0ELb1ELb0ELb0ELb1ELb1ELb1ELb1ELb0EEENS1_21CollectiveEpilogueFwdINS6_IJSA_SA_SB_EEES9_SE_SG_Li256ELb0ELb1ELb1ELb0EEENS1_19SingleTileSchedulerILb0ELb1ELb1ELi128EEEEEEEEEvNT_6ParamsE,"",@"SHT_CUDA_INFO"
	.sectionflags	@""
	.align	4


	//----- nvinfo : EIATTR_CUDA_API_VERSION
	.align		4
        /*0000*/ 	.byte	0x04, 0x37
        /*0002*/ 	.short	(.L_74 - .L_73)
.L_73:
        /*0004*/ 	.word	0x00000082


	//----- nvinfo : EIATTR_KPARAM_INFO
	.align		4
.L_74:
        /*0008*/ 	.byte	0x04, 0x17
        /*000a*/ 	.short	(.L_76 - .L_75)
.L_75:
        /*000c*/ 	.word	0x00000000
        /*0010*/ 	.short	0x0000
        /*0012*/ 	.short	0x0070
        /*0014*/ 	.byte	0x00, 0xf0, 0x01, 0x28


	//----- nvinfo : EIATTR_SPARSE_MMA_MASK
	.align		4
.L_76:
        /*0018*/ 	.byte	0x03, 0x50
        /*001a*/ 	.short	0x0000


	//----- nvinfo : EIATTR_MAXREG_COUNT
	.align		4
        /*001c*/ 	.byte	0x03, 0x1b
        /*001e*/ 	.short	0x00a8


	//----- nvinfo : EIATTR_NUM_BARRIERS
	.align		4
        /*0020*/ 	.byte	0x02, 0x4c
        /*0022*/ 	.byte	0x09
	.zero		1


	//----- nvinfo : EIATTR_EXTERNS
	.align		4
        /*0024*/ 	.byte	0x04, 0x0f
        /*0026*/ 	.short	(.L_78 - .L_77)


	//   ....[0]....
	.align		4
.L_77:
        /*0028*/ 	.word	index@(__assertfail)


	//----- nvinfo : EIATTR_MERCURY_ISA_VERSION
	.align		4
.L_78:
        /*002c*/ 	.byte	0x03, 0x5f
        /*002e*/ 	.short	0x0101


	//----- nvinfo : EIATTR_INT_WARP_WIDE_INSTR_OFFSETS
	.align		4
        /*0030*/ 	.byte	0x04, 0x31
        /*0032*/ 	.short	(.L_80 - .L_79)


	//   ....[0]....
.L_79:
        /*0034*/ 	.word	0x000000b0


	//   ....[1]....
        /*0038*/ 	.word	0x000000c0


	//   ....[2]....
        /*003c*/ 	.word	0x00000160


	//----- nvinfo : EIATTR_COOP_GROUP_MASK_REGIDS
	.align		4
.L_80:
        /*0040*/ 	.byte	0x04, 0x29
        /*0042*/ 	.short	(.L_82 - .L_81)


	//   ....[0]....
.L_81:
        /*0044*/ 	.word	0xffffffff


	//   ....[1]....
        /*0048*/ 	.word	0xffffffff


	//   ....[2]....
        /*004c*/ 	.word	0xffffffff


	//   ....[3]....
        /*0050*/ 	.word	0xffffffff


	//   ....[4]....
        /*0054*/ 	.word	0xffffffff


	//   ....[5]....
        /*0058*/ 	.word	0xffffffff


	//   ....[6]....
        /*005c*/ 	.word	0xffffffff


	//   ....[7]....
        /*0060*/ 	.word	0xffffffff


	//   ....[8]....
        /*0064*/ 	.word	0xffffffff


	//   ....[9]....
        /*0068*/ 	.word	0xffffffff


	//   ....[10]....
        /*006c*/ 	.word	0xffffffff


	//   ....[11]....
        /*0070*/ 	.word	0xffffffff


	//   ....[12]....
        /*0074*/ 	.word	0xffffffff


	//   ....[13]....
        /*0078*/ 	.word	0xffffffff


	//   ....[14]....
        /*007c*/ 	.word	0xffffffff


	//   ....[15]....
        /*0080*/ 	.word	0xffffffff


	//   ....[16]....
        /*0084*/ 	.word	0xffffffff


	//   ....[17]....
        /*0088*/ 	.word	0xffffffff


	//   ....[18]....
        /*008c*/ 	.word	0xffffffff


	//   ....[19]....
        /*0090*/ 	.word	0xffffffff


	//   ....[20]....
        /*0094*/ 	.word	0xffffffff


	//   ....[21]....
        /*0098*/ 	.word	0xffffffff


	//   ....[22]....
        /*009c*/ 	.word	0xffffffff


	//   ....[23]....
        /*00a0*/ 	.word	0xffffffff


	//   ....[24]....
        /*00a4*/ 	.word	0xffffffff


	//   ....[25]....
        /*00a8*/ 	.word	0xffffffff


	//   ....[26]....
        /*00ac*/ 	.word	0xffffffff


	//   ....[27]....
        /*00b0*/ 	.word	0xffffffff


	//   ....[28]....
        /*00b4*/ 	.word	0xffffffff


	//   ....[29]....
        /*00b8*/ 	.word	0xffffffff


	//   ....[30]....
        /*00bc*/ 	.word	0xffffffff


	//   ....[31]....
        /*00c0*/ 	.word	0xffffffff


	//   ....[32]....
        /*00c4*/ 	.word	0xffffffff


	//   ....[33]....
        /*00c8*/ 	.word	0xffffffff


	//   ....[34]....
        /*00cc*/ 	.word	0xffffffff


	//   ....[35]....
        /*00d0*/ 	.word	0xffffffff


	//   ....[36]....
        /*00d4*/ 	.word	0xffffffff


	//   ....[37]....
        /*00d8*/ 	.word	0xffffffff


	//   ....[38]....
        /*00dc*/ 	.word	0xffffffff


	//   ....[39]....
        /*00e0*/ 	.word	0xffffffff


	//   ....[40]....
        /*00e4*/ 	.word	0xffffffff


	//   ....[41]....
        /*00e8*/ 	.word	0xffffffff


	//   ....[42]....
        /*00ec*/ 	.word	0xffffffff


	//   ....[43]....
        /*00f0*/ 	.word	0xffffffff


	//   ....[44]....
        /*00f4*/ 	.word	0xffffffff


	//   ....[45]....
        /*00f8*/ 	.word	0xffffffff


	//   ....[46]....
        /*00fc*/ 	.word	0xffffffff


	//   ....[47]....
        /*0100*/ 	.word	0xffffffff


	//   ....[48]....
        /*0104*/ 	.word	0xffffffff


	//   ....[49]....
        /*0108*/ 	.word	0xffffffff


	//   ....[50]....
        /*010c*/ 	.word	0xffffffff


	//   ....[51]....
        /*0110*/ 	.word	0xffffffff


	//   ....[52]....
        /*0114*/ 	.word	0xffffffff


	//   ....[53]....
        /*0118*/ 	.word	0xffffffff


	//   ....[54]....
        /*011c*/ 	.word	0xffffffff


	//   ....[55]....
        /*0120*/ 	.word	0xffffffff


	//   ....[56]....
        /*0124*/ 	.word	0xffffffff


	//   ....[57]....
        /*0128*/ 	.word	0xffffffff


	//   ....[58]....
        /*012c*/ 	.word	0xffffffff


	//   ....[59]....
        /*0130*/ 	.word	0xffffffff


	//   ....[60]....
        /*0134*/ 	.word	0xffffffff


	//   ....[61]....
        /*0138*/ 	.word	0xffffffff


	//   ....[62]....
        /*013c*/ 	.word	0xffffffff


	//   ....[63]....
        /*0140*/ 	.word	0xffffffff


	//   ....[64]....
        /*0144*/ 	.word	0xffffffff


	//   ....[65]....
        /*0148*/ 	.word	0xffffffff


	//   ....[66]....
        /*014c*/ 	.word	0xffffffff


	//   ....[67]....
        /*0150*/ 	.word	0xffffffff


	//   ....[68]....
        /*0154*/ 	.word	0xffffffff


	//   ....[69]....
        /*0158*/ 	.word	0xffffffff


	//   ....[70]....
        /*015c*/ 	.word	0xffffffff


	//   ....[71]....
        /*0160*/ 	.word	0xffffffff


	//   ....[72]....
        /*0164*/ 	.word	0xffffffff


	//   ....[73]....
        /*0168*/ 	.word	0xffffffff


	//   ....[74]....
        /*016c*/ 	.word	0xffffffff


	//   ....[75]....
        /*0170*/ 	.word	0xffffffff


	//   ....[76]....
        /*0174*/ 	.word	0xffffffff


	//   ....[77]....
        /*0178*/ 	.word	0xffffffff


	//   ....[78]....
        /*017c*/ 	.word	0xffffffff


	//   ....[79]....
        /*0180*/ 	.word	0xffffffff


	//   ....[80]....
        /*0184*/ 	.word	0xffffffff


	//   ....[81]....
        /*0188*/ 	.word	0xffffffff


	//   ....[82]....
        /*018c*/ 	.word	0xffffffff


	//   ....[83]....
        /*0190*/ 	.word	0xffffffff


	//   ....[84]....
        /*0194*/ 	.word	0xffffffff


	//   ....[85]....
        /*0198*/ 	.word	0xffffffff


	//   ....[86]....
        /*019c*/ 	.word	0xffffffff


	//   ....[87]....
        /*01a0*/ 	.word	0xffffffff


	//   ....[88]....
        /*01a4*/ 	.word	0xffffffff


	//   ....[89]....
        /*01a8*/ 	.word	0xffffffff


	//   ....[90]....
        /*01ac*/ 	.word	0xffffffff


	//   ....[91]....
        /*01b0*/ 	.word	0xffffffff


	//   ....[92]....
        /*01b4*/ 	.word	0xffffffff


	//   ....[93]....
        /*01b8*/ 	.word	0x0500000f


	//   ....[94]....
        /*01bc*/ 	.word	0x0500000f


	//   ....[95]....
        /*01c0*/ 	.word	0x0500000f


	//   ....[96]....
        /*01c4*/ 	.word	0x0500000f


	//   ....[97]....
        /*01c8*/ 	.word	0x0500000f


	//   ....[98]....
        /*01cc*/ 	.word	0x0500000f


	//   ....[99]....
        /*01d0*/ 	.word	0x0500000f


	//   ....[100]....
        /*01d4*/ 	.word	0x0500000f


	//   ....[101]....
        /*01d8*/ 	.word	0x0500000f


	//   ....[102]....
        /*01dc*/ 	.word	0x0500000f


	//   ....[103]....
        /*01e0*/ 	.word	0x0500000f


	//   ....[104]....
        /*01e4*/ 	.word	0x0500000f


	//   ....[105]....
        /*01e8*/ 	.word	0x0500000f


	//   ....[106]....
        /*01ec*/ 	.word	0x0500000f


	//   ....[107]....
        /*01f0*/ 	.word	0x0500000f


	//   ....[108]....
        /*01f4*/ 	.word	0x0500000f


	//   ....[109]....
        /*01f8*/ 	.word	0x0500000f


	//   ....[110]....
        /*01fc*/ 	.word	0x0500000f


	//   ....[111]....
        /*0200*/ 	.word	0x0500000f


	//   ....[112]....
        /*0204*/ 	.word	0x0500000f


	//   ....[113]....
        /*0208*/ 	.word	0x0500000f


	//   ....[114]....
        /*020c*/ 	.word	0x0500000f


	//   ....[115]....
        /*0210*/ 	.word	0x0500000f


	//   ....[116]....
        /*0214*/ 	.word	0x0500000f


	//   ....[117]....
        /*0218*/ 	.word	0x0500000f


	//   ....[118]....
        /*021c*/ 	.word	0x0500000f


	//   ....[119]....
        /*0220*/ 	.word	0x0500000f


	//   ....[120]....
        /*0224*/ 	.word	0x0500000f


	//   ....[121]....
        /*0228*/ 	.word	0x0500000f


	//   ....[122]....
        /*022c*/ 	.word	0x0500000f


	//   ....[123]....
        /*0230*/ 	.word	0x0500000f


	//   ....[124]....
        /*0234*/ 	.word	0x0500000f


	//   ....[125]....
        /*0238*/ 	.word	0x0500000f


	//   ....[126]....
        /*023c*/ 	.word	0x0500000f


	//   ....[127]....
        /*0240*/ 	.word	0x0500000f


	//   ....[128]....
        /*0244*/ 	.word	0x0500000f


	//   ....[129]....
        /*0248*/ 	.word	0x0500000f


	//   ....[130]....
        /*024c*/ 	.word	0x0500000f


	//   ....[131]....
        /*0250*/ 	.word	0x0500000f


	//   ....[132]....
        /*0254*/ 	.word	0x0500000f


	//   ....[133]....
        /*0258*/ 	.word	0x0500000f


	//   ....[134]....
        /*025c*/ 	.word	0x0500000f


	//   ....[135]....
        /*0260*/ 	.word	0x0500000f


	//   ....[136]....
        /*0264*/ 	.word	0x0500000f


	//   ....[137]....
        /*0268*/ 	.word	0x0500000f


	//   ....[138]....
        /*026c*/ 	.word	0x0500000f


	//   ....[139]....
        /*0270*/ 	.word	0x0500000f


	//   ....[140]....
        /*0274*/ 	.word	0x0500000f


	//   ....[141]....
        /*0278*/ 	.word	0x0500000f


	//   ....[142]....
        /*027c*/ 	.word	0x0500000f


	//   ....[143]....
        /*0280*/ 	.word	0x0500000f


	//   ....[144]....
        /*0284*/ 	.word	0x0500000f


	//   ....[145]....
        /*0288*/ 	.word	0x0500000f


	//   ....[146]....
        /*028c*/ 	.word	0x0500000f


	//   ....[147]....
        /*0290*/ 	.word	0x0500000f


	//   ....[148]....
        /*0294*/ 	.word	0x0500000f


	//   ....[149]....
        /*0298*/ 	.word	0x0500000f


	//   ....[150]....
        /*029c*/ 	.word	0x0500000f


	//   ....[151]....
        /*02a0*/ 	.word	0x0500000f


	//   ....[152]....
        /*02a4*/ 	.word	0x0500000f


	//   ....[153]....
        /*02a8*/ 	.word	0x0500000f


	//   ....[154]....
        /*02ac*/ 	.word	0x0500000f


	//   ....[155]....
        /*02b0*/ 	.word	0x0500000f


	//   ....[156]....
        /*02b4*/ 	.word	0x0500000f


	//   ....[157]....
        /*02b8*/ 	.word	0x0500000f


	//   ....[158]....
        /*02bc*/ 	.word	0x0500000f


	//----- nvinfo : EIATTR_COOP_GROUP_INSTR_OFFSETS
	.align		4
.L_82:
        /*02c0*/ 	.byte	0x04, 0x28
        /*02c2*/ 	.short	(.L_84 - .L_83)


	//   ....[0]....
.L_83:
        /*02c4*/ 	.word	0x00000060


	//   ....[1]....
        /*02c8*/ 	.word	0x000000a0


	//   ....[2]....
        /*02cc*/ 	.word	0x000002c0


	//   ....[3]....
        /*02d0*/ 	.word	0x00000420


	//   ....[4]....
        /*02d4*/ 	.word	0x00000540


	//   ....[5]....
        /*02d8*/ 	.word	0x000006a0


	//   ....[6]....
        /*02dc*/ 	.word	0x00000f60


	//   ....[7]....
        /*02e0*/ 	.word	0x00001f80


	//   ....[8]....
        /*02e4*/ 	.word	0x00002090


	//   ....[9]....
        /*02e8*/ 	.word	0x00002510


	//   ....[10]....
        /*02ec*/ 	.word	0x00002580


	//   ....[11]....
        /*02f0*/ 	.word	0x000041e0


	//   ....[12]....
        /*02f4*/ 	.word	0x000041f0


	//   ....[13]....
        /*02f8*/ 	.word	0x00004220


	//   ....[14]....
        /*02fc*/ 	.word	0x00004240


	//   ....[15]....
        /*0300*/ 	.word	0x00005340


	//   ....[16]....
        /*0304*/ 	.word	0x00005370


	//   ....[17]....
        /*0308*/ 	.word	0x00005410


	//   ....[18]....
        /*030c*/ 	.word	0x00005420


	//   ....[19]....
        /*0310*/ 	.word	0x000062b0


	//   ....[20]....
        /*0314*/ 	.word	0x000062f0


	//   ....[21]....
        /*0318*/ 	.word	0x00006330


	//   ....[22]....
        /*031c*/ 	.word	0x00006360


	//   ....[23]....
        /*0320*/ 	.word	0x00006380


	//   ....[24]....
        /*0324*/ 	.word	0x000063a0


	//   ....[25]....
        /*0328*/ 	.word	0x000069e0


	//   ....[26]....
        /*032c*/ 	.word	0x000069f0


	//   ....[27]....
        /*0330*/ 	.word	0x00007400


	//   ....[28]....
        /*0334*/ 	.word	0x00008620


	//   ....[29]....
        /*0338*/ 	.word	0x00008640


	//   ....[30]....
        /*033c*/ 	.word	0x00008650


	//   ....[31]....
        /*0340*/ 	.word	0x00008660


	//   ....[32]....
        /*0344*/ 	.word	0x00008670


	//   ....[33]....
        /*0348*/ 	.word	0x00008680


	//   ....[34]....
        /*034c*/ 	.word	0x00008690


	//   ....[35]....
        /*0350*/ 	.word	0x000086f0


	//   ....[36]....
        /*0354*/ 	.word	0x00008730


	//   ....[37]....
        /*0358*/ 	.word	0x00008790


	//   ....[38]....
        /*035c*/ 	.word	0x000087a0


	//   ....[39]....
        /*0360*/ 	.word	0x00008860


	//   ....[40]....
        /*0364*/ 	.word	0x00008e90


	//   ....[41]....
        /*0368*/ 	.word	0x00008ed0


	//   ....[42]....
        /*036c*/ 	.word	0x00008f00


	//   ....[43]....
        /*0370*/ 	.word	0x00008f10


	//   ....[44]....
        /*0374*/ 	.word	0x00008f20


	//   ....[45]....
        /*0378*/ 	.word	0x00008fa0


	//   ....[46]....
        /*037c*/ 	.word	0x00008fe0


	//   ....[47]....
        /*0380*/ 	.word	0x00009030


	//   ....[48]....
        /*0384*/ 	.word	0x00009060


	//   ....[49]....
        /*0388*/ 	.word	0x000090c0


	//   ....[50]....
        /*038c*/ 	.word	0x00009100


	//   ....[51]....
        /*0390*/ 	.word	0x00009150


	//   ....[52]....
        /*0394*/ 	.word	0x00009180


	//   ....[53]....
        /*0398*/ 	.word	0x000091d0


	//   ....[54]....
        /*039c*/ 	.word	0x00009210


	//   ....[55]....
        /*03a0*/ 	.word	0x00009260


	//   ....[56]....
        /*03a4*/ 	.word	0x000099b0


	//   ....[57]....
        /*03a8*/ 	.word	0x000099d0


	//   ....[58]....
        /*03ac*/ 	.word	0x000099e0


	//   ....[59]....
        /*03b0*/ 	.word	0x000099f0


	//   ....[60]....
        /*03b4*/ 	.word	0x00009a00


	//   ....[61]....
        /*03b8*/ 	.word	0x00009a20


	//   ....[62]....
        /*03bc*/ 	.word	0x00009a80


	//   ....[63]....
        /*03c0*/ 	.word	0x00009ab0


	//   ....[64]....
        /*03c4*/ 	.word	0x00009b20


	//   ....[65]....
        /*03c8*/ 	.word	0x00009b50


	//   ....[66]....
        /*03cc*/ 	.word	0x00009b60


	//   ....[67]....
        /*03d0*/ 	.word	0x00009b70


	//   ....[68]....
        /*03d4*/ 	.word	0x00009e20


	//   ....[69]....
        /*03d8*/ 	.word	0x00009e40


	//   ....[70]....
        /*03dc*/ 	.word	0x00009e50


	//   ....[71]....
        /*03e0*/ 	.word	0x00009e70


	//   ....[72]....
        /*03e4*/ 	.word	0x00009ef0


	//   ....[73]....
        /*03e8*/ 	.word	0x00009f20


	//   ....[74]....
        /*03ec*/ 	.word	0x00009f70


	//   ....[75]....
        /*03f0*/ 	.word	0x00009fa0


	//   ....[76]....
        /*03f4*/ 	.word	0x00009ff0


	//   ....[77]....
        /*03f8*/ 	.word	0x0000a020


	//   ....[78]....
        /*03fc*/ 	.word	0x0000a070


	//   ....[79]....
        /*0400*/ 	.word	0x0000a0a0


	//   ....[80]....
        /*0404*/ 	.word	0x0000a500


	//   ....[81]....
        /*0408*/ 	.word	0x0000a530


	//   ....[82]....
        /*040c*/ 	.word	0x0000a560


	//   ....[83]....
        /*0410*/ 	.word	0x0000a590


	//   ....[84]....
        /*0414*/ 	.word	0x0000a5c0


	//   ....[85]....
        /*0418*/ 	.word	0x0000a5d0


	//   ....[86]....
        /*041c*/ 	.word	0x0000a5e0


	//   ....[87]....
        /*0420*/ 	.word	0x0000a600


	//   ....[88]....
        /*0424*/ 	.word	0x0000a630


	//   ....[89]....
        /*0428*/ 	.word	0x0000a660


	//   ....[90]....
        /*042c*/ 	.word	0x0000a670


	//   ....[91]....
        /*0430*/ 	.word	0x0000a6a0


	//   ....[92]....
        /*0434*/ 	.word	0x0000aa90


	//   ....[93]....
        /*0438*/ 	.word	0x0000af30


	//   ....[94]....
        /*043c*/ 	.word	0x0000b020


	//   ....[95]....
        /*0440*/ 	.word	0x0000b0c0


	//   ....[96]....
        /*0444*/ 	.word	0x0000b120


	//   ....[97]....
        /*0448*/ 	.word	0x0000b1f0


	//   ....[98]....
        /*044c*/ 	.word	0x0000b260


	//   ....[99]....
        /*0450*/ 	.word	0x0000b330


	//   ....[100]....
        /*0454*/ 	.word	0x0000b3b0


	//   ....[101]....
        /*0458*/ 	.word	0x0000b480


	//   ....[102]....
        /*045c*/ 	.word	0x0000b500


	//   ....[103]....
        /*0460*/ 	.word	0x0000b5e0


	//   ....[104]....
        /*0464*/ 	.word	0x0000b660


	//   ....[105]....
        /*0468*/ 	.word	0x0000b720


	//   ....[106]....
        /*046c*/ 	.word	0x0000b7b0


	//   ....[107]....
        /*0470*/ 	.word	0x0000b810


	//   ....[108]....
        /*0474*/ 	.word	0x0000b8b0


	//   ....[109]....
        /*0478*/ 	.word	0x0000b980


	//   ....[110]....
        /*047c*/ 	.word	0x0000ba00


	//   ....[111]....
        /*0480*/ 	.word	0x0000bad0


	//   ....[112]....
        /*0484*/ 	.word	0x0000bb50


	//   ....[113]....
        /*0488*/ 	.word	0x0000bc20


	//   ....[114]....
        /*048c*/ 	.word	0x0000bca0


	//   ....[115]....
        /*0490*/ 	.word	0x0000bd70


	//   ....[116]....
        /*0494*/ 	.word	0x0000bdf0


	//   ....[117]....
        /*0498*/ 	.word	0x0000bec0


	//   ....[118]....
        /*049c*/ 	.word	0x0000bf40


	//   ....[119]....
        /*04a0*/ 	.word	0x0000c010


	//   ....[120]....
        /*04a4*/ 	.word	0x0000c080


	//   ....[121]....
        /*04a8*/ 	.word	0x0000c140


	//   ....[122]....
        /*04ac*/ 	.word	0x0000c280


	//   ....[123]....
        /*04b0*/ 	.word	0x0000c320


	//   ....[124]....
        /*04b4*/ 	.word	0x0000c380


	//   ....[125]....
        /*04b8*/ 	.word	0x0000c440


	//   ....[126]....
        /*04bc*/ 	.word	0x0000c4a0


	//   ....[127]....
        /*04c0*/ 	.word	0x0000c560


	//   ....[128]....
        /*04c4*/ 	.word	0x0000c5e0


	//   ....[129]....
        /*04c8*/ 	.word	0x0000c690


	//   ....[130]....
        /*04cc*/ 	.word	0x0000c6f0


	//   ....[131]....
        /*04d0*/ 	.word	0x0000c7b0


	//   ....[132]....
        /*04d4*/ 	.word	0x0000c830


	//   ....[133]....
        /*04d8*/ 	.word	0x0000c8e0


	//   ....[134]....
        /*04dc*/ 	.word	0x0000c9c0


	//   ....[135]....
        /*04e0*/ 	.word	0x0000ca60


	//   ....[136]....
        /*04e4*/ 	.word	0x0000cac0


	//   ....[137]....
        /*04e8*/ 	.word	0x0000cb90


	//   ....[138]....
        /*04ec*/ 	.word	0x0000cc30


	//   ....[139]....
        /*04f0*/ 	.word	0x0000ccf0


	//   ....[140]....
        /*04f4*/ 	.word	0x0000cd90


	//   ....[141]....
        /*04f8*/ 	.word	0x0000ce50


	//   ....[142]....
        /*04fc*/ 	.word	0x0000cef0


	//   ....[143]....
        /*0500*/ 	.word	0x0000cfb0


	//   ....[144]....
        /*0504*/ 	.word	0x0000d050


	//   ....[145]....
        /*0508*/ 	.word	0x0000d110


	//   ....[146]....
        /*050c*/ 	.word	0x0000d230


	//   ....[147]....
        /*0510*/ 	.word	0x0000d2f0


	//   ....[148]....
        /*0514*/ 	.word	0x0000d380


	//   ....[149]....
        /*0518*/ 	.word	0x0000d450


	//   ....[150]....
        /*051c*/ 	.word	0x0000d4c0


	//   ....[151]....
        /*0520*/ 	.word	0x0000d590


	//   ....[152]....
        /*0524*/ 	.word	0x0000d610


	//   ....[153]....
        /*0528*/ 	.word	0x0000d6f0


	//   ....[154]....
        /*052c*/ 	.word	0x0000d760


	//   ....[155]....
        /*0530*/ 	.word	0x0000d840


	//   ....[156]....
        /*0534*/ 	.word	0x0000d8b0


	//   ....[157]....
        /*0538*/ 	.word	0x0000d970


	//   ....[158]....
        /*053c*/ 	.word	0x0000da80


	//----- nvinfo : EIATTR_REG_RECONFIG
	.align		4
.L_84:
        /*0540*/ 	.byte	0x01, 0x54
	.zero		2


	//----- nvinfo : EIATTR_SYSCALL_OFFSETS
	.align		4
        /*0544*/ 	.byte	0x04, 0x46
        /*0546*/ 	.short	(.L_86 - .L_85)


	//   ....[0]....
.L_85:
        /*0548*/ 	.word	0x00001120


	//   ....[1]....
        /*054c*/ 	.word	0x00007b40


	//   ....[2]....
        /*0550*/ 	.word	0x00007c80


	//   ....[3]....
        /*0554*/ 	.word	0x00007d70


	//   ....[4]....
        /*0558*/ 	.word	0x00008c00


	//----- nvinfo : EIATTR_MBARRIER_INSTR_OFFSETS
	.align		4
.L_86:
        /*055c*/ 	.byte	0x04, 0x39
        /*055e*/ 	.short	(.L_88 - .L_87)


	//   ....[0]....
.L_87:
        /*0560*/ 	.word	0x00000170
        /*0564*/ 	.word	0x000000ff
        /*0568*/ 	.word	0x0002a800
        /*056c*/ 	.short	0x0100
        /*056e*/ 	.byte	0x08
	.zero		1


	//   ....[1]....
        /*0570*/ 	.word	0x00000180
        /*0574*/ 	.word	0x000000ff
        /*0578*/ 	.word	0x0002a820
        /*057c*/ 	.short	0x0100
        /*057e*/ 	.byte	0x08
	.zero		1


	//   ....[2]....
        /*0580*/ 	.word	0x00000270
        /*0584*/ 	.word	0x000000ff
        /*0588*/ 	.word	0x0002a830
        /*058c*/ 	.short	0x0100
        /*058e*/ 	.byte	0x08
	.zero		1


	//   ....[3]....
        /*0590*/ 	.word	0x00000280
        /*0594*/ 	.word	0x000000ff
        /*0598*/ 	.word	0x0002a840
        /*059c*/ 	.short	0x0100
        /*059e*/ 	.byte	0x08
	.zero		1


	//   ....[4]....
        /*05a0*/ 	.word	0x00000290
        /*05a4*/ 	.word	0x000000ff
        /*05a8*/ 	.word	0x0002a838
        /*05ac*/ 	.short	0x0100
        /*05ae*/ 	.byte	0x08
	.zero		1


	//   ....[5]....
        /*05b0*/ 	.word	0x000002a0
        /*05b4*/ 	.word	0x000000ff
        /*05b8*/ 	.word	0x0002a848
        /*05bc*/ 	.short	0x0100
        /*05be*/ 	.byte	0x08
	.zero		1


	//   ....[6]....
        /*05c0*/ 	.word	0x000003d0
        /*05c4*/ 	.word	0x000000ff
        /*05c8*/ 	.word	0x0002a850
        /*05cc*/ 	.short	0x0100
        /*05ce*/ 	.byte	0x08
	.zero		1


	//   ....[7]....
        /*05d0*/ 	.word	0x000003e0
        /*05d4*/ 	.word	0x000000ff
        /*05d8*/ 	.word	0x0002a860
        /*05dc*/ 	.short	0x0100
        /*05de*/ 	.byte	0x08
	.zero		1


	//   ....[8]....
        /*05e0*/ 	.word	0x000003f0
        /*05e4*/ 	.word	0x000000ff
        /*05e8*/ 	.word	0x0002a858
        /*05ec*/ 	.short	0x0100
        /*05ee*/ 	.byte	0x08
	.zero		1


	//   ....[9]....
        /*05f0*/ 	.word	0x00000400
        /*05f4*/ 	.word	0x000000ff
        /*05f8*/ 	.word	0x0002a868
        /*05fc*/ 	.short	0x0100
        /*05fe*/ 	.byte	0x08
	.zero		1


	//   ....[10]....
        /*0600*/ 	.word	0x000004f0
        /*0604*/ 	.word	0x000000ff
        /*0608*/ 	.word	0x0002a870
        /*060c*/ 	.short	0x0100
        /*060e*/ 	.byte	0x06
	.zero		1


	//   ....[11]....
        /*0610*/ 	.word	0x00000500
        /*0614*/ 	.word	0x000000ff
        /*0618*/ 	.word	0x0002a880
        /*061c*/ 	.short	0x0100
        /*061e*/ 	.byte	0x06
	.zero		1


	//   ....[12]....
        /*0620*/ 	.word	0x00000510
        /*0624*/ 	.word	0x000000ff
        /*0628*/ 	.word	0x0002a878
        /*062c*/ 	.short	0x0100
        /*062e*/ 	.byte	0x06
	.zero		1


	//   ....[13]....
        /*0630*/ 	.word	0x00000520
        /*0634*/ 	.word	0x000000ff
        /*0638*/ 	.word	0x0002a888
        /*063c*/ 	.short	0x0100
        /*063e*/ 	.byte	0x06
	.zero		1


	//   ....[14]....
        /*0640*/ 	.word	0x00000650
        /*0644*/ 	.word	0x000000ff
        /*0648*/ 	.word	0x0002a890
        /*064c*/ 	.short	0x0100
        /*064e*/ 	.byte	0x08
	.zero		1


	//   ....[15]....
        /*0650*/ 	.word	0x00000660
        /*0654*/ 	.word	0x000000ff
        /*0658*/ 	.word	0x0002a8a0
        /*065c*/ 	.short	0x0100
        /*065e*/ 	.byte	0x08
	.zero		1


	//   ....[16]....
        /*0660*/ 	.word	0x00000670
        /*0664*/ 	.word	0x000000ff
        /*0668*/ 	.word	0x0002a898
        /*066c*/ 	.short	0x0100
        /*066e*/ 	.byte	0x08
	.zero		1


	//   ....[17]....
        /*0670*/ 	.word	0x00000680
        /*0674*/ 	.word	0x000000ff
        /*0678*/ 	.word	0x0002a8a8
        /*067c*/ 	.short	0x0100
        /*067e*/ 	.byte	0x08
	.zero		1


	//   ....[18]....
        /*0680*/ 	.word	0x000007c0
        /*0684*/ 	.word	0x000000ff
        /*0688*/ 	.word	0x0002a8b0
        /*068c*/ 	.short	0x0100
        /*068e*/ 	.byte	0x08
	.zero		1


	//   ....[19]....
        /*0690*/ 	.word	0x000007d0
        /*0694*/ 	.word	0x000000ff
        /*0698*/ 	.word	0x0002a8c0
        /*069c*/ 	.short	0x0100
        /*069e*/ 	.byte	0x08
	.zero		1


	//   ....[20]....
        /*06a0*/ 	.word	0x000007e0
        /*06a4*/ 	.word	0x000000ff
        /*06a8*/ 	.word	0x0002a8b8
        /*06ac*/ 	.short	0x0100
        /*06ae*/ 	.byte	0x08
	.zero		1


	//   ....[21]....
        /*06b0*/ 	.word	0x000007f0
        /*06b4*/ 	.word	0x000000ff
        /*06b8*/ 	.word	0x0002a8c8
        /*06bc*/ 	.short	0x0100
        /*06be*/ 	.byte	0x08
	.zero		1


	//   ....[22]....
        /*06c0*/ 	.word	0x00001140
        /*06c4*/ 	.word	0x000000ff
        /*06c8*/ 	.word	0x0002a800
        /*06cc*/ 	.short	0x010a
        /*06ce*/ 	.byte	0x25
	.zero		1


	//   ....[23]....
        /*06d0*/ 	.word	0x000011b0
        /*06d4*/ 	.word	0x000000ff
        /*06d8*/ 	.word	0x0002a830
        /*06dc*/ 	.short	0x010a
        /*06de*/ 	.byte	0x25
	.zero		1


	//   ....[24]....
        /*06e0*/ 	.word	0x00001210
        /*06e4*/ 	.word	0x000000ff
        /*06e8*/ 	.word	0x0002a830
        /*06ec*/ 	.short	0x010a
        /*06ee*/ 	.byte	0x25
	.zero		1


	//   ....[25]....
        /*06f0*/ 	.word	0x00002000
        /*06f4*/ 	.word	0x000000ff
        /*06f8*/ 	.word	0x00000000
        /*06fc*/ 	.short	0x0101
        /*06fe*/ 	.byte	0x04
	.zero		1


	//   ....[26]....
        /*0700*/ 	.word	0x00003320
        /*0704*/ 	.word	0x000000ff
        /*0708*/ 	.word	0x0002a830
        /*070c*/ 	.short	0x010a
        /*070e*/ 	.byte	0x3b
	.zero		1


	//   ....[27]....
        /*0710*/ 	.word	0x00003360
        /*0714*/ 	.word	0x000000ff
        /*0718*/ 	.word	0x0002a830
        /*071c*/ 	.short	0x010a
        /*071e*/ 	.byte	0x3b
	.zero		1


	//   ....[28]....
        /*0720*/ 	.word	0x00003bb0
        /*0724*/ 	.word	0x000000ff
        /*0728*/ 	.word	0x0002a850
        /*072c*/ 	.short	0x010a
        /*072e*/ 	.byte	0x05
	.zero		1


	//   ....[29]....
        /*0730*/ 	.word	0x00003bf0
        /*0734*/ 	.word	0x000000ff
        /*0738*/ 	.word	0x0002a850
        /*073c*/ 	.short	0x010a
        /*073e*/ 	.byte	0x05
	.zero		1


	//   ....[30]....
        /*0740*/ 	.word	0x00003f50
        /*0744*/ 	.word	0x000000ff
        /*0748*/ 	.word	0x00000000
        /*074c*/ 	.short	0x0101
        /*074e*/ 	.byte	0x3b
	.zero		1


	//   ....[31]....
        /*0750*/ 	.word	0x00004cc0
        /*0754*/ 	.word	0x000000ff
        /*0758*/ 	.word	0x00000000
        /*075c*/ 	.short	0x0101
        /*075e*/ 	.byte	0x04
	.zero		1


	//   ....[32]....
        /*0760*/ 	.word	0x00005290
        /*0764*/ 	.word	0x000000ff
        /*0768*/ 	.word	0x0002a850
        /*076c*/ 	.short	0x010a
        /*076e*/ 	.byte	0x05
	.zero		1


	//   ....[33]....
        /*0770*/ 	.word	0x000052d0
        /*0774*/ 	.word	0x000000ff
        /*0778*/ 	.word	0x0002a850
        /*077c*/ 	.short	0x010a
        /*077e*/ 	.byte	0x05
	.zero		1


	//   ....[34]....
        /*0780*/ 	.word	0x000057b0
        /*0784*/ 	.word	0x000000ff
        /*0788*/ 	.word	0x00000000
        /*078c*/ 	.short	0x0101
        /*078e*/ 	.byte	0x04
	.zero		1


	//   ....[35]....
        /*0790*/ 	.word	0x00006390
        /*0794*/ 	.word	0x000000ff
        /*0798*/ 	.word	0x00000000
        /*079c*/ 	.short	0x0101
        /*079e*/ 	.byte	0x04
	.zero		1


	//   ....[36]....
        /*07a0*/ 	.word	0x000083e0
        /*07a4*/ 	.word	0x000000ff
        /*07a8*/ 	.word	0x0002a840
        /*07ac*/ 	.short	0x010a
        /*07ae*/ 	.byte	0x2d
	.zero		1


	//   ....[37]....
        /*07b0*/ 	.word	0x000089c0
        /*07b4*/ 	.word	0x000000ff
        /*07b8*/ 	.word	0x0002a830
        /*07bc*/ 	.short	0x0107
        /*07be*/ 	.byte	0x2d
	.zero		1


	//   ....[38]....
        /*07c0*/ 	.word	0x00008a30
        /*07c4*/ 	.word	0x000000ff
        /*07c8*/ 	.word	0x0002a830
        /*07cc*/ 	.short	0x0101
        /*07ce*/ 	.byte	0x2d
	.zero		1


	//   ....[39]....
        /*07d0*/ 	.word	0x000093b0
        /*07d4*/ 	.word	0x000000ff
        /*07d8*/ 	.word	0x0002a800
        /*07dc*/ 	.short	0x0107
        /*07de*/ 	.byte	0x2d
	.zero		1


	//   ....[40]....
        /*07e0*/ 	.word	0x00009410
        /*07e4*/ 	.word	0x000000ff
        /*07e8*/ 	.word	0x0002a800
        /*07ec*/ 	.short	0x0101
        /*07ee*/ 	.byte	0x2d
	.zero		1


	//   ....[41]....
        /*07f0*/ 	.word	0x00009420
        /*07f4*/ 	.word	0x000000ff
        /*07f8*/ 	.word	0x0002a820
        /*07fc*/ 	.short	0x010a
        /*07fe*/ 	.byte	0x2d
	.zero		1


	//   ....[42]....
        /*0800*/ 	.word	0x00009790
        /*0804*/ 	.word	0x00000008
        /*0808*/ 	.word	0x0002a840
        /*080c*/ 	.short	0x010a
        /*080e*/ 	.byte	0x3f
	.zero		1


	//   ....[43]....
        /*0810*/ 	.word	0x00009ca0
        /*0814*/ 	.word	0x00000008
        /*0818*/ 	.word	0x0002a830
        /*081c*/ 	.short	0x0107
        /*081e*/ 	.byte	0x3f
	.zero		1


	//   ....[44]....
        /*0820*/ 	.word	0x00009d50
        /*0824*/ 	.word	0x00000008
        /*0828*/ 	.word	0x0002a830
        /*082c*/ 	.short	0x0101
        /*082e*/ 	.byte	0x3f
	.zero		1


	//   ....[45]....
        /*0830*/ 	.word	0x00009db0
        /*0834*/ 	.word	0x00000004
        /*0838*/ 	.word	0x0002a860
        /*083c*/ 	.short	0x010a
        /*083e*/ 	.byte	0x3f
	.zero		1


	//   ....[46]....
        /*0840*/ 	.word	0x0000a1b0
        /*0844*/ 	.word	0x00000004
        /*0848*/ 	.word	0x0002a850
        /*084c*/ 	.short	0x0107
        /*084e*/ 	.byte	0x3f
	.zero		1


	//   ....[47]....
        /*0850*/ 	.word	0x0000a310
        /*0854*/ 	.word	0x00000004
        /*0858*/ 	.word	0x0002a850
        /*085c*/ 	.short	0x0101
        /*085e*/ 	.byte	0x3f
	.zero		1


	//   ....[48]....
        /*0860*/ 	.word	0x0000a490
        /*0864*/ 	.word	0x00000000
        /*0868*/ 	.word	0x0002a860
        /*086c*/ 	.short	0x010a
        /*086e*/ 	.byte	0x3f
	.zero		1


	//   ....[49]....
        /*0870*/ 	.word	0x0000a8d0
        /*0874*/ 	.word	0x00000000
        /*0878*/ 	.word	0x0002a850
        /*087c*/ 	.short	0x0107
        /*087e*/ 	.byte	0x3f
	.zero		1


	//   ....[50]....
        /*0880*/ 	.word	0x0000a990
        /*0884*/ 	.word	0x00000000
        /*0888*/ 	.word	0x0002a850
        /*088c*/ 	.short	0x0101
        /*088e*/ 	.byte	0x3f
	.zero		1


	//   ....[51]....
        /*0890*/ 	.word	0x0000aa20
        /*0894*/ 	.word	0x00000007
        /*0898*/ 	.word	0x0002a820
        /*089c*/ 	.short	0x010a
        /*089e*/ 	.byte	0x3f
	.zero		1


	//   ....[52]....
        /*08a0*/ 	.word	0x0000ab80
        /*08a4*/ 	.word	0x00000005
        /*08a8*/ 	.word	0x0002a840
        /*08ac*/ 	.short	0x010a
        /*08ae*/ 	.byte	0x3f
	.zero		1


	//   ....[53]....
        /*08b0*/ 	.word	0x0000ac20
        /*08b4*/ 	.word	0x00000003
        /*08b8*/ 	.word	0x0002a840
        /*08bc*/ 	.short	0x010a
        /*08be*/ 	.byte	0x3f
	.zero		1


	//   ....[54]....
        /*08c0*/ 	.word	0x0000ac60
        /*08c4*/ 	.word	0x00000005
        /*08c8*/ 	.word	0x0002a860
        /*08cc*/ 	.short	0x010a
        /*08ce*/ 	.byte	0x3f
	.zero		1


	//   ....[55]....
        /*08d0*/ 	.word	0x0000aca0
        /*08d4*/ 	.word	0x00000003
        /*08d8*/ 	.word	0x0002a860
        /*08dc*/ 	.short	0x010a
        /*08de*/ 	.byte	0x3f
	.zero		1


	//   ....[56]....
        /*08e0*/ 	.word	0x0000ad10
        /*08e4*/ 	.word	0x00000000
        /*08e8*/ 	.word	0x0002a800
        /*08ec*/ 	.short	0x010a
        /*08ee*/ 	.byte	0x3f
	.zero		1


	//   ....[57]....
        /*08f0*/ 	.word	0x0000ad70
        /*08f4*/ 	.word	0x00000004
        /*08f8*/ 	.word	0x0002a830
        /*08fc*/ 	.short	0x010a
        /*08fe*/ 	.byte	0x3f
	.zero		1


	//   ....[58]....
        /*0900*/ 	.word	0x0000add0
        /*0904*/ 	.word	0x00000004
        /*0908*/ 	.word	0x0002a830
        /*090c*/ 	.short	0x010a
        /*090e*/ 	.byte	0x3f
	.zero		1


	//   ....[59]....
        /*0910*/ 	.word	0x0000ae30
        /*0914*/ 	.word	0x00000004
        /*0918*/ 	.word	0x0002a850
        /*091c*/ 	.short	0x010a
        /*091e*/ 	.byte	0x3f
	.zero		1


	//   ....[60]....
        /*0920*/ 	.word	0x0000ae90
        /*0924*/ 	.word	0x00000006
        /*0928*/ 	.word	0x0002a850
        /*092c*/ 	.short	0x010a
        /*092e*/ 	.byte	0x3f
	.zero		1


	//   ....[61]....
        /*0930*/ 	.word	0x0000af70
        /*0934*/ 	.word	0x00000003
        /*0938*/ 	.word	0x0002a840
        /*093c*/ 	.short	0x010a
        /*093e*/ 	.byte	0x3f
	.zero		1


	//   ....[62]....
        /*0940*/ 	.word	0x0000c180
        /*0944*/ 	.word	0x00000003
        /*0948*/ 	.word	0x0002a820
        /*094c*/ 	.short	0x010a
        /*094e*/ 	.byte	0x3f
	.zero		1


	//   ....[63]....
        /*0950*/ 	.word	0x0000c1d0
        /*0954*/ 	.word	0x00000008
        /*0958*/ 	.word	0x0002a840
        /*095c*/ 	.short	0x010a
        /*095e*/ 	.byte	0x3f
	.zero		1


	//   ....[64]....
        /*0960*/ 	.word	0x0000c910
        /*0964*/ 	.word	0x00000004
        /*0968*/ 	.word	0x0002a860
        /*096c*/ 	.short	0x010a
        /*096e*/ 	.byte	0x3f
	.zero		1


	//   ....[65]....
        /*0970*/ 	.word	0x0000d180
        /*0974*/ 	.word	0x00000000
        /*0978*/ 	.word	0x0002a860
        /*097c*/ 	.short	0x010a
        /*097e*/ 	.byte	0x3f
	.zero		1


	//   ....[66]....
        /*0980*/ 	.word	0x0000d9a0
        /*0984*/ 	.word	0x00000007
        /*0988*/ 	.word	0x0002a820
        /*098c*/ 	.short	0x010a
        /*098e*/ 	.byte	0x3f
	.zero		1


	//   ....[67]....
        /*0990*/ 	.word	0x0000db40
        /*0994*/ 	.word	0x00000005
        /*0998*/ 	.word	0x0002a840
        /*099c*/ 	.short	0x010a
        /*099e*/ 	.byte	0x3f
	.zero		1


	//   ....[68]....
        /*09a0*/ 	.word	0x0000db90
        /*09a4*/ 	.word	0x00000003
        /*09a8*/ 	.word	0x0002a840
        /*09ac*/ 	.short	0x010a
        /*09ae*/ 	.byte	0x3f
	.zero		1


	//   ....[69]....
        /*09b0*/ 	.word	0x0000dbe0
        /*09b4*/ 	.word	0x00000005
        /*09b8*/ 	.word	0x0002a860
        /*09bc*/ 	.short	0x010a
        /*09be*/ 	.byte	0x3f
	.zero		1


	//----- nvinfo : EIATTR_NUM_MBARRIERS
	.align		4
.L_88:
        /*09c0*/ 	.byte	0x03, 0x38
        /*09c2*/ 	.short	0x0016


	//----- nvinfo : EIATTR_EXIT_INSTR_OFFSETS
	.align		4
        /*09c4*/ 	.byte	0x04, 0x1c
        /*09c6*/ 	.short	(.L_90 - .L_89)


	//   ....[0]....
.L_89:
        /*09c8*/ 	.word	0x0000acf0


	//----- nvinfo : EIATTR_MAX_THREADS
	.align		4
.L_90:
        /*09cc*/ 	.byte	0x04, 0x05
        /*09ce*/ 	.short	(.L_92 - .L_91)
.L_91:
        /*09d0*/ 	.word	0x00000180
        /*09d4*/ 	.word	0x00000001
        /*09d8*/ 	.word	0x00000001


	//----- nvinfo : EIATTR_CRS_STACK_SIZE
	.align		4
.L_92:
        /*09dc*/ 	.byte	0x04, 0x1e
        /*09de*/ 	.short	(.L_94 - .L_93)
.L_93:
        /*09e0*/ 	.word	0x00000000


	//----- nvinfo : EIATTR_CBANK_PARAM_SIZE
	.align		4
.L_94:
        /*09e4*/ 	.byte	0x03, 0x19
        /*09e6*/ 	.short	0x0a70


	//----- nvinfo : EIATTR_PARAM_CBANK
	.align		4
        /*09e8*/ 	.byte	0x04, 0x0a
        /*09ea*/ 	.short	(.L_96 - .L_95)
	.align		4
.L_95:
        /*09ec*/ 	.word	index@(.nv.constant0._ZN7cutlass13device_kernelIN5flash11enable_sm90INS1_16FlashAttnFwdSm90INS1_25CollectiveMainloopFwdSm90ILi2EN4cute5tupleIJNS5_1CILi1EEES8_S8_EEENS6_IJNS7_ILi128EEENS7_ILi96EEENS7_ILi192EEEEEELi128ENS_6half_tEfNS_4arch4Sm90ELb0ELb0ELb0ELb0ELb1ELb0ELb0ELb1ELb1ELb1ELb1ELb0EEENS1_21CollectiveEpilogueFwdINS6_IJSA_SA_SB_EEES9_SE_SG_Li256ELb0ELb1ELb1ELb0EEENS1_19SingleTileSchedulerILb0ELb1ELb1ELi128EEEEEEEEEvNT_6ParamsE)
        /*09f0*/ 	.short	0x0210
        /*09f2*/ 	.short	0x0a70


	//----- nvinfo : EIATTR_SW_WAR
	.align		4
.L_96:
        /*09f4*/ 	.byte	0x04, 0x36
        /*09f6*/ 	.short	(.L_98 - .L_97)
.L_97:
        /*09f8*/ 	.word	0x00000008
.L_98:


//--------------------- .nv.info._ZN7cutlass13device_kernelIN5flash11enable_sm90INS1_16FlashAttnFwdSm90INS1_25CollectiveMainloopFwdSm90ILi2EN4cute5tupleIJNS5_1CILi1EEES8_S8_EEENS6_IJNS7_ILi128EEENS7_ILi96EEENS7_ILi192EEEEEELi128ENS_6half_tEfNS_4arch4Sm90ELb0ELb0ELb0ELb1ELb1ELb0ELb0ELb1ELb1ELb1ELb1ELb0EEENS1_21CollectiveEpilogueFwdINS6_IJSA_SA_SB_EEES9_SE_SG_Li256ELb1ELb1ELb1ELb0EEENS1_36VarlenDynamicPersistentTileSchedulerILi128ELi96ELi256ELi128ELb1ELb1ELb1ELb0ELb1ELb1EEEEEEEEEvNT_6ParamsE --------------------------
	.section	.nv.info._ZN7cutlass13device_kernelIN5flash11enable_sm90INS1_16FlashAttnFwdSm90INS1_25CollectiveMainloopFwdSm90ILi2EN4cute5tupleIJNS5_1CILi1EEES8_S8_EEENS6_IJNS7_ILi128EEENS7_ILi96EEENS7_ILi192EEEEEELi128ENS_6half_tEfNS_4arch4Sm90ELb0ELb0ELb0ELb1ELb1ELb0ELb0ELb1ELb1ELb1ELb1ELb0EEENS1_21CollectiveEpilogueFwdINS6_IJSA_SA_SB_EEES9_SE_SG_Li256ELb1ELb1ELb1ELb0EEENS1_36VarlenDynamicPersistentTileSchedulerILi128ELi96ELi256ELi128ELb1ELb1ELb1ELb0ELb1ELb1EEEEEEEEEvNT_6ParamsE,"",@"SHT_CUDA_INFO"
	.sectionflags	@""
	.align	4


	//----- nvinfo : EIATTR_CUDA_API_VERSION
	.align		4
        /*0000*/ 	.byte	0x04, 0x37
        /*0002*/ 	.short	(.L_100 - .L_99)
.L_99:
        /*0004*/ 	.word	0x00000082


	//----- nvinfo : EIATTR_KPARAM_INFO
	.align		4
.L_100:
        /*0008*/ 	.byte	0x04, 0x17
        /*000a*/ 	.short	(.L_102 - .L_101)
.L_101:
        /*000c*/ 	.word	0x00000000
        /*0010*/ 	.short	0x0000
        /*0012*/ 	.short	0x0070
        /*0014*/ 	.byte	0x00, 0xf0, 0x01, 0x2a


	//----- nvinfo : EIATTR_SPARSE_MMA_MASK
	.align		4
.L_102:
        /*0018*/ 	.byte	0x03, 0x50
        /*001a*/ 	.short	0x0000


	//----- nvinfo : EIATTR_MAXREG_COUNT
	.align		4
        /*001c*/ 	.byte	0x03, 0x1b
        /*001e*/ 	.short	0x00a8


	//----- nvinfo : EIATTR_NUM_BARRIERS
	.align		4
        /*0020*/ 	.byte	0x02, 0x4c
        /*0022*/ 	.byte	0x09
	.zero		1


	//----- nvinfo : EIATTR_EXTERNS
	.align		4
        /*0024*/ 	.byte	0x04, 0x0f
        /*0026*/ 	.short	(.L_104 - .L_103)


	//   ....[0]....
	.align		4
.L_103:
        /*0028*/ 	.word	index@(__assertfail)


	//----- nvinfo : EIATTR_ANNOTATIONS
	.align		4
.L_104:
        /*002c*/ 	.byte	0x04, 0x55
        /*002e*/ 	.short	(.L_106 - .L_105)


	//   ....[0]....
.L_105:
        /*0030*/ 	.word	0x00000001
        /*0034*/ 	.byte	0xa0, 0x08, 0x00, 0x00, 0x01, 0x00, 0x00, 0x00, 0xa0, 0x09, 0x00, 0x00, 0x01, 0x00, 0x00, 0x00
        /* <DEDUP_REMOVED lines=10> */
        /*00e4*/ 	.byte	0x90, 0xee, 0x00, 0x00


	//----- nvinfo : EIATTR_MERCURY_ISA_VERSION
	.align		4
.L_106:
        /*00e8*/ 	.byte	0x03, 0x5f
        /*00ea*/ 	.short	0x0101


	//----- nvinfo : EIATTR_UNUSED_LOAD_BYTE_OFFSET
	.align		4
        /*00ec*/ 	.byte	0x04, 0x44
        /*00ee*/ 	.short	(.L_108 - .L_107)


	//   ....[0]....
.L_107:
        /*00f0*/ 	.word	0x00000950
        /*00f4*/ 	.word	0x0000fff0


	//   ....[1]....
        /*00f8*/ 	.word	0x00006680
        /*00fc*/ 	.word	0x0000fff0


	//----- nvinfo : EIATTR_INT_WARP_WIDE_INSTR_OFFSETS
	.align		4
.L_108:
        /*0100*/ 	.byte	0x04, 0x31
        /*0102*/ 	.short	(.L_110 - .L_109)


	//   ....[0]....
.L_109:
        /*0104*/ 	.word	0x000000c0


	//   ....[1]....
        /*0108*/ 	.word	0x000000d0


	//   ....[2]....
        /*010c*/ 	.word	0x00000170


	//   ....[3]....
        /*0110*/ 	.word	0x0000ab60


	//   ....[4]....
        /*0114*/ 	.word	0x0000abf0


	//   ....[5]....
        /*0118*/ 	.word	0x0000da10


	//   ....[6]....
        /*011c*/ 	.word	0x0000daa0


	//----- nvinfo : EIATTR_COOP_GROUP_MASK_REGIDS
	.align		4
.L_110:
        /*0120*/ 	.byte	0x04, 0x29
        /*0122*/ 	.short	(.L_112 - .L_111)


	//   ....[0]....
.L_111:
        /*0124*/ 	.word	0xffffffff


	//   ....[1]....
        /*0128*/ 	.word	0xffffffff


	//   ....[2]....
        /*012c*/ 	.word	0xffffffff


	//   ....[3]....
        /*0130*/ 	.word	0xffffffff


	//   ....[4]....
        /*0134*/ 	.word	0xffffffff


	//   ....[5]....
        /*0138*/ 	.word	0xffffffff


	//   ....[6]....
        /*013c*/ 	.word	0xffffffff


	//   ....[7]....
        /*0140*/ 	.word	0xffffffff


	//   ....[8]....
        /*0144*/ 	.word	0xffffffff


	//   ....[9]....
        /*0148*/ 	.word	0xffffffff


	//   ....[10]....
        /*014c*/ 	.word	0xffffffff


	//   ....[11]....
        /*0150*/ 	.word	0xffffffff


	//   ....[12]....
        /*0154*/ 	.word	0xffffffff


	//   ....[13]....
        /*0158*/ 	.word	0xffffffff


	//   ....[14]....
        /*015c*/ 	.word	0xffffffff


	//   ....[15]....
        /*0160*/ 	.word	0xffffffff


	//   ....[16]....
        /*0164*/ 	.word	0xffffffff


	//   ....[17]....
        /*0168*/ 	.word	0xffffffff


	//   ....[18]....
        /*016c*/ 	.word	0xffffffff


	//   ....[19]....
        /*0170*/ 	.word	0xffffffff


	//   ....[20]....
        /*0174*/ 	.word	0xffffffff


	//   ....[21]....
        /*0178*/ 	.word	0xffffffff


	//   ....[22]....
        /*017c*/ 	.word	0xffffffff


	//   ....[23]....
        /*0180*/ 	.word	0xffffffff


	//   ....[24]....
        /*0184*/ 	.word	0xffffffff


	//   ....[25]....
        /*0188*/ 	.word	0xffffffff


	//   ....[26]....
        /*018c*/ 	.word	0xffffffff


	//   ....[27]....
        /*0190*/ 	.word	0xffffffff


	//   ....[28]....
        /*0194*/ 	.word	0xffffffff


	//   ....[29]....
        /*0198*/ 	.word	0xffffffff


	//   ....[30]....
        /*019c*/ 	.word	0xffffffff


	//   ....[31]....
        /*01a0*/ 	.word	0xffffffff


	//   ....[32]....
        /*01a4*/ 	.word	0xffffffff


	//   ....[33]....
        /*01a8*/ 	.word	0xffffffff


	//   ....[34]....
        /*01ac*/ 	.word	0xffffffff


	//   ....[35]....
        /*01b0*/ 	.word	0xffffffff


	//   ....[36]....
        /*01b4*/ 	.word	0xffffffff


	//   ....[37]....
        /*01b8*/ 	.word	0xffffffff


	//   ....[38]....
        /*01bc*/ 	.word	0xffffffff


	//   ....[39]....
        /*01c0*/ 	.word	0xffffffff


	//   ....[40]....
        /*01c4*/ 	.word	0xffffffff


	//   ....[41]....
        /*01c8*/ 	.word	0xffffffff


	//   ....[42]....
        /*01cc*/ 	.word	0xffffffff


	//   ....[43]....
        /*01d0*/ 	.word	0xffffffff


	//   ....[44]....
        /*01d4*/ 	.word	0xffffffff


	//   ....[45]....
        /*01d8*/ 	.word	0xffffffff


	//   ....[46]....
        /*01dc*/ 	.word	0xffffffff


	//   ....[47]....
        /*01e0*/ 	.word	0xffffffff


	//   ....[48]....
        /*01e4*/ 	.word	0xffffffff


	//   ....[49]....
        /*01e8*/ 	.word	0xffffffff


	//   ....[50]....
        /*01ec*/ 	.word	0xffffffff


	//   ....[51]....
        /*01f0*/ 	.word	0xffffffff


	//   ....[52]....
        /*01f4*/ 	.word	0xffffffff


	//   ....[53]....
        /*01f8*/ 	.word	0xffffffff


	//   ....[54]....
        /*01fc*/ 	.word	0xffffffff


	//   ....[55]....
        /*0200*/ 	.word	0xffffffff


	//   ....[56]....
        /*0204*/ 	.word	0xffffffff


	//   ....[57]....
        /*0208*/ 	.word	0xffffffff


	//   ....[58]....
        /*020c*/ 	.word	0xffffffff


	//   ....[59]....
        /*0210*/ 	.word	0xffffffff


	//   ....[60]....
        /*0214*/ 	.word	0xffffffff


	//   ....[61]....
        /*0218*/ 	.word	0xffffffff


	//   ....[62]....
        /*021c*/ 	.word	0xffffffff


	//   ....[63]....
        /*0220*/ 	.word	0xffffffff


	//   ....[64]....
        /*0224*/ 	.word	0xffffffff


	//   ....[65]....
        /*0228*/ 	.word	0xffffffff


	//   ....[66]....
        /*022c*/ 	.word	0xffffffff


	//   ....[67]....
        /*0230*/ 	.word	0xffffffff


	//   ....[68]....
        /*0234*/ 	.word	0xffffffff


	//   ....[69]....
        /*0238*/ 	.word	0xffffffff


	//   ....[70]....
        /*023c*/ 	.word	0xffffffff


	//   ....[71]....
        /*0240*/ 	.word	0xffffffff


	//   ....[72]....
        /*0244*/ 	.word	0xffffffff


	//   ....[73]....
        /*0248*/ 	.word	0xffffffff


	//   ....[74]....
        /*024c*/ 	.word	0xffffffff


	//   ....[75]....
        /*0250*/ 	.word	0xffffffff


	//   ....[76]....
        /*0254*/ 	.word	0xffffffff


	//   ....[77]....
        /*0258*/ 	.word	0xffffffff


	//   ....[78]....
        /*025c*/ 	.word	0xffffffff


	//   ....[79]....
        /*0260*/ 	.word	0xffffffff


	//   ....[80]....
        /*0264*/ 	.word	0xffffffff


	//   ....[81]....
        /*0268*/ 	.word	0xffffffff


	//   ....[82]....
        /*026c*/ 	.word	0xffffffff


	//   ....[83]....
        /*0270*/ 	.word	0xffffffff


	//   ....[84]....
        /*0274*/ 	.word	0xffffffff


	//   ....[85]....
        /*0278*/ 	.word	0xffffffff


	//   ....[86]....
        /*027c*/ 	.word	0xffffffff


	//   ....[87]....
        /*0280*/ 	.word	0xffffffff


	//   ....[88]....
        /*0284*/ 	.word	0xffffffff


	//   ....[89]....
        /*0288*/ 	.word	0xffffffff


	//   ....[90]....
        /*028c*/ 	.word	0xffffffff


	//   ....[91]....
        /*0290*/ 	.word	0xffffffff


	//   ....[92]....
        /*0294*/ 	.word	0xffffffff


	//   ....[93]....
        /*0298*/ 	.word	0xffffffff


	//   ....[94]....
        /*029c*/ 	.word	0xffffffff


	//   ....[95]....
        /*02a0*/ 	.word	0xffffffff


	//   ....[96]....
        /*02a4*/ 	.word	0xffffffff


	//   ....[97]....
        /*02a8*/ 	.word	0xffffffff


	//   ....[98]....
        /*02ac*/ 	.word	0xffffffff


	//   ....[99]....
        /*02b0*/ 	.word	0xffffffff


	//   ....[100]....
        /*02b4*/ 	.word	0xffffffff


	//   ....[101]....
        /*02b8*/ 	.word	0xffffffff


	//   ....[102]....
        /*02bc*/ 	.word	0xffffffff


	//   ....[103]....
        /*02c0*/ 	.word	0xffffffff


	//   ....[104]....
        /*02c4*/ 	.word	0xffffffff


	//   ....[105]....
        /*02c8*/ 	.word	0xffffffff


	//   ....[106]....
        /*02cc*/ 	.word	0xffffffff


	//   ....[107]....
        /*02d0*/ 	.word	0xffffffff


	//   ....[108]....
        /*02d4*/ 	.word	0xffffffff


	//   ....[109]....
        /*02d8*/ 	.word	0xffffffff


	//   ....[110]....
        /*02dc*/ 	.word	0xffffffff


	//   ....[111]....
        /*02e0*/ 	.word	0xffffffff


	//   ....[112]....
        /*02e4*/ 	.word	0xffffffff


	//   ....[113]....
        /*02e8*/ 	.word	0xffffffff


	//   ....[114]....
        /*02ec*/ 	.word	0xffffffff


	//   ....[115]....
        /*02f0*/ 	.word	0xffffffff


	//   ....[116]....
        /*02f4*/ 	.word	0xffffffff


	//   ....[117]....
        /*02f8*/ 	.word	0xffffffff


	//   ....[118]....
        /*02fc*/ 	.word	0xffffffff


	//   ....[119]....
        /*0300*/ 	.word	0xffffffff


	//   ....[120]....
        /*0304*/ 	.word	0xffffffff


	//   ....[121]....
        /*0308*/ 	.word	0xffffffff


	//   ....[122]....
        /*030c*/ 	.word	0xffffffff


	//   ....[123]....
        /*0310*/ 	.word	0xffffffff


	//   ....[124]....
        /*0314*/ 	.word	0xffffffff


	//   ....[125]....
        /*0318*/ 	.word	0xffffffff


	//   ....[126]....
        /*031c*/ 	.word	0xffffffff


	//   ....[127]....
        /*0320*/ 	.word	0xffffffff


	//   ....[128]....
        /*0324*/ 	.word	0xffffffff


	//   ....[129]....
        /*0328*/ 	.word	0xffffffff


	//   ....[130]....
        /*032c*/ 	.word	0xffffffff


	//   ....[131]....
        /*0330*/ 	.word	0xffffffff


	//   ....[132]....
        /*0334*/ 	.word	0xffffffff


	//   ....[133]....
        /*0338*/ 	.word	0xffffffff


	//   ....[134]....
        /*033c*/ 	.word	0xffffffff


	//   ....[135]....
        /*0340*/ 	.word	0xffffffff


	//   ....[136]....
        /*0344*/ 	.word	0xffffffff


	//   ....[137]....
        /*0348*/ 	.word	0xffffffff


	//   ....[138]....
        /*034c*/ 	.word	0xffffffff


	//   ....[139]....
        /*0350*/ 	.word	0xffffffff


	//   ....[140]....
        /*0354*/ 	.word	0xffffffff


	//   ....[141]....
        /*0358*/ 	.word	0xffffffff


	//   ....[142]....
        /*035c*/ 	.word	0xffffffff


	//   ....[143]....
        /*0360*/ 	.word	0x0500000f


	//   ....[144]....
        /*0364*/ 	.word	0x0500000f


	//   ....[145]....
        /*0368*/ 	.word	0x0500000f


	//   ....[146]....
        /*036c*/ 	.word	0x0500000f


	//   ....[147]....
        /*0370*/ 	.word	0x0500000f


	//   ....[148]....
        /*0374*/ 	.word	0x0500000f


	//   ....[149]....
        /*0378*/ 	.word	0x0500000f


	//   ....[150]....
        /*037c*/ 	.word	0x0500000f


	//   ....[151]....
        /*0380*/ 	.word	0x0500000f


	//   ....[152]....
        /*0384*/ 	.word	0x0500000f


	//   ....[153]....
        /*0388*/ 	.word	0x0500000f


	//   ....[154]....
        /*038c*/ 	.word	0x0500000f


	//   ....[155]....
        /*0390*/ 	.word	0x0500000f


	//   ....[156]....
        /*0394*/ 	.word	0x0500000f


	//   ....[157]....
        /*0398*/ 	.word	0x0500000f


	//   ....[158]....
        /*039c*/ 	.word	0x0500000f


	//   ....[159]....
        /*03a0*/ 	.word	0x0500000f


	//   ....[160]....
        /*03a4*/ 	.word	0x0500000f


	//   ....[161]....
        /*03a8*/ 	.word	0x0500000f


	//   ....[162]....
        /*03ac*/ 	.word	0x0500000f


	//   ....[163]....
        /*03b0*/ 	.word	0x0500000f


	//   ....[164]....
        /*03b4*/ 	.word	0x0500000f


	//   ....[165]....
        /*03b8*/ 	.word	0x0500000f


	//   ....[166]....
        /*03bc*/ 	.word	0x0500000f


	//   ....[167]....
        /*03c0*/ 	.word	0x0500000f


	//   ....[168]....
        /*03c4*/ 	.word	0x0500000f


	//   ....[169]....
        /*03c8*/ 	.word	0x0500000f


	//   ....[170]....
        /*03cc*/ 	.word	0x0500000f


	//   ....[171]....
        /*03d0*/ 	.word	0x0500000f


	//   ....[172]....
        /*03d4*/ 	.word	0x0500000f


	//   ....[173]....
        /*03d8*/ 	.word	0x0500000f


	//   ....[174]....
        /*03dc*/ 	.word	0x0500000f


	//   ....[175]....
        /*03e0*/ 	.word	0x0500000f


	//   ....[176]....
        /*03e4*/ 	.word	0x0500000f


	//   ....[177]....
        /*03e8*/ 	.word	0x0500000f


	//   ....[178]....
        /*03ec*/ 	.word	0x0500000f


	//   ....[179]....
        /*03f0*/ 	.word	0x0500000f


	//   ....[180]....
        /*03f4*/ 	.word	0x0500000f


	//   ....[181]....
        /*03f8*/ 	.word	0x0500000f


	//   ....[182]....
        /*03fc*/ 	.word	0x0500000f


	//   ....[183]....
        /*0400*/ 	.word	0x0500000f


	//   ....[184]....
        /*0404*/ 	.word	0x0500000f


	//   ....[185]....
        /*0408*/ 	.word	0x0500000f


	//   ....[186]....
        /*040c*/ 	.word	0x0500000f


	//   ....[187]....
        /*0410*/ 	.word	0x0500000f


	//   ....[188]....
        /*0414*/ 	.word	0x0500000f


	//   ....[189]....
        /*0418*/ 	.word	0x0500000f


	//   ....[190]....
        /*041c*/ 	.word	0x0500000f


	//   ....[191]....
        /*0420*/ 	.word	0x0500000f


	//   ....[192]....
        /*0424*/ 	.word	0x0500000f


	//   ....[193]....
        /*0428*/ 	.word	0x0500000f


	//   ....[194]....
        /*042c*/ 	.word	0x0500000f


	//   ....[195]....
        /*0430*/ 	.word	0x0500000f


	//   ....[196]....
        /*0434*/ 	.word	0x0500000f


	//   ....[197]....
        /*0438*/ 	.word	0x0500000f


	//   ....[198]....
        /*043c*/ 	.word	0x0500000f


	//   ....[199]....
        /*0440*/ 	.word	0x0500000f


	//   ....[200]....
        /*0444*/ 	.word	0x0500000f


	//   ....[201]....
        /*0448*/ 	.word	0x0500000f


	//   ....[202]....
        /*044c*/ 	.word	0x0500000f


	//   ....[203]....
        /*0450*/ 	.word	0x0500000f


	//   ....[204]....
        /*0454*/ 	.word	0x0500000f


	//   ....[205]....
        /*0458*/ 	.word	0x0500000f


	//   ....[206]....
        /*045c*/ 	.word	0x0500000f


	//   ....[207]....
        /*0460*/ 	.word	0x0500000f


	//   ....[208]....
        /*0464*/ 	.word	0x0500000f


	//   ....[209]....
        /*0468*/ 	.word	0x0500000f


	//   ....[210]....
        /*046c*/ 	.word	0x0500000f


	//   ....[211]....
        /*0470*/ 	.word	0x0500000f


	//   ....[212]....
        /*0474*/ 	.word	0x0500000f


	//   ....[213]....
        /*0478*/ 	.word	0x0500000f


	//   ....[214]....
        /*047c*/ 	.word	0x0500000f


	//   ....[215]....
        /*0480*/ 	.word	0x0500000f


	//   ....[216]....
        /*0484*/ 	.word	0x0500000f


	//   ....[217]....
        /*0488*/ 	.word	0x0500000f


	//   ....[218]....
        /*048c*/ 	.word	0x0500000f


	//   ....[219]....
        /*0490*/ 	.word	0x0500000f


	//   ....[220]....
        /*0494*/ 	.word	0x0500000f


	//   ....[221]....
        /*0498*/ 	.word	0x0500000f


	//   ....[222]....
        /*049c*/ 	.word	0x0500000f


	//   ....[223]....
        /*04a0*/ 	.word	0x0500000f


	//   ....[224]....
        /*04a4*/ 	.word	0x0500000f


	//   ....[225]....
        /*04a8*/ 	.word	0x0500000f


	//   ....[226]....
        /*04ac*/ 	.word	0x0500000f


	//----- nvinfo : EIATTR_COOP_GROUP_INSTR_OFFSETS
	.align		4
.L_112:
        /*04b0*/ 	.byte	0x04, 0x28
        /*04b2*/ 	.short	(.L_114 - .L_113)


	//   ....[0]....
.L_113:
        /*04b4*/ 	.word	0x00000070


	//   ....[1]....
        /*04b8*/ 	.word	0x000000b0


	//   ....[2]....
        /*04bc*/ 	.word	0x000002d0


	//   ....[3]....
        /*04c0*/ 	.word	0x00000430


	//   ....[4]....
        /*04c4*/ 	.word	0x00000550


	//   ....[5]....
        /*04c8*/ 	.word	0x000006b0


	//   ....[6]....
        /*04cc*/ 	.word	0x00001890


	//   ....[7]....
        /*04d0*/ 	.word	0x00002980


	//   ....[8]....
        /*04d4*/ 	.word	0x00002a20


	//   ....[9]....
        /*04d8*/ 	.word	0x00002ee0


	//   ....[10]....
        /*04dc*/ 	.word	0x00002f50


	//   ....[11]....
        /*04e0*/ 	.word	0x00004c40


	//   ....[12]....
        /*04e4*/ 	.word	0x00004c50


	//   ....[13]....
        /*04e8*/ 	.word	0x00004c80


	//   ....[14]....
        /*04ec*/ 	.word	0x00004ca0


	//   ....[15]....
        /*04f0*/ 	.word	0x00005dc0


	//   ....[16]....
        /*04f4*/ 	.word	0x00005e00


	//   ....[17]....
        /*04f8*/ 	.word	0x00005eb0


	//   ....[18]....
        /*04fc*/ 	.word	0x00005ec0


	//   ....[19]....
        /*0500*/ 	.word	0x00007220


	//   ....[20]....
        /*0504*/ 	.word	0x00007250


	//   ....[21]....
        /*0508*/ 	.word	0x00007270


	//   ....[22]....
        /*050c*/ 	.word	0x00007290


	//   ....[23]....
        /*0510*/ 	.word	0x000079e0


	//   ....[24]....
        /*0514*/ 	.word	0x00007a00


	//   ....[25]....
        /*0518*/ 	.word	0x00007ad0


	//   ....[26]....
        /*051c*/ 	.word	0x00007af0


	//   ....[27]....
        /*0520*/ 	.word	0x00007bb0


	//   ....[28]....
        /*0524*/ 	.word	0x00007bd0


	//   ....[29]....
        /*0528*/ 	.word	0x00007ca0


	//   ....[30]....
        /*052c*/ 	.word	0x00007cc0


	//   ....[31]....
        /*0530*/ 	.word	0x00008090


	//   ....[32]....
        /*0534*/ 	.word	0x000080a0


	//   ....[33]....
        /*0538*/ 	.word	0x000084d0


	//   ....[34]....
        /*053c*/ 	.word	0x000084e0


	//   ....[35]....
        /*0540*/ 	.word	0x000092c0


	//   ....[36]....
        /*0544*/ 	.word	0x000092e0


	//   ....[37]....
        /*0548*/ 	.word	0x000093a0


	//   ....[38]....
        /*054c*/ 	.word	0x000093c0


	//   ....[39]....
        /*0550*/ 	.word	0x00009480


	//   ....[40]....
        /*0554*/ 	.word	0x000094a0


	//   ....[41]....
        /*0558*/ 	.word	0x00009570


	//   ....[42]....
        /*055c*/ 	.word	0x00009590


	//   ....[43]....
        /*0560*/ 	.word	0x000096d0


	//   ....[44]....
        /*0564*/ 	.word	0x000098e0


	//   ....[45]....
        /*0568*/ 	.word	0x00009910


	//   ....[46]....
        /*056c*/ 	.word	0x00009940


	//   ....[47]....
        /*0570*/ 	.word	0x00009970


	//   ....[48]....
        /*0574*/ 	.word	0x000099a0


	//   ....[49]....
        /*0578*/ 	.word	0x000099d0


	//   ....[50]....
        /*057c*/ 	.word	0x00009b40


	//   ....[51]....
        /*0580*/ 	.word	0x00009b70


	//   ....[52]....
        /*0584*/ 	.word	0x00009ba0


	//   ....[53]....
        /*0588*/ 	.word	0x00009bd0


	//   ....[54]....
        /*058c*/ 	.word	0x00009c00


	//   ....[55]....
        /*0590*/ 	.word	0x00009c30


	//   ....[56]....
        /*0594*/ 	.word	0x00009cc0


	//   ....[57]....
        /*0598*/ 	.word	0x00009cf0


	//   ....[58]....
        /*059c*/ 	.word	0x00009d00


	//   ....[59]....
        /*05a0*/ 	.word	0x00009d90


	//   ....[60]....
        /*05a4*/ 	.word	0x0000b7d0


	//   ....[61]....
        /*05a8*/ 	.word	0x0000b7f0


	//   ....[62]....
        /*05ac*/ 	.word	0x0000b8a0


	//   ....[63]....
        /*05b0*/ 	.word	0x0000b8c0


	//   ....[64]....
        /*05b4*/ 	.word	0x0000b960


	//   ....[65]....
        /*05b8*/ 	.word	0x0000b980


	//   ....[66]....
        /*05bc*/ 	.word	0x0000ba20


	//   ....[67]....
        /*05c0*/ 	.word	0x0000ba40


	//   ....[68]....
        /*05c4*/ 	.word	0x0000bae0


	//   ....[69]....
        /*05c8*/ 	.word	0x0000bb00


	//   ....[70]....
        /*05cc*/ 	.word	0x0000bb10


	//   ....[71]....
        /*05d0*/ 	.word	0x0000bba0


	//   ....[72]....
        /*05d4*/ 	.word	0x0000c300


	//   ....[73]....
        /*05d8*/ 	.word	0x0000c330


	//   ....[74]....
        /*05dc*/ 	.word	0x0000c390


	//   ....[75]....
        /*05e0*/ 	.word	0x0000c3e0


	//   ....[76]....
        /*05e4*/ 	.word	0x0000c420


	//   ....[77]....
        /*05e8*/ 	.word	0x0000c490


	//   ....[78]....
        /*05ec*/ 	.word	0x0000c4e0


	//   ....[79]....
        /*05f0*/ 	.word	0x0000c540


	//   ....[80]....
        /*05f4*/ 	.word	0x0000c590


	//   ....[81]....
        /*05f8*/ 	.word	0x0000c5f0


	//   ....[82]....
        /*05fc*/ 	.word	0x0000c640


	//   ....[83]....
        /*0600*/ 	.word	0x0000c6a0


	//   ....[84]....
        /*0604*/ 	.word	0x0000c6f0


	//   ....[85]....
        /*0608*/ 	.word	0x0000c750


	//   ....[86]....
        /*060c*/ 	.word	0x0000c770


	//   ....[87]....
        /*0610*/ 	.word	0x0000c7a0


	//   ....[88]....
        /*0614*/ 	.word	0x0000cf30


	//   ....[89]....
        /*0618*/ 	.word	0x0000cf40


	//   ....[90]....
        /*061c*/ 	.word	0x0000cf60


	//   ....[91]....
        /*0620*/ 	.word	0x0000cfe0


	//   ....[92]....
        /*0624*/ 	.word	0x0000cff0


	//   ....[93]....
        /*0628*/ 	.word	0x0000d050


	//   ....[94]....
        /*062c*/ 	.word	0x0000d080


	//   ....[95]....
        /*0630*/ 	.word	0x0000d0c0


	//   ....[96]....
        /*0634*/ 	.word	0x0000d0f0


	//   ....[97]....
        /*0638*/ 	.word	0x0000d130


	//   ....[98]....
        /*063c*/ 	.word	0x0000d160


	//   ....[99]....
        /*0640*/ 	.word	0x0000d1a0


	//   ....[100]....
        /*0644*/ 	.word	0x0000d410


	//   ....[101]....
        /*0648*/ 	.word	0x0000d430


	//   ....[102]....
        /*064c*/ 	.word	0x0000d440


	//   ....[103]....
        /*0650*/ 	.word	0x0000d4c0


	//   ....[104]....
        /*0654*/ 	.word	0x0000d4d0


	//   ....[105]....
        /*0658*/ 	.word	0x0000d540


	//   ....[106]....
        /*065c*/ 	.word	0x0000d550


	//   ....[107]....
        /*0660*/ 	.word	0x0000d5c0


	//   ....[108]....
        /*0664*/ 	.word	0x0000d5d0


	//   ....[109]....
        /*0668*/ 	.word	0x0000d640


	//   ....[110]....
        /*066c*/ 	.word	0x0000d650


	//   ....[111]....
        /*0670*/ 	.word	0x0000d660


	//   ....[112]....
        /*0674*/ 	.word	0x0000dc10


	//   ....[113]....
        /*0678*/ 	.word	0x0000dc30


	//   ....[114]....
        /*067c*/ 	.word	0x0000dc40


	//   ....[115]....
        /*0680*/ 	.word	0x0000dc50


	//   ....[116]....
        /*0684*/ 	.word	0x0000dcc0


	//   ....[117]....
        /*0688*/ 	.word	0x0000dce0


	//   ....[118]....
        /*068c*/ 	.word	0x0000dd50


	//   ....[119]....
        /*0690*/ 	.word	0x0000dd70


	//   ....[120]....
        /*0694*/ 	.word	0x0000ddd0


	//   ....[121]....
        /*0698*/ 	.word	0x0000ddf0


	//   ....[122]....
        /*069c*/ 	.word	0x0000de40


	//   ....[123]....
        /*06a0*/ 	.word	0x0000de60


	//   ....[124]....
        /*06a4*/ 	.word	0x0000e2b0


	//   ....[125]....
        /*06a8*/ 	.word	0x0000e2c0


	//   ....[126]....
        /*06ac*/ 	.word	0x0000e300


	//   ....[127]....
        /*06b0*/ 	.word	0x0000e340


	//   ....[128]....
        /*06b4*/ 	.word	0x0000e370


	//   ....[129]....
        /*06b8*/ 	.word	0x0000e3a0


	//   ....[130]....
        /*06bc*/ 	.word	0x0000e3d0


	//   ....[131]....
        /*06c0*/ 	.word	0x0000e400


	//   ....[132]....
        /*06c4*/ 	.word	0x0000e5b0


	//   ....[133]....
        /*06c8*/ 	.word	0x0000e5e0


	//   ....[134]....
        /*06cc*/ 	.word	0x0000e610


	//   ....[135]....
        /*06d0*/ 	.word	0x0000e640


	//   ....[136]....
        /*06d4*/ 	.word	0x0000e670


	//   ....[137]....
        /*06d8*/ 	.word	0x0000e6a0


	//   ....[138]....
        /*06dc*/ 	.word	0x0000e760


	//   ....[139]....
        /*06e0*/ 	.word	0x0000e780


	//   ....[140]....
        /*06e4*/ 	.word	0x0000e790


	//   ....[141]....
        /*06e8*/ 	.word	0x0000e7f0


	//   ....[142]....
        /*06ec*/ 	.word	0x0000ee10


	//   ....[143]....
        /*06f0*/ 	.word	0x0000f300


	//   ....[144]....
        /*06f4*/ 	.word	0x0000f3f0


	//   ....[145]....
        /*06f8*/ 	.word	0x0000f490


	//   ....[146]....
        /*06fc*/ 	.word	0x0000f4f0


	//   ....[147]....
        /*0700*/ 	.word	0x0000f610


	//   ....[148]....
        /*0704*/ 	.word	0x0000f670


	//   ....[149]....
        /*0708*/ 	.word	0x0000f780


	//   ....[150]....
        /*070c*/ 	.word	0x0000f7f0


	//   ....[151]....
        /*0710*/ 	.word	0x0000f900


	//   ....[152]....
        /*0714*/ 	.word	0x0000f970


	//   ....[153]....
        /*0718*/ 	.word	0x0000fa80


	//   ....[154]....
        /*071c*/ 	.word	0x0000faf0


	//   ....[155]....
        /*0720*/ 	.word	0x0000fbd0


	//   ....[156]....
        /*0724*/ 	.word	0x0000fcd0


	//   ....[157]....
        /*0728*/ 	.word	0x0000fd40


	//   ....[158]....
        /*072c*/ 	.word	0x0000fdc0


	//   ....[159]....
        /*0730*/ 	.word	0x0000fe80


	//   ....[160]....
        /*0734*/ 	.word	0x0000ff00


	//   ....[161]....
        /*0738*/ 	.word	0x0000ffe0


	//   ....[162]....
        /*073c*/ 	.word	0x00010060


	//   ....[163]....
        /*0740*/ 	.word	0x00010140


	//   ....[164]....
        /*0744*/ 	.word	0x000101c0


	//   ....[165]....
        /*0748*/ 	.word	0x000102a0


	//   ....[166]....
        /*074c*/ 	.word	0x00010320


	//   ....[167]....
        /*0750*/ 	.word	0x00010400


	//   ....[168]....
        /*0754*/ 	.word	0x00010480


	//   ....[169]....
        /*0758*/ 	.word	0x00010560


	//   ....[170]....
        /*075c*/ 	.word	0x000105e0


	//   ....[171]....
        /*0760*/ 	.word	0x000106a0


	//   ....[172]....
        /*0764*/ 	.word	0x000107d0


	//   ....[173]....
        /*0768*/ 	.word	0x00010880


	//   ....[174]....
        /*076c*/ 	.word	0x00010900


	//   ....[175]....
        /*0770*/ 	.word	0x000109e0


	//   ....[176]....
        /*0774*/ 	.word	0x00010a40


	//   ....[177]....
        /*0778*/ 	.word	0x00010b10


	//   ....[178]....
        /*077c*/ 	.word	0x00010b70


	//   ....[179]....
        /*0780*/ 	.word	0x00010c40


	//   ....[180]....
        /*0784*/ 	.word	0x00010ca0


	//   ....[181]....
        /*0788*/ 	.word	0x00010d70


	//   ....[182]....
        /*078c*/ 	.word	0x00010dd0


	//   ....[183]....
        /*0790*/ 	.word	0x00010ea0


	//   ....[184]....
        /*0794*/ 	.word	0x00010f90


	//   ....[185]....
        /*0798*/ 	.word	0x00011030


	//   ....[186]....
        /*079c*/ 	.word	0x00011090


	//   ....[187]....
        /*07a0*/ 	.word	0x00011180


	//   ....[188]....
        /*07a4*/ 	.word	0x000111e0


	//   ....[189]....
        /*07a8*/ 	.word	0x000112c0


	//   ....[190]....
        /*07ac*/ 	.word	0x00011320


	//   ....[191]....
        /*07b0*/ 	.word	0x00011400


	//   ....[192]....
        /*07b4*/ 	.word	0x00011460


	//   ....[193]....
        /*07b8*/ 	.word	0x00011540


	//   ....[194]....
        /*07bc*/ 	.word	0x000115a0


	//   ....[195]....
        /*07c0*/ 	.word	0x00011670


	//   ....[196]....
        /*07c4*/ 	.word	0x00011790


	//   ....[197]....
        /*07c8*/ 	.word	0x00011880


	//   ....[198]....
        /*07cc*/ 	.word	0x00011920


	//   ....[199]....
        /*07d0*/ 	.word	0x000119f0


	//   ....[200]....
        /*07d4*/ 	.word	0x00011a50


	//   ....[201]....
        /*07d8*/ 	.word	0x00011b20


	//   ....[202]....
        /*07dc*/ 	.word	0x00011b80


	//   ....[203]....
        /*07e0*/ 	.word	0x00011c60


	//   ....[204]....
        /*07e4*/ 	.word	0x00011cc0


	//   ....[205]....
        /*07e8*/ 	.word	0x00011d90


	//   ....[206]....
        /*07ec*/ 	.word	0x00011df0


	//   ....[207]....
        /*07f0*/ 	.word	0x00011eb0


	//   ....[208]....
        /*07f4*/ 	.word	0x00011f40


	//   ....[209]....
        /*07f8*/ 	.word	0x00011fe0


	//   ....[210]....
        /*07fc*/ 	.word	0x00012140


	//   ....[211]....
        /*0800*/ 	.word	0x000121b0


	//   ....[212]....
        /*0804*/ 	.word	0x00012230


	//   ....[213]....
        /*0808*/ 	.word	0x000122a0


	//   ....[214]....
        /*080c*/ 	.word	0x00012310


	//   ....[215]....
        /*0810*/ 	.word	0x00012390


	//   ....[216]....
        /*0814*/ 	.word	0x00012410


	//   ....[217]....
        /*0818*/ 	.word	0x000124a0


	//   ....[218]....
        /*081c*/ 	.word	0x00012510


	//   ....[219]....
        /*0820*/ 	.word	0x00012580


	//   ....[220]....
        /*0824*/ 	.word	0x000125f0


	//   ....[221]....
        /*0828*/ 	.word	0x00012670


	//   ....[222]....
        /*082c*/ 	.word	0x000126e0


	//   ....[223]....
        /*0830*/ 	.word	0x00012780


	//   ....[224]....
        /*0834*/ 	.word	0x000127d0


	//   ....[225]....
        /*0838*/ 	.word	0x00012860


	//   ....[226]....
        /*083c*/ 	.word	0x00012990


	//----- nvinfo : EIATTR_REG_RECONFIG
	.align		4
.L_114:
        /*0840*/ 	.byte	0x01, 0x54
	.zero		2


	//----- nvinfo : EIATTR_SYSCALL_OFFSETS
	.align		4
        /*0844*/ 	.byte	0x04, 0x46
        /*0846*/ 	.short	(.L_116 - .L_115)


	//   ....[0]....
.L_115:
        /*0848*/ 	.word	0x00001a70


	//   ....[1]....
        /*084c*/ 	.word	0x0000ad50


	//   ....[2]....
        /*0850*/ 	.word	0x0000aea0


	//   ....[3]....
        /*0854*/ 	.word	0x0000af90


	//   ....[4]....
        /*0858*/ 	.word	0x0000bf30


	//----- nvinfo : EIATTR_MBARRIER_INSTR_OFFSETS
	.align		4
.L_116:
        /*085c*/ 	.byte	0x04, 0x39
        /*085e*/ 	.short	(.L_118 - .L_117)


	//   ....[0]....
.L_117:
        /*0860*/ 	.word	0x00000180
        /*0864*/ 	.word	0x000000ff
        /*0868*/ 	.word	0x0002a800
        /*086c*/ 	.short	0x0100
        /*086e*/ 	.byte	0x08
	.zero		1


	//   ....[1]....
        /*0870*/ 	.word	0x00000190
        /*0874*/ 	.word	0x000000ff
        /*0878*/ 	.word	0x0002a820
        /*087c*/ 	.short	0x0100
        /*087e*/ 	.byte	0x08
	.zero		1


	//   ....[2]....
        /*0880*/ 	.word	0x00000280
        /*0884*/ 	.word	0x000000ff
        /*0888*/ 	.word	0x0002a830
        /*088c*/ 	.short	0x0100
        /*088e*/ 	.byte	0x08
	.zero		1


	//   ....[3]....
        /*0890*/ 	.word	0x00000290
        /*0894*/ 	.word	0x000000ff
        /*0898*/ 	.word	0x0002a840
        /*089c*/ 	.short	0x0100
        /*089e*/ 	.byte	0x08
	.zero		1


	//   ....[4]....
        /*08a0*/ 	.word	0x000002a0
        /*08a4*/ 	.word	0x000000ff
        /*08a8*/ 	.word	0x0002a838
        /*08ac*/ 	.short	0x0100
        /*08ae*/ 	.byte	0x08
	.zero		1


	//   ....[5]....
        /*08b0*/ 	.word	0x000002b0
        /*08b4*/ 	.word	0x000000ff
        /*08b8*/ 	.word	0x0002a848
        /*08bc*/ 	.short	0x0100
        /*08be*/ 	.byte	0x08
	.zero		1


	//   ....[6]....
        /*08c0*/ 	.word	0x000003e0
        /*08c4*/ 	.word	0x000000ff
        /*08c8*/ 	.word	0x0002a850
        /*08cc*/ 	.short	0x0100
        /*08ce*/ 	.byte	0x08
	.zero		1


	//   ....[7]....
        /*08d0*/ 	.word	0x000003f0
        /*08d4*/ 	.word	0x000000ff
        /*08d8*/ 	.word	0x0002a860
        /*08dc*/ 	.short	0x0100
        /*08de*/ 	.byte	0x08
	.zero		1


	//   ....[8]....
        /*08e0*/ 	.word	0x00000400
        /*08e4*/ 	.word	0x000000ff
        /*08e8*/ 	.word	0x0002a858
        /*08ec*/ 	.short	0x0100
        /*08ee*/ 	.byte	0x08
	.zero		1


	//   ....[9]....
        /*08f0*/ 	.word	0x00000410
        /*08f4*/ 	.word	0x000000ff
        /*08f8*/ 	.word	0x0002a868
        /*08fc*/ 	.short	0x0100
        /*08fe*/ 	.byte	0x08
	.zero		1


	//   ....[10]....
        /*0900*/ 	.word	0x00000500
        /*0904*/ 	.word	0x000000ff
        /*0908*/ 	.word	0x0002a870
        /*090c*/ 	.short	0x0100
        /*090e*/ 	.byte	0x06
	.zero		1


	//   ....[11]....
        /*0910*/ 	.word	0x00000510
        /*0914*/ 	.word	0x000000ff
        /*0918*/ 	.word	0x0002a880
        /*091c*/ 	.short	0x0100
        /*091e*/ 	.byte	0x06
	.zero		1


	//   ....[12]....
        /*0920*/ 	.word	0x00000520
        /*0924*/ 	.word	0x000000ff
        /*0928*/ 	.word	0x0002a878
        /*092c*/ 	.short	0x0100
        /*092e*/ 	.byte	0x06
	.zero		1


	//   ....[13]....
        /*0930*/ 	.word	0x00000530
        /*0934*/ 	.word	0x000000ff
        /*0938*/ 	.word	0x0002a888
        /*093c*/ 	.short	0x0100
        /*093e*/ 	.byte	0x06
	.zero		1


	//   ....[14]....
        /*0940*/ 	.word	0x00000660
        /*0944*/ 	.word	0x000000ff
        /*0948*/ 	.word	0x0002a890
        /*094c*/ 	.short	0x0100
        /*094e*/ 	.byte	0x08
	.zero		1


	//   ....[15]....
        /*0950*/ 	.word	0x00000670
        /*0954*/ 	.word	0x000000ff
        /*0958*/ 	.word	0x0002a8a0
        /*095c*/ 	.short	0x0100
        /*095e*/ 	.byte	0x08
	.zero		1


	//   ....[16]....
        /*0960*/ 	.word	0x00000680
        /*0964*/ 	.word	0x000000ff
        /*0968*/ 	.word	0x0002a898
        /*096c*/ 	.short	0x0100
        /*096e*/ 	.byte	0x08
	.zero		1


	//   ....[17]....
        /*0970*/ 	.word	0x00000690
        /*0974*/ 	.word	0x000000ff
        /*0978*/ 	.word	0x0002a8a8
        /*097c*/ 	.short	0x0100
        /*097e*/ 	.byte	0x08
	.zero		1


	//   ....[18]....
        /*0980*/ 	.word	0x000007d0
        /*0984*/ 	.word	0x000000ff
        /*0988*/ 	.word	0x0002a8b0
        /*098c*/ 	.short	0x0100
        /*098e*/ 	.byte	0x08
	.zero		1


	//   ....[19]....
        /*0990*/ 	.word	0x000007e0
        /*0994*/ 	.word	0x000000ff
        /*0998*/ 	.word	0x0002a8c0
        /*099c*/ 	.short	0x0100
        /*099e*/ 	.byte	0x08
	.zero		1


	//   ....[20]....
        /*09a0*/ 	.word	0x000007f0
        /*09a4*/ 	.word	0x000000ff
        /*09a8*/ 	.word	0x0002a8b8
        /*09ac*/ 	.short	0x0100
        /*09ae*/ 	.byte	0x08
	.zero		1


	//   ....[21]....
        /*09b0*/ 	.word	0x00000800
        /*09b4*/ 	.word	0x000000ff
        /*09b8*/ 	.word	0x0002a8c8
        /*09bc*/ 	.short	0x0100
        /*09be*/ 	.byte	0x08
	.zero		1


	//   ....[22]....
        /*09c0*/ 	.word	0x00001b10
        /*09c4*/ 	.word	0x000000ff
        /*09c8*/ 	.word	0x0002a800
        /*09cc*/ 	.short	0x010a
        /*09ce*/ 	.byte	0x2b
	.zero		1


	//   ....[23]....
        /*09d0*/ 	.word	0x00001b90
        /*09d4*/ 	.word	0x00000008
        /*09d8*/ 	.word	0x0002a830
        /*09dc*/ 	.short	0x010a
        /*09de*/ 	.byte	0x3f
	.zero		1


	//   ....[24]....
        /*09e0*/ 	.word	0x00001be0
        /*09e4*/ 	.word	0x00000008
        /*09e8*/ 	.word	0x0002a830
        /*09ec*/ 	.short	0x010a
        /*09ee*/ 	.byte	0x3f
	.zero		1


	//   ....[25]....
        /*09f0*/ 	.word	0x00002a30
        /*09f4*/ 	.word	0x000000ff
        /*09f8*/ 	.word	0x00000000
        /*09fc*/ 	.short	0x0101
        /*09fe*/ 	.byte	0x04
	.zero		1


	//   ....[26]....
        /*0a00*/ 	.word	0x00003d20
        /*0a04*/ 	.word	0x000000ff
        /*0a08*/ 	.word	0x0002a830
        /*0a0c*/ 	.short	0x010a
        /*0a0e*/ 	.byte	0x08
	.zero		1


	//   ....[27]....
        /*0a10*/ 	.word	0x00003d60
        /*0a14*/ 	.word	0x000000ff
        /*0a18*/ 	.word	0x0002a830
        /*0a1c*/ 	.short	0x010a
        /*0a1e*/ 	.byte	0x08
	.zero		1


	//   ....[28]....
        /*0a20*/ 	.word	0x00004660
        /*0a24*/ 	.word	0x000000ff
        /*0a28*/ 	.word	0x0002a850
        /*0a2c*/ 	.short	0x010a
        /*0a2e*/ 	.byte	0x09
	.zero		1


	//   ....[29]....
        /*0a30*/ 	.word	0x000046a0
        /*0a34*/ 	.word	0x000000ff
        /*0a38*/ 	.word	0x0002a850
        /*0a3c*/ 	.short	0x010a
        /*0a3e*/ 	.byte	0x09
	.zero		1


	//   ....[30]....
        /*0a40*/ 	.word	0x000049b0
        /*0a44*/ 	.word	0x000000ff
        /*0a48*/ 	.word	0x00000000
        /*0a4c*/ 	.short	0x0101
        /*0a4e*/ 	.byte	0x08
	.zero		1


	//   ....[31]....
        /*0a50*/ 	.word	0x00005760
        /*0a54*/ 	.word	0x000000ff
        /*0a58*/ 	.word	0x00000000
        /*0a5c*/ 	.short	0x0101
        /*0a5e*/ 	.byte	0x09
	.zero		1


	//   ....[32]....
        /*0a60*/ 	.word	0x00005d30
        /*0a64*/ 	.word	0x000000ff
        /*0a68*/ 	.word	0x0002a850
        /*0a6c*/ 	.short	0x010a
        /*0a6e*/ 	.byte	0x05
	.zero		1


	//   ....[33]....
        /*0a70*/ 	.word	0x00005d70
        /*0a74*/ 	.word	0x000000ff
        /*0a78*/ 	.word	0x0002a850
        /*0a7c*/ 	.short	0x010a
        /*0a7e*/ 	.byte	0x05
	.zero		1


	//   ....[34]....
        /*0a80*/ 	.word	0x00006250
        /*0a84*/ 	.word	0x000000ff
        /*0a88*/ 	.word	0x00000000
        /*0a8c*/ 	.short	0x0101
        /*0a8e*/ 	.byte	0x04
	.zero		1


	//   ....[35]....
        /*0a90*/ 	.word	0x000079d0
        /*0a94*/ 	.word	0x00000000
        /*0a98*/ 	.word	0x00000000
        /*0a9c*/ 	.short	0x0101
        /*0a9e*/ 	.byte	0x3f
	.zero		1


	//   ....[36]....
        /*0aa0*/ 	.word	0x00008080
        /*0aa4*/ 	.word	0x00000006
        /*0aa8*/ 	.word	0x00000000
        /*0aac*/ 	.short	0x0101
        /*0aae*/ 	.byte	0x3f
	.zero		1


	//   ....[37]....
        /*0ab0*/ 	.word	0x0000b5b0
        /*0ab4*/ 	.word	0x00000007
        /*0ab8*/ 	.word	0x0002a840
        /*0abc*/ 	.short	0x010a
        /*0abe*/ 	.byte	0x3f
	.zero		1


	//   ....[38]....
        /*0ac0*/ 	.word	0x0000bc60
        /*0ac4*/ 	.word	0x00000007
        /*0ac8*/ 	.word	0x0002a830
        /*0acc*/ 	.short	0x0107
        /*0ace*/ 	.byte	0x3f
	.zero		1


	//   ....[39]....
        /*0ad0*/ 	.word	0x0000bd30
        /*0ad4*/ 	.word	0x00000007
        /*0ad8*/ 	.word	0x0002a830
        /*0adc*/ 	.short	0x0101
        /*0ade*/ 	.byte	0x3f
	.zero		1


	//   ....[40]....
        /*0ae0*/ 	.word	0x0000c8c0
        /*0ae4*/ 	.word	0x00000016
        /*0ae8*/ 	.word	0x0002a800
        /*0aec*/ 	.short	0x0107
        /*0aee*/ 	.byte	0x3f
	.zero		1


	//   ....[41]....
        /*0af0*/ 	.word	0x0000c9e0
        /*0af4*/ 	.word	0x00000016
        /*0af8*/ 	.word	0x0002a800
        /*0afc*/ 	.short	0x0101
        /*0afe*/ 	.byte	0x3f
	.zero		1


	//   ....[42]....
        /*0b00*/ 	.word	0x0000ca00
        /*0b04*/ 	.word	0x00000016
        /*0b08*/ 	.word	0x0002a820
        /*0b0c*/ 	.short	0x010a
        /*0b0e*/ 	.byte	0x3f
	.zero		1


	//   ....[43]....
        /*0b10*/ 	.word	0x0000cd60
        /*0b14*/ 	.word	0x00000006
        /*0b18*/ 	.word	0x0002a840
        /*0b1c*/ 	.short	0x010a
        /*0b1e*/ 	.byte	0x3f
	.zero		1


	//   ....[44]....
        /*0b20*/ 	.word	0x0000d240
        /*0b24*/ 	.word	0x00000006
        /*0b28*/ 	.word	0x0002a830
        /*0b2c*/ 	.short	0x0107
        /*0b2e*/ 	.byte	0x3f
	.zero		1


	//   ....[45]....
        /*0b30*/ 	.word	0x0000d2f0
        /*0b34*/ 	.word	0x00000006
        /*0b38*/ 	.word	0x0002a830
        /*0b3c*/ 	.short	0x0101
        /*0b3e*/ 	.byte	0x3f
	.zero		1


	//   ....[46]....
        /*0b40*/ 	.word	0x0000d350
        /*0b44*/ 	.word	0x00000004
        /*0b48*/ 	.word	0x0002a860
        /*0b4c*/ 	.short	0x010a
        /*0b4e*/ 	.byte	0x3f
	.zero		1


	//   ....[47]....
        /*0b50*/ 	.word	0x0000d7a0
        /*0b54*/ 	.word	0x00000004
        /*0b58*/ 	.word	0x0002a850
        /*0b5c*/ 	.short	0x0107
        /*0b5e*/ 	.byte	0x3f
	.zero		1


	//   ....[48]....
        /*0b60*/ 	.word	0x0000d8f0
        /*0b64*/ 	.word	0x00000004
        /*0b68*/ 	.word	0x0002a850
        /*0b6c*/ 	.short	0x0101
        /*0b6e*/ 	.byte	0x3f
	.zero		1


	//   ....[49]....
        /*0b70*/ 	.word	0x0000db40
        /*0b74*/ 	.word	0x00000000
        /*0b78*/ 	.word	0x0002a860
        /*0b7c*/ 	.short	0x010a
        /*0b7e*/ 	.byte	0x3f
	.zero		1


	//   ....[50]....
        /*0b80*/ 	.word	0x0000dfa0
        /*0b84*/ 	.word	0x00000000
        /*0b88*/ 	.word	0x0002a850
        /*0b8c*/ 	.short	0x0107
        /*0b8e*/ 	.byte	0x3f
	.zero		1


	//   ....[51]....
        /*0b90*/ 	.word	0x0000e050
        /*0b94*/ 	.word	0x00000000
        /*0b98*/ 	.word	0x0002a850
        /*0b9c*/ 	.short	0x0101
        /*0b9e*/ 	.byte	0x3f
	.zero		1


	//   ....[52]....
        /*0ba0*/ 	.word	0x0000ed90
        /*0ba4*/ 	.word	0x00000004
        /*0ba8*/ 	.word	0x0002a820
        /*0bac*/ 	.short	0x010a
        /*0bae*/ 	.byte	0x3f
	.zero		1


	//   ....[53]....
        /*0bb0*/ 	.word	0x0000ef30
        /*0bb4*/ 	.word	0x00000005
        /*0bb8*/ 	.word	0x0002a840
        /*0bbc*/ 	.short	0x010a
        /*0bbe*/ 	.byte	0x3f
	.zero		1


	//   ....[54]....
        /*0bc0*/ 	.word	0x0000efd0
        /*0bc4*/ 	.word	0x0000001b
        /*0bc8*/ 	.word	0x0002a840
        /*0bcc*/ 	.short	0x010a
        /*0bce*/ 	.byte	0x3f
	.zero		1


	//   ....[55]....
        /*0bd0*/ 	.word	0x0000f010
        /*0bd4*/ 	.word	0x00000005
        /*0bd8*/ 	.word	0x0002a860
        /*0bdc*/ 	.short	0x010a
        /*0bde*/ 	.byte	0x3f
	.zero		1


	//   ....[56]....
        /*0be0*/ 	.word	0x0000f050
        /*0be4*/ 	.word	0x0000001b
        /*0be8*/ 	.word	0x0002a860
        /*0bec*/ 	.short	0x010a
        /*0bee*/ 	.byte	0x3f
	.zero		1


	//   ....[57]....
        /*0bf0*/ 	.word	0x0000f0c0
        /*0bf4*/ 	.word	0x00000003
        /*0bf8*/ 	.word	0x0002a800
        /*0bfc*/ 	.short	0x010a
        /*0bfe*/ 	.byte	0x3f
	.zero		1


	//   ....[58]....
        /*0c00*/ 	.word	0x0000f110
        /*0c04*/ 	.word	0x00000008
        /*0c08*/ 	.word	0x0002a830
        /*0c0c*/ 	.short	0x010a
        /*0c0e*/ 	.byte	0x3f
	.zero		1


	//   ....[59]....
        /*0c10*/ 	.word	0x0000f170
        /*0c14*/ 	.word	0x00000003
        /*0c18*/ 	.word	0x0002a830
        /*0c1c*/ 	.short	0x010a
        /*0c1e*/ 	.byte	0x3f
	.zero		1


	//   ....[60]....
        /*0c20*/ 	.word	0x0000f1d0
        /*0c24*/ 	.word	0x00000003
        /*0c28*/ 	.word	0x0002a850
        /*0c2c*/ 	.short	0x010a
        /*0c2e*/ 	.byte	0x3f
	.zero		1


	//   ....[61]....
        /*0c30*/ 	.word	0x0000f230
        /*0c34*/ 	.word	0x00000005
        /*0c38*/ 	.word	0x0002a850
        /*0c3c*/ 	.short	0x010a
        /*0c3e*/ 	.byte	0x3f
	.zero		1


	//   ....[62]....
        /*0c40*/ 	.word	0x0000f340
        /*0c44*/ 	.word	0x00000007
        /*0c48*/ 	.word	0x0002a840
        /*0c4c*/ 	.short	0x010a
        /*0c4e*/ 	.byte	0x3f
	.zero		1


	//   ....[63]....
        /*0c50*/ 	.word	0x000106d0
        /*0c54*/ 	.word	0x00000016
        /*0c58*/ 	.word	0x0002a820
        /*0c5c*/ 	.short	0x010a
        /*0c5e*/ 	.byte	0x3f
	.zero		1


	//   ....[64]....
        /*0c60*/ 	.word	0x00010720
        /*0c64*/ 	.word	0x00000006
        /*0c68*/ 	.word	0x0002a840
        /*0c6c*/ 	.short	0x010a
        /*0c6e*/ 	.byte	0x3f
	.zero		1


	//   ....[65]....
        /*0c70*/ 	.word	0x00010ee0
        /*0c74*/ 	.word	0x00000004
        /*0c78*/ 	.word	0x0002a860
        /*0c7c*/ 	.short	0x010a
        /*0c7e*/ 	.byte	0x3f
	.zero		1


	//   ....[66]....
        /*0c80*/ 	.word	0x000116e0
        /*0c84*/ 	.word	0x00000000
        /*0c88*/ 	.word	0x0002a860
        /*0c8c*/ 	.short	0x010a
        /*0c8e*/ 	.byte	0x3f
	.zero		1


	//   ....[67]....
        /*0c90*/ 	.word	0x000128b0
        /*0c94*/ 	.word	0x00000004
        /*0c98*/ 	.word	0x0002a820
        /*0c9c*/ 	.short	0x010a
        /*0c9e*/ 	.byte	0x3f
	.zero		1


	//   ....[68]....
        /*0ca0*/ 	.word	0x00012a50
        /*0ca4*/ 	.word	0x00000005
        /*0ca8*/ 	.word	0x0002a840
        /*0cac*/ 	.short	0x010a
        /*0cae*/ 	.byte	0x3f
	.zero		1


	//   ....[69]....
        /*0cb0*/ 	.word	0x00012aa0
        /*0cb4*/ 	.word	0x0000001b
        /*0cb8*/ 	.word	0x0002a840
        /*0cbc*/ 	.short	0x010a
        /*0cbe*/ 	.byte	0x3f
	.zero		1


	//   ....[70]....
        /*0cc0*/ 	.word	0x00012af0
        /*0cc4*/ 	.word	0x00000005
        /*0cc8*/ 	.word	0x0002a860
        /*0ccc*/ 	.short	0x010a
        /*0cce*/ 	.byte	0x3f
	.zero		1


	//----- nvinfo : EIATTR_NUM_MBARRIERS
	.align		4
.L_118:
        /*0cd0*/ 	.byte	0x03, 0x38
        /*0cd2*/ 	.short	0x0016


	//----- nvinfo : EIATTR_EXIT_INSTR_OFFSETS
	.align		4
        /*0cd4*/ 	.byte	0x04, 0x1c
        /*0cd6*/ 	.short	(.L_120 - .L_119)


	//   ....[0]....
.L_119:
        /*0cd8*/ 	.word	0x00000990


	//   ....[1]....
        /*0cdc*/ 	.word	0x00009680


	//   ....[2]....
        /*0ce0*/ 	.word	0x0000f0a0


	//----- nvinfo : EIATTR_MAX_THREADS
	.align		4
.L_120:
        /*0ce4*/ 	.byte	0x04, 0x05
        /*0ce6*/ 	.short	(.L_122 - .L_121)
.L_121:
        /*0ce8*/ 	.word	0x00000180
        /*0cec*/ 	.word	0x00000001
        /*0cf0*/ 	.word	0x00000001


	//----- nvinfo : EIATTR_CRS_STACK_SIZE
	.align		4
.L_122:
        /*0cf4*/ 	.byte	0x04, 0x1e
        /*0cf6*/ 	.short	(.L_124 - .L_123)
.L_123:
        /*0cf8*/ 	.word	0x00000000


	//----- nvinfo : EIATTR_CBANK_PARAM_SIZE
	.align		4
.L_124:
        /*0cfc*/ 	.byte	0x03, 0x19
        /*0cfe*/ 	.short	0x0af0


	//----- nvinfo : EIATTR_PARAM_CBANK
	.align		4
        /*0d00*/ 	.byte	0x04, 0x0a
        /*0d02*/ 	.short	(.L_126 - .L_125)
	.align		4
.L_125:
        /*0d04*/ 	.word	index@(.nv.constant0._ZN7cutlass13device_kernelIN5flash11enable_sm90INS1_16FlashAttnFwdSm90INS1_25CollectiveMainloopFwdSm90ILi2EN4cute5tupleIJNS5_1CILi1EEES8_S8_EEENS6_IJNS7_ILi128EEENS7_ILi96EEENS7_ILi192EEEEEELi128ENS_6half_tEfNS_4arch4Sm90ELb0ELb0ELb0ELb1ELb1ELb0ELb0ELb1ELb1ELb1ELb1ELb0EEENS1_21CollectiveEpilogueFwdINS6_IJSA_SA_SB_EEES9_SE_SG_Li256ELb1ELb1ELb1ELb0EEENS1_36VarlenDynamicPersistentTileSchedulerILi128ELi96ELi256ELi128ELb1ELb1ELb1ELb0ELb1ELb1EEEEEEEEEvNT_6ParamsE)
        /*0d08*/ 	.short	0x0210
        /*0d0a*/ 	.short	0x0af0


	//----- nvinfo : EIATTR_SW_WAR
	.align		4
.L_126:
        /*0d0c*/ 	.byte	0x04, 0x36
        /*0d0e*/ 	.short	(.L_128 - .L_127)
.L_127:
        /*0d10*/ 	.word	0x00000008
.L_128:


//--------------------- .nv.info._ZN7cutlass13device_kernelIN5flash11enable_sm90INS1_16FlashAttnFwdSm90INS1_25CollectiveMainloopFwdSm90ILi2EN4cute5tupleIJNS5_1CILi1EEES8_S8_EEENS6_IJNS7_ILi128EEENS7_ILi96EEENS7_ILi192EEEEEELi128ENS_6half_tEfNS_4arch4Sm90ELb0ELb0ELb0ELb1ELb1ELb1ELb0ELb1ELb1ELb1ELb1ELb0EEENS1_21CollectiveEpilogueFwdINS6_IJSA_SA_SB_EEES9_SE_SG_Li256ELb1ELb1ELb1ELb0EEENS1_36VarlenDynamicPersistentTileSchedulerILi128ELi96ELi256ELi128ELb1ELb1ELb1ELb0ELb1ELb1EEEEEEEEEvNT_6ParamsE --------------------------
	.section	.nv.info._ZN7cutlass13device_kernelIN5flash11enable_sm90INS1_16FlashAttnFwdSm90INS1_25CollectiveMainloopFwdSm90ILi2EN4cute5tupleIJNS5_1CILi1EEES8_S8_EEENS6_IJNS7_ILi128EEENS7_ILi96EEENS7_ILi192EEEEEELi128ENS_6half_tEfNS_4arch4Sm90ELb0ELb0ELb0ELb1ELb1ELb1ELb0ELb1ELb1ELb1ELb1ELb0EEENS1_21CollectiveEpilogueFwdINS6_IJSA_SA_SB_EEES9_SE_SG_Li256ELb1ELb1ELb1ELb0EEENS1_36VarlenDynamicPersistentTileSchedulerILi128ELi96ELi256ELi128ELb1ELb1ELb1ELb0ELb1ELb1EEEEEEEEEvNT_6ParamsE,"",@"SHT_CUDA_INFO"
	.sectionflags	@""
	.align	4


	//----- nvinfo : EIATTR_CUDA_API_VERSION
	.align		4
        /*0000*/ 	.byte	0x04, 0x37
        /*0002*/ 	.short	(.L_130 - .L_129)
.L_129:
        /*0004*/ 	.word	0x00000082


	//----- nvinfo : EIATTR_KPARAM_INFO
	.align		4
.L_130:
        /*0008*/ 	.byte	0x04, 0x17
        /*000a*/ 	.short	(.L_132 - .L_131)
.L_131:
        /*000c*/ 	.word	0x00000000
        /*0010*/ 	.short	0x0000
        /*0012*/ 	.short	0x0070
        /*0014*/ 	.byte	0x00, 0xf0, 0x01, 0x2a


	//----- nvinfo : EIATTR_SPARSE_MMA_MASK
	.align		4
.L_132:
        /*0018*/ 	.byte	0x03, 0x50
        /*001a*/ 	.short	0x0000


	//----- nvinfo : EIATTR_MAXREG_COUNT
	.align		4
        /*001c*/ 	.byte	0x03, 0x1b
        /*001e*/ 	.short	0x00a8


	//----- nvinfo : EIATTR_NUM_BARRIERS
	.align		4
        /*0020*/ 	.byte	0x02, 0x4c
        /*0022*/ 	.byte	0x10
	.zero		1


	//----- nvinfo : EIATTR_EXTERNS
	.align		4
        /*0024*/ 	.byte	0x04, 0x0f
        /*0026*/ 	.short	(.L_134 - .L_133)


	//   ....[0]....
	.align		4
.L_133:
        /*0028*/ 	.word	index@(__assertfail)


	//----- nvinfo : EIATTR_ANNOTATIONS
	.align		4
.L_134:
        /*002c*/ 	.byte	0x04, 0x55
        /*002e*/ 	.short	(.L_136 - .L_135)


	//   ....[0]....
.L_135:
        /* <DEDUP_REMOVED lines=56> */


	//----- nvinfo : EIATTR_MERCURY_ISA_VERSION
	.align		4
.L_136:
        /*0398*/ 	.byte	0x03, 0x5f
        /*039a*/ 	.short	0x0101


	//----- nvinfo : EIATTR_UNUSED_LOAD_BYTE_OFFSET
	.align		4
        /*039c*/ 	.byte	0x04, 0x44
        /*039e*/ 	.short	(.L_138 - .L_137)


	//   ....[0]....
.L_137:
        /*03a0*/ 	.word	0x00000a30
        /*03a4*/ 	.word	0x0000fff0


	//   ....[1]....
        /*03a8*/ 	.word	0x00016460
        /*03ac*/ 	.word	0x0000fff0


	//----- nvinfo : EIATTR_INT_WARP_WIDE_INSTR_OFFSETS
	.align		4
.L_138:
        /*03b0*/ 	.byte	0x04, 0x31
        /*03b2*/ 	.short	(.L_140 - .L_139)


	//   ....[0]....
.L_139:
        /*03b4*/ 	.word	0x00000130


	//   ....[1]....
        /*03b8*/ 	.word	0x00000170


	//   ....[2]....
        /*03bc*/ 	.word	0x000001e0


	//   ....[3]....
        /*03c0*/ 	.word	0x0001bd70


	//   ....[4]....
        /*03c4*/ 	.word	0x0001be00


	//   ....[5]....
        /*03c8*/ 	.word	0x0001ecd0


	//   ....[6]....
        /*03cc*/ 	.word	0x0001ed60


	//----- nvinfo : EIATTR_COOP_GROUP_MASK_REGIDS
	.align		4
.L_140:
        /*03d0*/ 	.byte	0x04, 0x29
        /*03d2*/ 	.short	(.L_142 - .L_141)


	//   ....[0]....
.L_141:
        /*03d4*/ 	.word	0xffffffff


	//   ....[1]....
        /*03d8*/ 	.word	0xffffffff


	//   ....[2]....
        /*03dc*/ 	.word	0xffffffff


	//   ....[3]....
        /*03e0*/ 	.word	0xffffffff


	//   ....[4]....
        /*03e4*/ 	.word	0xffffffff


	//   ....[5]....
        /*03e8*/ 	.word	0xffffffff


	//   ....[6]....
        /*03ec*/ 	.word	0xffffffff


	//   ....[7]....
        /*03f0*/ 	.word	0xffffffff


	//   ....[8]....
        /*03f4*/ 	.word	0xffffffff


	//   ....[9]....
        /*03f8*/ 	.word	0xffffffff


	//   ....[10]....
        /*03fc*/ 	.word	0xffffffff


	//   ....[11]....
        /*0400*/ 	.word	0xffffffff


	//   ....[12]....
        /*0404*/ 	.word	0xffffffff


	//   ....[13]....
        /*0408*/ 	.word	0xffffffff


	//   ....[14]....
        /*040c*/ 	.word	0xffffffff


	//   ....[15]....
        /*0410*/ 	.word	0xffffffff


	//   ....[16]....
        /*0414*/ 	.word	0xffffffff


	//   ....[17]....
        /*0418*/ 	.word	0xffffffff


	//   ....[18]....
        /*041c*/ 	.word	0xffffffff


	//   ....[19]....
        /*0420*/ 	.word	0xffffffff


	//   ....[20]....
        /*0424*/ 	.word	0xffffffff


	//   ....[21]....
        /*0428*/ 	.word	0xffffffff


	//   ....[22]....
        /*042c*/ 	.word	0xffffffff


	//   ....[23]....
        /*0430*/ 	.word	0xffffffff


	//   ....[24]....
        /*0434*/ 	.word	0xffffffff


	//   ....[25]....
        /*0438*/ 	.word	0xffffffff


	//   ....[26]....
        /*043c*/ 	.word	0xffffffff


	//   ....[27]....
        /*0440*/ 	.word	0xffffffff


	//   ....[28]....
        /*0444*/ 	.word	0xffffffff


	//   ....[29]....
        /*0448*/ 	.word	0xffffffff


	//   ....[30]....
        /*044c*/ 	.word	0xffffffff


	//   ....[31]....
        /*0450*/ 	.word	0xffffffff


	//   ....[32]....
        /*0454*/ 	.word	0xffffffff


	//   ....[33]....
        /*0458*/ 	.word	0xffffffff


	//   ....[34]....
        /*045c*/ 	.word	0xffffffff


	//   ....[35]....
        /*0460*/ 	.word	0xffffffff


	//   ....[36]....
        /*0464*/ 	.word	0xffffffff


	//   ....[37]....
        /*0468*/ 	.word	0xffffffff


	//   ....[38]....
        /*046c*/ 	.word	0xffffffff


	//   ....[39]....
        /*0470*/ 	.word	0xffffffff


	//   ....[40]....
        /*0474*/ 	.word	0xffffffff


	//   ....[41]....
        /*0478*/ 	.word	0xffffffff


	//   ....[42]....
        /*047c*/ 	.word	0xffffffff


	//   ....[43]....
        /*0480*/ 	.word	0xffffffff


	//   ....[44]....
        /*0484*/ 	.word	0xffffffff


	//   ....[45]....
        /*0488*/ 	.word	0xffffffff


	//   ....[46]....
        /*048c*/ 	.word	0xffffffff


	//   ....[47]....
        /*0490*/ 	.word	0xffffffff


	//   ....[48]....
        /*0494*/ 	.word	0xffffffff


	//   ....[49]....
        /*0498*/ 	.word	0xffffffff


	//   ....[50]....
        /*049c*/ 	.word	0xffffffff


	//   ....[51]....
        /*04a0*/ 	.word	0xffffffff


	//   ....[52]....
        /*04a4*/ 	.word	0xffffffff


	//   ....[53]....
        /*04a8*/ 	.word	0xffffffff


	//   ....[54]....
        /*04ac*/ 	.word	0xffffffff


	//   ....[55]....
        /*04b0*/ 	.word	0xffffffff


	//   ....[56]....
        /*04b4*/ 	.word	0xffffffff


	//   ....[57]....
        /*04b8*/ 	.word	0xffffffff


	//   ....[58]....
        /*04bc*/ 	.word	0xffffffff


	//   ....[59]....
        /*04c0*/ 	.word	0xffffffff


	//   ....[60]....
        /*04c4*/ 	.word	0xffffffff


	//   ....[61]....
        /*04c8*/ 	.word	0xffffffff


	//   ....[62]....
        /*04cc*/ 	.word	0xffffffff


	//   ....[63]....
        /*04d0*/ 	.word	0xffffffff


	//   ....[64]....
        /*04d4*/ 	.word	0xffffffff


	//   ....[65]....
        /*04d8*/ 	.word	0xffffffff


	//   ....[66]....
        /*04dc*/ 	.word	0xffffffff


	//   ....[67]....
        /*04e0*/ 	.word	0xffffffff


	//   ....[68]....
        /*04e4*/ 	.word	0xffffffff


	//   ....[69]....
        /*04e8*/ 	.word	0xffffffff


	//   ....[70]....
        /*04ec*/ 	.word	0xffffffff


	//   ....[71]....
        /*04f0*/ 	.word	0xffffffff


	//   ....[72]....
        /*04f4*/ 	.word	0xffffffff


	//   ....[73]....
        /*04f8*/ 	.word	0xffffffff


	//   ....[74]....
        /*04fc*/ 	.word	0xffffffff


	//   ....[75]....
        /*0500*/ 	.word	0xffffffff


	//   ....[76]....
        /*0504*/ 	.word	0xffffffff


	//   ....[77]....
        /*0508*/ 	.word	0xffffffff


	//   ....[78]....
        /*050c*/ 	.word	0xffffffff


	//   ....[79]....
        /*0510*/ 	.word	0xffffffff


	//   ....[80]....
        /*0514*/ 	.word	0xffffffff


	//   ....[81]....
        /*0518*/ 	.word	0xffffffff


	//   ....[82]....
        /*051c*/ 	.word	0xffffffff


	//   ....[83]....
        /*0520*/ 	.word	0xffffffff


	//   ....[84]....
        /*0524*/ 	.word	0xffffffff


	//   ....[85]....
        /*0528*/ 	.word	0xffffffff


	//   ....[86]....
        /*052c*/ 	.word	0xffffffff


	//   ....[87]....
        /*0530*/ 	.word	0xffffffff


	//   ....[88]....
        /*0534*/ 	.word	0xffffffff


	//   ....[89]....
        /*0538*/ 	.word	0xffffffff


	//   ....[90]....
        /*053c*/ 	.word	0xffffffff


	//   ....[91]....
        /*0540*/ 	.word	0xffffffff


	//   ....[92]....
        /*0544*/ 	.word	0xffffffff


	//   ....[93]....
        /*0548*/ 	.word	0xffffffff


	//   ....[94]....
        /*054c*/ 	.word	0xffffffff


	//   ....[95]....
        /*0550*/ 	.word	0xffffffff


	//   ....[96]....
        /*0554*/ 	.word	0xffffffff


	//   ....[97]....
        /*0558*/ 	.word	0xffffffff


	//   ....[98]....
        /*055c*/ 	.word	0xffffffff


	//   ....[99]....
        /*0560*/ 	.word	0xffffffff


	//   ....[100]....
        /*0564*/ 	.word	0xffffffff


	//   ....[101]....
        /*0568*/ 	.word	0xffffffff


	//   ....[102]....
        /*056c*/ 	.word	0xffffffff


	//   ....[103]....
        /*0570*/ 	.word	0xffffffff


	//   ....[104]....
        /*0574*/ 	.word	0xffffffff


	//   ....[105]....
        /*0578*/ 	.word	0xffffffff


	//   ....[106]....
        /*057c*/ 	.word	0xffffffff


	//   ....[107]....
        /*0580*/ 	.word	0xffffffff


	//   ....[108]....
        /*0584*/ 	.word	0xffffffff


	//   ....[109]....
        /*0588*/ 	.word	0xffffffff


	//   ....[110]....
        /*058c*/ 	.word	0xffffffff


	//   ....[111]....
        /*0590*/ 	.word	0xffffffff


	//   ....[112]....
        /*0594*/ 	.word	0xffffffff


	//   ....[113]....
        /*0598*/ 	.word	0xffffffff


	//   ....[114]....
        /*059c*/ 	.word	0xffffffff


	//   ....[115]....
        /*05a0*/ 	.word	0xffffffff


	//   ....[116]....
        /*05a4*/ 	.word	0xffffffff


	//   ....[117]....
        /*05a8*/ 	.word	0xffffffff


	//   ....[118]....
        /*05ac*/ 	.word	0xffffffff


	//   ....[119]....
        /*05b0*/ 	.word	0xffffffff


	//   ....[120]....
        /*05b4*/ 	.word	0xffffffff


	//   ....[121]....
        /*05b8*/ 	.word	0xffffffff


	//   ....[122]....
        /*05bc*/ 	.word	0xffffffff


	//   ....[123]....
        /*05c0*/ 	.word	0xffffffff


	//   ....[124]....
        /*05c4*/ 	.word	0xffffffff


	//   ....[125]....
        /*05c8*/ 	.word	0xffffffff


	//   ....[126]....
        /*05cc*/ 	.word	0xffffffff


	//   ....[127]....
        /*05d0*/ 	.word	0xffffffff


	//   ....[128]....
        /*05d4*/ 	.word	0xffffffff


	//   ....[129]....
        /*05d8*/ 	.word	0xffffffff


	//   ....[130]....
        /*05dc*/ 	.word	0xffffffff


	//   ....[131]....
        /*05e0*/ 	.word	0xffffffff


	//   ....[132]....
        /*05e4*/ 	.word	0xffffffff


	//   ....[133]....
        /*05e8*/ 	.word	0xffffffff


	//   ....[134]....
        /*05ec*/ 	.word	0xffffffff


	//   ....[135]....
        /*05f0*/ 	.word	0xffffffff


	//   ....[136]....
        /*05f4*/ 	.word	0xffffffff


	//   ....[137]....
        /*05f8*/ 	.word	0xffffffff


	//   ....[138]....
        /*05fc*/ 	.word	0xffffffff


	//   ....[139]....
        /*0600*/ 	.word	0xffffffff


	//   ....[140]....
        /*0604*/ 	.word	0xffffffff


	//   ....[141]....
        /*0608*/ 	.word	0xffffffff


	//   ....[142]....
        /*060c*/ 	.word	0xffffffff


	//   ....[143]....
        /*0610*/ 	.word	0xffffffff


	//   ....[144]....
        /*0614*/ 	.word	0xffffffff


	//   ....[145]....
        /*0618*/ 	.word	0xffffffff


	//   ....[146]....
        /*061c*/ 	.word	0xffffffff


	//   ....[147]....
        /*0620*/ 	.word	0xffffffff


	//   ....[148]....
        /*0624*/ 	.word	0xffffffff


	//   ....[149]....
        /*0628*/ 	.word	0xffffffff


	//   ....[150]....
        /*062c*/ 	.word	0xffffffff


	//   ....[151]....
        /*0630*/ 	.word	0xffffffff


	//   ....[152]....
        /*0634*/ 	.word	0xffffffff


	//   ....[153]....
        /*0638*/ 	.word	0xffffffff


	//   ....[154]....
        /*063c*/ 	.word	0xffffffff


	//   ....[155]....
        /*0640*/ 	.word	0xffffffff


	//   ....[156]....
        /*0644*/ 	.word	0xffffffff


	//   ....[157]....
        /*0648*/ 	.word	0xffffffff


	//   ....[158]....
        /*064c*/ 	.word	0xffffffff


	//   ....[159]....
        /*0650*/ 	.word	0xffffffff


	//   ....[160]....
        /*0654*/ 	.word	0xffffffff


	//   ....[161]....
        /*0658*/ 	.word	0xffffffff


	//   ....[162]....
        /*065c*/ 	.word	0xffffffff


	//   ....[163]....
        /*0660*/ 	.word	0xffffffff


	//   ....[164]....
        /*0664*/ 	.word	0xffffffff


	//   ....[165]....
        /*0668*/ 	.word	0xffffffff


	//   ....[166]....
        /*066c*/ 	.word	0xffffffff


	//   ....[167]....
        /*0670*/ 	.word	0xffffffff


	//   ....[168]....
        /*0674*/ 	.word	0xffffffff


	//   ....[169]....
        /*0678*/ 	.word	0x0500000f


	//   ....[170]....
        /*067c*/ 	.word	0x0500000f


	//   ....[171]....
        /*0680*/ 	.word	0x0500000f


	//   ....[172]....
        /*0684*/ 	.word	0x0500000f


	//   ....[173]....
        /*0688*/ 	.word	0x0500000f


	//   ....[174]....
        /*068c*/ 	.word	0x0500000f


	//   ....[175]....
        /*0690*/ 	.word	0x0500000f


	//   ....[176]....
        /*0694*/ 	.word	0x0500000f


	//   ....[177]....
        /*0698*/ 	.word	0x0500000f


	//   ....[178]....
        /*069c*/ 	.word	0x0500000f


	//   ....[179]....
        /*06a0*/ 	.word	0x0500000f


	//   ....[180]....
        /*06a4*/ 	.word	0x0500000f


	//   ....[181]....
        /*06a8*/ 	.word	0x0500000f


	//   ....[182]....
        /*06ac*/ 	.word	0x0500000f


	//   ....[183]....
        /*06b0*/ 	.word	0x0500000f


	//   ....[184]....
        /*06b4*/ 	.word	0x0500000f


	//   ....[185]....
        /*06b8*/ 	.word	0x0500000f


	//   ....[186]....
        /*06bc*/ 	.word	0x0500000f


	//   ....[187]....
        /*06c0*/ 	.word	0x0500000f


	//   ....[188]....
        /*06c4*/ 	.word	0x0500000f


	//   ....[189]....
        /*06c8*/ 	.word	0x0500000f


	//   ....[190]....
        /*06cc*/ 	.word	0x0500000f


	//   ....[191]....
        /*06d0*/ 	.word	0x0500000f


	//   ....[192]....
        /*06d4*/ 	.word	0x0500000f


	//   ....[193]....
        /*06d8*/ 	.word	0x0500000f


	//   ....[194]....
        /*06dc*/ 	.word	0x0500000f


	//   ....[195]....
        /*06e0*/ 	.word	0x0500000f


	//   ....[196]....
        /*06e4*/ 	.word	0x0500000f


	//   ....[197]....
        /*06e8*/ 	.word	0x0500000f


	//   ....[198]....
        /*06ec*/ 	.word	0x0500000f


	//   ....[199]....
        /*06f0*/ 	.word	0x0500000f


	//   ....[200]....
        /*06f4*/ 	.word	0x0500000f


	//   ....[201]....
        /*06f8*/ 	.word	0x0500000f


	//   ....[202]....
        /*06fc*/ 	.word	0x0500000f


	//   ....[203]....
        /*0700*/ 	.word	0x0500000f


	//   ....[204]....
        /*0704*/ 	.word	0x0500000f


	//   ....[205]....
        /*0708*/ 	.word	0x0500000f


	//   ....[206]....
        /*070c*/ 	.word	0x0500000f


	//   ....[207]....
        /*0710*/ 	.word	0x0500000f


	//   ....[208]....
        /*0714*/ 	.word	0x0500000f


	//   ....[209]....
        /*0718*/ 	.word	0x0500000f


	//   ....[210]....
        /*071c*/ 	.word	0x0500000f


	//   ....[211]....
        /*0720*/ 	.word	0x0500000f


	//   ....[212]....
        /*0724*/ 	.word	0x0500000f


	//   ....[213]....
        /*0728*/ 	.word	0x0500000f


	//   ....[214]....
        /*072c*/ 	.word	0x0500000f


	//   ....[215]....
        /*0730*/ 	.word	0x0500000f


	//   ....[216]....
        /*0734*/ 	.word	0x0500000f


	//   ....[217]....
        /*0738*/ 	.word	0x0500000f


	//   ....[218]....
        /*073c*/ 	.word	0x0500000f


	//   ....[219]....
        /*0740*/ 	.word	0x0500000f


	//   ....[220]....
        /*0744*/ 	.word	0x0500000f


	//   ....[221]....
        /*0748*/ 	.word	0x0500000f


	//   ....[222]....
        /*074c*/ 	.word	0x0500000f


	//   ....[223]....
        /*0750*/ 	.word	0x0500000f


	//   ....[224]....
        /*0754*/ 	.word	0x0500000f


	//   ....[225]....
        /*0758*/ 	.word	0x0500000f


	//   ....[226]....
        /*075c*/ 	.word	0x0500000f


	//   ....[227]....
        /*0760*/ 	.word	0x0500000f


	//   ....[228]....
        /*0764*/ 	.word	0x0500000f


	//   ....[229]....
        /*0768*/ 	.word	0x0500000f


	//   ....[230]....
        /*076c*/ 	.word	0x0500000f


	//   ....[231]....
        /*0770*/ 	.word	0x0500000f


	//   ....[232]....
        /*0774*/ 	.word	0x0500000f


	//   ....[233]....
        /*0778*/ 	.word	0x0500000f


	//   ....[234]....
        /*077c*/ 	.word	0x0500000f


	//   ....[235]....
        /*0780*/ 	.word	0x0500000f


	//   ....[236]....
        /*0784*/ 	.word	0x0500000f


	//   ....[237]....
        /*0788*/ 	.word	0x0500000f


	//   ....[238]....
        /*078c*/ 	.word	0x0500000f


	//   ....[239]....
        /*0790*/ 	.word	0x0500000f


	//   ....[240]....
        /*0794*/ 	.word	0x0500000f


	//   ....[241]....
        /*0798*/ 	.word	0x0500000f


	//   ....[242]....
        /*079c*/ 	.word	0x0500000f


	//   ....[243]....
        /*07a0*/ 	.word	0x0500000f


	//   ....[244]....
        /*07a4*/ 	.word	0x0500000f


	//   ....[245]....
        /*07a8*/ 	.word	0x0500000f


	//   ....[246]....
        /*07ac*/ 	.word	0x0500000f


	//   ....[247]....
        /*07b0*/ 	.word	0x0500000f


	//   ....[248]....
        /*07b4*/ 	.word	0x0500000f


	//   ....[249]....
        /*07b8*/ 	.word	0x0500000f


	//   ....[250]....
        /*07bc*/ 	.word	0x0500000f


	//   ....[251]....
        /*07c0*/ 	.word	0x0500000f


	//   ....[252]....
        /*07c4*/ 	.word	0x0500000f


	//   ....[253]....
        /*07c8*/ 	.word	0x0500000f


	//   ....[254]....
        /*07cc*/ 	.word	0x0500000f


	//   ....[255]....
        /*07d0*/ 	.word	0x0500000f


	//   ....[0]....
        /*07d4*/ 	.word	0x0500000f


	//   ....[1]....
        /*07d8*/ 	.word	0x0500000f


	//   ....[2]....
        /*07dc*/ 	.word	0x0500000f


	//   ....[3]....
        /*07e0*/ 	.word	0x0500000f


	//   ....[4]....
        /*07e4*/ 	.word	0x0500000f


	//   ....[5]....
        /*07e8*/ 	.word	0x0500000f


	//   ....[6]....
        /*07ec*/ 	.word	0x0500000f


	//   ....[7]....
        /*07f0*/ 	.word	0x0500000f


	//   ....[8]....
        /*07f4*/ 	.word	0x0500000f


	//   ....[9]....
        /*07f8*/ 	.word	0x0500000f


	//   ....[10]....
        /*07fc*/ 	.word	0x0500000f


	//   ....[11]....
        /*0800*/ 	.word	0x0500000f


	//   ....[12]....
        /*0804*/ 	.word	0x0500000f


	//   ....[13]....
        /*0808*/ 	.word	0x0500000f


	//   ....[14]....
        /*080c*/ 	.word	0x0500000f


	//   ....[15]....
        /*0810*/ 	.word	0x0500000f


	//   ....[16]....
        /*0814*/ 	.word	0x0500000f


	//   ....[17]....
        /*0818*/ 	.word	0x0500000f


	//----- nvinfo : EIATTR_COOP_GROUP_INSTR_OFFSETS
	.align		4
.L_142:
        /*081c*/ 	.byte	0x04, 0x28
        /*081e*/ 	.short	(.L_144 - .L_143)


	//   ....[0]....
.L_143:
        /*0820*/ 	.word	0x00000060


	//   ....[1]....
        /*0824*/ 	.word	0x00000140


	//   ....[2]....
        /*0828*/ 	.word	0x00000190


	//   ....[3]....
        /*082c*/ 	.word	0x000003c0


	//   ....[4]....
        /*0830*/ 	.word	0x00000520


	//   ....[5]....
        /*0834*/ 	.word	0x00000640


	//   ....[6]....
        /*0838*/ 	.word	0x000007a0


	//   ....[7]....
        /*083c*/ 	.word	0x00003c40


	//   ....[8]....
        /*0840*/ 	.word	0x00003c50


	//   ....[9]....
        /*0844*/ 	.word	0x000051a0


	//   ....[10]....
        /*0848*/ 	.word	0x000051b0


	//   ....[11]....
        /*084c*/ 	.word	0x000072e0


	//   ....[12]....
        /*0850*/ 	.word	0x000072f0


	//   ....[13]....
        /*0854*/ 	.word	0x00008ab0


	//   ....[14]....
        /*0858*/ 	.word	0x00008ac0


	//   ....[15]....
        /*085c*/ 	.word	0x0000a3a0


	//   ....[16]....
        /*0860*/ 	.word	0x0000a3b0


	//   ....[17]....
        /*0864*/ 	.word	0x0000a640


	//   ....[18]....
        /*0868*/ 	.word	0x0000a650


	//   ....[19]....
        /*086c*/ 	.word	0x0000ab70


	//   ....[20]....
        /*0870*/ 	.word	0x0000aba0


	//   ....[21]....
        /*0874*/ 	.word	0x0000ad20


	//   ....[22]....
        /*0878*/ 	.word	0x0000ad40


	//   ....[23]....
        /*087c*/ 	.word	0x0000b4f0


	//   ....[24]....
        /*0880*/ 	.word	0x0000ba40


	//   ....[25]....
        /*0884*/ 	.word	0x0000ba50


	//   ....[26]....
        /*0888*/ 	.word	0x0000ba60


	//   ....[27]....
        /*088c*/ 	.word	0x0000ba70


	//   ....[28]....
        /*0890*/ 	.word	0x0000e4f0


	//   ....[29]....
        /*0894*/ 	.word	0x0000e500


	//   ....[30]....
        /*0898*/ 	.word	0x0000e510


	//   ....[31]....
        /*089c*/ 	.word	0x0000e520


	//   ....[32]....
        /*08a0*/ 	.word	0x00012270


	//   ....[33]....
        /*08a4*/ 	.word	0x000122c0


	//   ....[34]....
        /*08a8*/ 	.word	0x00012730


	//   ....[35]....
        /*08ac*/ 	.word	0x00012780


	//   ....[36]....
        /*08b0*/ 	.word	0x00014970


	//   ....[37]....
        /*08b4*/ 	.word	0x00014980


	//   ....[38]....
        /*08b8*/ 	.word	0x000149b0


	//   ....[39]....
        /*08bc*/ 	.word	0x000149c0


	//   ....[40]....
        /*08c0*/ 	.word	0x00015d50


	//   ....[41]....
        /*08c4*/ 	.word	0x00015dd0


	//   ....[42]....
        /*08c8*/ 	.word	0x00015e00


	//   ....[43]....
        /*08cc*/ 	.word	0x00015e10


	//   ....[44]....
        /*08d0*/ 	.word	0x00016f10


	//   ....[45]....
        /*08d4*/ 	.word	0x00016f20


	//   ....[46]....
        /*08d8*/ 	.word	0x00016f30


	//   ....[47]....
        /*08dc*/ 	.word	0x00016f40


	//   ....[48]....
        /*08e0*/ 	.word	0x00017620


	//   ....[49]....
        /*08e4*/ 	.word	0x00017650


	//   ....[50]....
        /*08e8*/ 	.word	0x00017710


	//   ....[51]....
        /*08ec*/ 	.word	0x00017730


	//   ....[52]....
        /*08f0*/ 	.word	0x000177f0


	//   ....[53]....
        /*08f4*/ 	.word	0x00017810


	//   ....[54]....
        /*08f8*/ 	.word	0x000178e0


	//   ....[55]....
        /*08fc*/ 	.word	0x00017900


	//   ....[56]....
        /*0900*/ 	.word	0x00017da0


	//   ....[57]....
        /*0904*/ 	.word	0x00017db0


	//   ....[58]....
        /*0908*/ 	.word	0x000181f0


	//   ....[59]....
        /*090c*/ 	.word	0x00018200


	//   ....[60]....
        /*0910*/ 	.word	0x00018e70


	//   ....[61]....
        /*0914*/ 	.word	0x00018e80


	//   ....[62]....
        /*0918*/ 	.word	0x00018f40


	//   ....[63]....
        /*091c*/ 	.word	0x00018f60


	//   ....[64]....
        /*0920*/ 	.word	0x00019020


	//   ....[65]....
        /*0924*/ 	.word	0x00019040


	//   ....[66]....
        /*0928*/ 	.word	0x00019110


	//   ....[67]....
        /*092c*/ 	.word	0x00019130


	//   ....[68]....
        /*0930*/ 	.word	0x00019280


	//   ....[69]....
        /*0934*/ 	.word	0x00019490


	//   ....[70]....
        /*0938*/ 	.word	0x000194c0


	//   ....[71]....
        /*093c*/ 	.word	0x000194f0


	//   ....[72]....
        /*0940*/ 	.word	0x00019520


	//   ....[73]....
        /*0944*/ 	.word	0x00019550


	//   ....[74]....
        /*0948*/ 	.word	0x00019580


	//   ....[75]....
        /*094c*/ 	.word	0x00019710


	//   ....[76]....
        /*0950*/ 	.word	0x00019740


	//   ....[77]....
        /*0954*/ 	.word	0x00019770


	//   ....[78]....
        /*0958*/ 	.word	0x000197a0


	//   ....[79]....
        /*095c*/ 	.word	0x000197d0


	//   ....[80]....
        /*0960*/ 	.word	0x00019800


	//   ....[81]....
        /*0964*/ 	.word	0x00019890


	//   ....[82]....
        /*0968*/ 	.word	0x000198c0


	//   ....[83]....
        /*096c*/ 	.word	0x000198d0


	//   ....[84]....
        /*0970*/ 	.word	0x00019960


	//   ....[85]....
        /*0974*/ 	.word	0x0001a8d0


	//   ....[86]....
        /*0978*/ 	.word	0x0001ca00


	//   ....[87]....
        /*097c*/ 	.word	0x0001ca20


	//   ....[88]....
        /*0980*/ 	.word	0x0001cad0


	//   ....[89]....
        /*0984*/ 	.word	0x0001caf0


	//   ....[90]....
        /*0988*/ 	.word	0x0001cb90


	//   ....[91]....
        /*098c*/ 	.word	0x0001cbb0


	//   ....[92]....
        /*0990*/ 	.word	0x0001cc50


	//   ....[93]....
        /*0994*/ 	.word	0x0001cc70


	//   ....[94]....
        /*0998*/ 	.word	0x0001cd10


	//   ....[95]....
        /*099c*/ 	.word	0x0001cd30


	//   ....[96]....
        /*09a0*/ 	.word	0x0001cd40


	//   ....[97]....
        /*09a4*/ 	.word	0x0001cdd0


	//   ....[98]....
        /*09a8*/ 	.word	0x0001d580


	//   ....[99]....
        /*09ac*/ 	.word	0x0001d5b0


	//   ....[100]....
        /*09b0*/ 	.word	0x0001d5d0


	//   ....[101]....
        /*09b4*/ 	.word	0x0001d660


	//   ....[102]....
        /*09b8*/ 	.word	0x0001d670


	//   ....[103]....
        /*09bc*/ 	.word	0x0001d710


	//   ....[104]....
        /*09c0*/ 	.word	0x0001d720


	//   ....[105]....
        /*09c4*/ 	.word	0x0001d7c0


	//   ....[106]....
        /*09c8*/ 	.word	0x0001d7d0


	//   ....[107]....
        /*09cc*/ 	.word	0x0001d870


	//   ....[108]....
        /*09d0*/ 	.word	0x0001d880


	//   ....[109]....
        /*09d4*/ 	.word	0x0001d920


	//   ....[110]....
        /*09d8*/ 	.word	0x0001d930


	//   ....[111]....
        /*09dc*/ 	.word	0x0001d9d0


	//   ....[112]....
        /*09e0*/ 	.word	0x0001d9e0


	//   ....[113]....
        /*09e4*/ 	.word	0x0001d9f0


	//   ....[114]....
        /*09e8*/ 	.word	0x0001e1c0


	//   ....[115]....
        /*09ec*/ 	.word	0x0001e1d0


	//   ....[116]....
        /*09f0*/ 	.word	0x0001e1e0


	//   ....[117]....
        /*09f4*/ 	.word	0x0001e270


	//   ....[118]....
        /*09f8*/ 	.word	0x0001e280


	//   ....[119]....
        /*09fc*/ 	.word	0x0001e2e0


	//   ....[120]....
        /*0a00*/ 	.word	0x0001e310


	//   ....[121]....
        /*0a04*/ 	.word	0x0001e350


	//   ....[122]....
        /*0a08*/ 	.word	0x0001e380


	//   ....[123]....
        /*0a0c*/ 	.word	0x0001e3c0


	//   ....[124]....
        /*0a10*/ 	.word	0x0001e3f0


	//   ....[125]....
        /*0a14*/ 	.word	0x0001e430


	//   ....[126]....
        /*0a18*/ 	.word	0x0001e6b0


	//   ....[127]....
        /*0a1c*/ 	.word	0x0001e6d0


	//   ....[128]....
        /*0a20*/ 	.word	0x0001e760


	//   ....[129]....
        /*0a24*/ 	.word	0x0001e770


	//   ....[130]....
        /*0a28*/ 	.word	0x0001e7e0


	//   ....[131]....
        /*0a2c*/ 	.word	0x0001e7f0


	//   ....[132]....
        /*0a30*/ 	.word	0x0001e860


	//   ....[133]....
        /*0a34*/ 	.word	0x0001e870


	//   ....[134]....
        /*0a38*/ 	.word	0x0001e8e0


	//   ....[135]....
        /*0a3c*/ 	.word	0x0001e8f0


	//   ....[136]....
        /*0a40*/ 	.word	0x0001e900


	//   ....[137]....
        /*0a44*/ 	.word	0x0001e970


	//   ....[138]....
        /*0a48*/ 	.word	0x0001eef0


	//   ....[139]....
        /*0a4c*/ 	.word	0x0001ef20


	//   ....[140]....
        /*0a50*/ 	.word	0x0001ef40


	//   ....[141]....
        /*0a54*/ 	.word	0x0001ef50


	//   ....[142]....
        /*0a58*/ 	.word	0x0001ef90


	//   ....[143]....
        /*0a5c*/ 	.word	0x0001efb0


	//   ....[144]....
        /*0a60*/ 	.word	0x0001f020


	//   ....[145]....
        /*0a64*/ 	.word	0x0001f040


	//   ....[146]....
        /*0a68*/ 	.word	0x0001f0a0


	//   ....[147]....
        /*0a6c*/ 	.word	0x0001f0c0


	//   ....[148]....
        /*0a70*/ 	.word	0x0001f110


	//   ....[149]....
        /*0a74*/ 	.word	0x0001f130


	//   ....[150]....
        /*0a78*/ 	.word	0x0001f570


	//   ....[151]....
        /*0a7c*/ 	.word	0x0001f5a0


	//   ....[152]....
        /*0a80*/ 	.word	0x0001f610


	//   ....[153]....
        /*0a84*/ 	.word	0x0001f640


	//   ....[154]....
        /*0a88*/ 	.word	0x0001f670


	//   ....[155]....
        /*0a8c*/ 	.word	0x0001f6a0


	//   ....[156]....
        /*0a90*/ 	.word	0x0001f6d0


	//   ....[157]....
        /*0a94*/ 	.word	0x0001f700


	//   ....[158]....
        /*0a98*/ 	.word	0x0001f8a0


	//   ....[159]....
        /*0a9c*/ 	.word	0x0001f8d0


	//   ....[160]....
        /*0aa0*/ 	.word	0x0001f900


	//   ....[161]....
        /*0aa4*/ 	.word	0x0001f930


	//   ....[162]....
        /*0aa8*/ 	.word	0x0001f960


	//   ....[163]....
        /*0aac*/ 	.word	0x0001f990


	//   ....[164]....
        /*0ab0*/ 	.word	0x0001fa50


	//   ....[165]....
        /*0ab4*/ 	.word	0x0001fa70


	//   ....[166]....
        /*0ab8*/ 	.word	0x0001fa80


	//   ....[167]....
        /*0abc*/ 	.word	0x0001fae0


	//   ....[168]....
        /*0ac0*/ 	.word	0x00020100


	//   ....[169]....
        /*0ac4*/ 	.word	0x00020420


	//   ....[170]....
        /*0ac8*/ 	.word	0x000204b0


	//   ....[171]....
        /*0acc*/ 	.word	0x00020550


	//   ....[172]....
        /*0ad0*/ 	.word	0x000205e0


	//   ....[173]....
        /*0ad4*/ 	.word	0x000206d0


	//   ....[174]....
        /*0ad8*/ 	.word	0x00020760


	//   ....[175]....
        /*0adc*/ 	.word	0x00020800


	//   ....[176]....
        /*0ae0*/ 	.word	0x00020890


	//   ....[177]....
        /*0ae4*/ 	.word	0x00020980


	//   ....[178]....
        /*0ae8*/ 	.word	0x00020a10


	//   ....[179]....
        /*0aec*/ 	.word	0x00020ab0


	//   ....[180]....
        /*0af0*/ 	.word	0x00020b40


	//   ....[181]....
        /*0af4*/ 	.word	0x00020c30


	//   ....[182]....
        /*0af8*/ 	.word	0x00020cc0


	//   ....[183]....
        /*0afc*/ 	.word	0x00020d10


	//   ....[184]....
        /*0b00*/ 	.word	0x00020d60


	//   ....[185]....
        /*0b04*/ 	.word	0x00020e50


	//   ....[186]....
        /*0b08*/ 	.word	0x00020ee0


	//   ....[187]....
        /*0b0c*/ 	.word	0x00020f30


	//   ....[188]....
        /*0b10*/ 	.word	0x00020f80


	//   ....[189]....
        /*0b14*/ 	.word	0x000211e0


	//   ....[190]....
        /*0b18*/ 	.word	0x000214c0


	//   ....[191]....
        /*0b1c*/ 	.word	0x000215b0


	//   ....[192]....
        /*0b20*/ 	.word	0x00021650


	//   ....[193]....
        /*0b24*/ 	.word	0x000216b0


	//   ....[194]....
        /*0b28*/ 	.word	0x000217c0


	//   ....[195]....
        /*0b2c*/ 	.word	0x00021830


	//   ....[196]....
        /*0b30*/ 	.word	0x00021940


	//   ....[197]....
        /*0b34*/ 	.word	0x000219b0


	//   ....[198]....
        /*0b38*/ 	.word	0x00021ac0


	//   ....[199]....
        /*0b3c*/ 	.word	0x00021b30


	//   ....[200]....
        /*0b40*/ 	.word	0x00021c40


	//   ....[201]....
        /*0b44*/ 	.word	0x00021cb0


	//   ....[202]....
        /*0b48*/ 	.word	0x00021d90


	//   ....[203]....
        /*0b4c*/ 	.word	0x00021e90


	//   ....[204]....
        /*0b50*/ 	.word	0x00021ef0


	//   ....[205]....
        /*0b54*/ 	.word	0x00021f50


	//   ....[206]....
        /*0b58*/ 	.word	0x00022050


	//   ....[207]....
        /*0b5c*/ 	.word	0x000220b0


	//   ....[208]....
        /*0b60*/ 	.word	0x000221c0


	//   ....[209]....
        /*0b64*/ 	.word	0x00022220


	//   ....[210]....
        /*0b68*/ 	.word	0x00022330


	//   ....[211]....
        /*0b6c*/ 	.word	0x00022390


	//   ....[212]....
        /*0b70*/ 	.word	0x000224a0


	//   ....[213]....
        /*0b74*/ 	.word	0x00022500


	//   ....[214]....
        /*0b78*/ 	.word	0x00022610


	//   ....[215]....
        /*0b7c*/ 	.word	0x00022670


	//   ....[216]....
        /*0b80*/ 	.word	0x00022780


	//   ....[217]....
        /*0b84*/ 	.word	0x000227e0


	//   ....[218]....
        /*0b88*/ 	.word	0x000228d0


	//   ....[219]....
        /*0b8c*/ 	.word	0x00022a00


	//   ....[220]....
        /*0b90*/ 	.word	0x00022ab0


	//   ....[221]....
        /*0b94*/ 	.word	0x00022b20


	//   ....[222]....
        /*0b98*/ 	.word	0x00022c10


	//   ....[223]....
        /*0b9c*/ 	.word	0x00022c70


	//   ....[224]....
        /*0ba0*/ 	.word	0x00022d40


	//   ....[225]....
        /*0ba4*/ 	.word	0x00022da0


	//   ....[226]....
        /*0ba8*/ 	.word	0x00022e70


	//   ....[227]....
        /*0bac*/ 	.word	0x00022ed0


	//   ....[228]....
        /*0bb0*/ 	.word	0x00022fa0


	//   ....[229]....
        /*0bb4*/ 	.word	0x00023000


	//   ....[230]....
        /*0bb8*/ 	.word	0x000230d0


	//   ....[231]....
        /*0bbc*/ 	.word	0x000231c0


	//   ....[232]....
        /*0bc0*/ 	.word	0x00023260


	//   ....[233]....
        /*0bc4*/ 	.word	0x000232c0


	//   ....[234]....
        /*0bc8*/ 	.word	0x000233b0


	//   ....[235]....
        /*0bcc*/ 	.word	0x00023410


	//   ....[236]....
        /*0bd0*/ 	.word	0x000234f0


	//   ....[237]....
        /*0bd4*/ 	.word	0x00023550


	//   ....[238]....
        /*0bd8*/ 	.word	0x00023630


	//   ....[239]....
        /*0bdc*/ 	.word	0x00023690


	//   ....[240]....
        /*0be0*/ 	.word	0x00023770


	//   ....[241]....
        /*0be4*/ 	.word	0x000237d0


	//   ....[242]....
        /*0be8*/ 	.word	0x000238a0


	//   ....[243]....
        /*0bec*/ 	.word	0x000239d0


	//   ....[244]....
        /*0bf0*/ 	.word	0x00023aa0


	//   ....[245]....
        /*0bf4*/ 	.word	0x00023b60


	//   ....[246]....
        /*0bf8*/ 	.word	0x00023c30


	//   ....[247]....
        /*0bfc*/ 	.word	0x00023c90


	//   ....[248]....
        /*0c00*/ 	.word	0x00023d60


	//   ....[249]....
        /*0c04*/ 	.word	0x00023dc0


	//   ....[250]....
        /*0c08*/ 	.word	0x00023ea0


	//   ....[251]....
        /*0c0c*/ 	.word	0x00023f00


	//   ....[252]....
        /*0c10*/ 	.word	0x00023fd0


	//   ....[253]....
        /*0c14*/ 	.word	0x00024030


	//   ....[254]....
        /*0c18*/ 	.word	0x000240f0


	//   ....[255]....
        /*0c1c*/ 	.word	0x00024180


	//   ....[0]....
        /*0c20*/ 	.word	0x00024220


	//   ....[1]....
        /*0c24*/ 	.word	0x000243a0


	//   ....[2]....
        /*0c28*/ 	.word	0x00024410


	//   ....[3]....
        /*0c2c*/ 	.word	0x00024480


	//   ....[4]....
        /*0c30*/ 	.word	0x000244f0


	//   ....[5]....
        /*0c34*/ 	.word	0x00024560


	//   ....[6]....
        /*0c38*/ 	.word	0x000245e0


	//   ....[7]....
        /*0c3c*/ 	.word	0x00024660


	//   ....[8]....
        /*0c40*/ 	.word	0x000246f0


	//   ....[9]....
        /*0c44*/ 	.word	0x00024760


	//   ....[10]....
        /*0c48*/ 	.word	0x000247d0


	//   ....[11]....
        /*0c4c*/ 	.word	0x00024840


	//   ....[12]....
        /*0c50*/ 	.word	0x000248c0


	//   ....[13]....
        /*0c54*/ 	.word	0x00024930


	//   ....[14]....
        /*0c58*/ 	.word	0x000249d0


	//   ....[15]....
        /*0c5c*/ 	.word	0x00024a20


	//   ....[16]....
        /*0c60*/ 	.word	0x00024ab0


	//   ....[17]....
        /*0c64*/ 	.word	0x00024be0


	//----- nvinfo : EIATTR_REG_RECONFIG
	.align		4
.L_144:
        /*0c68*/ 	.byte	0x01, 0x54
	.zero		2


	//----- nvinfo : EIATTR_SYSCALL_OFFSETS
	.align		4
        /*0c6c*/ 	.byte	0x04, 0x46
        /*0c6e*/ 	.short	(.L_146 - .L_145)


	//   ....[0]....
.L_145:
        /*0c70*/ 	.word	0x00001f80


	//   ....[1]....
        /*0c74*/ 	.word	0x000020d0


	//   ....[2]....
        /*0c78*/ 	.word	0x0000b660


	//   ....[3]....
        /*0c7c*/ 	.word	0x0000b9c0


	//   ....[4]....
        /*0c80*/ 	.word	0x0001bf60


	//   ....[5]....
        /*0c84*/ 	.word	0x0001c0b0


	//   ....[6]....
        /*0c88*/ 	.word	0x0001c1a0


	//   ....[7]....
        /*0c8c*/ 	.word	0x0001d190


	//----- nvinfo : EIATTR_MBARRIER_INSTR_OFFSETS
	.align		4
.L_146:
        /*0c90*/ 	.byte	0x04, 0x39
        /*0c92*/ 	.short	(.L_148 - .L_147)


	//   ....[0]....
.L_147:
        /*0c94*/ 	.word	0x00000270
        /*0c98*/ 	.word	0x000000ff
        /*0c9c*/ 	.word	0x0002a800
        /*0ca0*/ 	.short	0x0100
        /*0ca2*/ 	.byte	0x08
	.zero		1


	//   ....[1]....
        /*0ca4*/ 	.word	0x00000280
        /*0ca8*/ 	.word	0x000000ff
        /*0cac*/ 	.word	0x0002a820
        /*0cb0*/ 	.short	0x0100
        /*0cb2*/ 	.byte	0x08
	.zero		1


	//   ....[2]....
        /*0cb4*/ 	.word	0x00000370
        /*0cb8*/ 	.word	0x000000ff
        /*0cbc*/ 	.word	0x0002a830
        /*0cc0*/ 	.short	0x0100
        /*0cc2*/ 	.byte	0x08
	.zero		1


	//   ....[3]....
        /*0cc4*/ 	.word	0x00000380
        /*0cc8*/ 	.word	0x000000ff
        /*0ccc*/ 	.word	0x0002a840
        /*0cd0*/ 	.short	0x0100
        /*0cd2*/ 	.byte	0x08
	.zero		1


	//   ....[4]....
        /*0cd4*/ 	.word	0x00000390
        /*0cd8*/ 	.word	0x000000ff
        /*0cdc*/ 	.word	0x0002a838
        /*0ce0*/ 	.short	0x0100
        /*0ce2*/ 	.byte	0x08
	.zero		1


	//   ....[5]....
        /*0ce4*/ 	.word	0x000003a0
        /*0ce8*/ 	.word	0x000000ff
        /*0cec*/ 	.word	0x0002a848
        /*0cf0*/ 	.short	0x0100
        /*0cf2*/ 	.byte	0x08
	.zero		1


	//   ....[6]....
        /*0cf4*/ 	.word	0x000004d0
        /*0cf8*/ 	.word	0x000000ff
        /*0cfc*/ 	.word	0x0002a850
        /*0d00*/ 	.short	0x0100
        /*0d02*/ 	.byte	0x08
	.zero		1


	//   ....[7]....
        /*0d04*/ 	.word	0x000004e0
        /*0d08*/ 	.word	0x000000ff
        /*0d0c*/ 	.word	0x0002a860
        /*0d10*/ 	.short	0x0100
        /*0d12*/ 	.byte	0x08
	.zero		1


	//   ....[8]....
        /*0d14*/ 	.word	0x000004f0
        /*0d18*/ 	.word	0x000000ff
        /*0d1c*/ 	.word	0x0002a858
        /*0d20*/ 	.short	0x0100
        /*0d22*/ 	.byte	0x08
	.zero		1


	//   ....[9]....
        /*0d24*/ 	.word	0x00000500
        /*0d28*/ 	.word	0x000000ff
        /*0d2c*/ 	.word	0x0002a868
        /*0d30*/ 	.short	0x0100
        /*0d32*/ 	.byte	0x08
	.zero		1


	//   ....[10]....
        /*0d34*/ 	.word	0x000005f0
        /*0d38*/ 	.word	0x000000ff
        /*0d3c*/ 	.word	0x0002a870
        /*0d40*/ 	.short	0x0100
        /*0d42*/ 	.byte	0x06
	.zero		1


	//   ....[11]....
        /*0d44*/ 	.word	0x00000600
        /*0d48*/ 	.word	0x000000ff
        /*0d4c*/ 	.word	0x0002a880
        /*0d50*/ 	.short	0x0100
        /*0d52*/ 	.byte	0x06
	.zero		1


	//   ....[12]....
        /*0d54*/ 	.word	0x00000610
        /*0d58*/ 	.word	0x000000ff
        /*0d5c*/ 	.word	0x0002a878
        /*0d60*/ 	.short	0x0100
        /*0d62*/ 	.byte	0x06
	.zero		1


	//   ....[13]....
        /*0d64*/ 	.word	0x00000620
        /*0d68*/ 	.word	0x000000ff
        /*0d6c*/ 	.word	0x0002a888
        /*0d70*/ 	.short	0x0100
        /*0d72*/ 	.byte	0x06
	.zero		1


	//   ....[14]....
        /*0d74*/ 	.word	0x00000750
        /*0d78*/ 	.word	0x000000ff
        /*0d7c*/ 	.word	0x0002a890
        /*0d80*/ 	.short	0x0100
        /*0d82*/ 	.byte	0x08
	.zero		1


	//   ....[15]....
        /*0d84*/ 	.word	0x00000760
        /*0d88*/ 	.word	0x000000ff
        /*0d8c*/ 	.word	0x0002a8a0
        /*0d90*/ 	.short	0x0100
        /*0d92*/ 	.byte	0x08
	.zero		1


	//   ....[16]....
        /*0d94*/ 	.word	0x00000770
        /*0d98*/ 	.word	0x000000ff
        /*0d9c*/ 	.word	0x0002a898
        /*0da0*/ 	.short	0x0100
        /*0da2*/ 	.byte	0x08
	.zero		1


	//   ....[17]....
        /*0da4*/ 	.word	0x00000780
        /*0da8*/ 	.word	0x000000ff
        /*0dac*/ 	.word	0x0002a8a8
        /*0db0*/ 	.short	0x0100
        /*0db2*/ 	.byte	0x08
	.zero		1


	//   ....[18]....
        /*0db4*/ 	.word	0x000008b0
        /*0db8*/ 	.word	0x000000ff
        /*0dbc*/ 	.word	0x0002a8b0
        /*0dc0*/ 	.short	0x0100
        /*0dc2*/ 	.byte	0x08
	.zero		1


	//   ....[19]....
        /*0dc4*/ 	.word	0x000008c0
        /*0dc8*/ 	.word	0x000000ff
        /*0dcc*/ 	.word	0x0002a8c0
        /*0dd0*/ 	.short	0x0100
        /*0dd2*/ 	.byte	0x08
	.zero		1


	//   ....[20]....
        /*0dd4*/ 	.word	0x000008d0
        /*0dd8*/ 	.word	0x000000ff
        /*0ddc*/ 	.word	0x0002a8b8
        /*0de0*/ 	.short	0x0100
        /*0de2*/ 	.byte	0x08
	.zero		1


	//   ....[21]....
        /*0de4*/ 	.word	0x000008e0
        /*0de8*/ 	.word	0x000000ff
        /*0dec*/ 	.word	0x0002a8c8
        /*0df0*/ 	.short	0x0100
        /*0df2*/ 	.byte	0x08
	.zero		1


	//   ....[22]....
        /*0df4*/ 	.word	0x00003bf0
        /*0df8*/ 	.word	0x00000055
        /*0dfc*/ 	.word	0x0002a890
        /*0e00*/ 	.short	0x010a
        /*0e02*/ 	.byte	0x3f
	.zero		1


	//   ....[23]....
        /*0e04*/ 	.word	0x00007270
        /*0e08*/ 	.word	0x00000055
        /*0e0c*/ 	.word	0x0002a890
        /*0e10*/ 	.short	0x010a
        /*0e12*/ 	.byte	0x3f
	.zero		1


	//   ....[24]....
        /*0e14*/ 	.word	0x0000a200
        /*0e18*/ 	.word	0x00000055
        /*0e1c*/ 	.word	0x0002a890
        /*0e20*/ 	.short	0x010a
        /*0e22*/ 	.byte	0x3f
	.zero		1


	//   ....[25]....
        /*0e24*/ 	.word	0x0000a9a0
        /*0e28*/ 	.word	0x0000000b
        /*0e2c*/ 	.word	0x00000000
        /*0e30*/ 	.short	0x0101
        /*0e32*/ 	.byte	0x3f
	.zero		1


	//   ....[26]....
        /*0e34*/ 	.word	0x0000a9e0
        /*0e38*/ 	.word	0x00000055
        /*0e3c*/ 	.word	0x0002a8b0
        /*0e40*/ 	.short	0x010a
        /*0e42*/ 	.byte	0x3f
	.zero		1


	//   ....[27]....
        /*0e44*/ 	.word	0x0000af70
        /*0e48*/ 	.word	0x00000055
        /*0e4c*/ 	.word	0x00000000
        /*0e50*/ 	.short	0x0101
        /*0e52*/ 	.byte	0x3f
	.zero		1


	//   ....[28]....
        /*0e54*/ 	.word	0x0000b6e0
        /*0e58*/ 	.word	0x00000002
        /*0e5c*/ 	.word	0x0002a800
        /*0e60*/ 	.short	0x010a
        /*0e62*/ 	.byte	0x3f
	.zero		1


	//   ....[29]....
        /*0e64*/ 	.word	0x0000b730
        /*0e68*/ 	.word	0x00000002
        /*0e6c*/ 	.word	0x0002a800
        /*0e70*/ 	.short	0x010a
        /*0e72*/ 	.byte	0x3f
	.zero		1


	//   ....[30]....
        /*0e74*/ 	.word	0x0000c110
        /*0e78*/ 	.word	0x00000002
        /*0e7c*/ 	.word	0x0002a800
        /*0e80*/ 	.short	0x010a
        /*0e82*/ 	.byte	0x3f
	.zero		1


	//   ....[31]....
        /*0e84*/ 	.word	0x0000ea70
        /*0e88*/ 	.word	0x00000002
        /*0e8c*/ 	.word	0x0002a800
        /*0e90*/ 	.short	0x010a
        /*0e92*/ 	.byte	0x3f
	.zero		1


	//   ....[32]....
        /*0e94*/ 	.word	0x000111d0
        /*0e98*/ 	.word	0x00000009
        /*0e9c*/ 	.word	0x0002a830
        /*0ea0*/ 	.short	0x010a
        /*0ea2*/ 	.byte	0x3f
	.zero		1


	//   ....[33]....
        /*0ea4*/ 	.word	0x00011220
        /*0ea8*/ 	.word	0x00000009
        /*0eac*/ 	.word	0x0002a830
        /*0eb0*/ 	.short	0x010a
        /*0eb2*/ 	.byte	0x3f
	.zero		1


	//   ....[34]....
        /*0eb4*/ 	.word	0x00012cb0
        /*0eb8*/ 	.word	0x00000007
        /*0ebc*/ 	.word	0x00000000
        /*0ec0*/ 	.short	0x0101
        /*0ec2*/ 	.byte	0x3f
	.zero		1


	//   ....[35]....
        /*0ec4*/ 	.word	0x000135c0
        /*0ec8*/ 	.word	0x0000000f
        /*0ecc*/ 	.word	0x0002a830
        /*0ed0*/ 	.short	0x010a
        /*0ed2*/ 	.byte	0x3f
	.zero		1


	//   ....[36]....
        /*0ed4*/ 	.word	0x00013640
        /*0ed8*/ 	.word	0x0000000f
        /*0edc*/ 	.word	0x0002a830
        /*0ee0*/ 	.short	0x010a
        /*0ee2*/ 	.byte	0x3f
	.zero		1


	//   ....[37]....
        /*0ee4*/ 	.word	0x000142f0
        /*0ee8*/ 	.word	0x00000014
        /*0eec*/ 	.word	0x0002a850
        /*0ef0*/ 	.short	0x010a
        /*0ef2*/ 	.byte	0x3f
	.zero		1


	//   ....[38]....
        /*0ef4*/ 	.word	0x00014340
        /*0ef8*/ 	.word	0x00000014
        /*0efc*/ 	.word	0x0002a850
        /*0f00*/ 	.short	0x010a
        /*0f02*/ 	.byte	0x3f
	.zero		1


	//   ....[39]....
        /*0f04*/ 	.word	0x00014dc0
        /*0f08*/ 	.word	0x00000063
        /*0f0c*/ 	.word	0x00000000
        /*0f10*/ 	.short	0x0101
        /*0f12*/ 	.byte	0x3f
	.zero		1


	//   ....[40]....
        /*0f14*/ 	.word	0x00015450
        /*0f18*/ 	.word	0x00000014
        /*0f1c*/ 	.word	0x00000000
        /*0f20*/ 	.short	0x0101
        /*0f22*/ 	.byte	0x3f
	.zero		1


	//   ....[41]....
        /*0f24*/ 	.word	0x00015a50
        /*0f28*/ 	.word	0x00000004
        /*0f2c*/ 	.word	0x0002a850
        /*0f30*/ 	.short	0x010a
        /*0f32*/ 	.byte	0x3f
	.zero		1


	//   ....[42]....
        /*0f34*/ 	.word	0x00015af0
        /*0f38*/ 	.word	0x00000004
        /*0f3c*/ 	.word	0x0002a850
        /*0f40*/ 	.short	0x010a
        /*0f42*/ 	.byte	0x3f
	.zero		1


	//   ....[43]....
        /*0f44*/ 	.word	0x00015ff0
        /*0f48*/ 	.word	0x00000004
        /*0f4c*/ 	.word	0x00000000
        /*0f50*/ 	.short	0x0101
        /*0f52*/ 	.byte	0x3f
	.zero		1


	//   ....[44]....
        /*0f54*/ 	.word	0x00017610
        /*0f58*/ 	.word	0x00000000
        /*0f5c*/ 	.word	0x00000000
        /*0f60*/ 	.short	0x0101
        /*0f62*/ 	.byte	0x3f
	.zero		1


	//   ....[45]....
        /*0f64*/ 	.word	0x00017c90
        /*0f68*/ 	.word	0x00000006
        /*0f6c*/ 	.word	0x00000000
        /*0f70*/ 	.short	0x0101
        /*0f72*/ 	.byte	0x3f
	.zero		1


	//   ....[46]....
        /*0f74*/ 	.word	0x0001a9b0
        /*0f78*/ 	.word	0x00000016
        /*0f7c*/ 	.word	0x0002a820
        /*0f80*/ 	.short	0x010a
        /*0f82*/ 	.byte	0x3f
	.zero		1


	//   ....[47]....
        /*0f84*/ 	.word	0x0001aa40
        /*0f88*/ 	.word	0x0000000b
        /*0f8c*/ 	.word	0x0002a8a0
        /*0f90*/ 	.short	0x010a
        /*0f92*/ 	.byte	0x3f
	.zero		1


	//   ....[48]....
        /*0f94*/ 	.word	0x0001ae80
        /*0f98*/ 	.word	0x0000000b
        /*0f9c*/ 	.word	0x0002a8c0
        /*0fa0*/ 	.short	0x010a
        /*0fa2*/ 	.byte	0x3f
	.zero		1


	//   ....[49]....
        /*0fa4*/ 	.word	0x0001b2b0
        /*0fa8*/ 	.word	0x0000000a
        /*0fac*/ 	.word	0x0002a8a0
        /*0fb0*/ 	.short	0x010a
        /*0fb2*/ 	.byte	0x3f
	.zero		1


	//   ....[50]....
        /*0fb4*/ 	.word	0x0001b6e0
        /*0fb8*/ 	.word	0x0000000a
        /*0fbc*/ 	.word	0x0002a8c0
        /*0fc0*/ 	.short	0x010a
        /*0fc2*/ 	.byte	0x3f
	.zero		1


	//   ....[51]....
        /*0fc4*/ 	.word	0x0001c7d0
        /*0fc8*/ 	.word	0x00000007
        /*0fcc*/ 	.word	0x0002a840
        /*0fd0*/ 	.short	0x010a
        /*0fd2*/ 	.byte	0x3f
	.zero		1


	//   ....[52]....
        /*0fd4*/ 	.word	0x0001ce90
        /*0fd8*/ 	.word	0x00000007
        /*0fdc*/ 	.word	0x0002a830
        /*0fe0*/ 	.short	0x0107
        /*0fe2*/ 	.byte	0x3f
	.zero		1


	//   ....[53]....
        /*0fe4*/ 	.word	0x0001cf60
        /*0fe8*/ 	.word	0x00000007
        /*0fec*/ 	.word	0x0002a830
        /*0ff0*/ 	.short	0x0101
        /*0ff2*/ 	.byte	0x3f
	.zero		1


	//   ....[54]....
        /*0ff4*/ 	.word	0x0001db40
        /*0ff8*/ 	.word	0x00000016
        /*0ffc*/ 	.word	0x0002a800
        /*1000*/ 	.short	0x0107
        /*1002*/ 	.byte	0x3f
	.zero		1


	//   ....[55]....
        /*1004*/ 	.word	0x0001dc50
        /*1008*/ 	.word	0x00000016
        /*100c*/ 	.word	0x0002a800
        /*1010*/ 	.short	0x0101
        /*1012*/ 	.byte	0x3f
	.zero		1


	//   ....[56]....
        /*1014*/ 	.word	0x0001dc70
        /*1018*/ 	.word	0x00000016
        /*101c*/ 	.word	0x0002a820
        /*1020*/ 	.short	0x010a
        /*1022*/ 	.byte	0x3f
	.zero		1


	//   ....[57]....
        /*1024*/ 	.word	0x0001dfe0
        /*1028*/ 	.word	0x00000006
        /*102c*/ 	.word	0x0002a840
        /*1030*/ 	.short	0x010a
        /*1032*/ 	.byte	0x3f
	.zero		1


	//   ....[58]....
        /*1034*/ 	.word	0x0001e4d0
        /*1038*/ 	.word	0x00000006
        /*103c*/ 	.word	0x0002a830
        /*1040*/ 	.short	0x0107
        /*1042*/ 	.byte	0x3f
	.zero		1


	//   ....[59]....
        /*1044*/ 	.word	0x0001e590
        /*1048*/ 	.word	0x00000006
        /*104c*/ 	.word	0x0002a830
        /*1050*/ 	.short	0x0101
        /*1052*/ 	.byte	0x3f
	.zero		1


	//   ....[60]....
        /*1054*/ 	.word	0x0001e5f0
        /*1058*/ 	.word	0x00000005
        /*105c*/ 	.word	0x0002a860
        /*1060*/ 	.short	0x010a
        /*1062*/ 	.byte	0x3f
	.zero		1


	//   ....[61]....
        /*1064*/ 	.word	0x0001ea50
        /*1068*/ 	.word	0x00000005
        /*106c*/ 	.word	0x0002a850
        /*1070*/ 	.short	0x0107
        /*1072*/ 	.byte	0x3f
	.zero		1


	//   ....[62]....
        /*1074*/ 	.word	0x0001ebb0
        /*1078*/ 	.word	0x00000005
        /*107c*/ 	.word	0x0002a850
        /*1080*/ 	.short	0x0101
        /*1082*/ 	.byte	0x3f
	.zero		1


	//   ....[63]....
        /*1084*/ 	.word	0x0001ee10
        /*1088*/ 	.word	0x00000000
        /*108c*/ 	.word	0x0002a860
        /*1090*/ 	.short	0x010a
        /*1092*/ 	.byte	0x3f
	.zero		1


	//   ....[64]....
        /*1094*/ 	.word	0x0001f270
        /*1098*/ 	.word	0x00000000
        /*109c*/ 	.word	0x0002a850
        /*10a0*/ 	.short	0x0107
        /*10a2*/ 	.byte	0x3f
	.zero		1


	//   ....[65]....
        /*10a4*/ 	.word	0x0001f330
        /*10a8*/ 	.word	0x00000000
        /*10ac*/ 	.word	0x0002a850
        /*10b0*/ 	.short	0x0101
        /*10b2*/ 	.byte	0x3f
	.zero		1


	//   ....[66]....
        /*10b4*/ 	.word	0x00020080
        /*10b8*/ 	.word	0x00000004
        /*10bc*/ 	.word	0x0002a820
        /*10c0*/ 	.short	0x010a
        /*10c2*/ 	.byte	0x3f
	.zero		1


	//   ....[67]....
        /*10c4*/ 	.word	0x000201f0
        /*10c8*/ 	.word	0x00000005
        /*10cc*/ 	.word	0x0002a840
        /*10d0*/ 	.short	0x010a
        /*10d2*/ 	.byte	0x3f
	.zero		1


	//   ....[68]....
        /*10d4*/ 	.word	0x00020290
        /*10d8*/ 	.word	0x0000001b
        /*10dc*/ 	.word	0x0002a840
        /*10e0*/ 	.short	0x010a
        /*10e2*/ 	.byte	0x3f
	.zero		1


	//   ....[69]....
        /*10e4*/ 	.word	0x000202d0
        /*10e8*/ 	.word	0x00000005
        /*10ec*/ 	.word	0x0002a860
        /*10f0*/ 	.short	0x010a
        /*10f2*/ 	.byte	0x3f
	.zero		1


	//   ....[70]....
        /*10f4*/ 	.word	0x00020310
        /*10f8*/ 	.word	0x0000001b
        /*10fc*/ 	.word	0x0002a860
        /*1100*/ 	.short	0x010a
        /*1102*/ 	.byte	0x3f
	.zero		1


	//   ....[71]....
        /*1104*/ 	.word	0x00020370
        /*1108*/ 	.word	0x00000055
        /*110c*/ 	.word	0x0002a890
        /*1110*/ 	.short	0x010a
        /*1112*/ 	.byte	0x3f
	.zero		1


	//   ....[72]....
        /*1114*/ 	.word	0x00020620
        /*1118*/ 	.word	0x00000055
        /*111c*/ 	.word	0x0002a890
        /*1120*/ 	.short	0x010a
        /*1122*/ 	.byte	0x3f
	.zero		1


	//   ....[73]....
        /*1124*/ 	.word	0x000208d0
        /*1128*/ 	.word	0x00000055
        /*112c*/ 	.word	0x0002a890
        /*1130*/ 	.short	0x010a
        /*1132*/ 	.byte	0x3f
	.zero		1


	//   ....[74]....
        /*1134*/ 	.word	0x00020b80
        /*1138*/ 	.word	0x00000055
        /*113c*/ 	.word	0x0002a8b0
        /*1140*/ 	.short	0x010a
        /*1142*/ 	.byte	0x3f
	.zero		1


	//   ....[75]....
        /*1144*/ 	.word	0x00020da0
        /*1148*/ 	.word	0x00000002
        /*114c*/ 	.word	0x0002a800
        /*1150*/ 	.short	0x010a
        /*1152*/ 	.byte	0x3f
	.zero		1


	//   ....[76]....
        /*1154*/ 	.word	0x00020fc0
        /*1158*/ 	.word	0x00000002
        /*115c*/ 	.word	0x0002a800
        /*1160*/ 	.short	0x010a
        /*1162*/ 	.byte	0x3f
	.zero		1


	//   ....[77]....
        /*1164*/ 	.word	0x00021010
        /*1168*/ 	.word	0x00000009
        /*116c*/ 	.word	0x0002a830
        /*1170*/ 	.short	0x010a
        /*1172*/ 	.byte	0x3f
	.zero		1


	//   ....[78]....
        /*1174*/ 	.word	0x00021060
        /*1178*/ 	.word	0x0000000f
        /*117c*/ 	.word	0x0002a830
        /*1180*/ 	.short	0x010a
        /*1182*/ 	.byte	0x3f
	.zero		1


	//   ....[79]....
        /*1184*/ 	.word	0x000210b0
        /*1188*/ 	.word	0x00000014
        /*118c*/ 	.word	0x0002a850
        /*1190*/ 	.short	0x010a
        /*1192*/ 	.byte	0x3f
	.zero		1


	//   ....[80]....
        /*1194*/ 	.word	0x00021100
        /*1198*/ 	.word	0x00000004
        /*119c*/ 	.word	0x0002a850
        /*11a0*/ 	.short	0x010a
        /*11a2*/ 	.byte	0x3f
	.zero		1


	//   ....[81]....
        /*11a4*/ 	.word	0x000212a0
        /*11a8*/ 	.word	0x00000016
        /*11ac*/ 	.word	0x0002a820
        /*11b0*/ 	.short	0x010a
        /*11b2*/ 	.byte	0x3f
	.zero		1


	//   ....[82]....
        /*11b4*/ 	.word	0x000212f0
        /*11b8*/ 	.word	0x0000000b
        /*11bc*/ 	.word	0x0002a8a0
        /*11c0*/ 	.short	0x010a
        /*11c2*/ 	.byte	0x3f
	.zero		1


	//   ....[83]....
        /*11c4*/ 	.word	0x00021340
        /*11c8*/ 	.word	0x0000000b
        /*11cc*/ 	.word	0x0002a8c0
        /*11d0*/ 	.short	0x010a
        /*11d2*/ 	.byte	0x3f
	.zero		1


	//   ....[84]....
        /*11d4*/ 	.word	0x00021390
        /*11d8*/ 	.word	0x0000000a
        /*11dc*/ 	.word	0x0002a8a0
        /*11e0*/ 	.short	0x010a
        /*11e2*/ 	.byte	0x3f
	.zero		1


	//   ....[85]....
        /*11e4*/ 	.word	0x000213e0
        /*11e8*/ 	.word	0x0000000a
        /*11ec*/ 	.word	0x0002a8c0
        /*11f0*/ 	.short	0x010a
        /*11f2*/ 	.byte	0x3f
	.zero		1


	//   ....[86]....
        /*11f4*/ 	.word	0x00021500
        /*11f8*/ 	.word	0x00000007
        /*11fc*/ 	.word	0x0002a840
        /*1200*/ 	.short	0x010a
        /*1202*/ 	.byte	0x3f
	.zero		1


	//   ....[87]....
        /*1204*/ 	.word	0x00022900
        /*1208*/ 	.word	0x00000016
        /*120c*/ 	.word	0x0002a820
        /*1210*/ 	.short	0x010a
        /*1212*/ 	.byte	0x3f
	.zero		1


	//   ....[88]....
        /*1214*/ 	.word	0x00022950
        /*1218*/ 	.word	0x00000006
        /*121c*/ 	.word	0x0002a840
        /*1220*/ 	.short	0x010a
        /*1222*/ 	.byte	0x3f
	.zero		1


	//   ....[89]....
        /*1224*/ 	.word	0x00023110
        /*1228*/ 	.word	0x00000005
        /*122c*/ 	.word	0x0002a860
        /*1230*/ 	.short	0x010a
        /*1232*/ 	.byte	0x3f
	.zero		1


	//   ....[90]....
        /*1234*/ 	.word	0x00023920
        /*1238*/ 	.word	0x00000000
        /*123c*/ 	.word	0x0002a860
        /*1240*/ 	.short	0x010a
        /*1242*/ 	.byte	0x3f
	.zero		1


	//   ....[91]....
        /*1244*/ 	.word	0x00024b00
        /*1248*/ 	.word	0x00000004
        /*124c*/ 	.word	0x0002a820
        /*1250*/ 	.short	0x010a
        /*1252*/ 	.byte	0x3f
	.zero		1


	//   ....[92]....
        /*1254*/ 	.word	0x00024ca0
        /*1258*/ 	.word	0x00000005
        /*125c*/ 	.word	0x0002a840
        /*1260*/ 	.short	0x010a
        /*1262*/ 	.byte	0x3f
	.zero		1


	//   ....[93]....
        /*1264*/ 	.word	0x00024cf0
        /*1268*/ 	.word	0x0000001b
        /*126c*/ 	.word	0x0002a840
        /*1270*/ 	.short	0x010a
        /*1272*/ 	.byte	0x3f
	.zero		1


	//   ....[94]....
        /*1274*/ 	.word	0x00024d40
        /*1278*/ 	.word	0x00000005
        /*127c*/ 	.word	0x0002a860
        /*1280*/ 	.short	0x010a
        /*1282*/ 	.byte	0x3f
	.zero		1


	//----- nvinfo : EIATTR_NUM_MBARRIERS
	.align		4
.L_148:
        /*1284*/ 	.byte	0x03, 0x38
        /*1286*/ 	.short	0x0016


	//----- nvinfo : EIATTR_EXIT_INSTR_OFFSETS
	.align		4
        /*1288*/ 	.byte	0x04, 0x1c
        /*128a*/ 	.short	(.L_150 - .L_149)


	//   ....[0]....
.L_149:
        /*128c*/ 	.word	0x00020360


	//----- nvinfo : EIATTR_MAX_THREADS
	.align		4
.L_150:
        /*1290*/ 	.byte	0x04, 0x05
        /*1292*/ 	.short	(.L_152 - .L_151)
.L_151:
        /*1294*/ 	.word	0x00000180
        /*1298*/ 	.word	0x00000001
        /*129c*/ 	.word	0x00000001


	//----- nvinfo : EIATTR_CRS_STACK_SIZE
	.align		4
.L_152:
        /*12a0*/ 	.byte	0x04, 0x1e
        /*12a2*/ 	.short	(.L_154 - .L_153)
.L_153:
        /*12a4*/ 	.word	0x00000000


	//----- nvinfo : EIATTR_CBANK_PARAM_SIZE
	.align		4
.L_154:
        /*12a8*/ 	.byte	0x03, 0x19
        /*12aa*/ 	.short	0x0af0


	//----- nvinfo : EIATTR_PARAM_CBANK
	.align		4
        /*12ac*/ 	.byte	0x04, 0x0a
        /*12ae*/ 	.short	(.L_156 - .L_155)
	.align		4
.L_155:
        /*12b0*/ 	.word	index@(.nv.constant0._ZN7cutlass13device_kernelIN5flash11enable_sm90INS1_16FlashAttnFwdSm90INS1_25CollectiveMainloopFwdSm90ILi2EN4cute5tupleIJNS5_1CILi1EEES8_S8_EEENS6_IJNS7_ILi128EEENS7_ILi96EEENS7_ILi192EEEEEELi128ENS_6half_tEfNS_4arch4Sm90ELb0ELb0ELb0ELb1ELb1ELb1ELb0ELb1ELb1ELb1ELb1ELb0EEENS1_21CollectiveEpilogueFwdINS6_IJSA_SA_SB_EEES9_SE_SG_Li256ELb1ELb1ELb1ELb0EEENS1_36VarlenDynamicPersistentTileSchedulerILi128ELi96ELi256ELi128ELb1ELb1ELb1ELb0ELb1ELb1EEEEEEEEEvNT_6ParamsE)
        /*12b4*/ 	.short	0x0210
        /*12b6*/ 	.short	0x0af0


	//----- nvinfo : EIATTR_SW_WAR
	.align		4
.L_156:
        /*12b8*/ 	.byte	0x04, 0x36
        /*12ba*/ 	.short	(.L_158 - .L_157)
.L_157:
        /*12bc*/ 	.word	0x00000008
.L_158:


//--------------------- .nv.info._ZN7cutlass13device_kernelIN5flash11enable_sm90INS1_16FlashAttnFwdSm90INS1_25CollectiveMainloopFwdSm90ILi2EN4cute5tupleIJNS5_1CILi1EEES8_S8_EEENS6_IJNS7_ILi128EEENS7_ILi96EEENS7_ILi192EEEEEELi128ENS_6half_tEfNS_4arch4Sm90ELb0ELb1ELb0ELb0ELb1ELb0ELb0ELb1ELb1ELb1ELb1ELb0EEENS1_21CollectiveEpilogueFwdINS6_IJSA_SA_SB_EEES9_SE_SG_Li256ELb0ELb1ELb1ELb0EEENS1_19SingleTileSchedulerILb0ELb1ELb1ELi128EEEEEEEEEvNT_6ParamsE --------------------------
	.section	.nv.info._ZN7cutlass13device_kernelIN5flash11enable_sm90INS1_16FlashAttnFwdSm90INS1_25CollectiveMainloopFwdSm90ILi2EN4cute5tupleIJNS5_1CILi1EEES8_S8_EEENS6_IJNS7_ILi128EEENS7_ILi96EEENS7_ILi192EEEEEELi128ENS_6half_tEfNS_4arch4Sm90ELb0ELb1ELb0ELb0ELb1ELb0ELb0ELb1ELb1ELb1ELb1ELb0EEENS1_21CollectiveEpilogueFwdINS6_IJSA_SA_SB_EEES9_SE_SG_Li256ELb0ELb1ELb1ELb0EEENS1_19SingleTileSchedulerILb0ELb1ELb1ELi128EEEEEEEEEvNT_6ParamsE,"",@"SHT_CUDA_INFO"
	.sectionflags	@""
	.align	4


	//----- nvinfo : EIATTR_CUDA_API_VERSION
	.align		4
        /*0000*/ 	.byte	0x04, 0x37
        /*0002*/ 	.short	(.L_160 - .L_159)
.L_159:
        /*0004*/ 	.word	0x00000082


	//----- nvinfo : EIATTR_KPARAM_INFO
	.align		4
.L_160:
        /*0008*/ 	.byte	0x04, 0x17
        /*000a*/ 	.short	(.L_162 - .L_161)
.L_161:
        /*000c*/ 	.word	0x00000000
        /*0010*/ 	.short	0x0000
        /*0012*/ 	.short	0x0070
        /*0014*/ 	.byte	0x00, 0xf0, 0x01, 0x28


	//----- nvinfo : EIATTR_SPARSE_MMA_MASK
	.align		4
.L_162:
        /*0018*/ 	.byte	0x03, 0x50
        /*001a*/ 	.short	0x0000


	//----- nvinfo : EIATTR_MAXREG_COUNT
	.align		4
        /*001c*/ 	.byte	0x03, 0x1b
        /*001e*/ 	.short	0x00a8


	//----- nvinfo : EIATTR_NUM_BARRIERS
	.align		4
        /*0020*/ 	.byte	0x02, 0x4c
        /*0022*/ 	.byte	0x09
	.zero		1


	//----- nvinfo : EIATTR_EXTERNS
	.align		4
        /*0024*/ 	.byte	0x04, 0x0f
        /*0026*/ 	.short	(.L_164 - .L_163)


	//   ....[0]....
	.align		4
.L_163:
        /*0028*/ 	.word	index@(__assertfail)


	//----- nvinfo : EIATTR_ANNOTATIONS
	.align		4
.L_164:
        /*002c*/ 	.byte	0x04, 0x55
        /*002e*/ 	.short	(.L_166 - .L_165)


	//   ....[0]....
.L_165:
        /*0030*/ 	.word	0x00000001
        /*0034*/ 	.byte	0xb0, 0x08, 0x00, 0x00, 0x01, 0x00, 0x00, 0x00, 0x20, 0x16, 0x00, 0x00, 0x01, 0x00, 0x00, 0x00
        /*0044*/ 	.byte	0xc0, 0xf3, 0x00, 0x00, 0x01, 0x00, 0x00, 0x00, 0xc0, 0x1d, 0x01, 0x00


	//----- nvinfo : EIATTR_MERCURY_ISA_VERSION
	.align		4
.L_166:
        /*0050*/ 	.byte	0x03, 0x5f
        /*0052*/ 	.short	0x0101


	//----- nvinfo : EIATTR_INT_WARP_WIDE_INSTR_OFFSETS
	.align		4
        /*0054*/ 	.byte	0x04, 0x31
        /*0056*/ 	.short	(.L_168 - .L_167)


	//   ....[0]....
.L_167:
        /*0058*/ 	.word	0x000000c0


	//   ....[1]....
        /*005c*/ 	.word	0x000000d0


	//   ....[2]....
        /*0060*/ 	.word	0x00000170


	//----- nvinfo : EIATTR_COOP_GROUP_MASK_REGIDS
	.align		4
.L_168:
        /*0064*/ 	.byte	0x04, 0x29
        /*0066*/ 	.short	(.L_170 - .L_169)


	//   ....[0]....
.L_169:
        /*0068*/ 	.word	0xffffffff


	//   ....[1]....
        /*006c*/ 	.word	0xffffffff


	//   ....[2]....
        /*0070*/ 	.word	0xffffffff


	//   ....[3]....
        /*0074*/ 	.word	0xffffffff


	//   ....[4]....
        /*0078*/ 	.word	0xffffffff


	//   ....[5]....
        /*007c*/ 	.word	0xffffffff


	//   ....[6]....
        /*0080*/ 	.word	0xffffffff


	//   ....[7]....
        /*0084*/ 	.word	0xffffffff


	//   ....[8]....
        /*0088*/ 	.word	0xffffffff


	//   ....[9]....
        /*008c*/ 	.word	0xffffffff


	//   ....[10]....
        /*0090*/ 	.word	0xffffffff


	//   ....[11]....
        /*0094*/ 	.word	0xffffffff


	//   ....[12]....
        /*0098*/ 	.word	0xffffffff


	//   ....[13]....
        /*009c*/ 	.word	0xffffffff


	//   ....[14]....
        /*00a0*/ 	.word	0xffffffff


	//   ....[15]....
        /*00a4*/ 	.word	0xffffffff


	//   ....[16]....
        /*00a8*/ 	.word	0xffffffff


	//   ....[17]....
        /*00ac*/ 	.word	0xffffffff


	//   ....[18]....
        /*00b0*/ 	.word	0xffffffff


	//   ....[19]....
        /*00b4*/ 	.word	0xffffffff


	//   ....[20]....
        /*00b8*/ 	.word	0xffffffff


	//   ....[21]....
        /*00bc*/ 	.word	0xffffffff


	//   ....[22]....
        /*00c0*/ 	.word	0xffffffff


	//   ....[23]....
        /*00c4*/ 	.word	0xffffffff


	//   ....[24]....
        /*00c8*/ 	.word	0xffffffff


	//   ....[25]....
        /*00cc*/ 	.word	0xffffffff


	//   ....[26]....
        /*00d0*/ 	.word	0xffffffff


	//   ....[27]....
        /*00d4*/ 	.word	0xffffffff


	//   ....[28]....
        /*00d8*/ 	.word	0xffffffff


	//   ....[29]....
        /*00dc*/ 	.word	0xffffffff


	//   ....[30]....
        /*00e0*/ 	.word	0xffffffff


	//   ....[31]....
        /*00e4*/ 	.word	0xffffffff


	//   ....[32]....
        /*00e8*/ 	.word	0xffffffff


	//   ....[33]....
        /*00ec*/ 	.word	0xffffffff


	//   ....[34]....
        /*00f0*/ 	.word	0xffffffff


	//   ....[35]....
        /*00f4*/ 	.word	0xffffffff


	//   ....[36]....
        /*00f8*/ 	.word	0xffffffff


	//   ....[37]....
        /*00fc*/ 	.word	0xffffffff


	//   ....[38]....
        /*0100*/ 	.word	0xffffffff


	//   ....[39]....
        /*0104*/ 	.word	0xffffffff


	//   ....[40]....
        /*0108*/ 	.word	0xffffffff


	//   ....[41]....
        /*010c*/ 	.word	0xffffffff


	//   ....[42]....
        /*0110*/ 	.word	0xffffffff


	//   ....[43]....
        /*0114*/ 	.word	0xffffffff


	//   ....[44]....
        /*0118*/ 	.word	0xffffffff


	//   ....[45]....
        /*011c*/ 	.word	0xffffffff


	//   ....[46]....
        /*0120*/ 	.word	0xffffffff


	//   ....[47]....
        /*0124*/ 	.word	0xffffffff


	//   ....[48]....
        /*0128*/ 	.word	0xffffffff


	//   ....[49]....
        /*012c*/ 	.word	0xffffffff


	//   ....[50]....
        /*0130*/ 	.word	0xffffffff


	//   ....[51]....
        /*0134*/ 	.word	0xffffffff


	//   ....[52]....
        /*0138*/ 	.word	0xffffffff


	//   ....[53]....
        /*013c*/ 	.word	0xffffffff


	//   ....[54]....
        /*0140*/ 	.word	0xffffffff


	//   ....[55]....
        /*0144*/ 	.word	0xffffffff


	//   ....[56]....
        /*0148*/ 	.word	0xffffffff


	//   ....[57]....
        /*014c*/ 	.word	0xffffffff


	//   ....[58]....
        /*0150*/ 	.word	0xffffffff


	//   ....[59]....
        /*0154*/ 	.word	0xffffffff


	//   ....[60]....
        /*0158*/ 	.word	0xffffffff


	//   ....[61]....
        /*015c*/ 	.word	0xffffffff


	//   ....[62]....
        /*0160*/ 	.word	0xffffffff


	//   ....[63]....
        /*0164*/ 	.word	0xffffffff


	//   ....[64]....
        /*0168*/ 	.word	0xffffffff


	//   ....[65]....
        /*016c*/ 	.word	0xffffffff


	//   ....[66]....
        /*0170*/ 	.word	0xffffffff


	//   ....[67]....
        /*0174*/ 	.word	0xffffffff


	//   ....[68]....
        /*0178*/ 	.word	0xffffffff


	//   ....[69]....
        /*017c*/ 	.word	0xffffffff


	//   ....[70]....
        /*0180*/ 	.word	0xffffffff


	//   ....[71]....
        /*0184*/ 	.word	0xffffffff


	//   ....[72]....
        /*0188*/ 	.word	0xffffffff


	//   ....[73]....
        /*018c*/ 	.word	0xffffffff


	//   ....[74]....
        /*0190*/ 	.word	0xffffffff


	//   ....[75]....
        /*0194*/ 	.word	0xffffffff


	//   ....[76]....
        /*0198*/ 	.word	0xffffffff


	//   ....[77]....
        /*019c*/ 	.word	0xffffffff


	//   ....[78]....
        /*01a0*/ 	.word	0xffffffff


	//   ....[79]....
        /*01a4*/ 	.word	0xffffffff


	//   ....[80]....
        /*01a8*/ 	.word	0xffffffff


	//   ....[81]....
        /*01ac*/ 	.word	0xffffffff


	//   ....[82]....
        /*01b0*/ 	.word	0xffffffff


	//   ....[83]....
        /*01b4*/ 	.word	0xffffffff


	//   ....[84]....
        /*01b8*/ 	.word	0xffffffff


	//   ....[85]....
        /*01bc*/ 	.word	0xffffffff


	//   ....[86]....
        /*01c0*/ 	.word	0xffffffff


	//   ....[87]....
        /*01c4*/ 	.word	0xffffffff


	//   ....[88]....
        /*01c8*/ 	.word	0xffffffff


	//   ....[89]....
        /*01cc*/ 	.word	0xffffffff


	//   ....[90]....
        /*01d0*/ 	.word	0xffffffff


	//   ....[91]....
        /*01d4*/ 	.word	0xffffffff


	//   ....[92]....
        /*01d8*/ 	.word	0xffffffff


	//   ....[93]....
        /*01dc*/ 	.word	0xffffffff


	//   ....[94]....
        /*01e0*/ 	.word	0xffffffff


	//   ....[95]....
        /*01e4*/ 	.word	0xffffffff


	//   ....[96]....
        /*01e8*/ 	.word	0xffffffff


	//   ....[97]....
        /*01ec*/ 	.word	0xffffffff


	//   ....[98]....
        /*01f0*/ 	.word	0xffffffff


	//   ....[99]....
        /*01f4*/ 	.word	0xffffffff


	//   ....[100]....
        /*01f8*/ 	.word	0xffffffff


	//   ....[101]....
        /*01fc*/ 	.word	0xffffffff


	//   ....[102]....
        /*0200*/ 	.word	0xffffffff


	//   ....[103]....
        /*0204*/ 	.word	0xffffffff


	//   ....[104]....
        /*0208*/ 	.word	0xffffffff


	//   ....[105]....
        /*020c*/ 	.word	0xffffffff


	//   ....[106]....
        /*0210*/ 	.word	0xffffffff


	//   ....[107]....
        /*0214*/ 	.word	0x0500000f


	//   ....[108]....
        /*0218*/ 	.word	0x0500000f


	//   ....[109]....
        /*021c*/ 	.word	0x0500000f


	//   ....[110]....
        /*0220*/ 	.word	0x0500000f


	//   ....[111]....
        /*0224*/ 	.word	0x0500000f


	//   ....[112]....
        /*0228*/ 	.word	0x0500000f


	//   ....[113]....
        /*022c*/ 	.word	0x0500000f


	//   ....[114]....
        /*0230*/ 	.word	0x0500000f


	//   ....[115]....
        /*0234*/ 	.word	0x0500000f


	//   ....[116]....
        /*0238*/ 	.word	0x0500000f


	//   ....[117]....
        /*023c*/ 	.word	0x0500000f


	//   ....[118]....
        /*0240*/ 	.word	0x0500000f


	//   ....[119]....
        /*0244*/ 	.word	0x0500000f


	//   ....[120]....
        /*0248*/ 	.word	0x0500000f


	//   ....[121]....
        /*024c*/ 	.word	0x0500000f


	//   ....[122]....
        /*0250*/ 	.word	0x0500000f


	//   ....[123]....
        /*0254*/ 	.word	0x0500000f


	//   ....[124]....
        /*0258*/ 	.word	0x0500000f


	//   ....[125]....
        /*025c*/ 	.word	0x0500000f


	//   ....[126]....
        /*0260*/ 	.word	0x0500000f


	//   ....[127]....
        /*0264*/ 	.word	0x0500000f


	//   ....[128]....
        /*0268*/ 	.word	0x0500000f


	//   ....[129]....
        /*026c*/ 	.word	0x0500000f


	//   ....[130]....
        /*0270*/ 	.word	0x0500000f


	//   ....[131]....
        /*0274*/ 	.word	0x0500000f


	//   ....[132]....
        /*0278*/ 	.word	0x0500000f


	//   ....[133]....
        /*027c*/ 	.word	0x0500000f


	//   ....[134]....
        /*0280*/ 	.word	0x0500000f


	//   ....[135]....
        /*0284*/ 	.word	0x0500000f


	//   ....[136]....
        /*0288*/ 	.word	0x0500000f


	//   ....[137]....
        /*028c*/ 	.word	0x0500000f


	//   ....[138]....
        /*0290*/ 	.word	0x0500000f


	//   ....[139]....
        /*0294*/ 	.word	0x0500000f


	//   ....[140]....
        /*0298*/ 	.word	0x0500000f


	//   ....[141]....
        /*029c*/ 	.word	0x0500000f


	//   ....[142]....
        /*02a0*/ 	.word	0x0500000f


	//   ....[143]....
        /*02a4*/ 	.word	0x0500000f


	//   ....[144]....
        /*02a8*/ 	.word	0x0500000f


	//   ....[145]....
        /*02ac*/ 	.word	0x0500000f


	//   ....[146]....
        /*02b0*/ 	.word	0x0500000f


	//   ....[147]....
        /*02b4*/ 	.word	0x0500000f


	//   ....[148]....
        /*02b8*/ 	.word	0x0500000f


	//   ....[149]....
        /*02bc*/ 	.word	0x0500000f


	//   ....[150]....
        /*02c0*/ 	.word	0x0500000f


	//   ....[151]....
        /*02c4*/ 	.word	0x0500000f


	//   ....[152]....
        /*02c8*/ 	.word	0x0500000f


	//   ....[153]....
        /*02cc*/ 	.word	0x0500000f


	//   ....[154]....
        /*02d0*/ 	.word	0x0500000f


	//   ....[155]....
        /*02d4*/ 	.word	0x0500000f


	//   ....[156]....
        /*02d8*/ 	.word	0x0500000f


	//   ....[157]....
        /*02dc*/ 	.word	0x0500000f


	//   ....[158]....
        /*02e0*/ 	.word	0x0500000f


	//   ....[159]....
        /*02e4*/ 	.word	0x0500000f


	//   ....[160]....
        /*02e8*/ 	.word	0x0500000f


	//   ....[161]....
        /*02ec*/ 	.word	0x0500000f


	//   ....[162]....
        /*02f0*/ 	.word	0x0500000f


	//   ....[163]....
        /*02f4*/ 	.word	0x0500000f


	//   ....[164]....
        /*02f8*/ 	.word	0x0500000f


	//   ....[165]....
        /*02fc*/ 	.word	0x0500000f


	//   ....[166]....
        /*0300*/ 	.word	0x0500000f


	//   ....[167]....
        /*0304*/ 	.word	0x0500000f


	//   ....[168]....
        /*0308*/ 	.word	0x0500000f


	//   ....[169]....
        /*030c*/ 	.word	0x0500000f


	//   ....[170]....
        /*0310*/ 	.word	0x0500000f


	//   ....[171]....
        /*0314*/ 	.word	0x0500000f


	//   ....[172]....
        /*0318*/ 	.word	0x0500000f


	//----- nvinfo : EIATTR_COOP_GROUP_INSTR_OFFSETS
	.align		4
.L_170:
        /*031c*/ 	.byte	0x04, 0x28
        /*031e*/ 	.short	(.L_172 - .L_171)


	//   ....[0]....
.L_171:
        /*0320*/ 	.word	0x00000070


	//   ....[1]....
        /*0324*/ 	.word	0x000000b0


	//   ....[2]....
        /*0328*/ 	.word	0x000002d0


	//   ....[3]....
        /*032c*/ 	.word	0x00000430


	//   ....[4]....
        /*0330*/ 	.word	0x00000550


	//   ....[5]....
        /*0334*/ 	.word	0x000006b0


	//   ....[6]....
        /*0338*/ 	.word	0x00001420


	//   ....[7]....
        /*033c*/ 	.word	0x00001fa0


	//   ....[8]....
        /*0340*/ 	.word	0x00002200


	//   ....[9]....
        /*0344*/ 	.word	0x00002f30


	//   ....[10]....
        /*0348*/ 	.word	0x00003040


	//   ....[11]....
        /*034c*/ 	.word	0x00003570


	//   ....[12]....
        /*0350*/ 	.word	0x00003630


	//   ....[13]....
        /*0354*/ 	.word	0x00005080


	//   ....[14]....
        /*0358*/ 	.word	0x00005290


	//   ....[15]....
        /*035c*/ 	.word	0x00005ff0


	//   ....[16]....
        /*0360*/ 	.word	0x00006240


	//   ....[17]....
        /*0364*/ 	.word	0x000066a0


	//   ....[18]....
        /*0368*/ 	.word	0x00006700


	//   ....[19]....
        /*036c*/ 	.word	0x000082a0


	//   ....[20]....
        /*0370*/ 	.word	0x000082b0


	//   ....[21]....
        /*0374*/ 	.word	0x000082e0


	//   ....[22]....
        /*0378*/ 	.word	0x000082f0


	//   ....[23]....
        /*037c*/ 	.word	0x00009c20


	//   ....[24]....
        /*0380*/ 	.word	0x00009e40


	//   ....[25]....
        /*0384*/ 	.word	0x0000abc0


	//   ....[26]....
        /*0388*/ 	.word	0x0000ae10


	//   ....[27]....
        /*038c*/ 	.word	0x0000b260


	//   ....[28]....
        /*0390*/ 	.word	0x0000b2d0


	//   ....[29]....
        /*0394*/ 	.word	0x0000c170


	//   ....[30]....
        /*0398*/ 	.word	0x0000c1a0


	//   ....[31]....
        /*039c*/ 	.word	0x0000c260


	//   ....[32]....
        /*03a0*/ 	.word	0x0000c270


	//   ....[33]....
        /*03a4*/ 	.word	0x0000d0d0


	//   ....[34]....
        /*03a8*/ 	.word	0x0000d110


	//   ....[35]....
        /*03ac*/ 	.word	0x0000d140


	//   ....[36]....
        /*03b0*/ 	.word	0x0000d170


	//   ....[37]....
        /*03b4*/ 	.word	0x0000d180


	//   ....[38]....
        /*03b8*/ 	.word	0x0000d1b0


	//   ....[39]....
        /*03bc*/ 	.word	0x0000d810


	//   ....[40]....
        /*03c0*/ 	.word	0x0000d820


	//   ....[41]....
        /*03c4*/ 	.word	0x0000e220


	//   ....[42]....
        /*03c8*/ 	.word	0x0000f8c0


	//   ....[43]....
        /*03cc*/ 	.word	0x0000f8e0


	//   ....[44]....
        /*03d0*/ 	.word	0x0000f8f0


	//   ....[45]....
        /*03d4*/ 	.word	0x0000f900


	//   ....[46]....
        /*03d8*/ 	.word	0x0000f910


	//   ....[47]....
        /*03dc*/ 	.word	0x0000f920


	//   ....[48]....
        /*03e0*/ 	.word	0x0000f930


	//   ....[49]....
        /*03e4*/ 	.word	0x0000f990


	//   ....[50]....
        /*03e8*/ 	.word	0x0000f9d0


	//   ....[51]....
        /*03ec*/ 	.word	0x0000fa30


	//   ....[52]....
        /*03f0*/ 	.word	0x0000fa40


	//   ....[53]....
        /*03f4*/ 	.word	0x0000fb00


	//   ....[54]....
        /*03f8*/ 	.word	0x00010150


	//   ....[55]....
        /*03fc*/ 	.word	0x00010180


	//   ....[56]....
        /*0400*/ 	.word	0x000101b0


	//   ....[57]....
        /*0404*/ 	.word	0x000101d0


	//   ....[58]....
        /*0408*/ 	.word	0x000101e0


	//   ....[59]....
        /*040c*/ 	.word	0x00010260


	//   ....[60]....
        /*0410*/ 	.word	0x000102a0


	//   ....[61]....
        /*0414*/ 	.word	0x000102f0


	//   ....[62]....
        /*0418*/ 	.word	0x00010320


	//   ....[63]....
        /*041c*/ 	.word	0x00010380


	//   ....[64]....
        /*0420*/ 	.word	0x000103c0


	//   ....[65]....
        /*0424*/ 	.word	0x00010410


	//   ....[66]....
        /*0428*/ 	.word	0x00010440


	//   ....[67]....
        /*042c*/ 	.word	0x00010490


	//   ....[68]....
        /*0430*/ 	.word	0x000104d0


	//   ....[69]....
        /*0434*/ 	.word	0x00010520


	//   ....[70]....
        /*0438*/ 	.word	0x00010c70


	//   ....[71]....
        /*043c*/ 	.word	0x00010c90


	//   ....[72]....
        /*0440*/ 	.word	0x00010ca0


	//   ....[73]....
        /*0444*/ 	.word	0x00010cb0


	//   ....[74]....
        /*0448*/ 	.word	0x00010cc0


	//   ....[75]....
        /*044c*/ 	.word	0x00010ce0


	//   ....[76]....
        /*0450*/ 	.word	0x00010d40


	//   ....[77]....
        /*0454*/ 	.word	0x00010d70


	//   ....[78]....
        /*0458*/ 	.word	0x00010de0


	//   ....[79]....
        /*045c*/ 	.word	0x00010e10


	//   ....[80]....
        /*0460*/ 	.word	0x00010e20


	//   ....[81]....
        /*0464*/ 	.word	0x00010e30


	//   ....[82]....
        /*0468*/ 	.word	0x000110e0


	//   ....[83]....
        /*046c*/ 	.word	0x00011100


	//   ....[84]....
        /*0470*/ 	.word	0x00011110


	//   ....[85]....
        /*0474*/ 	.word	0x00011130


	//   ....[86]....
        /*0478*/ 	.word	0x000111b0


	//   ....[87]....
        /*047c*/ 	.word	0x000111e0


	//   ....[88]....
        /*0480*/ 	.word	0x00011230


	//   ....[89]....
        /*0484*/ 	.word	0x00011260


	//   ....[90]....
        /*0488*/ 	.word	0x000112b0


	//   ....[91]....
        /*048c*/ 	.word	0x000112e0


	//   ....[92]....
        /*0490*/ 	.word	0x00011330


	//   ....[93]....
        /*0494*/ 	.word	0x00011360


	//   ....[94]....
        /*0498*/ 	.word	0x000117c0


	//   ....[95]....
        /*049c*/ 	.word	0x000117f0


	//   ....[96]....
        /*04a0*/ 	.word	0x00011820


	//   ....[97]....
        /*04a4*/ 	.word	0x00011850


	//   ....[98]....
        /*04a8*/ 	.word	0x00011880


	//   ....[99]....
        /*04ac*/ 	.word	0x00011890


	//   ....[100]....
        /*04b0*/ 	.word	0x000118a0


	//   ....[101]....
        /*04b4*/ 	.word	0x000118b0


	//   ....[102]....
        /*04b8*/ 	.word	0x000118d0


	//   ....[103]....
        /*04bc*/ 	.word	0x000118e0


	//   ....[104]....
        /*04c0*/ 	.word	0x00011930


	//   ....[105]....
        /*04c4*/ 	.word	0x00011960


	//   ....[106]....
        /*04c8*/ 	.word	0x00011d50


	//   ....[107]....
        /*04cc*/ 	.word	0x00012390


	//   ....[108]....
        /*04d0*/ 	.word	0x00012480


	//   ....[109]....
        /*04d4*/ 	.word	0x00012520


	//   ....[110]....
        /*04d8*/ 	.word	0x00012580


	//   ....[111]....
        /*04dc*/ 	.word	0x00012650


	//   ....[112]....
        /*04e0*/ 	.word	0x000126c0


	//   ....[113]....
        /*04e4*/ 	.word	0x00012790


	//   ....[114]....
        /*04e8*/ 	.word	0x00012810


	//   ....[115]....
        /*04ec*/ 	.word	0x000128e0


	//   ....[116]....
        /*04f0*/ 	.word	0x00012960


	//   ....[117]....
        /*04f4*/ 	.word	0x00012a40


	//   ....[118]....
        /*04f8*/ 	.word	0x00012ac0


	//   ....[119]....
        /*04fc*/ 	.word	0x00012b80


	//   ....[120]....
        /*0500*/ 	.word	0x00012c10


	//   ....[121]....
        /*0504*/ 	.word	0x00012c70


	//   ....[122]....
        /*0508*/ 	.word	0x00012d10


	//   ....[123]....
        /*050c*/ 	.word	0x00012de0


	//   ....[124]....
        /*0510*/ 	.word	0x00012e60


	//   ....[125]....
        /*0514*/ 	.word	0x00012f30


	//   ....[126]....
        /*0518*/ 	.word	0x00012fb0


	//   ....[127]....
        /*051c*/ 	.word	0x00013080


	//   ....[128]....
        /*0520*/ 	.word	0x00013100


	//   ....[129]....
        /*0524*/ 	.word	0x000131d0


	//   ....[130]....
        /*0528*/ 	.word	0x00013250


	//   ....[131]....
        /*052c*/ 	.word	0x00013320


	//   ....[132]....
        /*0530*/ 	.word	0x000133a0


	//   ....[133]....
        /*0534*/ 	.word	0x00013470


	//   ....[134]....
        /*0538*/ 	.word	0x000134e0


	//   ....[135]....
        /*053c*/ 	.word	0x000135a0


	//   ....[136]....
        /*0540*/ 	.word	0x000136e0


	//   ....[137]....
        /*0544*/ 	.word	0x00013780


	//   ....[138]....
        /*0548*/ 	.word	0x000137e0


	//   ....[139]....
        /*054c*/ 	.word	0x000138a0


	//   ....[140]....
        /*0550*/ 	.word	0x00013900


	//   ....[141]....
        /*0554*/ 	.word	0x000139c0


	//   ....[142]....
        /*0558*/ 	.word	0x00013a40


	//   ....[143]....
        /*055c*/ 	.word	0x00013af0


	//   ....[144]....
        /*0560*/ 	.word	0x00013b50


	//   ....[145]....
        /*0564*/ 	.word	0x00013c10


	//   ....[146]....
        /*0568*/ 	.word	0x00013c90


	//   ....[147]....
        /*056c*/ 	.word	0x00013d40


	//   ....[148]....
        /*0570*/ 	.word	0x00013e20


	//   ....[149]....
        /*0574*/ 	.word	0x00013ec0


	//   ....[150]....
        /*0578*/ 	.word	0x00013f20


	//   ....[151]....
        /*057c*/ 	.word	0x00013ff0


	//   ....[152]....
        /*0580*/ 	.word	0x00014090


	//   ....[153]....
        /*0584*/ 	.word	0x00014150


	//   ....[154]....
        /*0588*/ 	.word	0x000141f0


	//   ....[155]....
        /*058c*/ 	.word	0x000142b0


	//   ....[156]....
        /*0590*/ 	.word	0x00014350


	//   ....[157]....
        /*0594*/ 	.word	0x00014410


	//   ....[158]....
        /*0598*/ 	.word	0x000144b0


	//   ....[159]....
        /*059c*/ 	.word	0x00014570


	//   ....[160]....
        /*05a0*/ 	.word	0x00014690


	//   ....[161]....
        /*05a4*/ 	.word	0x00014770


	//   ....[162]....
        /*05a8*/ 	.word	0x000147e0


	//   ....[163]....
        /*05ac*/ 	.word	0x000148b0


	//   ....[164]....
        /*05b0*/ 	.word	0x00014920


	//   ....[165]....
        /*05b4*/ 	.word	0x000149f0


	//   ....[166]....
        /*05b8*/ 	.word	0x00014a60


	//   ....[167]....
        /*05bc*/ 	.word	0x00014b40


	//   ....[168]....
        /*05c0*/ 	.word	0x00014bb0


	//   ....[169]....
        /*05c4*/ 	.word	0x00014c90


	//   ....[170]....
        /*05c8*/ 	.word	0x00014d10


	//   ....[171]....
        /*05cc*/ 	.word	0x00014dd0


	//   ....[172]....
        /*05d0*/ 	.word	0x00014ee0


	//----- nvinfo : EIATTR_REG_RECONFIG
	.align		4
.L_172:
        /*05d4*/ 	.byte	0x01, 0x54
	.zero		2


	//----- nvinfo : EIATTR_SYSCALL_OFFSETS
	.align		4
        /*05d8*/ 	.byte	0x04, 0x46
        /*05da*/ 	.short	(.L_174 - .L_173)


	//   ....[0]....
.L_173:
        /*05dc*/ 	.word	0x000015e0


	//   ....[1]....
        /*05e0*/ 	.word	0x0000ede0


	//   ....[2]....
        /*05e4*/ 	.word	0x0000ef20


	//   ....[3]....
        /*05e8*/ 	.word	0x0000f010


	//   ....[4]....
        /*05ec*/ 	.word	0x0000fea0


	//----- nvinfo : EIATTR_MBARRIER_INSTR_OFFSETS
	.align		4
.L_174:
        /*05f0*/ 	.byte	0x04, 0x39
        /*05f2*/ 	.short	(.L_176 - .L_175)


	//   ....[0]....
.L_175:
        /*05f4*/ 	.word	0x00000180
        /*05f8*/ 	.word	0x000000ff
        /*05fc*/ 	.word	0x0002a800
        /*0600*/ 	.short	0x0100
        /*0602*/ 	.byte	0x08
	.zero		1


	//   ....[1]....
        /*0604*/ 	.word	0x00000190
        /*0608*/ 	.word	0x000000ff
        /*060c*/ 	.word	0x0002a820
        /*0610*/ 	.short	0x0100
        /*0612*/ 	.byte	0x08
	.zero		1


	//   ....[2]....
        /*0614*/ 	.word	0x00000280
        /*0618*/ 	.word	0x000000ff
        /*061c*/ 	.word	0x0002a830
        /*0620*/ 	.short	0x0100
        /*0622*/ 	.byte	0x08
	.zero		1


	//   ....[3]....
        /*0624*/ 	.word	0x00000290
        /*0628*/ 	.word	0x000000ff
        /*062c*/ 	.word	0x0002a840
        /*0630*/ 	.short	0x0100
        /*0632*/ 	.byte	0x08
	.zero		1


	//   ....[4]....
        /*0634*/ 	.word	0x000002a0
        /*0638*/ 	.word	0x000000ff
        /*063c*/ 	.word	0x0002a838
        /*0640*/ 	.short	0x0100
        /*0642*/ 	.byte	0x08
	.zero		1


	//   ....[5]....
        /*0644*/ 	.word	0x000002b0
        /*0648*/ 	.word	0x000000ff
        /*064c*/ 	.word	0x0002a848
        /*0650*/ 	.short	0x0100
        /*0652*/ 	.byte	0x08
	.zero		1


	//   ....[6]....
        /*0654*/ 	.word	0x000003e0
        /*0658*/ 	.word	0x000000ff
        /*065c*/ 	.word	0x0002a850
        /*0660*/ 	.short	0x0100
        /*0662*/ 	.byte	0x08
	.zero		1


	//   ....[7]....
        /*0664*/ 	.word	0x000003f0
        /*0668*/ 	.word	0x000000ff
        /*066c*/ 	.word	0x0002a860
        /*0670*/ 	.short	0x0100
        /*0672*/ 	.byte	0x08
	.zero		1


	//   ....[8]....
        /*0674*/ 	.word	0x00000400
        /*0678*/ 	.word	0x000000ff
        /*067c*/ 	.word	0x0002a858
        /*0680*/ 	.short	0x0100
        /*0682*/ 	.byte	0x08
	.zero		1


	//   ....[9]....
        /*0684*/ 	.word	0x00000410
        /*0688*/ 	.word	0x000000ff
        /*068c*/ 	.word	0x0002a868
        /*0690*/ 	.short	0x0100
        /*0692*/ 	.byte	0x08
	.zero		1


	//   ....[10]....
        /*0694*/ 	.word	0x00000500
        /*0698*/ 	.word	0x000000ff
        /*069c*/ 	.word	0x0002a870
        /*06a0*/ 	.short	0x0100
        /*06a2*/ 	.byte	0x06
	.zero		1


	//   ....[11]....
        /*06a4*/ 	.word	0x00000510
        /*06a8*/ 	.word	0x000000ff
        /*06ac*/ 	.word	0x0002a880
        /*06b0*/ 	.short	0x0100
        /*06b2*/ 	.byte	0x06
	.zero		1


	//   ....[12]....
        /*06b4*/ 	.word	0x00000520
        /*06b8*/ 	.word	0x000000ff
        /*06bc*/ 	.word	0x0002a878
        /*06c0*/ 	.short	0x0100
        /*06c2*/ 	.byte	0x06
	.zero		1


	//   ....[13]....
        /*06c4*/ 	.word	0x00000530
        /*06c8*/ 	.word	0x000000ff
        /*06cc*/ 	.word	0x0002a888
        /*06d0*/ 	.short	0x0100
        /*06d2*/ 	.byte	0x06
	.zero		1


	//   ....[14]....
        /*06d4*/ 	.word	0x00000660
        /*06d8*/ 	.word	0x000000ff
        /*06dc*/ 	.word	0x0002a890
        /*06e0*/ 	.short	0x0100
        /*06e2*/ 	.byte	0x08
	.zero		1


	//   ....[15]....
        /*06e4*/ 	.word	0x00000670
        /*06e8*/ 	.word	0x000000ff
        /*06ec*/ 	.word	0x0002a8a0
        /*06f0*/ 	.short	0x0100
        /*06f2*/ 	.byte	0x08
	.zero		1


	//   ....[16]....
        /*06f4*/ 	.word	0x00000680
        /*06f8*/ 	.word	0x000000ff
        /*06fc*/ 	.word	0x0002a898
        /*0700*/ 	.short	0x0100
        /*0702*/ 	.byte	0x08
	.zero		1


	//   ....[17]....
        /*0704*/ 	.word	0x00000690
        /*0708*/ 	.word	0x000000ff
        /*070c*/ 	.word	0x0002a8a8
        /*0710*/ 	.short	0x0100
        /*0712*/ 	.byte	0x08
	.zero		1


	//   ....[18]....
        /*0714*/ 	.word	0x000007d0
        /*0718*/ 	.word	0x000000ff
        /*071c*/ 	.word	0x0002a8b0
        /*0720*/ 	.short	0x0100
        /*0722*/ 	.byte	0x08
	.zero		1


	//   ....[19]....
        /*0724*/ 	.word	0x000007e0
        /*0728*/ 	.word	0x000000ff
        /*072c*/ 	.word	0x0002a8c0
        /*0730*/ 	.short	0x0100
        /*0732*/ 	.byte	0x08
	.zero		1


	//   ....[20]....
        /*0734*/ 	.word	0x000007f0
        /*0738*/ 	.word	0x000000ff
        /*073c*/ 	.word	0x0002a8b8
        /*0740*/ 	.short	0x0100
        /*0742*/ 	.byte	0x08
	.zero		1


	//   ....[21]....
        /*0744*/ 	.word	0x00000800
        /*0748*/ 	.word	0x000000ff
        /*074c*/ 	.word	0x0002a8c8
        /*0750*/ 	.short	0x0100
        /*0752*/ 	.byte	0x08
	.zero		1


	//   ....[22]....
        /*0754*/ 	.word	0x00001600
        /*0758*/ 	.word	0x000000ff
        /*075c*/ 	.word	0x0002a800
        /*0760*/ 	.short	0x010a
        /*0762*/ 	.byte	0x26
	.zero		1


	//   ....[23]....
        /*0764*/ 	.word	0x00001690
        /*0768*/ 	.word	0x000000ff
        /*076c*/ 	.word	0x0002a830
        /*0770*/ 	.short	0x010a
        /*0772*/ 	.byte	0x26
	.zero		1


	//   ....[24]....
        /*0774*/ 	.word	0x000016f0
        /*0778*/ 	.word	0x000000ff
        /*077c*/ 	.word	0x0002a830
        /*0780*/ 	.short	0x010a
        /*0782*/ 	.byte	0x26
	.zero		1


	//   ....[25]....
        /*0784*/ 	.word	0x00001ea0
        /*0788*/ 	.word	0x000000ff
        /*078c*/ 	.word	0x00000000
        /*0790*/ 	.short	0x0101
        /*0792*/ 	.byte	0x04
	.zero		1


	//   ....[26]....
        /*0794*/ 	.word	0x00004450
        /*0798*/ 	.word	0x000000ff
        /*079c*/ 	.word	0x0002a830
        /*07a0*/ 	.short	0x010a
        /*07a2*/ 	.byte	0x3c
	.zero		1


	//   ....[27]....
        /*07a4*/ 	.word	0x00004490
        /*07a8*/ 	.word	0x000000ff
        /*07ac*/ 	.word	0x0002a830
        /*07b0*/ 	.short	0x010a
        /*07b2*/ 	.byte	0x3c
	.zero		1


	//   ....[28]....
        /*07b4*/ 	.word	0x00004ce0
        /*07b8*/ 	.word	0x000000ff
        /*07bc*/ 	.word	0x0002a850
        /*07c0*/ 	.short	0x010a
        /*07c2*/ 	.byte	0x0a
	.zero		1


	//   ....[29]....
        /*07c4*/ 	.word	0x00004d20
        /*07c8*/ 	.word	0x000000ff
        /*07cc*/ 	.word	0x0002a850
        /*07d0*/ 	.short	0x010a
        /*07d2*/ 	.byte	0x0a
	.zero		1


	//   ....[30]....
        /*07d4*/ 	.word	0x00005030
        /*07d8*/ 	.word	0x000000ff
        /*07dc*/ 	.word	0x00000000
        /*07e0*/ 	.short	0x0101
        /*07e2*/ 	.byte	0x3c
	.zero		1


	//   ....[31]....
        /*07e4*/ 	.word	0x00006f70
        /*07e8*/ 	.word	0x000000ff
        /*07ec*/ 	.word	0x00000000
        /*07f0*/ 	.short	0x0101
        /*07f2*/ 	.byte	0x0a
	.zero		1


	//   ....[32]....
        /*07f4*/ 	.word	0x00007400
        /*07f8*/ 	.word	0x000000ff
        /*07fc*/ 	.word	0x0002a830
        /*0800*/ 	.short	0x010a
        /*0802*/ 	.byte	0x05
	.zero		1


	//   ....[33]....
        /*0804*/ 	.word	0x00007440
        /*0808*/ 	.word	0x000000ff
        /*080c*/ 	.word	0x0002a830
        /*0810*/ 	.short	0x010a
        /*0812*/ 	.byte	0x05
	.zero		1


	//   ....[34]....
        /*0814*/ 	.word	0x00007c90
        /*0818*/ 	.word	0x000000ff
        /*081c*/ 	.word	0x0002a850
        /*0820*/ 	.short	0x010a
        /*0822*/ 	.byte	0x07
	.zero		1


	//   ....[35]....
        /*0824*/ 	.word	0x00007cd0
        /*0828*/ 	.word	0x000000ff
        /*082c*/ 	.word	0x0002a850
        /*0830*/ 	.short	0x010a
        /*0832*/ 	.byte	0x07
	.zero		1


	//   ....[36]....
        /*0834*/ 	.word	0x00008040
        /*0838*/ 	.word	0x000000ff
        /*083c*/ 	.word	0x00000000
        /*0840*/ 	.short	0x0101
        /*0842*/ 	.byte	0x05
	.zero		1


	//   ....[37]....
        /*0844*/ 	.word	0x00008d90
        /*0848*/ 	.word	0x000000ff
        /*084c*/ 	.word	0x00000000
        /*0850*/ 	.short	0x0101
        /*0852*/ 	.byte	0x05
	.zero		1


	//   ....[38]....
        /*0854*/ 	.word	0x00008fe0
        /*0858*/ 	.word	0x000000ff
        /*085c*/ 	.word	0x0002a830
        /*0860*/ 	.short	0x010a
        /*0862*/ 	.byte	0x07
	.zero		1


	//   ....[39]....
        /*0864*/ 	.word	0x00009020
        /*0868*/ 	.word	0x000000ff
        /*086c*/ 	.word	0x0002a830
        /*0870*/ 	.short	0x010a
        /*0872*/ 	.byte	0x07
	.zero		1


	//   ....[40]....
        /*0874*/ 	.word	0x00009870
        /*0878*/ 	.word	0x000000ff
        /*087c*/ 	.word	0x0002a850
        /*0880*/ 	.short	0x010a
        /*0882*/ 	.byte	0x05
	.zero		1


	//   ....[41]....
        /*0884*/ 	.word	0x000098b0
        /*0888*/ 	.word	0x000000ff
        /*088c*/ 	.word	0x0002a850
        /*0890*/ 	.short	0x010a
        /*0892*/ 	.byte	0x05
	.zero		1


	//   ....[42]....
        /*0894*/ 	.word	0x00009bd0
        /*0898*/ 	.word	0x000000ff
        /*089c*/ 	.word	0x00000000
        /*08a0*/ 	.short	0x0101
        /*08a2*/ 	.byte	0x07
	.zero		1


	//   ....[43]....
        /*08a4*/ 	.word	0x0000bb10
        /*08a8*/ 	.word	0x000000ff
        /*08ac*/ 	.word	0x00000000
        /*08b0*/ 	.short	0x0101
        /*08b2*/ 	.byte	0x05
	.zero		1


	//   ....[44]....
        /*08b4*/ 	.word	0x0000c0e0
        /*08b8*/ 	.word	0x000000ff
        /*08bc*/ 	.word	0x0002a850
        /*08c0*/ 	.short	0x010a
        /*08c2*/ 	.byte	0x05
	.zero		1


	//   ....[45]....
        /*08c4*/ 	.word	0x0000c120
        /*08c8*/ 	.word	0x000000ff
        /*08cc*/ 	.word	0x0002a850
        /*08d0*/ 	.short	0x010a
        /*08d2*/ 	.byte	0x05
	.zero		1


	//   ....[46]....
        /*08d4*/ 	.word	0x0000c5f0
        /*08d8*/ 	.word	0x000000ff
        /*08dc*/ 	.word	0x00000000
        /*08e0*/ 	.short	0x0101
        /*08e2*/ 	.byte	0x04
	.zero		1


	//   ....[47]....
        /*08e4*/ 	.word	0x0000d190
        /*08e8*/ 	.word	0x000000ff
        /*08ec*/ 	.word	0x00000000
        /*08f0*/ 	.short	0x0101
        /*08f2*/ 	.byte	0x04
	.zero		1


	//   ....[48]....
        /*08f4*/ 	.word	0x0000f680
        /*08f8*/ 	.word	0x000000ff
        /*08fc*/ 	.word	0x0002a840
        /*0900*/ 	.short	0x010a
        /*0902*/ 	.byte	0x30
	.zero		1


	//   ....[49]....
        /*0904*/ 	.word	0x0000fc60
        /*0908*/ 	.word	0x000000ff
        /*090c*/ 	.word	0x0002a830
        /*0910*/ 	.short	0x0107
        /*0912*/ 	.byte	0x30
	.zero		1


	//   ....[50]....
        /*0914*/ 	.word	0x0000fcd0
        /*0918*/ 	.word	0x000000ff
        /*091c*/ 	.word	0x0002a830
        /*0920*/ 	.short	0x0101
        /*0922*/ 	.byte	0x30
	.zero		1


	//   ....[51]....
        /*0924*/ 	.word	0x00010670
        /*0928*/ 	.word	0x000000ff
        /*092c*/ 	.word	0x0002a800
        /*0930*/ 	.short	0x0107
        /*0932*/ 	.byte	0x30
	.zero		1


	//   ....[52]....
        /*0934*/ 	.word	0x000106d0
        /*0938*/ 	.word	0x000000ff
        /*093c*/ 	.word	0x0002a800
        /*0940*/ 	.short	0x0101
        /*0942*/ 	.byte	0x30
	.zero		1


	//   ....[53]....
        /*0944*/ 	.word	0x000106f0
        /*0948*/ 	.word	0x000000ff
        /*094c*/ 	.word	0x0002a820
        /*0950*/ 	.short	0x010a
        /*0952*/ 	.byte	0x30
	.zero		1


	//   ....[54]....
        /*0954*/ 	.word	0x00010a50
        /*0958*/ 	.word	0x00000008
        /*095c*/ 	.word	0x0002a840
        /*0960*/ 	.short	0x010a
        /*0962*/ 	.byte	0x3f
	.zero		1


	//   ....[55]....
        /*0964*/ 	.word	0x00010f60
        /*0968*/ 	.word	0x00000008
        /*096c*/ 	.word	0x0002a830
        /*0970*/ 	.short	0x0107
        /*0972*/ 	.byte	0x3f
	.zero		1


	//   ....[56]....
        /*0974*/ 	.word	0x00011010
        /*0978*/ 	.word	0x00000008
        /*097c*/ 	.word	0x0002a830
        /*0980*/ 	.short	0x0101
        /*0982*/ 	.byte	0x3f
	.zero		1


	//   ....[57]....
        /*0984*/ 	.word	0x00011070
        /*0988*/ 	.word	0x00000004
        /*098c*/ 	.word	0x0002a860
        /*0990*/ 	.short	0x010a
        /*0992*/ 	.byte	0x3f
	.zero		1


	//   ....[58]....
        /*0994*/ 	.word	0x00011470
        /*0998*/ 	.word	0x00000004
        /*099c*/ 	.word	0x0002a850
        /*09a0*/ 	.short	0x0107
        /*09a2*/ 	.byte	0x3f
	.zero		1


	//   ....[59]....
        /*09a4*/ 	.word	0x000115c0
        /*09a8*/ 	.word	0x00000004
        /*09ac*/ 	.word	0x0002a850
        /*09b0*/ 	.short	0x0101
        /*09b2*/ 	.byte	0x3f
	.zero		1


	//   ....[60]....
        /*09b4*/ 	.word	0x00011750
        /*09b8*/ 	.word	0x00000000
        /*09bc*/ 	.word	0x0002a860
        /*09c0*/ 	.short	0x010a
        /*09c2*/ 	.byte	0x3f
	.zero		1


	//   ....[61]....
        /*09c4*/ 	.word	0x00011b90
        /*09c8*/ 	.word	0x00000000
        /*09cc*/ 	.word	0x0002a850
        /*09d0*/ 	.short	0x0107
        /*09d2*/ 	.byte	0x3f
	.zero		1


	//   ....[62]....
        /*09d4*/ 	.word	0x00011c40
        /*09d8*/ 	.word	0x00000000
        /*09dc*/ 	.word	0x0002a850
        /*09e0*/ 	.short	0x0101
        /*09e2*/ 	.byte	0x3f
	.zero		1


	//   ....[63]....
        /*09e4*/ 	.word	0x00011ce0
        /*09e8*/ 	.word	0x00000007
        /*09ec*/ 	.word	0x0002a820
        /*09f0*/ 	.short	0x010a
        /*09f2*/ 	.byte	0x3f
	.zero		1


	//   ....[64]....
        /*09f4*/ 	.word	0x00011e60
        /*09f8*/ 	.word	0x00000005
        /*09fc*/ 	.word	0x0002a840
        /*0a00*/ 	.short	0x010a
        /*0a02*/ 	.byte	0x3f
	.zero		1


	//   ....[65]....
        /*0a04*/ 	.word	0x00011f00
        /*0a08*/ 	.word	0x00000007
        /*0a0c*/ 	.word	0x0002a840
        /*0a10*/ 	.short	0x010a
        /*0a12*/ 	.byte	0x3f
	.zero		1


	//   ....[66]....
        /*0a14*/ 	.word	0x00011f40
        /*0a18*/ 	.word	0x00000005
        /*0a1c*/ 	.word	0x0002a860
        /*0a20*/ 	.short	0x010a
        /*0a22*/ 	.byte	0x3f
	.zero		1


	//   ....[67]....
        /*0a24*/ 	.word	0x00011f80
        /*0a28*/ 	.word	0x00000007
        /*0a2c*/ 	.word	0x0002a860
        /*0a30*/ 	.short	0x010a
        /*0a32*/ 	.byte	0x3f
	.zero		1


	//   ....[68]....
        /*0a34*/ 	.word	0x00011ff0
        /*0a38*/ 	.word	0x00000003
        /*0a3c*/ 	.word	0x0002a800
        /*0a40*/ 	.short	0x010a
        /*0a42*/ 	.byte	0x3f
	.zero		1


	//   ....[69]....
        /*0a44*/ 	.word	0x00012050
        /*0a48*/ 	.word	0x00000003
        /*0a4c*/ 	.word	0x0002a830
        /*0a50*/ 	.short	0x010a
        /*0a52*/ 	.byte	0x3f
	.zero		1


	//   ....[70]....
        /*0a54*/ 	.word	0x000120b0
        /*0a58*/ 	.word	0x0000000c
        /*0a5c*/ 	.word	0x0002a830
        /*0a60*/ 	.short	0x010a
        /*0a62*/ 	.byte	0x3f
	.zero		1


	//   ....[71]....
        /*0a64*/ 	.word	0x00012110
        /*0a68*/ 	.word	0x0000000b
        /*0a6c*/ 	.word	0x0002a850
        /*0a70*/ 	.short	0x010a
        /*0a72*/ 	.byte	0x3f
	.zero		1


	//   ....[72]....
        /*0a74*/ 	.word	0x00012170
        /*0a78*/ 	.word	0x0000000c
        /*0a7c*/ 	.word	0x0002a830
        /*0a80*/ 	.short	0x010a
        /*0a82*/ 	.byte	0x3f
	.zero		1


	//   ....[73]....
        /*0a84*/ 	.word	0x000121d0
        /*0a88*/ 	.word	0x0000000b
        /*0a8c*/ 	.word	0x0002a850
        /*0a90*/ 	.short	0x010a
        /*0a92*/ 	.byte	0x3f
	.zero		1


	//   ....[74]....
        /*0a94*/ 	.word	0x00012230
        /*0a98*/ 	.word	0x0000000c
        /*0a9c*/ 	.word	0x0002a830
        /*0aa0*/ 	.short	0x010a
        /*0aa2*/ 	.byte	0x3f
	.zero		1


	//   ....[75]....
        /*0aa4*/ 	.word	0x00012290
        /*0aa8*/ 	.word	0x0000000b
        /*0aac*/ 	.word	0x0002a850
        /*0ab0*/ 	.short	0x010a
        /*0ab2*/ 	.byte	0x3f
	.zero		1


	//   ....[76]....
        /*0ab4*/ 	.word	0x000122f0
        /*0ab8*/ 	.word	0x00000000
        /*0abc*/ 	.word	0x0002a850
        /*0ac0*/ 	.short	0x010a
        /*0ac2*/ 	.byte	0x3f
	.zero		1


	//   ....[77]....
        /*0ac4*/ 	.word	0x000123d0
        /*0ac8*/ 	.word	0x00000003
        /*0acc*/ 	.word	0x0002a840
        /*0ad0*/ 	.short	0x010a
        /*0ad2*/ 	.byte	0x3f
	.zero		1


	//   ....[78]....
        /*0ad4*/ 	.word	0x000135e0
        /*0ad8*/ 	.word	0x00000003
        /*0adc*/ 	.word	0x0002a820
        /*0ae0*/ 	.short	0x010a
        /*0ae2*/ 	.byte	0x3f
	.zero		1


	//   ....[79]....
        /*0ae4*/ 	.word	0x00013630
        /*0ae8*/ 	.word	0x00000008
        /*0aec*/ 	.word	0x0002a840
        /*0af0*/ 	.short	0x010a
        /*0af2*/ 	.byte	0x3f
	.zero		1


	//   ....[80]....
        /*0af4*/ 	.word	0x00013d70
        /*0af8*/ 	.word	0x00000004
        /*0afc*/ 	.word	0x0002a860
        /*0b00*/ 	.short	0x010a
        /*0b02*/ 	.byte	0x3f
	.zero		1


	//   ....[81]....
        /*0b04*/ 	.word	0x000145e0
        /*0b08*/ 	.word	0x00000000
        /*0b0c*/ 	.word	0x0002a860
        /*0b10*/ 	.short	0x010a
        /*0b12*/ 	.byte	0x3f
	.zero		1


	//   ....[82]....
        /*0b14*/ 	.word	0x00014e00
        /*0b18*/ 	.word	0x00000007
        /*0b1c*/ 	.word	0x0002a820
        /*0b20*/ 	.short	0x010a
        /*0b22*/ 	.byte	0x3f
	.zero		1


	//   ....[83]....
        /*0b24*/ 	.word	0x00014fa0
        /*0b28*/ 	.word	0x00000005
        /*0b2c*/ 	.word	0x0002a840
        /*0b30*/ 	.short	0x010a
        /*0b32*/ 	.byte	0x3f
	.zero		1


	//   ....[84]....
        /*0b34*/ 	.word	0x00014ff0
        /*0b38*/ 	.word	0x00000007
        /*0b3c*/ 	.word	0x0002a840
        /*0b40*/ 	.short	0x010a
        /*0b42*/ 	.byte	0x3f
	.zero		1


	//   ....[85]....
        /*0b44*/ 	.word	0x00015040
        /*0b48*/ 	.word	0x00000005
        /*0b4c*/ 	.word	0x0002a860
        /*0b50*/ 	.short	0x010a
        /*0b52*/ 	.byte	0x3f
	.zero		1


	//----- nvinfo : EIATTR_NUM_MBARRIERS
	.align		4
.L_176:
        /*0b54*/ 	.byte	0x03, 0x38
        /*0b56*/ 	.short	0x0016


	//----- nvinfo : EIATTR_EXIT_INSTR_OFFSETS
	.align		4
        /*0b58*/ 	.byte	0x04, 0x1c
        /*0b5a*/ 	.short	(.L_178 - .L_177)


	//   ....[0]....
.L_177:
        /*0b5c*/ 	.word	0x00011fd0


	//----- nvinfo : EIATTR_MAX_THREADS
	.align		4
.L_178:
        /*0b60*/ 	.byte	0x04, 0x05
        /*0b62*/ 	.short	(.L_180 - .L_179)
.L_179:
        /*0b64*/ 	.word	0x00000180
        /*0b68*/ 	.word	0x00000001
        /*0b6c*/ 	.word	0x00000001


	//----- nvinfo : EIATTR_CRS_STACK_SIZE
	.align		4
.L_180:
        /*0b70*/ 	.byte	0x04, 0x1e
        /*0b72*/ 	.short	(.L_182 - .L_181)
.L_181:
        /*0b74*/ 	.word	0x00000000


	//----- nvinfo : EIATTR_CBANK_PARAM_SIZE
	.align		4
.L_182:
        /*0b78*/ 	.byte	0x03, 0x19
        /*0b7a*/ 	.short	0x0a70


	//----- nvinfo : EIATTR_PARAM_CBANK
	.align		4
        /*0b7c*/ 	.byte	0x04, 0x0a
        /*0b7e*/ 	.short	(.L_184 - .L_183)
	.align		4
.L_183:
        /*0b80*/ 	.word	index@(.nv.constant0._ZN7cutlass13device_kernelIN5flash11enable_sm90INS1_16FlashAttnFwdSm90INS1_25CollectiveMainloopFwdSm90ILi2EN4cute5tupleIJNS5_1CILi1EEES8_S8_EEENS6_IJNS7_ILi128EEENS7_ILi96EEENS7_ILi192EEEEEELi128ENS_6half_tEfNS_4arch4Sm90ELb0ELb1ELb0ELb0ELb1ELb0ELb0ELb1ELb1ELb1ELb1ELb0EEENS1_21CollectiveEpilogueFwdINS6_IJSA_SA_SB_EEES9_SE_SG_Li256ELb0ELb1ELb1ELb0EEENS1_19SingleTileSchedulerILb0ELb1ELb1ELi128EEEEEEEEEvNT_6ParamsE)
        /*0b84*/ 	.short	0x0210
        /*0b86*/ 	.short	0x0a70


	//----- nvinfo : EIATTR_SW_WAR
	.align		4
.L_184:
        /*0b88*/ 	.byte	0x04, 0x36
        /*0b8a*/ 	.short	(.L_186 - .L_185)
.L_185:
        /*0b8c*/ 	.word	0x00000008
.L_186:


//--------------------- .nv.info._ZN7cutlass13device_kernelIN5flash11enable_sm90INS1_16FlashAttnFwdSm90INS1_25CollectiveMainloopFwdSm90ILi2EN4cute5tupleIJNS5_1CILi1EEES8_S8_EEENS6_IJNS7_ILi128EEENS7_ILi96EEENS7_ILi192EEEEEELi128ENS_6half_tEfNS_4arch4Sm90ELb0ELb1ELb0ELb1ELb1ELb0ELb0ELb1ELb1ELb1ELb1ELb0EEENS1_21CollectiveEpilogueFwdINS6_IJSA_SA_SB_EEES9_SE_SG_Li256ELb1ELb1ELb1ELb0EEENS1_36VarlenDynamicPersistentTileSchedulerILi128ELi96ELi256ELi128ELb1ELb1ELb1ELb1ELb0ELb1EEEEEEEEEvNT_6ParamsE --------------------------
	.section	.nv.info._ZN7cutlass13device_kernelIN5flash11enable_sm90INS1_16FlashAttnFwdSm90INS1_25CollectiveMainloopFwdSm90ILi2EN4cute5tupleIJNS5_1CILi1EEES8_S8_EEENS6_IJNS7_ILi128EEENS7_ILi96EEENS7_ILi192EEEEEELi128ENS_6half_tEfNS_4arch4Sm90ELb0ELb1ELb0ELb1ELb1ELb0ELb0ELb1ELb1ELb1ELb1ELb0EEENS1_21CollectiveEpilogueFwdINS6_IJSA_SA_SB_EEES9_SE_SG_Li256ELb1ELb1ELb1ELb0EEENS1_36VarlenDynamicPersistentTileSchedulerILi128ELi96ELi256ELi128ELb1ELb1ELb1ELb1ELb0ELb1EEEEEEEEEvNT_6ParamsE,"",@"SHT_CUDA_INFO"
	.sectionflags	@""
	.align	4


	//----- nvinfo : EIATTR_CUDA_API_VERSION
	.align		4
        /*0000*/ 	.byte	0x04, 0x37
        /*0002*/ 	.short	(.L_188 - .L_187)
.L_187:
        /*0004*/ 	.word	0x00000082


	//----- nvinfo : EIATTR_KPARAM_INFO
	.align		4
.L_188:
        /*0008*/ 	.byte	0x04, 0x17
        /*000a*/ 	.short	(.L_190 - .L_189)
.L_189:
        /*000c*/ 	.word	0x00000000
        /*0010*/ 	.short	0x0000
        /*0012*/ 	.short	0x0070
        /*0014*/ 	.byte	0x00, 0xf0, 0x01, 0x2a


	//----- nvinfo : EIATTR_SPARSE_MMA_MASK
	.align		4
.L_190:
        /*0018*/ 	.byte	0x03, 0x50
        /*001a*/ 	.short	0x0000


	//----- nvinfo : EIATTR_MAXREG_COUNT
	.align		4
        /*001c*/ 	.byte	0x03, 0x1b
        /*001e*/ 	.short	0x00a8


	//----- nvinfo : EIATTR_NUM_BARRIERS
	.align		4
        /*0020*/ 	.byte	0x02, 0x4c
        /*0022*/ 	.byte	0x09
	.zero		1


	//----- nvinfo : EIATTR_EXTERNS
	.align		4
        /*0024*/ 	.byte	0x04, 0x0f
        /*0026*/ 	.short	(.L_192 - .L_191)


	//   ....[0]....
	.align		4
.L_191:
        /*0028*/ 	.word	index@(__assertfail)


	//----- nvinfo : EIATTR_ANNOTATIONS
	.align		4
.L_192:
        /*002c*/ 	.byte	0x04, 0x55
        /*002e*/ 	.short	(.L_194 - .L_193)


	//   ....[0]....
.L_193:
        /* <DEDUP_REMOVED lines=9> */


	//----- nvinfo : EIATTR_MERCURY_ISA_VERSION
	.align		4
.L_194:
        /*00a8*/ 	.byte	0x03, 0x5f
        /*00aa*/ 	.short	0x0101


	//----- nvinfo : EIATTR_UNUSED_LOAD_BYTE_OFFSET
	.align		4
        /*00ac*/ 	.byte	0x04, 0x44
        /*00ae*/ 	.short	(.L_196 - .L_195)


	//   ....[0]....
.L_195:
        /*00b0*/ 	.word	0x00000950
        /*00b4*/ 	.word	0x0000fff0


	//   ....[1]....
        /*00b8*/ 	.word	0x0000d600
        /*00bc*/ 	.word	0x0000fff0


	//----- nvinfo : EIATTR_INT_WARP_WIDE_INSTR_OFFSETS
	.align		4
.L_196:
        /*00c0*/ 	.byte	0x04, 0x31
        /*00c2*/ 	.short	(.L_198 - .L_197)


	//   ....[0]....
.L_197:
        /*00c4*/ 	.word	0x000000c0


	//   ....[1]....
        /*00c8*/ 	.word	0x000000d0


	//   ....[2]....
        /*00cc*/ 	.word	0x00000170


	//   ....[3]....
        /*00d0*/ 	.word	0x000122d0


	//   ....[4]....
        /*00d4*/ 	.word	0x00012360


	//   ....[5]....
        /*00d8*/ 	.word	0x00015190


	//   ....[6]....
        /*00dc*/ 	.word	0x00015220


	//----- nvinfo : EIATTR_COOP_GROUP_MASK_REGIDS
	.align		4
.L_198:
        /*00e0*/ 	.byte	0x04, 0x29
        /*00e2*/ 	.short	(.L_200 - .L_199)


	//   ....[0]....
.L_199:
        /*00e4*/ 	.word	0xffffffff


	//   ....[1]....
        /*00e8*/ 	.word	0xffffffff


	//   ....[2]....
        /*00ec*/ 	.word	0xffffffff


	//   ....[3]....
        /*00f0*/ 	.word	0xffffffff


	//   ....[4]....
        /*00f4*/ 	.word	0xffffffff


	//   ....[5]....
        /*00f8*/ 	.word	0xffffffff


	//   ....[6]....
        /*00fc*/ 	.word	0xffffffff


	//   ....[7]....
        /*0100*/ 	.word	0xffffffff


	//   ....[8]....
        /*0104*/ 	.word	0xffffffff


	//   ....[9]....
        /*0108*/ 	.word	0xffffffff


	//   ....[10]....
        /*010c*/ 	.word	0xffffffff


	//   ....[11]....
        /*0110*/ 	.word	0xffffffff


	//   ....[12]....
        /*0114*/ 	.word	0xffffffff


	//   ....[13]....
        /*0118*/ 	.word	0xffffffff


	//   ....[14]....
        /*011c*/ 	.word	0xffffffff


	//   ....[15]....
        /*0120*/ 	.word	0xffffffff


	//   ....[16]....
        /*0124*/ 	.word	0xffffffff


	//   ....[17]....
        /*0128*/ 	.word	0xffffffff


	//   ....[18]....
        /*012c*/ 	.word	0xffffffff


	//   ....[19]....
        /*0130*/ 	.word	0xffffffff


	//   ....[20]....
        /*0134*/ 	.word	0xffffffff


	//   ....[21]....
        /*0138*/ 	.word	0xffffffff


	//   ....[22]....
        /*013c*/ 	.word	0xffffffff


	//   ....[23]....
        /*0140*/ 	.word	0xffffffff


	//   ....[24]....
        /*0144*/ 	.word	0xffffffff


	//   ....[25]....
        /*0148*/ 	.word	0xffffffff


	//   ....[26]....
        /*014c*/ 	.word	0xffffffff


	//   ....[27]....
        /*0150*/ 	.word	0xffffffff


	//   ....[28]....
        /*0154*/ 	.word	0xffffffff


	//   ....[29]....
        /*0158*/ 	.word	0xffffffff


	//   ....[30]....
        /*015c*/ 	.word	0xffffffff


	//   ....[31]....
        /*0160*/ 	.word	0xffffffff


	//   ....[32]....
        /*0164*/ 	.word	0xffffffff


	//   ....[33]....
        /*0168*/ 	.word	0xffffffff


	//   ....[34]....
        /*016c*/ 	.word	0xffffffff


	//   ....[35]....
        /*0170*/ 	.word	0xffffffff


	//   ....[36]....
        /*0174*/ 	.word	0xffffffff


	//   ....[37]....
        /*0178*/ 	.word	0xffffffff


	//   ....[38]....
        /*017c*/ 	.word	0xffffffff


	//   ....[39]....
        /*0180*/ 	.word	0xffffffff


	//   ....[40]....
        /*0184*/ 	.word	0xffffffff


	//   ....[41]....
        /*0188*/ 	.word	0xffffffff


	//   ....[42]....
        /*018c*/ 	.word	0xffffffff


	//   ....[43]....
        /*0190*/ 	.word	0xffffffff


	//   ....[44]....
        /*0194*/ 	.word	0xffffffff


	//   ....[45]....
        /*0198*/ 	.word	0xffffffff


	//   ....[46]....
        /*019c*/ 	.word	0xffffffff


	//   ....[47]....
        /*01a0*/ 	.word	0xffffffff


	//   ....[48]....
        /*01a4*/ 	.word	0xffffffff


	//   ....[49]....
        /*01a8*/ 	.word	0xffffffff


	//   ....[50]....
        /*01ac*/ 	.word	0xffffffff


	//   ....[51]....
        /*01b0*/ 	.word	0xffffffff


	//   ....[52]....
        /*01b4*/ 	.word	0xffffffff


	//   ....[53]....
        /*01b8*/ 	.word	0xffffffff


	//   ....[54]....
        /*01bc*/ 	.word	0xffffffff


	//   ....[55]....
        /*01c0*/ 	.word	0xffffffff


	//   ....[56]....
        /*01c4*/ 	.word	0xffffffff


	//   ....[57]....
        /*01c8*/ 	.word	0xffffffff


	//   ....[58]....
        /*01cc*/ 	.word	0xffffffff


	//   ....[59]....
        /*01d0*/ 	.word	0xffffffff


	//   ....[60]....
        /*01d4*/ 	.word	0xffffffff


	//   ....[61]....
        /*01d8*/ 	.word	0xffffffff


	//   ....[62]....
        /*01dc*/ 	.word	0xffffffff


	//   ....[63]....
        /*01e0*/ 	.word	0xffffffff


	//   ....[64]....
        /*01e4*/ 	.word	0xffffffff


	//   ....[65]....
        /*01e8*/ 	.word	0xffffffff


	//   ....[66]....
        /*01ec*/ 	.word	0xffffffff


	//   ....[67]....
        /*01f0*/ 	.word	0xffffffff


	//   ....[68]....
        /*01f4*/ 	.word	0xffffffff


	//   ....[69]....
        /*01f8*/ 	.word	0xffffffff


	//   ....[70]....
        /*01fc*/ 	.word	0xffffffff


	//   ....[71]....
        /*0200*/ 	.word	0xffffffff


	//   ....[72]....
        /*0204*/ 	.word	0xffffffff


	//   ....[73]....
        /*0208*/ 	.word	0xffffffff


	//   ....[74]....
        /*020c*/ 	.word	0xffffffff


	//   ....[75]....
        /*0210*/ 	.word	0xffffffff


	//   ....[76]....
        /*0214*/ 	.word	0xffffffff


	//   ....[77]....
        /*0218*/ 	.word	0xffffffff


	//   ....[78]....
        /*021c*/ 	.word	0xffffffff


	//   ....[79]....
        /*0220*/ 	.word	0xffffffff


	//   ....[80]....
        /*0224*/ 	.word	0xffffffff


	//   ....[81]....
        /*0228*/ 	.word	0xffffffff


	//   ....[82]....
        /*022c*/ 	.word	0xffffffff


	//   ....[83]....
        /*0230*/ 	.word	0xffffffff


	//   ....[84]....
        /*0234*/ 	.word	0xffffffff


	//   ....[85]....
        /*0238*/ 	.word	0xffffffff


	//   ....[86]....
        /*023c*/ 	.word	0xffffffff


	//   ....[87]....
        /*0240*/ 	.word	0xffffffff


	//   ....[88]....
        /*0244*/ 	.word	0xffffffff


	//   ....[89]....
        /*0248*/ 	.word	0xffffffff


	//   ....[90]....
        /*024c*/ 	.word	0xffffffff


	//   ....[91]....
        /*0250*/ 	.word	0xffffffff


	//   ....[92]....
        /*0254*/ 	.word	0xffffffff


	//   ....[93]....
        /*0258*/ 	.word	0xffffffff


	//   ....[94]....
        /*025c*/ 	.word	0xffffffff


	//   ....[95]....
        /*0260*/ 	.word	0xffffffff


	//   ....[96]....
        /*0264*/ 	.word	0xffffffff


	//   ....[97]....
        /*0268*/ 	.word	0xffffffff


	//   ....[98]....
        /*026c*/ 	.word	0xffffffff


	//   ....[99]....
        /*0270*/ 	.word	0xffffffff


	//   ....[100]....
        /*0274*/ 	.word	0xffffffff


	//   ....[101]....
        /*0278*/ 	.word	0xffffffff


	//   ....[102]....
        /*027c*/ 	.word	0xffffffff


	//   ....[103]....
        /*0280*/ 	.word	0xffffffff


	//   ....[104]....
        /*0284*/ 	.word	0xffffffff


	//   ....[105]....
        /*0288*/ 	.word	0xffffffff


	//   ....[106]....
        /*028c*/ 	.word	0xffffffff


	//   ....[107]....
        /*0290*/ 	.word	0xffffffff


	//   ....[108]....
        /*0294*/ 	.word	0xffffffff


	//   ....[109]....
        /*0298*/ 	.word	0xffffffff


	//   ....[110]....
        /*029c*/ 	.word	0xffffffff


	//   ....[111]....
        /*02a0*/ 	.word	0xffffffff


	//   ....[112]....
        /*02a4*/ 	.word	0xffffffff


	//   ....[113]....
        /*02a8*/ 	.word	0xffffffff


	//   ....[114]....
        /*02ac*/ 	.word	0xffffffff


	//   ....[115]....
        /*02b0*/ 	.word	0xffffffff


	//   ....[116]....
        /*02b4*/ 	.word	0xffffffff


	//   ....[117]....
        /*02b8*/ 	.word	0xffffffff


	//   ....[118]....
        /*02bc*/ 	.word	0xffffffff


	//   ....[119]....
        /*02c0*/ 	.word	0xffffffff


	//   ....[120]....
        /*02c4*/ 	.word	0xffffffff


	//   ....[121]....
        /*02c8*/ 	.word	0xffffffff


	//   ....[122]....
        /*02cc*/ 	.word	0xffffffff


	//   ....[123]....
        /*02d0*/ 	.word	0xffffffff


	//   ....[124]....
        /*02d4*/ 	.word	0xffffffff


	//   ....[125]....
        /*02d8*/ 	.word	0xffffffff


	//   ....[126]....
        /*02dc*/ 	.word	0xffffffff


	//   ....[127]....
        /*02e0*/ 	.word	0xffffffff


	//   ....[128]....
        /*02e4*/ 	.word	0xffffffff


	//   ....[129]....
        /*02e8*/ 	.word	0xffffffff


	//   ....[130]....
        /*02ec*/ 	.word	0xffffffff


	//   ....[131]....
        /*02f0*/ 	.word	0xffffffff


	//   ....[132]....
        /*02f4*/ 	.word	0xffffffff


	//   ....[133]....
        /*02f8*/ 	.word	0xffffffff


	//   ....[134]....
        /*02fc*/ 	.word	0xffffffff


	//   ....[135]....
        /*0300*/ 	.word	0xffffffff


	//   ....[136]....
        /*0304*/ 	.word	0xffffffff


	//   ....[137]....
        /*0308*/ 	.word	0xffffffff


	//   ....[138]....
        /*030c*/ 	.word	0xffffffff


	//   ....[139]....
        /*0310*/ 	.word	0xffffffff


	//   ....[140]....
        /*0314*/ 	.word	0xffffffff


	//   ....[141]....
        /*0318*/ 	.word	0xffffffff


	//   ....[142]....
        /*031c*/ 	.word	0xffffffff


	//   ....[143]....
        /*0320*/ 	.word	0xffffffff


	//   ....[144]....
        /*0324*/ 	.word	0xffffffff


	//   ....[145]....
        /*0328*/ 	.word	0xffffffff


	//   ....[146]....
        /*032c*/ 	.word	0xffffffff


	//   ....[147]....
        /*0330*/ 	.word	0xffffffff


	//   ....[148]....
        /*0334*/ 	.word	0xffffffff


	//   ....[149]....
        /*0338*/ 	.word	0xffffffff


	//   ....[150]....
        /*033c*/ 	.word	0xffffffff


	//   ....[151]....
        /*0340*/ 	.word	0xffffffff


	//   ....[152]....
        /*0344*/ 	.word	0xffffffff


	//   ....[153]....
        /*0348*/ 	.word	0xffffffff


	//   ....[154]....
        /*034c*/ 	.word	0xffffffff


	//   ....[155]....
        /*0350*/ 	.word	0xffffffff


	//   ....[156]....
        /*0354*/ 	.word	0xffffffff


	//   ....[157]....
        /*0358*/ 	.word	0x0500000f


	//   ....[158]....
        /*035c*/ 	.word	0x0500000f


	//   ....[159]....
        /*0360*/ 	.word	0x0500000f


	//   ....[160]....
        /*0364*/ 	.word	0x0500000f


	//   ....[161]....
        /*0368*/ 	.word	0x0500000f


	//   ....[162]....
        /*036c*/ 	.word	0x0500000f


	//   ....[163]....
        /*0370*/ 	.word	0x0500000f


	//   ....[164]....
        /*0374*/ 	.word	0x0500000f


	//   ....[165]....
        /*0378*/ 	.word	0x0500000f


	//   ....[166]....
        /*037c*/ 	.word	0x0500000f


	//   ....[167]....
        /*0380*/ 	.word	0x0500000f


	//   ....[168]....
        /*0384*/ 	.word	0x0500000f


	//   ....[169]....
        /*0388*/ 	.word	0x0500000f


	//   ....[170]....
        /*038c*/ 	.word	0x0500000f


	//   ....[171]....
        /*0390*/ 	.word	0x0500000f


	//   ....[172]....
        /*0394*/ 	.word	0x0500000f


	//   ....[173]....
        /*0398*/ 	.word	0x0500000f


	//   ....[174]....
        /*039c*/ 	.word	0x0500000f


	//   ....[175]....
        /*03a0*/ 	.word	0x0500000f


	//   ....[176]....
        /*03a4*/ 	.word	0x0500000f


	//   ....[177]....
        /*03a8*/ 	.word	0x0500000f


	//   ....[178]....
        /*03ac*/ 	.word	0x0500000f


	//   ....[179]....
        /*03b0*/ 	.word	0x0500000f


	//   ....[180]....
        /*03b4*/ 	.word	0x0500000f


	//   ....[181]....
        /*03b8*/ 	.word	0x0500000f


	//   ....[182]....
        /*03bc*/ 	.word	0x0500000f


	//   ....[183]....
        /*03c0*/ 	.word	0x0500000f


	//   ....[184]....
        /*03c4*/ 	.word	0x0500000f


	//   ....[185]....
        /*03c8*/ 	.word	0x0500000f


	//   ....[186]....
        /*03cc*/ 	.word	0x0500000f


	//   ....[187]....
        /*03d0*/ 	.word	0x0500000f


	//   ....[188]....
        /*03d4*/ 	.word	0x0500000f


	//   ....[189]....
        /*03d8*/ 	.word	0x0500000f


	//   ....[190]....
        /*03dc*/ 	.word	0x0500000f


	//   ....[191]....
        /*03e0*/ 	.word	0x0500000f


	//   ....[192]....
        /*03e4*/ 	.word	0x0500000f


	//   ....[193]....
        /*03e8*/ 	.word	0x0500000f


	//   ....[194]....
        /*03ec*/ 	.word	0x0500000f


	//   ....[195]....
        /*03f0*/ 	.word	0x0500000f


	//   ....[196]....
        /*03f4*/ 	.word	0x0500000f


	//   ....[197]....
        /*03f8*/ 	.word	0x0500000f


	//   ....[198]....
        /*03fc*/ 	.word	0x0500000f


	//   ....[199]....
        /*0400*/ 	.word	0x0500000f


	//   ....[200]....
        /*0404*/ 	.word	0x0500000f


	//   ....[201]....
        /*0408*/ 	.word	0x0500000f


	//   ....[202]....
        /*040c*/ 	.word	0x0500000f


	//   ....[203]....
        /*0410*/ 	.word	0x0500000f


	//   ....[204]....
        /*0414*/ 	.word	0x0500000f


	//   ....[205]....
        /*0418*/ 	.word	0x0500000f


	//   ....[206]....
        /*041c*/ 	.word	0x0500000f


	//   ....[207]....
        /*0420*/ 	.word	0x0500000f


	//   ....[208]....
        /*0424*/ 	.word	0x0500000f


	//   ....[209]....
        /*0428*/ 	.word	0x0500000f


	//   ....[210]....
        /*042c*/ 	.word	0x0500000f


	//   ....[211]....
        /*0430*/ 	.word	0x0500000f


	//   ....[212]....
        /*0434*/ 	.word	0x0500000f


	//   ....[213]....
        /*0438*/ 	.word	0x0500000f


	//   ....[214]....
        /*043c*/ 	.word	0x0500000f


	//   ....[215]....
        /*0440*/ 	.word	0x0500000f


	//   ....[216]....
        /*0444*/ 	.word	0x0500000f


	//   ....[217]....
        /*0448*/ 	.word	0x0500000f


	//   ....[218]....
        /*044c*/ 	.word	0x0500000f


	//   ....[219]....
        /*0450*/ 	.word	0x0500000f


	//   ....[220]....
        /*0454*/ 	.word	0x0500000f


	//   ....[221]....
        /*0458*/ 	.word	0x0500000f


	//   ....[222]....
        /*045c*/ 	.word	0x0500000f


	//   ....[223]....
        /*0460*/ 	.word	0x0500000f


	//   ....[224]....
        /*0464*/ 	.word	0x0500000f


	//   ....[225]....
        /*0468*/ 	.word	0x0500000f


	//   ....[226]....
        /*046c*/ 	.word	0x0500000f


	//   ....[227]....
        /*0470*/ 	.word	0x0500000f


	//   ....[228]....
        /*0474*/ 	.word	0x0500000f


	//   ....[229]....
        /*0478*/ 	.word	0x0500000f


	//   ....[230]....
        /*047c*/ 	.word	0x0500000f


	//   ....[231]....
        /*0480*/ 	.word	0x0500000f


	//   ....[232]....
        /*0484*/ 	.word	0x0500000f


	//   ....[233]....
        /*0488*/ 	.word	0x0500000f


	//   ....[234]....
        /*048c*/ 	.word	0x0500000f


	//   ....[235]....
        /*0490*/ 	.word	0x0500000f


	//   ....[236]....
        /*0494*/ 	.word	0x0500000f


	//   ....[237]....
        /*0498*/ 	.word	0x0500000f


	//   ....[238]....
        /*049c*/ 	.word	0x0500000f


	//   ....[239]....
        /*04a0*/ 	.word	0x0500000f


	//   ....[240]....
        /*04a4*/ 	.word	0x0500000f


	//----- nvinfo : EIATTR_COOP_GROUP_INSTR_OFFSETS
	.align		4
.L_200:
        /*04a8*/ 	.byte	0x04, 0x28
        /*04aa*/ 	.short	(.L_202 - .L_201)


	//   ....[0]....
.L_201:
        /*04ac*/ 	.word	0x00000070


	//   ....[1]....
        /*04b0*/ 	.word	0x000000b0


	//   ....[2]....
        /*04b4*/ 	.word	0x000002d0


	//   ....[3]....
        /*04b8*/ 	.word	0x00000430


	//   ....[4]....
        /*04bc*/ 	.word	0x00000550


	//   ....[5]....
        /*04c0*/ 	.word	0x000006b0


	//   ....[6]....
        /*04c4*/ 	.word	0x00001dd0


	//   ....[7]....
        /*04c8*/ 	.word	0x000028a0


	//   ....[8]....
        /*04cc*/ 	.word	0x00002c10


	//   ....[9]....
        /*04d0*/ 	.word	0x00003830


	//   ....[10]....
        /*04d4*/ 	.word	0x00003980


	//   ....[11]....
        /*04d8*/ 	.word	0x00003fb0


	//   ....[12]....
        /*04dc*/ 	.word	0x00004010


	//   ....[13]....
        /*04e0*/ 	.word	0x00005a90


	//   ....[14]....
        /*04e4*/ 	.word	0x00005c80


	//   ....[15]....
        /*04e8*/ 	.word	0x000069e0


	//   ....[16]....
        /*04ec*/ 	.word	0x00006b00


	//   ....[17]....
        /*04f0*/ 	.word	0x00007090


	//   ....[18]....
        /*04f4*/ 	.word	0x000070f0


	//   ....[19]....
        /*04f8*/ 	.word	0x00008d80


	//   ....[20]....
        /*04fc*/ 	.word	0x00008d90


	//   ....[21]....
        /*0500*/ 	.word	0x00008dc0


	//   ....[22]....
        /*0504*/ 	.word	0x00008dd0


	//   ....[23]....
        /*0508*/ 	.word	0x0000a800


	//   ....[24]....
        /*050c*/ 	.word	0x0000a9f0


	//   ....[25]....
        /*0510*/ 	.word	0x0000b750


	//   ....[26]....
        /*0514*/ 	.word	0x0000b870


	//   ....[27]....
        /*0518*/ 	.word	0x0000be00


	//   ....[28]....
        /*051c*/ 	.word	0x0000be60


	//   ....[29]....
        /*0520*/ 	.word	0x0000cd30


	//   ....[30]....
        /*0524*/ 	.word	0x0000cd60


	//   ....[31]....
        /*0528*/ 	.word	0x0000ce20


	//   ....[32]....
        /*052c*/ 	.word	0x0000ce30


	//   ....[33]....
        /*0530*/ 	.word	0x0000e1b0


	//   ....[34]....
        /*0534*/ 	.word	0x0000e1e0


	//   ....[35]....
        /*0538*/ 	.word	0x0000e200


	//   ....[36]....
        /*053c*/ 	.word	0x0000e210


	//   ....[37]....
        /*0540*/ 	.word	0x0000e930


	//   ....[38]....
        /*0544*/ 	.word	0x0000e970


	//   ....[39]....
        /*0548*/ 	.word	0x0000ea30


	//   ....[40]....
        /*054c*/ 	.word	0x0000ea50


	//   ....[41]....
        /*0550*/ 	.word	0x0000eb10


	//   ....[42]....
        /*0554*/ 	.word	0x0000eb30


	//   ....[43]....
        /*0558*/ 	.word	0x0000ec00


	//   ....[44]....
        /*055c*/ 	.word	0x0000ec20


	//   ....[45]....
        /*0560*/ 	.word	0x0000eff0


	//   ....[46]....
        /*0564*/ 	.word	0x0000f000


	//   ....[47]....
        /*0568*/ 	.word	0x0000f430


	//   ....[48]....
        /*056c*/ 	.word	0x0000f440


	//   ....[49]....
        /*0570*/ 	.word	0x00010270


	//   ....[50]....
        /*0574*/ 	.word	0x000102a0


	//   ....[51]....
        /*0578*/ 	.word	0x00010370


	//   ....[52]....
        /*057c*/ 	.word	0x00010390


	//   ....[53]....
        /*0580*/ 	.word	0x00010450


	//   ....[54]....
        /*0584*/ 	.word	0x00010470


	//   ....[55]....
        /*0588*/ 	.word	0x00010540


	//   ....[56]....
        /*058c*/ 	.word	0x00010560


	//   ....[57]....
        /*0590*/ 	.word	0x000106c0


	//   ....[58]....
        /*0594*/ 	.word	0x000108b0


	//   ....[59]....
        /*0598*/ 	.word	0x000108e0


	//   ....[60]....
        /*059c*/ 	.word	0x00010910


	//   ....[61]....
        /*05a0*/ 	.word	0x00010940


	//   ....[62]....
        /*05a4*/ 	.word	0x00010970


	//   ....[63]....
        /*05a8*/ 	.word	0x000109a0


	//   ....[64]....
        /*05ac*/ 	.word	0x00010b10


	//   ....[65]....
        /*05b0*/ 	.word	0x00010b40


	//   ....[66]....
        /*05b4*/ 	.word	0x00010b70


	//   ....[67]....
        /*05b8*/ 	.word	0x00010ba0


	//   ....[68]....
        /*05bc*/ 	.word	0x00010bd0


	//   ....[69]....
        /*05c0*/ 	.word	0x00010c00


	//   ....[70]....
        /*05c4*/ 	.word	0x00010c90


	//   ....[71]....
        /*05c8*/ 	.word	0x00010cc0


	//   ....[72]....
        /*05cc*/ 	.word	0x00010cd0


	//   ....[73]....
        /*05d0*/ 	.word	0x00010d10


	//   ....[74]....
        /*05d4*/ 	.word	0x00012f50


	//   ....[75]....
        /*05d8*/ 	.word	0x00012f70


	//   ....[76]....
        /*05dc*/ 	.word	0x00013020


	//   ....[77]....
        /*05e0*/ 	.word	0x00013040


	//   ....[78]....
        /*05e4*/ 	.word	0x000130e0


	//   ....[79]....
        /*05e8*/ 	.word	0x00013100


	//   ....[80]....
        /*05ec*/ 	.word	0x000131a0


	//   ....[81]....
        /*05f0*/ 	.word	0x000131c0


	//   ....[82]....
        /*05f4*/ 	.word	0x00013260


	//   ....[83]....
        /*05f8*/ 	.word	0x00013280


	//   ....[84]....
        /*05fc*/ 	.word	0x00013290


	//   ....[85]....
        /*0600*/ 	.word	0x00013320


	//   ....[86]....
        /*0604*/ 	.word	0x00013a80


	//   ....[87]....
        /*0608*/ 	.word	0x00013ab0


	//   ....[88]....
        /*060c*/ 	.word	0x00013b10


	//   ....[89]....
        /*0610*/ 	.word	0x00013b60


	//   ....[90]....
        /*0614*/ 	.word	0x00013bb0


	//   ....[91]....
        /*0618*/ 	.word	0x00013c10


	//   ....[92]....
        /*061c*/ 	.word	0x00013c60


	//   ....[93]....
        /*0620*/ 	.word	0x00013cc0


	//   ....[94]....
        /*0624*/ 	.word	0x00013d10


	//   ....[95]....
        /*0628*/ 	.word	0x00013d70


	//   ....[96]....
        /*062c*/ 	.word	0x00013dc0


	//   ....[97]....
        /*0630*/ 	.word	0x00013e20


	//   ....[98]....
        /*0634*/ 	.word	0x00013e70


	//   ....[99]....
        /*0638*/ 	.word	0x00013ed0


	//   ....[100]....
        /*063c*/ 	.word	0x00013ef0


	//   ....[101]....
        /*0640*/ 	.word	0x00013f30


	//   ....[102]....
        /*0644*/ 	.word	0x000146b0


	//   ....[103]....
        /*0648*/ 	.word	0x000146c0


	//   ....[104]....
        /*064c*/ 	.word	0x000146d0


	//   ....[105]....
        /*0650*/ 	.word	0x00014760


	//   ....[106]....
        /*0654*/ 	.word	0x00014770


	//   ....[107]....
        /*0658*/ 	.word	0x000147d0


	//   ....[108]....
        /*065c*/ 	.word	0x00014800


	//   ....[109]....
        /*0660*/ 	.word	0x00014840


	//   ....[110]....
        /*0664*/ 	.word	0x00014870


	//   ....[111]....
        /*0668*/ 	.word	0x000148b0


	//   ....[112]....
        /*066c*/ 	.word	0x000148e0


	//   ....[113]....
        /*0670*/ 	.word	0x00014920


	//   ....[114]....
        /*0674*/ 	.word	0x00014b90


	//   ....[115]....
        /*0678*/ 	.word	0x00014bb0


	//   ....[116]....
        /*067c*/ 	.word	0x00014bc0


	//   ....[117]....
        /*0680*/ 	.word	0x00014c40


	//   ....[118]....
        /*0684*/ 	.word	0x00014c50


	//   ....[119]....
        /*0688*/ 	.word	0x00014cc0


	//   ....[120]....
        /*068c*/ 	.word	0x00014cd0


	//   ....[121]....
        /*0690*/ 	.word	0x00014d40


	//   ....[122]....
        /*0694*/ 	.word	0x00014d50


	//   ....[123]....
        /*0698*/ 	.word	0x00014dc0


	//   ....[124]....
        /*069c*/ 	.word	0x00014dd0


	//   ....[125]....
        /*06a0*/ 	.word	0x00014de0


	//   ....[126]....
        /*06a4*/ 	.word	0x000153a0


	//   ....[127]....
        /*06a8*/ 	.word	0x000153d0


	//   ....[128]....
        /*06ac*/ 	.word	0x000153f0


	//   ....[129]....
        /*06b0*/ 	.word	0x00015400


	//   ....[130]....
        /*06b4*/ 	.word	0x00015440


	//   ....[131]....
        /*06b8*/ 	.word	0x00015460


	//   ....[132]....
        /*06bc*/ 	.word	0x000154d0


	//   ....[133]....
        /*06c0*/ 	.word	0x000154f0


	//   ....[134]....
        /*06c4*/ 	.word	0x00015550


	//   ....[135]....
        /*06c8*/ 	.word	0x00015570


	//   ....[136]....
        /*06cc*/ 	.word	0x000155c0


	//   ....[137]....
        /*06d0*/ 	.word	0x000155e0


	//   ....[138]....
        /*06d4*/ 	.word	0x00015a30


	//   ....[139]....
        /*06d8*/ 	.word	0x00015a40


	//   ....[140]....
        /*06dc*/ 	.word	0x00015a80


	//   ....[141]....
        /*06e0*/ 	.word	0x00015ac0


	//   ....[142]....
        /*06e4*/ 	.word	0x00015af0


	//   ....[143]....
        /*06e8*/ 	.word	0x00015b20


	//   ....[144]....
        /*06ec*/ 	.word	0x00015b50


	//   ....[145]....
        /*06f0*/ 	.word	0x00015b80


	//   ....[146]....
        /*06f4*/ 	.word	0x00015d30


	//   ....[147]....
        /*06f8*/ 	.word	0x00015d60


	//   ....[148]....
        /*06fc*/ 	.word	0x00015d90


	//   ....[149]....
        /*0700*/ 	.word	0x00015dc0


	//   ....[150]....
        /*0704*/ 	.word	0x00015df0


	//   ....[151]....
        /*0708*/ 	.word	0x00015e20


	//   ....[152]....
        /*070c*/ 	.word	0x00015ee0


	//   ....[153]....
        /*0710*/ 	.word	0x00015f00


	//   ....[154]....
        /*0714*/ 	.word	0x00015f20


	//   ....[155]....
        /*0718*/ 	.word	0x00015f80


	//   ....[156]....
        /*071c*/ 	.word	0x000169a0


	//   ....[157]....
        /*0720*/ 	.word	0x00017020


	//   ....[158]....
        /*0724*/ 	.word	0x00017110


	//   ....[159]....
        /*0728*/ 	.word	0x000171b0


	//   ....[160]....
        /*072c*/ 	.word	0x00017210


	//   ....[161]....
        /*0730*/ 	.word	0x00017320


	//   ....[162]....
        /*0734*/ 	.word	0x00017390


	//   ....[163]....
        /*0738*/ 	.word	0x000174a0


	//   ....[164]....
        /*073c*/ 	.word	0x00017510


	//   ....[165]....
        /*0740*/ 	.word	0x00017620


	//   ....[166]....
        /*0744*/ 	.word	0x00017690


	//   ....[167]....
        /*0748*/ 	.word	0x000177a0


	//   ....[168]....
        /*074c*/ 	.word	0x00017810


	//   ....[169]....
        /*0750*/ 	.word	0x000178b0


	//   ....[170]....
        /*0754*/ 	.word	0x000179c0


	//   ....[171]....
        /*0758*/ 	.word	0x00017a30


	//   ....[172]....
        /*075c*/ 	.word	0x00017ab0


	//   ....[173]....
        /*0760*/ 	.word	0x00017b70


	//   ....[174]....
        /*0764*/ 	.word	0x00017bf0


	//   ....[175]....
        /*0768*/ 	.word	0x00017cd0


	//   ....[176]....
        /*076c*/ 	.word	0x00017d50


	//   ....[177]....
        /*0770*/ 	.word	0x00017e30


	//   ....[178]....
        /*0774*/ 	.word	0x00017eb0


	//   ....[179]....
        /*0778*/ 	.word	0x00017f90


	//   ....[180]....
        /*077c*/ 	.word	0x00018010


	//   ....[181]....
        /*0780*/ 	.word	0x000180f0


	//   ....[182]....
        /*0784*/ 	.word	0x00018170


	//   ....[183]....
        /*0788*/ 	.word	0x00018250


	//   ....[184]....
        /*078c*/ 	.word	0x000182d0


	//   ....[185]....
        /*0790*/ 	.word	0x00018390


	//   ....[186]....
        /*0794*/ 	.word	0x000184c0


	//   ....[187]....
        /*0798*/ 	.word	0x00018570


	//   ....[188]....
        /*079c*/ 	.word	0x000185f0


	//   ....[189]....
        /*07a0*/ 	.word	0x000186d0


	//   ....[190]....
        /*07a4*/ 	.word	0x00018730


	//   ....[191]....
        /*07a8*/ 	.word	0x00018800


	//   ....[192]....
        /*07ac*/ 	.word	0x00018860


	//   ....[193]....
        /*07b0*/ 	.word	0x00018930


	//   ....[194]....
        /*07b4*/ 	.word	0x00018990


	//   ....[195]....
        /*07b8*/ 	.word	0x00018a60


	//   ....[196]....
        /*07bc*/ 	.word	0x00018ac0


	//   ....[197]....
        /*07c0*/ 	.word	0x00018b90


	//   ....[198]....
        /*07c4*/ 	.word	0x00018c80


	//   ....[199]....
        /*07c8*/ 	.word	0x00018d20


	//   ....[200]....
        /*07cc*/ 	.word	0x00018d80


	//   ....[201]....
        /*07d0*/ 	.word	0x00018e70


	//   ....[202]....
        /*07d4*/ 	.word	0x00018ed0


	//   ....[203]....
        /*07d8*/ 	.word	0x00018fb0


	//   ....[204]....
        /*07dc*/ 	.word	0x00019010


	//   ....[205]....
        /*07e0*/ 	.word	0x000190f0


	//   ....[206]....
        /*07e4*/ 	.word	0x00019150


	//   ....[207]....
        /*07e8*/ 	.word	0x00019230


	//   ....[208]....
        /*07ec*/ 	.word	0x00019290


	//   ....[209]....
        /*07f0*/ 	.word	0x00019360


	//   ....[210]....
        /*07f4*/ 	.word	0x00019480


	//   ....[211]....
        /*07f8*/ 	.word	0x00019570


	//   ....[212]....
        /*07fc*/ 	.word	0x00019610


	//   ....[213]....
        /*0800*/ 	.word	0x000196e0


	//   ....[214]....
        /*0804*/ 	.word	0x00019740


	//   ....[215]....
        /*0808*/ 	.word	0x00019810


	//   ....[216]....
        /*080c*/ 	.word	0x00019870


	//   ....[217]....
        /*0810*/ 	.word	0x00019950


	//   ....[218]....
        /*0814*/ 	.word	0x000199b0


	//   ....[219]....
        /*0818*/ 	.word	0x00019a80


	//   ....[220]....
        /*081c*/ 	.word	0x00019ae0


	//   ....[221]....
        /*0820*/ 	.word	0x00019ba0


	//   ....[222]....
        /*0824*/ 	.word	0x00019c30


	//   ....[223]....
        /*0828*/ 	.word	0x00019cd0


	//   ....[224]....
        /*082c*/ 	.word	0x00019e40


	//   ....[225]....
        /*0830*/ 	.word	0x00019eb0


	//   ....[226]....
        /*0834*/ 	.word	0x00019f30


	//   ....[227]....
        /*0838*/ 	.word	0x00019fa0


	//   ....[228]....
        /*083c*/ 	.word	0x0001a010


	//   ....[229]....
        /*0840*/ 	.word	0x0001a090


	//   ....[230]....
        /*0844*/ 	.word	0x0001a110


	//   ....[231]....
        /*0848*/ 	.word	0x0001a1a0


	//   ....[232]....
        /*084c*/ 	.word	0x0001a210


	//   ....[233]....
        /*0850*/ 	.word	0x0001a280


	//   ....[234]....
        /*0854*/ 	.word	0x0001a2f0


	//   ....[235]....
        /*0858*/ 	.word	0x0001a370


	//   ....[236]....
        /*085c*/ 	.word	0x0001a3e0


	//   ....[237]....
        /*0860*/ 	.word	0x0001a470


	//   ....[238]....
        /*0864*/ 	.word	0x0001a4d0


	//   ....[239]....
        /*0868*/ 	.word	0x0001a560


	//   ....[240]....
        /*086c*/ 	.word	0x0001a690


	//----- nvinfo : EIATTR_REG_RECONFIG
	.align		4
.L_202:
        /*0870*/ 	.byte	0x01, 0x54
	.zero		2


	//----- nvinfo : EIATTR_SYSCALL_OFFSETS
	.align		4
        /*0874*/ 	.byte	0x04, 0x46
        /*0876*/ 	.short	(.L_204 - .L_203)


	//   ....[0]....
.L_203:
        /*0878*/ 	.word	0x00001fb0


	//   ....[1]....
        /*087c*/ 	.word	0x000124c0


	//   ....[2]....
        /*0880*/ 	.word	0x00012610


	//   ....[3]....
        /*0884*/ 	.word	0x00012700


	//   ....[4]....
        /*0888*/ 	.word	0x00013660


	//----- nvinfo : EIATTR_MBARRIER_INSTR_OFFSETS
	.align		4
.L_204:
        /*088c*/ 	.byte	0x04, 0x39
        /*088e*/ 	.short	(.L_206 - .L_205)


	//   ....[0]....
.L_205:
        /*0890*/ 	.word	0x00000180
        /*0894*/ 	.word	0x000000ff
        /*0898*/ 	.word	0x0002a800
        /*089c*/ 	.short	0x0100
        /*089e*/ 	.byte	0x08
	.zero		1


	//   ....[1]....
        /*08a0*/ 	.word	0x00000190
        /*08a4*/ 	.word	0x000000ff
        /*08a8*/ 	.word	0x0002a820
        /*08ac*/ 	.short	0x0100
        /*08ae*/ 	.byte	0x08
	.zero		1


	//   ....[2]....
        /*08b0*/ 	.word	0x00000280
        /*08b4*/ 	.word	0x000000ff
        /*08b8*/ 	.word	0x0002a830
        /*08bc*/ 	.short	0x0100
        /*08be*/ 	.byte	0x08
	.zero		1


	//   ....[3]....
        /*08c0*/ 	.word	0x00000290
        /*08c4*/ 	.word	0x000000ff
        /*08c8*/ 	.word	0x0002a840
        /*08cc*/ 	.short	0x0100
        /*08ce*/ 	.byte	0x08
	.zero		1


	//   ....[4]....
        /*08d0*/ 	.word	0x000002a0
        /*08d4*/ 	.word	0x000000ff
        /*08d8*/ 	.word	0x0002a838
        /*08dc*/ 	.short	0x0100
        /*08de*/ 	.byte	0x08
	.zero		1


	//   ....[5]....
        /*08e0*/ 	.word	0x000002b0
        /*08e4*/ 	.word	0x000000ff
        /*08e8*/ 	.word	0x0002a848
        /*08ec*/ 	.short	0x0100
        /*08ee*/ 	.byte	0x08
	.zero		1


	//   ....[6]....
        /*08f0*/ 	.word	0x000003e0
        /*08f4*/ 	.word	0x000000ff
        /*08f8*/ 	.word	0x0002a850
        /*08fc*/ 	.short	0x0100
        /*08fe*/ 	.byte	0x08
	.zero		1


	//   ....[7]....
        /*0900*/ 	.word	0x000003f0
        /*0904*/ 	.word	0x000000ff
        /*0908*/ 	.word	0x0002a860
        /*090c*/ 	.short	0x0100
        /*090e*/ 	.byte	0x08
	.zero		1


	//   ....[8]....
        /*0910*/ 	.word	0x00000400
        /*0914*/ 	.word	0x000000ff
        /*0918*/ 	.word	0x0002a858
        /*091c*/ 	.short	0x0100
        /*091e*/ 	.byte	0x08
	.zero		1


	//   ....[9]....
        /*0920*/ 	.word	0x00000410
        /*0924*/ 	.word	0x000000ff
        /*0928*/ 	.word	0x0002a868
        /*092c*/ 	.short	0x0100
        /*092e*/ 	.byte	0x08
	.zero		1


	//   ....[10]....
        /*0930*/ 	.word	0x00000500
        /*0934*/ 	.word	0x000000ff
        /*0938*/ 	.word	0x0002a870
        /*093c*/ 	.short	0x0100
        /*093e*/ 	.byte	0x06
	.zero		1


	//   ....[11]....
        /*0940*/ 	.word	0x00000510
        /*0944*/ 	.word	0x000000ff
        /*0948*/ 	.word	0x0002a880
        /*094c*/ 	.short	0x0100
        /*094e*/ 	.byte	0x06
	.zero		1


	//   ....[12]....
        /*0950*/ 	.word	0x00000520
        /*0954*/ 	.word	0x000000ff
        /*0958*/ 	.word	0x0002a878
        /*095c*/ 	.short	0x0100
        /*095e*/ 	.byte	0x06
	.zero		1


	//   ....[13]....
        /*0960*/ 	.word	0x00000530
        /*0964*/ 	.word	0x000000ff
        /*0968*/ 	.word	0x0002a888
        /*096c*/ 	.short	0x0100
        /*096e*/ 	.byte	0x06
	.zero		1


	//   ....[14]....
        /*0970*/ 	.word	0x00000660
        /*0974*/ 	.word	0x000000ff
        /*0978*/ 	.word	0x0002a890
        /*097c*/ 	.short	0x0100
        /*097e*/ 	.byte	0x08
	.zero		1


	//   ....[15]....
        /*0980*/ 	.word	0x00000670
        /*0984*/ 	.word	0x000000ff
        /*0988*/ 	.word	0x0002a8a0
        /*098c*/ 	.short	0x0100
        /*098e*/ 	.byte	0x08
	.zero		1


	//   ....[16]....
        /*0990*/ 	.word	0x00000680
        /*0994*/ 	.word	0x000000ff
        /*0998*/ 	.word	0x0002a898
        /*099c*/ 	.short	0x0100
        /*099e*/ 	.byte	0x08
	.zero		1


	//   ....[17]....
        /*09a0*/ 	.word	0x00000690
        /*09a4*/ 	.word	0x000000ff
        /*09a8*/ 	.word	0x0002a8a8
        /*09ac*/ 	.short	0x0100
        /*09ae*/ 	.byte	0x08
	.zero		1


	//   ....[18]....
        /*09b0*/ 	.word	0x000007d0
        /*09b4*/ 	.word	0x000000ff
        /*09b8*/ 	.word	0x0002a8b0
        /*09bc*/ 	.short	0x0100
        /*09be*/ 	.byte	0x08
	.zero		1


	//   ....[19]....
        /*09c0*/ 	.word	0x000007e0
        /*09c4*/ 	.word	0x000000ff
        /*09c8*/ 	.word	0x0002a8c0
        /*09cc*/ 	.short	0x0100
        /*09ce*/ 	.byte	0x08
	.zero		1


	//   ....[20]....
        /*09d0*/ 	.word	0x000007f0
        /*09d4*/ 	.word	0x000000ff
        /*09d8*/ 	.word	0x0002a8b8
        /*09dc*/ 	.short	0x0100
        /*09de*/ 	.byte	0x08
	.zero		1


	//   ....[21]....
        /*09e0*/ 	.word	0x00000800
        /*09e4*/ 	.word	0x000000ff
        /*09e8*/ 	.word	0x0002a8c8
        /*09ec*/ 	.short	0x0100
        /*09ee*/ 	.byte	0x08
	.zero		1


	//   ....[22]....
        /*09f0*/ 	.word	0x00002050
        /*09f4*/ 	.word	0x000000ff
        /*09f8*/ 	.word	0x0002a800
        /*09fc*/ 	.short	0x010a
        /*09fe*/ 	.byte	0x3c
	.zero		1


	//   ....[23]....
        /*0a00*/ 	.word	0x000020d0
        /*0a04*/ 	.word	0x00000003
        /*0a08*/ 	.word	0x0002a830
        /*0a0c*/ 	.short	0x010a
        /*0a0e*/ 	.byte	0x3f
	.zero		1


	//   ....[24]....
        /*0a10*/ 	.word	0x00002110
        /*0a14*/ 	.word	0x00000003
        /*0a18*/ 	.word	0x0002a830
        /*0a1c*/ 	.short	0x010a
        /*0a1e*/ 	.byte	0x3f
	.zero		1


	//   ....[25]....
        /*0a20*/ 	.word	0x00002880
        /*0a24*/ 	.word	0x000000ff
        /*0a28*/ 	.word	0x00000000
        /*0a2c*/ 	.short	0x0101
        /*0a2e*/ 	.byte	0x04
	.zero		1


	//   ....[26]....
        /*0a30*/ 	.word	0x00004da0
        /*0a34*/ 	.word	0x000000ff
        /*0a38*/ 	.word	0x0002a830
        /*0a3c*/ 	.short	0x010a
        /*0a3e*/ 	.byte	0x05
	.zero		1


	//   ....[27]....
        /*0a40*/ 	.word	0x00004de0
        /*0a44*/ 	.word	0x000000ff
        /*0a48*/ 	.word	0x0002a830
        /*0a4c*/ 	.short	0x010a
        /*0a4e*/ 	.byte	0x05
	.zero		1


	//   ....[28]....
        /*0a50*/ 	.word	0x000056b0
        /*0a54*/ 	.word	0x000000ff
        /*0a58*/ 	.word	0x0002a850
        /*0a5c*/ 	.short	0x010a
        /*0a5e*/ 	.byte	0x0a
	.zero		1


	//   ....[29]....
        /*0a60*/ 	.word	0x000056f0
        /*0a64*/ 	.word	0x000000ff
        /*0a68*/ 	.word	0x0002a850
        /*0a6c*/ 	.short	0x010a
        /*0a6e*/ 	.byte	0x0a
	.zero		1


	//   ....[30]....
        /*0a70*/ 	.word	0x00005ab0
        /*0a74*/ 	.word	0x000000ff
        /*0a78*/ 	.word	0x00000000
        /*0a7c*/ 	.short	0x0101
        /*0a7e*/ 	.byte	0x05
	.zero		1


	//   ....[31]....
        /*0a80*/ 	.word	0x00007a00
        /*0a84*/ 	.word	0x000000ff
        /*0a88*/ 	.word	0x00000000
        /*0a8c*/ 	.short	0x0101
        /*0a8e*/ 	.byte	0x0a
	.zero		1


	//   ....[32]....
        /*0a90*/ 	.word	0x00007e70
        /*0a94*/ 	.word	0x000000ff
        /*0a98*/ 	.word	0x0002a830
        /*0a9c*/ 	.short	0x010a
        /*0a9e*/ 	.byte	0x05
	.zero		1


	//   ....[33]....
        /*0aa0*/ 	.word	0x00007eb0
        /*0aa4*/ 	.word	0x000000ff
        /*0aa8*/ 	.word	0x0002a830
        /*0aac*/ 	.short	0x010a
        /*0aae*/ 	.byte	0x05
	.zero		1


	//   ....[34]....
        /*0ab0*/ 	.word	0x00008780
        /*0ab4*/ 	.word	0x000000ff
        /*0ab8*/ 	.word	0x0002a850
        /*0abc*/ 	.short	0x010a
        /*0abe*/ 	.byte	0x0a
	.zero		1


	//   ....[35]....
        /*0ac0*/ 	.word	0x000087c0
        /*0ac4*/ 	.word	0x000000ff
        /*0ac8*/ 	.word	0x0002a850
        /*0acc*/ 	.short	0x010a
        /*0ace*/ 	.byte	0x0a
	.zero		1


	//   ....[36]....
        /*0ad0*/ 	.word	0x00008bd0
        /*0ad4*/ 	.word	0x000000ff
        /*0ad8*/ 	.word	0x00000000
        /*0adc*/ 	.short	0x0101
        /*0ade*/ 	.byte	0x05
	.zero		1


	//   ....[37]....
        /*0ae0*/ 	.word	0x00009910
        /*0ae4*/ 	.word	0x000000ff
        /*0ae8*/ 	.word	0x00000000
        /*0aec*/ 	.short	0x0101
        /*0aee*/ 	.byte	0x0a
	.zero		1


	//   ....[38]....
        /*0af0*/ 	.word	0x00009b20
        /*0af4*/ 	.word	0x000000ff
        /*0af8*/ 	.word	0x0002a830
        /*0afc*/ 	.short	0x010a
        /*0afe*/ 	.byte	0x05
	.zero		1


	//   ....[39]....
        /*0b00*/ 	.word	0x00009b60
        /*0b04*/ 	.word	0x000000ff
        /*0b08*/ 	.word	0x0002a830
        /*0b0c*/ 	.short	0x010a
        /*0b0e*/ 	.byte	0x05
	.zero		1


	//   ....[40]....
        /*0b10*/ 	.word	0x0000a430
        /*0b14*/ 	.word	0x000000ff
        /*0b18*/ 	.word	0x0002a850
        /*0b1c*/ 	.short	0x010a
        /*0b1e*/ 	.byte	0x0a
	.zero		1


	//   ....[41]....
        /*0b20*/ 	.word	0x0000a470
        /*0b24*/ 	.word	0x000000ff
        /*0b28*/ 	.word	0x0002a850
        /*0b2c*/ 	.short	0x010a
        /*0b2e*/ 	.byte	0x0a
	.zero		1


	//   ....[42]....
        /*0b30*/ 	.word	0x0000a820
        /*0b34*/ 	.word	0x000000ff
        /*0b38*/ 	.word	0x00000000
        /*0b3c*/ 	.short	0x0101
        /*0b3e*/ 	.byte	0x05
	.zero		1


	//   ....[43]....
        /*0b40*/ 	.word	0x0000c780
        /*0b44*/ 	.word	0x000000ff
        /*0b48*/ 	.word	0x00000000
        /*0b4c*/ 	.short	0x0101
        /*0b4e*/ 	.byte	0x0a
	.zero		1


	//   ....[44]....
        /*0b50*/ 	.word	0x0000cca0
        /*0b54*/ 	.word	0x000000ff
        /*0b58*/ 	.word	0x0002a850
        /*0b5c*/ 	.short	0x010a
        /*0b5e*/ 	.byte	0x05
	.zero		1


	//   ....[45]....
        /*0b60*/ 	.word	0x0000cce0
        /*0b64*/ 	.word	0x000000ff
        /*0b68*/ 	.word	0x0002a850
        /*0b6c*/ 	.short	0x010a
        /*0b6e*/ 	.byte	0x05
	.zero		1


	//   ....[46]....
        /*0b70*/ 	.word	0x0000d470
        /*0b74*/ 	.word	0x000000ff
        /*0b78*/ 	.word	0x00000000
        /*0b7c*/ 	.short	0x0101
        /*0b7e*/ 	.byte	0x04
	.zero		1


	//   ....[47]....
        /*0b80*/ 	.word	0x0000e960
        /*0b84*/ 	.word	0x00000013
        /*0b88*/ 	.word	0x00000000
        /*0b8c*/ 	.short	0x0101
        /*0b8e*/ 	.byte	0x3f
	.zero		1


	//   ....[48]....
        /*0b90*/ 	.word	0x0000ee00
        /*0b94*/ 	.word	0x00000013
        /*0b98*/ 	.word	0x00000000
        /*0b9c*/ 	.short	0x0101
        /*0b9e*/ 	.byte	0x3f
	.zero		1


	//   ....[49]....
        /*0ba0*/ 	.word	0x00012d30
        /*0ba4*/ 	.word	0x00000007
        /*0ba8*/ 	.word	0x0002a840
        /*0bac*/ 	.short	0x010a
        /*0bae*/ 	.byte	0x3f
	.zero		1


	//   ....[50]....
        /*0bb0*/ 	.word	0x000133e0
        /*0bb4*/ 	.word	0x00000007
        /*0bb8*/ 	.word	0x0002a830
        /*0bbc*/ 	.short	0x0107
        /*0bbe*/ 	.byte	0x3f
	.zero		1


	//   ....[51]....
        /*0bc0*/ 	.word	0x00013490
        /*0bc4*/ 	.word	0x00000007
        /*0bc8*/ 	.word	0x0002a830
        /*0bcc*/ 	.short	0x0101
        /*0bce*/ 	.byte	0x3f
	.zero		1


	//   ....[52]....
        /*0bd0*/ 	.word	0x00014040
        /*0bd4*/ 	.word	0x00000016
        /*0bd8*/ 	.word	0x0002a800
        /*0bdc*/ 	.short	0x0107
        /*0bde*/ 	.byte	0x3f
	.zero		1


	//   ....[53]....
        /*0be0*/ 	.word	0x00014160
        /*0be4*/ 	.word	0x00000016
        /*0be8*/ 	.word	0x0002a800
        /*0bec*/ 	.short	0x0101
        /*0bee*/ 	.byte	0x3f
	.zero		1


	//   ....[54]....
        /*0bf0*/ 	.word	0x00014180
        /*0bf4*/ 	.word	0x00000016
        /*0bf8*/ 	.word	0x0002a820
        /*0bfc*/ 	.short	0x010a
        /*0bfe*/ 	.byte	0x3f
	.zero		1


	//   ....[55]....
        /*0c00*/ 	.word	0x000144e0
        /*0c04*/ 	.word	0x00000006
        /*0c08*/ 	.word	0x0002a840
        /*0c0c*/ 	.short	0x010a
        /*0c0e*/ 	.byte	0x3f
	.zero		1


	//   ....[56]....
        /*0c10*/ 	.word	0x000149c0
        /*0c14*/ 	.word	0x00000006
        /*0c18*/ 	.word	0x0002a830
        /*0c1c*/ 	.short	0x0107
        /*0c1e*/ 	.byte	0x3f
	.zero		1


	//   ....[57]....
        /*0c20*/ 	.word	0x00014a70
        /*0c24*/ 	.word	0x00000006
        /*0c28*/ 	.word	0x0002a830
        /*0c2c*/ 	.short	0x0101
        /*0c2e*/ 	.byte	0x3f
	.zero		1


	//   ....[58]....
        /*0c30*/ 	.word	0x00014ad0
        /*0c34*/ 	.word	0x00000004
        /*0c38*/ 	.word	0x0002a860
        /*0c3c*/ 	.short	0x010a
        /*0c3e*/ 	.byte	0x3f
	.zero		1


	//   ....[59]....
        /*0c40*/ 	.word	0x00014f20
        /*0c44*/ 	.word	0x00000004
        /*0c48*/ 	.word	0x0002a850
        /*0c4c*/ 	.short	0x0107
        /*0c4e*/ 	.byte	0x3f
	.zero		1


	//   ....[60]....
        /*0c50*/ 	.word	0x00015070
        /*0c54*/ 	.word	0x00000004
        /*0c58*/ 	.word	0x0002a850
        /*0c5c*/ 	.short	0x0101
        /*0c5e*/ 	.byte	0x3f
	.zero		1


	//   ....[61]....
        /*0c60*/ 	.word	0x000152c0
        /*0c64*/ 	.word	0x00000000
        /*0c68*/ 	.word	0x0002a860
        /*0c6c*/ 	.short	0x010a
        /*0c6e*/ 	.byte	0x3f
	.zero		1


	//   ....[62]....
        /*0c70*/ 	.word	0x00015720
        /*0c74*/ 	.word	0x00000000
        /*0c78*/ 	.word	0x0002a850
        /*0c7c*/ 	.short	0x0107
        /*0c7e*/ 	.byte	0x3f
	.zero		1


	//   ....[63]....
        /*0c80*/ 	.word	0x000157d0
        /*0c84*/ 	.word	0x00000000
        /*0c88*/ 	.word	0x0002a850
        /*0c8c*/ 	.short	0x0101
        /*0c8e*/ 	.byte	0x3f
	.zero		1


	//   ....[64]....
        /*0c90*/ 	.word	0x00016920
        /*0c94*/ 	.word	0x00000007
        /*0c98*/ 	.word	0x0002a820
        /*0c9c*/ 	.short	0x010a
        /*0c9e*/ 	.byte	0x3f
	.zero		1


	//   ....[65]....
        /*0ca0*/ 	.word	0x00016ac0
        /*0ca4*/ 	.word	0x00000005
        /*0ca8*/ 	.word	0x0002a840
        /*0cac*/ 	.short	0x010a
        /*0cae*/ 	.byte	0x3f
	.zero		1


	//   ....[66]....
        /*0cb0*/ 	.word	0x00016b60
        /*0cb4*/ 	.word	0x00000003
        /*0cb8*/ 	.word	0x0002a840
        /*0cbc*/ 	.short	0x010a
        /*0cbe*/ 	.byte	0x3f
	.zero		1


	//   ....[67]....
        /*0cc0*/ 	.word	0x00016ba0
        /*0cc4*/ 	.word	0x00000005
        /*0cc8*/ 	.word	0x0002a860
        /*0ccc*/ 	.short	0x010a
        /*0cce*/ 	.byte	0x3f
	.zero		1


	//   ....[68]....
        /*0cd0*/ 	.word	0x00016be0
        /*0cd4*/ 	.word	0x00000003
        /*0cd8*/ 	.word	0x0002a860
        /*0cdc*/ 	.short	0x010a
        /*0cde*/ 	.byte	0x3f
	.zero		1


	//   ....[69]....
        /*0ce0*/ 	.word	0x00016c50
        /*0ce4*/ 	.word	0x00000003
        /*0ce8*/ 	.word	0x0002a800
        /*0cec*/ 	.short	0x010a
        /*0cee*/ 	.byte	0x3f
	.zero		1


	//   ....[70]....
        /*0cf0*/ 	.word	0x00016ca0
        /*0cf4*/ 	.word	0x00000003
        /*0cf8*/ 	.word	0x0002a830
        /*0cfc*/ 	.short	0x010a
        /*0cfe*/ 	.byte	0x3f
	.zero		1


	//   ....[71]....
        /*0d00*/ 	.word	0x00016d00
        /*0d04*/ 	.word	0x00000008
        /*0d08*/ 	.word	0x0002a830
        /*0d0c*/ 	.short	0x010a
        /*0d0e*/ 	.byte	0x3f
	.zero		1


	//   ....[72]....
        /*0d10*/ 	.word	0x00016d60
        /*0d14*/ 	.word	0x00000007
        /*0d18*/ 	.word	0x0002a850
        /*0d1c*/ 	.short	0x010a
        /*0d1e*/ 	.byte	0x3f
	.zero		1


	//   ....[73]....
        /*0d20*/ 	.word	0x00016dc0
        /*0d24*/ 	.word	0x00000008
        /*0d28*/ 	.word	0x0002a830
        /*0d2c*/ 	.short	0x010a
        /*0d2e*/ 	.byte	0x3f
	.zero		1


	//   ....[74]....
        /*0d30*/ 	.word	0x00016e20
        /*0d34*/ 	.word	0x00000007
        /*0d38*/ 	.word	0x0002a850
        /*0d3c*/ 	.short	0x010a
        /*0d3e*/ 	.byte	0x3f
	.zero		1


	//   ....[75]....
        /*0d40*/ 	.word	0x00016e80
        /*0d44*/ 	.word	0x00000008
        /*0d48*/ 	.word	0x0002a830
        /*0d4c*/ 	.short	0x010a
        /*0d4e*/ 	.byte	0x3f
	.zero		1


	//   ....[76]....
        /*0d50*/ 	.word	0x00016ee0
        /*0d54*/ 	.word	0x00000007
        /*0d58*/ 	.word	0x0002a850
        /*0d5c*/ 	.short	0x010a
        /*0d5e*/ 	.byte	0x3f
	.zero		1


	//   ....[77]....
        /*0d60*/ 	.word	0x00016f40
        /*0d64*/ 	.word	0x00000005
        /*0d68*/ 	.word	0x0002a850
        /*0d6c*/ 	.short	0x010a
        /*0d6e*/ 	.byte	0x3f
	.zero		1


	//   ....[78]....
        /*0d70*/ 	.word	0x00017060
        /*0d74*/ 	.word	0x00000007
        /*0d78*/ 	.word	0x0002a840
        /*0d7c*/ 	.short	0x010a
        /*0d7e*/ 	.byte	0x3f
	.zero		1


	//   ....[79]....
        /*0d80*/ 	.word	0x000183c0
        /*0d84*/ 	.word	0x00000016
        /*0d88*/ 	.word	0x0002a820
        /*0d8c*/ 	.short	0x010a
        /*0d8e*/ 	.byte	0x3f
	.zero		1


	//   ....[80]....
        /*0d90*/ 	.word	0x00018410
        /*0d94*/ 	.word	0x00000006
        /*0d98*/ 	.word	0x0002a840
        /*0d9c*/ 	.short	0x010a
        /*0d9e*/ 	.byte	0x3f
	.zero		1


	//   ....[81]....
        /*0da0*/ 	.word	0x00018bd0
        /*0da4*/ 	.word	0x00000004
        /*0da8*/ 	.word	0x0002a860
        /*0dac*/ 	.short	0x010a
        /*0dae*/ 	.byte	0x3f
	.zero		1


	//   ....[82]....
        /*0db0*/ 	.word	0x000193d0
        /*0db4*/ 	.word	0x00000000
        /*0db8*/ 	.word	0x0002a860
        /*0dbc*/ 	.short	0x010a
        /*0dbe*/ 	.byte	0x3f
	.zero		1


	//   ....[83]....
        /*0dc0*/ 	.word	0x0001a5b0
        /*0dc4*/ 	.word	0x00000007
        /*0dc8*/ 	.word	0x0002a820
        /*0dcc*/ 	.short	0x010a
        /*0dce*/ 	.byte	0x3f
	.zero		1


	//   ....[84]....
        /*0dd0*/ 	.word	0x0001a750
        /*0dd4*/ 	.word	0x00000005
        /*0dd8*/ 	.word	0x0002a840
        /*0ddc*/ 	.short	0x010a
        /*0dde*/ 	.byte	0x3f
	.zero		1


	//   ....[85]....
        /*0de0*/ 	.word	0x0001a7a0
        /*0de4*/ 	.word	0x00000003
        /*0de8*/ 	.word	0x0002a840
        /*0dec*/ 	.short	0x010a
        /*0dee*/ 	.byte	0x3f
	.zero		1


	//   ....[86]....
        /*0df0*/ 	.word	0x0001a7f0
        /*0df4*/ 	.word	0x00000005
        /*0df8*/ 	.word	0x0002a860
        /*0dfc*/ 	.short	0x010a
        /*0dfe*/ 	.byte	0x3f
	.zero		1


	//----- nvinfo : EIATTR_NUM_MBARRIERS
	.align		4
.L_206:
        /*0e00*/ 	.byte	0x03, 0x38
        /*0e02*/ 	.short	0x0016


	//----- nvinfo : EIATTR_EXIT_INSTR_OFFSETS
	.align		4
        /*0e04*/ 	.byte	0x04, 0x1c
        /*0e06*/ 	.short	(.L_208 - .L_207)


	//   ....[0]....
.L_207:
        /*0e08*/ 	.word	0x00000990


	//   ....[1]....
        /*0e0c*/ 	.word	0x00010660


	//   ....[2]....
        /*0e10*/ 	.word	0x00016c30


	//----- nvinfo : EIATTR_MAX_THREADS
	.align		4
.L_208:
        /*0e14*/ 	.byte	0x04, 0x05
        /*0e16*/ 	.short	(.L_210 - .L_209)
.L_209:
        /*0e18*/ 	.word	0x00000180
        /*0e1c*/ 	.word	0x00000001
        /*0e20*/ 	.word	0x00000001


	//----- nvinfo : EIATTR_CRS_STACK_SIZE
	.align		4
.L_210:
        /*0e24*/ 	.byte	0x04, 0x1e
        /*0e26*/ 	.short	(.L_212 - .L_211)
.L_211:
        /*0e28*/ 	.word	0x00000000


	//----- nvinfo : EIATTR_CBANK_PARAM_SIZE
	.align		4
.L_212:
        /*0e2c*/ 	.byte	0x03, 0x19
        /*0e2e*/ 	.short	0x0af0


	//----- nvinfo : EIATTR_PARAM_CBANK
	.align		4
        /*0e30*/ 	.byte	0x04, 0x0a
        /*0e32*/ 	.short	(.L_214 - .L_213)
	.align		4
.L_213:
        /*0e34*/ 	.word	index@(.nv.constant0._ZN7cutlass13device_kernelIN5flash11enable_sm90INS1_16FlashAttnFwdSm90INS1_25CollectiveMainloopFwdSm90ILi2EN4cute5tupleIJNS5_1CILi1EEES8_S8_EEENS6_IJNS7_ILi128EEENS7_ILi96EEENS7_ILi192EEEEEELi128ENS_6half_tEfNS_4arch4Sm90ELb0ELb1ELb0ELb1ELb1ELb0ELb0ELb1ELb1ELb1ELb1ELb0EEENS1_21CollectiveEpilogueFwdINS6_IJSA_SA_SB_EEES9_SE_SG_Li256ELb1ELb1ELb1ELb0EEENS1_36VarlenDynamicPersistentTileSchedulerILi128ELi96ELi256ELi128ELb1ELb1ELb1ELb1ELb0ELb1EEEEEEEEEvNT_6ParamsE)
        /*0e38*/ 	.short	0x0210
        /*0e3a*/ 	.short	0x0af0


	//----- nvinfo : EIATTR_SW_WAR
	.align		4
.L_214:
        /*0e3c*/ 	.byte	0x04, 0x36
        /*0e3e*/ 	.short	(.L_216 - .L_215)
.L_215:
        /*0e40*/ 	.word	0x00000008
.L_216:


//--------------------- .nv.info._ZN7cutlass13device_kernelIN5flash11enable_sm90INS1_16FlashAttnFwdSm90INS1_25CollectiveMainloopFwdSm90ILi2EN4cute5tupleIJNS5_1CILi1EEES8_S8_EEENS6_IJNS7_ILi128EEENS7_ILi96EEENS7_ILi192EEEEEELi128ENS_6half_tEfNS_4arch4Sm90ELb0ELb1ELb0ELb1ELb1ELb1ELb0ELb1ELb1ELb1ELb1ELb0EEENS1_21CollectiveEpilogueFwdINS6_IJSA_SA_SB_EEES9_SE_SG_Li256ELb1ELb1ELb1ELb0EEENS1_36VarlenDynamicPersistentTileSchedulerILi128ELi96ELi256ELi128ELb1ELb1ELb1ELb1ELb0ELb1EEEEEEEEEvNT_6ParamsE --------------------------
	.section	.nv.info._ZN7cutlass13device_kernelIN5flash11enable_sm90INS1_16FlashAttnFwdSm90INS1_25CollectiveMainloopFwdSm90ILi2EN4cute5tupleIJNS5_1CILi1EEES8_S8_EEENS6_IJNS7_ILi128EEENS7_ILi96EEENS7_ILi192EEEEEELi128ENS_6half_tEfNS_4arch4Sm90ELb0ELb1ELb0ELb1ELb1ELb1ELb0ELb1ELb1ELb1ELb1ELb0EEENS1_21CollectiveEpilogueFwdINS6_IJSA_SA_SB_EEES9_SE_SG_Li256ELb1ELb1ELb1ELb0EEENS1_36VarlenDynamicPersistentTileSchedulerILi128ELi96ELi256ELi128ELb1ELb1ELb1ELb1ELb0ELb1EEEEEEEEEvNT_6ParamsE,"",@"SHT_CUDA_INFO"
	.sectionflags	@""
	.align	4


	//----- nvinfo : EIATTR_CUDA_API_VERSION
	.align		4
        /*0000*/ 	.byte	0x04, 0x37
        /*0002*/ 	.short	(.L_218 - .L_217)
.L_217:
        /*0004*/ 	.word	0x00000082


	//----- nvinfo : EIATTR_KPARAM_INFO
	.align		4
.L_218:
        /*0008*/ 	.byte	0x04, 0x17
        /*000a*/ 	.short	(.L_220 - .L_219)
.L_219:
        /*000c*/ 	.word	0x00000000
        /*0010*/ 	.short	0x0000
        /*0012*/ 	.short	0x0070
        /*0014*/ 	.byte	0x00, 0xf0, 0x01, 0x2a


	//----- nvinfo : EIATTR_SPARSE_MMA_MASK
	.align		4
.L_220:
        /*0018*/ 	.byte	0x03, 0x50
        /*001a*/ 	.short	0x0000


	//----- nvinfo : EIATTR_MAXREG_COUNT
	.align		4
        /*001c*/ 	.byte	0x03, 0x1b
        /*001e*/ 	.short	0x00a8


	//----- nvinfo : EIATTR_NUM_BARRIERS
	.align		4
        /*0020*/ 	.byte	0x02, 0x4c
        /*0022*/ 	.byte	0x10
	.zero		1


	//----- nvinfo : EIATTR_EXTERNS
	.align		4
        /*0024*/ 	.byte	0x04, 0x0f
        /*0026*/ 	.short	(.L_222 - .L_221)


	//   ....[0]....
	.align		4
.L_221:
        /*0028*/ 	.word	index@(__assertfail)


	//----- nvinfo : EIATTR_ANNOTATIONS
	.align		4
.L_222:
        /*002c*/ 	.byte	0x04, 0x55
        /*002e*/ 	.short	(.L_224 - .L_223)


	//   ....[0]....
.L_223:
        /* <DEDUP_REMOVED lines=37> */
        /*0274*/ 	.byte	0x60, 0x9e, 0x02, 0x00, 0x01, 0x00, 0x00, 0x00, 0xf0, 0x9f, 0x02, 0x00


	//----- nvinfo : EIATTR_MERCURY_ISA_VERSION
	.align		4
.L_224:
        /*0280*/ 	.byte	0x03, 0x5f
        /*0282*/ 	.short	0x0101


	//----- nvinfo : EIATTR_UNUSED_LOAD_BYTE_OFFSET
	.align		4
        /*0284*/ 	.byte	0x04, 0x44
        /*0286*/ 	.short	(.L_226 - .L_225)


	//   ....[0]....
.L_225:
        /*0288*/ 	.word	0x00000a50
        /*028c*/ 	.word	0x0000fff0


	//   ....[1]....
        /*0290*/ 	.word	0x0001f3a0
        /*0294*/ 	.word	0x0000fff0


	//----- nvinfo : EIATTR_INT_WARP_WIDE_INSTR_OFFSETS
	.align		4
.L_226:
        /*0298*/ 	.byte	0x04, 0x31
        /*029a*/ 	.short	(.L_228 - .L_227)


	//   ....[0]....
.L_227:
        /*029c*/ 	.word	0x00000130


	//   ....[1]....
        /*02a0*/ 	.word	0x00000170


	//   ....[2]....
        /*02a4*/ 	.word	0x000001e0


	//   ....[3]....
        /*02a8*/ 	.word	0x00025870


	//   ....[4]....
        /*02ac*/ 	.word	0x00025900


	//   ....[5]....
        /*02b0*/ 	.word	0x00028770


	//   ....[6]....
        /*02b4*/ 	.word	0x00028800


	//----- nvinfo : EIATTR_COOP_GROUP_MASK_REGIDS
	.align		4
.L_228:
        /*02b8*/ 	.byte	0x04, 0x29
        /*02ba*/ 	.short	(.L_230 - .L_229)


	//   ....[0]....
.L_229:
        /*02bc*/ 	.word	0xffffffff


	//   ....[1]....
        /*02c0*/ 	.word	0xffffffff


	//   ....[2]....
        /*02c4*/ 	.word	0xffffffff


	//   ....[3]....
        /*02c8*/ 	.word	0xffffffff


	//   ....[4]....
        /*02cc*/ 	.word	0xffffffff


	//   ....[5]....
        /*02d0*/ 	.word	0xffffffff


	//   ....[6]....
        /*02d4*/ 	.word	0xffffffff


	//   ....[7]....
        /*02d8*/ 	.word	0xffffffff


	//   ....[8]....
        /*02dc*/ 	.word	0xffffffff


	//   ....[9]....
        /*02e0*/ 	.word	0xffffffff


	//   ....[10]....
        /*02e4*/ 	.word	0xffffffff


	//   ....[11]....
        /*02e8*/ 	.word	0xffffffff


	//   ....[12]....
        /*02ec*/ 	.word	0xffffffff


	//   ....[13]....
        /*02f0*/ 	.word	0xffffffff


	//   ....[14]....
        /*02f4*/ 	.word	0xffffffff


	//   ....[15]....
        /*02f8*/ 	.word	0xffffffff


	//   ....[16]....
        /*02fc*/ 	.word	0xffffffff


	//   ....[17]....
        /*0300*/ 	.word	0xffffffff


	//   ....[18]....
        /*0304*/ 	.word	0xffffffff


	//   ....[19]....
        /*0308*/ 	.word	0xffffffff


	//   ....[20]....
        /*030c*/ 	.word	0xffffffff


	//   ....[21]....
        /*0310*/ 	.word	0xffffffff


	//   ....[22]....
        /*0314*/ 	.word	0xffffffff


	//   ....[23]....
        /*0318*/ 	.word	0xffffffff


	//   ....[24]....
        /*031c*/ 	.word	0xffffffff


	//   ....[25]....
        /*0320*/ 	.word	0xffffffff


	//   ....[26]....
        /*0324*/ 	.word	0xffffffff


	//   ....[27]....
        /*0328*/ 	.word	0xffffffff


	//   ....[28]....
        /*032c*/ 	.word	0xffffffff


	//   ....[29]....
        /*0330*/ 	.word	0xffffffff


	//   ....[30]....
        /*0334*/ 	.word	0xffffffff


	//   ....[31]....
        /*0338*/ 	.word	0xffffffff


	//   ....[32]....
        /*033c*/ 	.word	0xffffffff


	//   ....[33]....
        /*0340*/ 	.word	0xffffffff


	//   ....[34]....
        /*0344*/ 	.word	0xffffffff


	//   ....[35]....
        /*0348*/ 	.word	0xffffffff


	//   ....[36]....
        /*034c*/ 	.word	0xffffffff


	//   ....[37]....
        /*0350*/ 	.word	0xffffffff


	//   ....[38]....
        /*0354*/ 	.word	0xffffffff


	//   ....[39]....
        /*0358*/ 	.word	0xffffffff


	//   ....[40]....
        /*035c*/ 	.word	0xffffffff


	//   ....[41]....
        /*0360*/ 	.word	0xffffffff


	//   ....[42]....
        /*0364*/ 	.word	0xffffffff


	//   ....[43]....
        /*0368*/ 	.word	0xffffffff


	//   ....[44]....
        /*036c*/ 	.word	0xffffffff


	//   ....[45]....
        /*0370*/ 	.word	0xffffffff


	//   ....[46]....
        /*0374*/ 	.word	0xffffffff


	//   ....[47]....
        /*0378*/ 	.word	0xffffffff


	//   ....[48]....
        /*037c*/ 	.word	0xffffffff


	//   ....[49]....
        /*0380*/ 	.word	0xffffffff


	//   ....[50]....
        /*0384*/ 	.word	0xffffffff


	//   ....[51]....
        /*0388*/ 	.word	0xffffffff


	//   ....[52]....
        /*038c*/ 	.word	0xffffffff


	//   ....[53]....
        /*0390*/ 	.word	0xffffffff


	//   ....[54]....
        /*0394*/ 	.word	0xffffffff


	//   ....[55]....
        /*0398*/ 	.word	0xffffffff


	//   ....[56]....
        /*039c*/ 	.word	0xffffffff


	//   ....[57]....
        /*03a0*/ 	.word	0xffffffff


	//   ....[58]....
        /*03a4*/ 	.word	0xffffffff


	//   ....[59]....
        /*03a8*/ 	.word	0xffffffff


	//   ....[60]....
        /*03ac*/ 	.word	0xffffffff


	//   ....[61]....
        /*03b0*/ 	.word	0xffffffff


	//   ....[62]....
        /*03b4*/ 	.word	0xffffffff


	//   ....[63]....
        /*03b8*/ 	.word	0xffffffff


	//   ....[64]....
        /*03bc*/ 	.word	0xffffffff


	//   ....[65]....
        /*03c0*/ 	.word	0xffffffff


	//   ....[66]....
        /*03c4*/ 	.word	0xffffffff


	//   ....[67]....
        /*03c8*/ 	.word	0xffffffff


	//   ....[68]....
        /*03cc*/ 	.word	0xffffffff


	//   ....[69]....
        /*03d0*/ 	.word	0xffffffff


	//   ....[70]....
        /*03d4*/ 	.word	0xffffffff


	//   ....[71]....
        /*03d8*/ 	.word	0xffffffff


	//   ....[72]....
        /*03dc*/ 	.word	0xffffffff


	//   ....[73]....
        /*03e0*/ 	.word	0xffffffff


	//   ....[74]....
        /*03e4*/ 	.word	0xffffffff


	//   ....[75]....
        /*03e8*/ 	.word	0xffffffff


	//   ....[76]....
        /*03ec*/ 	.word	0xffffffff


	//   ....[77]....
        /*03f0*/ 	.word	0xffffffff


	//   ....[78]....
        /*03f4*/ 	.word	0xffffffff


	//   ....[79]....
        /*03f8*/ 	.word	0xffffffff


	//   ....[80]....
        /*03fc*/ 	.word	0xffffffff


	//   ....[81]....
        /*0400*/ 	.word	0xffffffff


	//   ....[82]....
        /*0404*/ 	.word	0xffffffff


	//   ....[83]....
        /*0408*/ 	.word	0xffffffff


	//   ....[84]....
        /*040c*/ 	.word	0xffffffff


	//   ....[85]....
        /*0410*/ 	.word	0xffffffff


	//   ....[86]....
        /*0414*/ 	.word	0xffffffff


	//   ....[87]....
        /*0418*/ 	.word	0xffffffff


	//   ....[88]....
        /*041c*/ 	.word	0xffffffff


	//   ....[89]....
        /*0420*/ 	.word	0xffffffff


	//   ....[90]....
        /*0424*/ 	.word	0xffffffff


	//   ....[91]....
        /*0428*/ 	.word	0xffffffff


	//   ....[92]....
        /*042c*/ 	.word	0xffffffff


	//   ....[93]....
        /*0430*/ 	.word	0xffffffff


	//   ....[94]....
        /*0434*/ 	.word	0xffffffff


	//   ....[95]....
        /*0438*/ 	.word	0xffffffff


	//   ....[96]....
        /*043c*/ 	.word	0xffffffff


	//   ....[97]....
        /*0440*/ 	.word	0xffffffff


	//   ....[98]....
        /*0444*/ 	.word	0xffffffff


	//   ....[99]....
        /*0448*/ 	.word	0xffffffff


	//   ....[100]....
        /*044c*/ 	.word	0xffffffff


	//   ....[101]....
        /*0450*/ 	.word	0xffffffff


	//   ....[102]....
        /*0454*/ 	.word	0xffffffff


	//   ....[103]....
        /*0458*/ 	.word	0xffffffff


	//   ....[104]....
        /*045c*/ 	.word	0xffffffff


	//   ....[105]....
        /*0460*/ 	.word	0xffffffff


	//   ....[106]....
        /*0464*/ 	.word	0xffffffff


	//   ....[107]....
        /*0468*/ 	.word	0xffffffff


	//   ....[108]....
        /*046c*/ 	.word	0xffffffff


	//   ....[109]....
        /*0470*/ 	.word	0xffffffff


	//   ....[110]....
        /*0474*/ 	.word	0xffffffff


	//   ....[111]....
        /*0478*/ 	.word	0xffffffff


	//   ....[112]....
        /*047c*/ 	.word	0xffffffff


	//   ....[113]....
        /*0480*/ 	.word	0xffffffff


	//   ....[114]....
        /*0484*/ 	.word	0xffffffff


	//   ....[115]....
        /*0488*/ 	.word	0xffffffff


	//   ....[116]....
        /*048c*/ 	.word	0xffffffff


	//   ....[117]....
        /*0490*/ 	.word	0xffffffff


	//   ....[118]....
        /*0494*/ 	.word	0xffffffff


	//   ....[119]....
        /*0498*/ 	.word	0xffffffff


	//   ....[120]....
        /*049c*/ 	.word	0xffffffff


	//   ....[121]....
        /*04a0*/ 	.word	0xffffffff


	//   ....[122]....
        /*04a4*/ 	.word	0xffffffff


	//   ....[123]....
        /*04a8*/ 	.word	0xffffffff


	//   ....[124]....
        /*04ac*/ 	.word	0xffffffff


	//   ....[125]....
        /*04b0*/ 	.word	0xffffffff


	//   ....[126]....
        /*04b4*/ 	.word	0xffffffff


	//   ....[127]....
        /*04b8*/ 	.word	0xffffffff


	//   ....[128]....
        /*04bc*/ 	.word	0xffffffff


	//   ....[129]....
        /*04c0*/ 	.word	0xffffffff


	//   ....[130]....
        /*04c4*/ 	.word	0xffffffff


	//   ....[131]....
        /*04c8*/ 	.word	0xffffffff


	//   ....[132]....
        /*04cc*/ 	.word	0xffffffff


	//   ....[133]....
        /*04d0*/ 	.word	0xffffffff


	//   ....[134]....
        /*04d4*/ 	.word	0xffffffff


	//   ....[135]....
        /*04d8*/ 	.word	0xffffffff


	//   ....[136]....
        /*04dc*/ 	.word	0xffffffff


	//   ....[137]....
        /*04e0*/ 	.word	0xffffffff


	//   ....[138]....
        /*04e4*/ 	.word	0xffffffff


	//   ....[139]....
        /*04e8*/ 	.word	0xffffffff


	//   ....[140]....
        /*04ec*/ 	.word	0xffffffff


	//   ....[141]....
        /*04f0*/ 	.word	0xffffffff


	//   ....[142]....
        /*04f4*/ 	.word	0xffffffff


	//   ....[143]....
        /*04f8*/ 	.word	0xffffffff


	//   ....[144]....
        /*04fc*/ 	.word	0xffffffff


	//   ....[145]....
        /*0500*/ 	.word	0xffffffff


	//   ....[146]....
        /*0504*/ 	.word	0xffffffff


	//   ....[147]....
        /*0508*/ 	.word	0xffffffff


	//   ....[148]....
        /*050c*/ 	.word	0xffffffff


	//   ....[149]....
        /*0510*/ 	.word	0xffffffff


	//   ....[150]....
        /*0514*/ 	.word	0xffffffff


	//   ....[151]....
        /*0518*/ 	.word	0xffffffff


	//   ....[152]....
        /*051c*/ 	.word	0xffffffff


	//   ....[153]....
        /*0520*/ 	.word	0xffffffff


	//   ....[154]....
        /*0524*/ 	.word	0xffffffff


	//   ....[155]....
        /*0528*/ 	.word	0xffffffff


	//   ....[156]....
        /*052c*/ 	.word	0xffffffff


	//   ....[157]....
        /*0530*/ 	.word	0xffffffff


	//   ....[158]....
        /*0534*/ 	.word	0xffffffff


	//   ....[159]....
        /*0538*/ 	.word	0xffffffff


	//   ....[160]....
        /*053c*/ 	.word	0xffffffff


	//   ....[161]....
        /*0540*/ 	.word	0xffffffff


	//   ....[162]....
        /*0544*/ 	.word	0xffffffff


	//   ....[163]....
        /*0548*/ 	.word	0xffffffff


	//   ....[164]....
        /*054c*/ 	.word	0xffffffff


	//   ....[165]....
        /*0550*/ 	.word	0xffffffff


	//   ....[166]....
        /*0554*/ 	.word	0xffffffff


	//   ....[167]....
        /*0558*/ 	.word	0xffffffff


	//   ....[168]....
        /*055c*/ 	.word	0xffffffff


	//   ....[169]....
        /*0560*/ 	.word	0xffffffff


	//   ....[170]....
        /*0564*/ 	.word	0xffffffff


	//   ....[171]....
        /*0568*/ 	.word	0xffffffff


	//   ....[172]....
        /*056c*/ 	.word	0xffffffff


	//   ....[173]....
        /*0570*/ 	.word	0xffffffff


	//   ....[174]....
        /*0574*/ 	.word	0xffffffff


	//   ....[175]....
        /*0578*/ 	.word	0xffffffff


	//   ....[176]....
        /*057c*/ 	.word	0xffffffff


	//   ....[177]....
        /*0580*/ 	.word	0xffffffff


	//   ....[178]....
        /*0584*/ 	.word	0xffffffff


	//   ....[179]....
        /*0588*/ 	.word	0xffffffff


	//   ....[180]....
        /*058c*/ 	.word	0xffffffff


	//   ....[181]....
        /*0590*/ 	.word	0xffffffff


	//   ....[182]....
        /*0594*/ 	.word	0xffffffff


	//   ....[183]....
        /*0598*/ 	.word	0xffffffff


	//   ....[184]....
        /*059c*/ 	.word	0xffffffff


	//   ....[185]....
        /*05a0*/ 	.word	0xffffffff


	//   ....[186]....
        /*05a4*/ 	.word	0xffffffff


	//   ....[187]....
        /*05a8*/ 	.word	0xffffffff


	//   ....[188]....
        /*05ac*/ 	.word	0xffffffff


	//   ....[189]....
        /*05b0*/ 	.word	0xffffffff


	//   ....[190]....
        /*05b4*/ 	.word	0xffffffff


	//   ....[191]....
        /*05b8*/ 	.word	0x0500000f


	//   ....[192]....
        /*05bc*/ 	.word	0x0500000f


	//   ....[193]....
        /*05c0*/ 	.word	0x0500000f


	//   ....[194]....
        /*05c4*/ 	.word	0x0500000f


	//   ....[195]....
        /*05c8*/ 	.word	0x0500000f


	//   ....[196]....
        /*05cc*/ 	.word	0x0500000f


	//   ....[197]....
        /*05d0*/ 	.word	0x0500000f


	//   ....[198]....
        /*05d4*/ 	.word	0x0500000f


	//   ....[199]....
        /*05d8*/ 	.word	0x0500000f


	//   ....[200]....
        /*05dc*/ 	.word	0x0500000f


	//   ....[201]....
        /*05e0*/ 	.word	0x0500000f


	//   ....[202]....
        /*05e4*/ 	.word	0x0500000f


	//   ....[203]....
        /*05e8*/ 	.word	0x0500000f


	//   ....[204]....
        /*05ec*/ 	.word	0x0500000f


	//   ....[205]....
        /*05f0*/ 	.word	0x0500000f


	//   ....[206]....
        /*05f4*/ 	.word	0x0500000f


	//   ....[207]....
        /*05f8*/ 	.word	0x0500000f


	//   ....[208]....
        /*05fc*/ 	.word	0x0500000f


	//   ....[209]....
        /*0600*/ 	.word	0x0500000f


	//   ....[210]....
        /*0604*/ 	.word	0x0500000f


	//   ....[211]....
        /*0608*/ 	.word	0x0500000f


	//   ....[212]....
        /*060c*/ 	.word	0x0500000f


	//   ....[213]....
        /*0610*/ 	.word	0x0500000f


	//   ....[214]....
        /*0614*/ 	.word	0x0500000f


	//   ....[215]....
        /*0618*/ 	.word	0x0500000f


	//   ....[216]....
        /*061c*/ 	.word	0x0500000f


	//   ....[217]....
        /*0620*/ 	.word	0x0500000f


	//   ....[218]....
        /*0624*/ 	.word	0x0500000f


	//   ....[219]....
        /*0628*/ 	.word	0x0500000f


	//   ....[220]....
        /*062c*/ 	.word	0x0500000f


	//   ....[221]....
        /*0630*/ 	.word	0x0500000f


	//   ....[222]....
        /*0634*/ 	.word	0x0500000f


	//   ....[223]....
        /*0638*/ 	.word	0x0500000f


	//   ....[224]....
        /*063c*/ 	.word	0x0500000f


	//   ....[225]....
        /*0640*/ 	.word	0x0500000f


	//   ....[226]....
        /*0644*/ 	.word	0x0500000f


	//   ....[227]....
        /*0648*/ 	.word	0x0500000f


	//   ....[228]....
        /*064c*/ 	.word	0x0500000f


	//   ....[229]....
        /*0650*/ 	.word	0x0500000f


	//   ....[230]....
        /*0654*/ 	.word	0x0500000f


	//   ....[231]....
        /*0658*/ 	.word	0x0500000f


	//   ....[232]....
        /*065c*/ 	.word	0x0500000f


	//   ....[233]....
        /*0660*/ 	.word	0x0500000f


	//   ....[234]....
        /*0664*/ 	.word	0x0500000f


	//   ....[235]....
        /*0668*/ 	.word	0x0500000f


	//   ....[236]....
        /*066c*/ 	.word	0x0500000f


	//   ....[237]....
        /*0670*/ 	.word	0x0500000f


	//   ....[238]....
        /*0674*/ 	.word	0x0500000f


	//   ....[239]....
        /*0678*/ 	.word	0x0500000f


	//   ....[240]....
        /*067c*/ 	.word	0x0500000f


	//   ....[241]....
        /*0680*/ 	.word	0x0500000f


	//   ....[242]....
        /*0684*/ 	.word	0x0500000f


	//   ....[243]....
        /*0688*/ 	.word	0x0500000f


	//   ....[244]....
        /*068c*/ 	.word	0x0500000f


	//   ....[245]....
        /*0690*/ 	.word	0x0500000f


	//   ....[246]....
        /*0694*/ 	.word	0x0500000f


	//   ....[247]....
        /*0698*/ 	.word	0x0500000f


	//   ....[248]....
        /*069c*/ 	.word	0x0500000f


	//   ....[249]....
        /*06a0*/ 	.word	0x0500000f


	//   ....[250]....
        /*06a4*/ 	.word	0x0500000f


	//   ....[251]....
        /*06a8*/ 	.word	0x0500000f


	//   ....[252]....
        /*06ac*/ 	.word	0x0500000f


	//   ....[253]....
        /*06b0*/ 	.word	0x0500000f


	//   ....[254]....
        /*06b4*/ 	.word	0x0500000f


	//   ....[255]....
        /*06b8*/ 	.word	0x0500000f


	//   ....[0]....
        /*06bc*/ 	.word	0x0500000f


	//   ....[1]....
        /*06c0*/ 	.word	0x0500000f


	//   ....[2]....
        /*06c4*/ 	.word	0x0500000f


	//   ....[3]....
        /*06c8*/ 	.word	0x0500000f


	//   ....[4]....
        /*06cc*/ 	.word	0x0500000f


	//   ....[5]....
        /*06d0*/ 	.word	0x0500000f


	//   ....[6]....
        /*06d4*/ 	.word	0x0500000f


	//   ....[7]....
        /*06d8*/ 	.word	0x0500000f


	//   ....[8]....
        /*06dc*/ 	.word	0x0500000f


	//   ....[9]....
        /*06e0*/ 	.word	0x0500000f


	//   ....[10]....
        /*06e4*/ 	.word	0x0500000f


	//   ....[11]....
        /*06e8*/ 	.word	0x0500000f


	//   ....[12]....
        /*06ec*/ 	.word	0x0500000f


	//   ....[13]....
        /*06f0*/ 	.word	0x0500000f


	//   ....[14]....
        /*06f4*/ 	.word	0x0500000f


	//   ....[15]....
        /*06f8*/ 	.word	0x0500000f


	//   ....[16]....
        /*06fc*/ 	.word	0x0500000f


	//   ....[17]....
        /*0700*/ 	.word	0x0500000f


	//   ....[18]....
        /*0704*/ 	.word	0x0500000f


	//   ....[19]....
        /*0708*/ 	.word	0x0500000f


	//   ....[20]....
        /*070c*/ 	.word	0x0500000f


	//   ....[21]....
        /*0710*/ 	.word	0x0500000f


	//   ....[22]....
        /*0714*/ 	.word	0x0500000f


	//   ....[23]....
        /*0718*/ 	.word	0x0500000f


	//   ....[24]....
        /*071c*/ 	.word	0x0500000f


	//   ....[25]....
        /*0720*/ 	.word	0x0500000f


	//   ....[26]....
        /*0724*/ 	.word	0x0500000f


	//   ....[27]....
        /*0728*/ 	.word	0x0500000f


	//   ....[28]....
        /*072c*/ 	.word	0x0500000f


	//   ....[29]....
        /*0730*/ 	.word	0x0500000f


	//   ....[30]....
        /*0734*/ 	.word	0x0500000f


	//   ....[31]....
        /*0738*/ 	.word	0x0500000f


	//   ....[32]....
        /*073c*/ 	.word	0x0500000f


	//   ....[33]....
        /*0740*/ 	.word	0x0500000f


	//   ....[34]....
        /*0744*/ 	.word	0x0500000f


	//   ....[35]....
        /*0748*/ 	.word	0x0500000f


	//   ....[36]....
        /*074c*/ 	.word	0x0500000f


	//   ....[37]....
        /*0750*/ 	.word	0x0500000f


	//   ....[38]....
        /*0754*/ 	.word	0x0500000f


	//   ....[39]....
        /*0758*/ 	.word	0x0500000f


	//   ....[40]....
        /*075c*/ 	.word	0x0500000f


	//   ....[41]....
        /*0760*/ 	.word	0x0500000f


	//   ....[42]....
        /*0764*/ 	.word	0x0500000f


	//   ....[43]....
        /*0768*/ 	.word	0x0500000f


	//   ....[44]....
        /*076c*/ 	.word	0x0500000f


	//   ....[45]....
        /*0770*/ 	.word	0x0500000f


	//   ....[46]....
        /*0774*/ 	.word	0x0500000f


	//   ....[47]....
        /*0778*/ 	.word	0x0500000f


	//----- nvinfo : EIATTR_COOP_GROUP_INSTR_OFFSETS
	.align		4
.L_230:
        /*077c*/ 	.byte	0x04, 0x28
        /*077e*/ 	.short	(.L_232 - .L_231)


	//   ....[0]....
.L_231:
        /*0780*/ 	.word	0x00000060


	//   ....[1]....
        /*0784*/ 	.word	0x00000140


	//   ....[2]....
        /*0788*/ 	.word	0x00000190


	//   ....[3]....
        /*078c*/ 	.word	0x000003c0


	//   ....[4]....
        /*0790*/ 	.word	0x00000520


	//   ....[5]....
        /*0794*/ 	.word	0x00000640


	//   ....[6]....
        /*0798*/ 	.word	0x000007a0


	//   ....[7]....
        /*079c*/ 	.word	0x00003ed0


	//   ....[8]....
        /*07a0*/ 	.word	0x00003ee0


	//   ....[9]....
        /*07a4*/ 	.word	0x00005490


	//   ....[10]....
        /*07a8*/ 	.word	0x000054a0


	//   ....[11]....
        /*07ac*/ 	.word	0x000074f0


	//   ....[12]....
        /*07b0*/ 	.word	0x00007500


	//   ....[13]....
        /*07b4*/ 	.word	0x00008be0


	//   ....[14]....
        /*07b8*/ 	.word	0x00008bf0


	//   ....[15]....
        /*07bc*/ 	.word	0x0000a4b0


	//   ....[16]....
        /*07c0*/ 	.word	0x0000a4c0


	//   ....[17]....
        /*07c4*/ 	.word	0x0000a750


	//   ....[18]....
        /*07c8*/ 	.word	0x0000a760


	//   ....[19]....
        /*07cc*/ 	.word	0x0000ac90


	//   ....[20]....
        /*07d0*/ 	.word	0x0000acb0


	//   ....[21]....
        /*07d4*/ 	.word	0x0000ae30


	//   ....[22]....
        /*07d8*/ 	.word	0x0000ae50


	//   ....[23]....
        /*07dc*/ 	.word	0x0000ba10


	//   ....[24]....
        /*07e0*/ 	.word	0x0000c160


	//   ....[25]....
        /*07e4*/ 	.word	0x0000c170


	//   ....[26]....
        /*07e8*/ 	.word	0x0000c180


	//   ....[27]....
        /*07ec*/ 	.word	0x0000c190


	//   ....[28]....
        /*07f0*/ 	.word	0x0000c980


	//   ....[29]....
        /*07f4*/ 	.word	0x0000c990


	//   ....[30]....
        /*07f8*/ 	.word	0x0000c9a0


	//   ....[31]....
        /*07fc*/ 	.word	0x0000c9b0


	//   ....[32]....
        /*0800*/ 	.word	0x0000f730


	//   ....[33]....
        /*0804*/ 	.word	0x0000f740


	//   ....[34]....
        /*0808*/ 	.word	0x0000f750


	//   ....[35]....
        /*080c*/ 	.word	0x0000f760


	//   ....[36]....
        /*0810*/ 	.word	0x0000fd90


	//   ....[37]....
        /*0814*/ 	.word	0x0000fda0


	//   ....[38]....
        /*0818*/ 	.word	0x0000fdb0


	//   ....[39]....
        /*081c*/ 	.word	0x0000fdc0


	//   ....[40]....
        /*0820*/ 	.word	0x00013540


	//   ....[41]....
        /*0824*/ 	.word	0x00013760


	//   ....[42]....
        /*0828*/ 	.word	0x00014470


	//   ....[43]....
        /*082c*/ 	.word	0x00014580


	//   ....[44]....
        /*0830*/ 	.word	0x00014b00


	//   ....[45]....
        /*0834*/ 	.word	0x00014b60


	//   ....[46]....
        /*0838*/ 	.word	0x00016bb0


	//   ....[47]....
        /*083c*/ 	.word	0x00016d50


	//   ....[48]....
        /*0840*/ 	.word	0x00017bf0


	//   ....[49]....
        /*0844*/ 	.word	0x00017d10


	//   ....[50]....
        /*0848*/ 	.word	0x00018260


	//   ....[51]....
        /*084c*/ 	.word	0x000182c0


	//   ....[52]....
        /*0850*/ 	.word	0x0001a490


	//   ....[53]....
        /*0854*/ 	.word	0x0001a4a0


	//   ....[54]....
        /*0858*/ 	.word	0x0001a4d0


	//   ....[55]....
        /*085c*/ 	.word	0x0001a4e0


	//   ....[56]....
        /*0860*/ 	.word	0x0001c410


	//   ....[57]....
        /*0864*/ 	.word	0x0001c5e0


	//   ....[58]....
        /*0868*/ 	.word	0x0001d460


	//   ....[59]....
        /*086c*/ 	.word	0x0001d580


	//   ....[60]....
        /*0870*/ 	.word	0x0001db00


	//   ....[61]....
        /*0874*/ 	.word	0x0001db60


	//   ....[62]....
        /*0878*/ 	.word	0x0001ec90


	//   ....[63]....
        /*087c*/ 	.word	0x0001ed10


	//   ....[64]....
        /*0880*/ 	.word	0x0001ed40


	//   ....[65]....
        /*0884*/ 	.word	0x0001ed50


	//   ....[66]....
        /*0888*/ 	.word	0x0001fe50


	//   ....[67]....
        /*088c*/ 	.word	0x0001fe60


	//   ....[68]....
        /*0890*/ 	.word	0x0001fe70


	//   ....[69]....
        /*0894*/ 	.word	0x0001fe80


	//   ....[70]....
        /*0898*/ 	.word	0x00020520


	//   ....[71]....
        /*089c*/ 	.word	0x00020570


	//   ....[72]....
        /*08a0*/ 	.word	0x00020650


	//   ....[73]....
        /*08a4*/ 	.word	0x00020670


	//   ....[74]....
        /*08a8*/ 	.word	0x00020730


	//   ....[75]....
        /*08ac*/ 	.word	0x00020750


	//   ....[76]....
        /*08b0*/ 	.word	0x00020820


	//   ....[77]....
        /*08b4*/ 	.word	0x00020840


	//   ....[78]....
        /*08b8*/ 	.word	0x00020ce0


	//   ....[79]....
        /*08bc*/ 	.word	0x00020cf0


	//   ....[80]....
        /*08c0*/ 	.word	0x00021130


	//   ....[81]....
        /*08c4*/ 	.word	0x00021140


	//   ....[82]....
        /*08c8*/ 	.word	0x00021db0


	//   ....[83]....
        /*08cc*/ 	.word	0x00021dc0


	//   ....[84]....
        /*08d0*/ 	.word	0x00021e80


	//   ....[85]....
        /*08d4*/ 	.word	0x00021ea0


	//   ....[86]....
        /*08d8*/ 	.word	0x00021f60


	//   ....[87]....
        /*08dc*/ 	.word	0x00021f80


	//   ....[88]....
        /*08e0*/ 	.word	0x00022050


	//   ....[89]....
        /*08e4*/ 	.word	0x00022070


	//   ....[90]....
        /*08e8*/ 	.word	0x000221c0


	//   ....[91]....
        /*08ec*/ 	.word	0x000223b0


	//   ....[92]....
        /*08f0*/ 	.word	0x000223e0


	//   ....[93]....
        /*08f4*/ 	.word	0x00022410


	//   ....[94]....
        /*08f8*/ 	.word	0x00022440


	//   ....[95]....
        /*08fc*/ 	.word	0x00022470


	//   ....[96]....
        /*0900*/ 	.word	0x000224a0


	//   ....[97]....
        /*0904*/ 	.word	0x00022630


	//   ....[98]....
        /*0908*/ 	.word	0x00022660


	//   ....[99]....
        /*090c*/ 	.word	0x00022690


	//   ....[100]....
        /*0910*/ 	.word	0x000226c0


	//   ....[101]....
        /*0914*/ 	.word	0x000226f0


	//   ....[102]....
        /*0918*/ 	.word	0x00022720


	//   ....[103]....
        /*091c*/ 	.word	0x000227b0


	//   ....[104]....
        /*0920*/ 	.word	0x000227e0


	//   ....[105]....
        /*0924*/ 	.word	0x000227f0


	//   ....[106]....
        /*0928*/ 	.word	0x00022830


	//   ....[107]....
        /*092c*/ 	.word	0x00023fa0


	//   ....[108]....
        /*0930*/ 	.word	0x000264d0


	//   ....[109]....
        /*0934*/ 	.word	0x000264f0


	//   ....[110]....
        /*0938*/ 	.word	0x000265a0


	//   ....[111]....
        /*093c*/ 	.word	0x000265c0


	//   ....[112]....
        /*0940*/ 	.word	0x00026660


	//   ....[113]....
        /*0944*/ 	.word	0x00026680


	//   ....[114]....
        /*0948*/ 	.word	0x00026720


	//   ....[115]....
        /*094c*/ 	.word	0x00026740


	//   ....[116]....
        /*0950*/ 	.word	0x000267e0


	//   ....[117]....
        /*0954*/ 	.word	0x00026800


	//   ....[118]....
        /*0958*/ 	.word	0x00026810


	//   ....[119]....
        /*095c*/ 	.word	0x000268a0


	//   ....[120]....
        /*0960*/ 	.word	0x00027040


	//   ....[121]....
        /*0964*/ 	.word	0x00027070


	//   ....[122]....
        /*0968*/ 	.word	0x00027090


	//   ....[123]....
        /*096c*/ 	.word	0x00027120


	//   ....[124]....
        /*0970*/ 	.word	0x00027130


	//   ....[125]....
        /*0974*/ 	.word	0x000271d0


	//   ....[126]....
        /*0978*/ 	.word	0x000271e0


	//   ....[127]....
        /*097c*/ 	.word	0x00027280


	//   ....[128]....
        /*0980*/ 	.word	0x00027290


	//   ....[129]....
        /*0984*/ 	.word	0x00027330


	//   ....[130]....
        /*0988*/ 	.word	0x00027340


	//   ....[131]....
        /*098c*/ 	.word	0x000273e0


	//   ....[132]....
        /*0990*/ 	.word	0x000273f0


	//   ....[133]....
        /*0994*/ 	.word	0x00027490


	//   ....[134]....
        /*0998*/ 	.word	0x000274a0


	//   ....[135]....
        /*099c*/ 	.word	0x000274b0


	//   ....[136]....
        /*09a0*/ 	.word	0x00027c70


	//   ....[137]....
        /*09a4*/ 	.word	0x00027c80


	//   ....[138]....
        /*09a8*/ 	.word	0x00027c90


	//   ....[139]....
        /*09ac*/ 	.word	0x00027d20


	//   ....[140]....
        /*09b0*/ 	.word	0x00027d30


	//   ....[141]....
        /*09b4*/ 	.word	0x00027d90


	//   ....[142]....
        /*09b8*/ 	.word	0x00027dc0


	//   ....[143]....
        /*09bc*/ 	.word	0x00027e00


	//   ....[144]....
        /*09c0*/ 	.word	0x00027e30


	//   ....[145]....
        /*09c4*/ 	.word	0x00027e70


	//   ....[146]....
        /*09c8*/ 	.word	0x00027ea0


	//   ....[147]....
        /*09cc*/ 	.word	0x00027ee0


	//   ....[148]....
        /*09d0*/ 	.word	0x00028150


	//   ....[149]....
        /*09d4*/ 	.word	0x00028170


	//   ....[150]....
        /*09d8*/ 	.word	0x00028200


	//   ....[151]....
        /*09dc*/ 	.word	0x00028210


	//   ....[152]....
        /*09e0*/ 	.word	0x00028280


	//   ....[153]....
        /*09e4*/ 	.word	0x00028290


	//   ....[154]....
        /*09e8*/ 	.word	0x00028300


	//   ....[155]....
        /*09ec*/ 	.word	0x00028310


	//   ....[156]....
        /*09f0*/ 	.word	0x00028380


	//   ....[157]....
        /*09f4*/ 	.word	0x00028390


	//   ....[158]....
        /*09f8*/ 	.word	0x000283a0


	//   ....[159]....
        /*09fc*/ 	.word	0x00028410


	//   ....[160]....
        /*0a00*/ 	.word	0x00028970


	//   ....[161]....
        /*0a04*/ 	.word	0x000289a0


	//   ....[162]....
        /*0a08*/ 	.word	0x000289d0


	//   ....[163]....
        /*0a0c*/ 	.word	0x000289e0


	//   ....[164]....
        /*0a10*/ 	.word	0x00028a20


	//   ....[165]....
        /*0a14*/ 	.word	0x00028a40


	//   ....[166]....
        /*0a18*/ 	.word	0x00028ab0


	//   ....[167]....
        /*0a1c*/ 	.word	0x00028ad0


	//   ....[168]....
        /*0a20*/ 	.word	0x00028b30


	//   ....[169]....
        /*0a24*/ 	.word	0x00028b50


	//   ....[170]....
        /*0a28*/ 	.word	0x00028ba0


	//   ....[171]....
        /*0a2c*/ 	.word	0x00028bc0


	//   ....[172]....
        /*0a30*/ 	.word	0x00028ff0


	//   ....[173]....
        /*0a34*/ 	.word	0x00029020


	//   ....[174]....
        /*0a38*/ 	.word	0x00029080


	//   ....[175]....
        /*0a3c*/ 	.word	0x000290b0


	//   ....[176]....
        /*0a40*/ 	.word	0x000290e0


	//   ....[177]....
        /*0a44*/ 	.word	0x00029110


	//   ....[178]....
        /*0a48*/ 	.word	0x00029140


	//   ....[179]....
        /*0a4c*/ 	.word	0x00029170


	//   ....[180]....
        /*0a50*/ 	.word	0x00029310


	//   ....[181]....
        /*0a54*/ 	.word	0x00029340


	//   ....[182]....
        /*0a58*/ 	.word	0x00029370


	//   ....[183]....
        /*0a5c*/ 	.word	0x000293a0


	//   ....[184]....
        /*0a60*/ 	.word	0x000293d0


	//   ....[185]....
        /*0a64*/ 	.word	0x00029400


	//   ....[186]....
        /*0a68*/ 	.word	0x000294c0


	//   ....[187]....
        /*0a6c*/ 	.word	0x000294e0


	//   ....[188]....
        /*0a70*/ 	.word	0x00029500


	//   ....[189]....
        /*0a74*/ 	.word	0x00029560


	//   ....[190]....
        /*0a78*/ 	.word	0x00029f80


	//   ....[191]....
        /*0a7c*/ 	.word	0x0002a2c0


	//   ....[192]....
        /*0a80*/ 	.word	0x0002a350


	//   ....[193]....
        /*0a84*/ 	.word	0x0002a3f0


	//   ....[194]....
        /*0a88*/ 	.word	0x0002a480


	//   ....[195]....
        /*0a8c*/ 	.word	0x0002a570


	//   ....[196]....
        /*0a90*/ 	.word	0x0002a600


	//   ....[197]....
        /*0a94*/ 	.word	0x0002a6a0


	//   ....[198]....
        /*0a98*/ 	.word	0x0002a730


	//   ....[199]....
        /*0a9c*/ 	.word	0x0002a820


	//   ....[200]....
        /*0aa0*/ 	.word	0x0002a8b0


	//   ....[201]....
        /*0aa4*/ 	.word	0x0002a950


	//   ....[202]....
        /*0aa8*/ 	.word	0x0002a9e0


	//   ....[203]....
        /*0aac*/ 	.word	0x0002aad0


	//   ....[204]....
        /*0ab0*/ 	.word	0x0002ab60


	//   ....[205]....
        /*0ab4*/ 	.word	0x0002abb0


	//   ....[206]....
        /*0ab8*/ 	.word	0x0002ac00


	//   ....[207]....
        /*0abc*/ 	.word	0x0002aca0


	//   ....[208]....
        /*0ac0*/ 	.word	0x0002ad30


	//   ....[209]....
        /*0ac4*/ 	.word	0x0002ad80


	//   ....[210]....
        /*0ac8*/ 	.word	0x0002add0


	//   ....[211]....
        /*0acc*/ 	.word	0x0002aec0


	//   ....[212]....
        /*0ad0*/ 	.word	0x0002af50


	//   ....[213]....
        /*0ad4*/ 	.word	0x0002afa0


	//   ....[214]....
        /*0ad8*/ 	.word	0x0002aff0


	//   ....[215]....
        /*0adc*/ 	.word	0x0002b080


	//   ....[216]....
        /*0ae0*/ 	.word	0x0002b110


	//   ....[217]....
        /*0ae4*/ 	.word	0x0002b160


	//   ....[218]....
        /*0ae8*/ 	.word	0x0002b1b0


	//   ....[219]....
        /*0aec*/ 	.word	0x0002b550


	//   ....[220]....
        /*0af0*/ 	.word	0x0002b830


	//   ....[221]....
        /*0af4*/ 	.word	0x0002b920


	//   ....[222]....
        /*0af8*/ 	.word	0x0002b9c0


	//   ....[223]....
        /*0afc*/ 	.word	0x0002ba20


	//   ....[224]....
        /*0b00*/ 	.word	0x0002bb40


	//   ....[225]....
        /*0b04*/ 	.word	0x0002bba0


	//   ....[226]....
        /*0b08*/ 	.word	0x0002bcb0


	//   ....[227]....
        /*0b0c*/ 	.word	0x0002bd20


	//   ....[228]....
        /*0b10*/ 	.word	0x0002be30


	//   ....[229]....
        /*0b14*/ 	.word	0x0002bea0


	//   ....[230]....
        /*0b18*/ 	.word	0x0002bfb0


	//   ....[231]....
        /*0b1c*/ 	.word	0x0002c020


	//   ....[232]....
        /*0b20*/ 	.word	0x0002c0c0


	//   ....[233]....
        /*0b24*/ 	.word	0x0002c1d0


	//   ....[234]....
        /*0b28*/ 	.word	0x0002c230


	//   ....[235]....
        /*0b2c*/ 	.word	0x0002c290


	//   ....[236]....
        /*0b30*/ 	.word	0x0002c390


	//   ....[237]....
        /*0b34*/ 	.word	0x0002c3f0


	//   ....[238]....
        /*0b38*/ 	.word	0x0002c500


	//   ....[239]....
        /*0b3c*/ 	.word	0x0002c560


	//   ....[240]....
        /*0b40*/ 	.word	0x0002c670


	//   ....[241]....
        /*0b44*/ 	.word	0x0002c6d0


	//   ....[242]....
        /*0b48*/ 	.word	0x0002c7e0


	//   ....[243]....
        /*0b4c*/ 	.word	0x0002c840


	//   ....[244]....
        /*0b50*/ 	.word	0x0002c950


	//   ....[245]....
        /*0b54*/ 	.word	0x0002c9b0


	//   ....[246]....
        /*0b58*/ 	.word	0x0002cac0


	//   ....[247]....
        /*0b5c*/ 	.word	0x0002cb20


	//   ....[248]....
        /*0b60*/ 	.word	0x0002cc10


	//   ....[249]....
        /*0b64*/ 	.word	0x0002cd40


	//   ....[250]....
        /*0b68*/ 	.word	0x0002cdf0


	//   ....[251]....
        /*0b6c*/ 	.word	0x0002ce60


	//   ....[252]....
        /*0b70*/ 	.word	0x0002cf50


	//   ....[253]....
        /*0b74*/ 	.word	0x0002cfb0


	//   ....[254]....
        /*0b78*/ 	.word	0x0002d080


	//   ....[255]....
        /*0b7c*/ 	.word	0x0002d0e0


	//   ....[0]....
        /*0b80*/ 	.word	0x0002d1b0


	//   ....[1]....
        /*0b84*/ 	.word	0x0002d210


	//   ....[2]....
        /*0b88*/ 	.word	0x0002d2e0


	//   ....[3]....
        /*0b8c*/ 	.word	0x0002d340


	//   ....[4]....
        /*0b90*/ 	.word	0x0002d410


	//   ....[5]....
        /*0b94*/ 	.word	0x0002d500


	//   ....[6]....
        /*0b98*/ 	.word	0x0002d5a0


	//   ....[7]....
        /*0b9c*/ 	.word	0x0002d600


	//   ....[8]....
        /*0ba0*/ 	.word	0x0002d6f0


	//   ....[9]....
        /*0ba4*/ 	.word	0x0002d750


	//   ....[10]....
        /*0ba8*/ 	.word	0x0002d830


	//   ....[11]....
        /*0bac*/ 	.word	0x0002d890


	//   ....[12]....
        /*0bb0*/ 	.word	0x0002d970


	//   ....[13]....
        /*0bb4*/ 	.word	0x0002d9d0


	//   ....[14]....
        /*0bb8*/ 	.word	0x0002dab0


	//   ....[15]....
        /*0bbc*/ 	.word	0x0002db10


	//   ....[16]....
        /*0bc0*/ 	.word	0x0002dbe0


	//   ....[17]....
        /*0bc4*/ 	.word	0x0002dd10


	//   ....[18]....
        /*0bc8*/ 	.word	0x0002ddf0


	//   ....[19]....
        /*0bcc*/ 	.word	0x0002dea0


	//   ....[20]....
        /*0bd0*/ 	.word	0x0002df70


	//   ....[21]....
        /*0bd4*/ 	.word	0x0002dfd0


	//   ....[22]....
        /*0bd8*/ 	.word	0x0002e0a0


	//   ....[23]....
        /*0bdc*/ 	.word	0x0002e100


	//   ....[24]....
        /*0be0*/ 	.word	0x0002e1e0


	//   ....[25]....
        /*0be4*/ 	.word	0x0002e240


	//   ....[26]....
        /*0be8*/ 	.word	0x0002e310


	//   ....[27]....
        /*0bec*/ 	.word	0x0002e370


	//   ....[28]....
        /*0bf0*/ 	.word	0x0002e430


	//   ....[29]....
        /*0bf4*/ 	.word	0x0002e4c0


	//   ....[30]....
        /*0bf8*/ 	.word	0x0002e560


	//   ....[31]....
        /*0bfc*/ 	.word	0x0002e6e0


	//   ....[32]....
        /*0c00*/ 	.word	0x0002e750


	//   ....[33]....
        /*0c04*/ 	.word	0x0002e7c0


	//   ....[34]....
        /*0c08*/ 	.word	0x0002e830


	//   ....[35]....
        /*0c0c*/ 	.word	0x0002e8a0


	//   ....[36]....
        /*0c10*/ 	.word	0x0002e920


	//   ....[37]....
        /*0c14*/ 	.word	0x0002e9a0


	//   ....[38]....
        /*0c18*/ 	.word	0x0002ea30


	//   ....[39]....
        /*0c1c*/ 	.word	0x0002eaa0


	//   ....[40]....
        /*0c20*/ 	.word	0x0002eb10


	//   ....[41]....
        /*0c24*/ 	.word	0x0002eb80


	//   ....[42]....
        /*0c28*/ 	.word	0x0002ec00


	//   ....[43]....
        /*0c2c*/ 	.word	0x0002ec70


	//   ....[44]....
        /*0c30*/ 	.word	0x0002ed00


	//   ....[45]....
        /*0c34*/ 	.word	0x0002ed60


	//   ....[46]....
        /*0c38*/ 	.word	0x0002edf0


	//   ....[47]....
        /*0c3c*/ 	.word	0x0002ef20


	//----- nvinfo : EIATTR_REG_RECONFIG
	.align		4
.L_232:
        /*0c40*/ 	.byte	0x01, 0x54
	.zero		2


	//----- nvinfo : EIATTR_SYSCALL_OFFSETS
	.align		4
        /*0c44*/ 	.byte	0x04, 0x46
        /*0c46*/ 	.short	(.L_234 - .L_233)


	//   ....[0]....
.L_233:
        /*0c48*/ 	.word	0x000022a0


	//   ....[1]....
        /*0c4c*/ 	.word	0x000023f0


	//   ....[2]....
        /*0c50*/ 	.word	0x0000bbb0


	//   ....[3]....
        /*0c54*/ 	.word	0x0000bed0


	//   ....[4]....
        /*0c58*/ 	.word	0x00025a60


	//   ....[5]....
        /*0c5c*/ 	.word	0x00025bb0


	//   ....[6]....
        /*0c60*/ 	.word	0x00025ca0


	//   ....[7]....
        /*0c64*/ 	.word	0x00026c60


	//----- nvinfo : EIATTR_MBARRIER_INSTR_OFFSETS
	.align		4
.L_234:
        /*0c68*/ 	.byte	0x04, 0x39
        /*0c6a*/ 	.short	(.L_236 - .L_235)


	//   ....[0]....
.L_235:
        /*0c6c*/ 	.word	0x00000270
        /*0c70*/ 	.word	0x000000ff
        /*0c74*/ 	.word	0x0002a800
        /*0c78*/ 	.short	0x0100
        /*0c7a*/ 	.byte	0x08
	.zero		1


	//   ....[1]....
        /*0c7c*/ 	.word	0x00000280
        /*0c80*/ 	.word	0x000000ff
        /*0c84*/ 	.word	0x0002a820
        /*0c88*/ 	.short	0x0100
        /*0c8a*/ 	.byte	0x08
	.zero		1


	//   ....[2]....
        /*0c8c*/ 	.word	0x00000370
        /*0c90*/ 	.word	0x000000ff
        /*0c94*/ 	.word	0x0002a830
        /*0c98*/ 	.short	0x0100
        /*0c9a*/ 	.byte	0x08
	.zero		1


	//   ....[3]....
        /*0c9c*/ 	.word	0x00000380
        /*0ca0*/ 	.word	0x000000ff
        /*0ca4*/ 	.word	0x0002a840
        /*0ca8*/ 	.short	0x0100
        /*0caa*/ 	.byte	0x08
	.zero		1


	//   ....[4]....
        /*0cac*/ 	.word	0x00000390
        /*0cb0*/ 	.word	0x000000ff
        /*0cb4*/ 	.word	0x0002a838
        /*0cb8*/ 	.short	0x0100
        /*0cba*/ 	.byte	0x08
	.zero		1


	//   ....[5]....
        /*0cbc*/ 	.word	0x000003a0
        /*0cc0*/ 	.word	0x000000ff
        /*0cc4*/ 	.word	0x0002a848
        /*0cc8*/ 	.short	0x0100
        /*0cca*/ 	.byte	0x08
	.zero		1


	//   ....[6]....
        /*0ccc*/ 	.word	0x000004d0
        /*0cd0*/ 	.word	0x000000ff
        /*0cd4*/ 	.word	0x0002a850
        /*0cd8*/ 	.short	0x0100
        /*0cda*/ 	.byte	0x08
	.zero		1


	//   ....[7]....
        /*0cdc*/ 	.word	0x000004e0
        /*0ce0*/ 	.word	0x000000ff
        /*0ce4*/ 	.word	0x0002a860
        /*0ce8*/ 	.short	0x0100
        /*0cea*/ 	.byte	0x08
	.zero		1


	//   ....[8]....
        /*0cec*/ 	.word	0x000004f0
        /*0cf0*/ 	.word	0x000000ff
        /*0cf4*/ 	.word	0x0002a858
        /*0cf8*/ 	.short	0x0100
        /*0cfa*/ 	.byte	0x08
	.zero		1


	//   ....[9]....
        /*0cfc*/ 	.word	0x00000500
        /*0d00*/ 	.word	0x000000ff
        /*0d04*/ 	.word	0x0002a868
        /*0d08*/ 	.short	0x0100
        /*0d0a*/ 	.byte	0x08
	.zero		1


	//   ....[10]....
        /*0d0c*/ 	.word	0x000005f0
        /*0d10*/ 	.word	0x000000ff
        /*0d14*/ 	.word	0x0002a870
        /*0d18*/ 	.short	0x0100
        /*0d1a*/ 	.byte	0x06
	.zero		1


	//   ....[11]....
        /*0d1c*/ 	.word	0x00000600
        /*0d20*/ 	.word	0x000000ff
        /*0d24*/ 	.word	0x0002a880
        /*0d28*/ 	.short	0x0100
        /*0d2a*/ 	.byte	0x06
	.zero		1


	//   ....[12]....
        /*0d2c*/ 	.word	0x00000610
        /*0d30*/ 	.word	0x000000ff
        /*0d34*/ 	.word	0x0002a878
        /*0d38*/ 	.short	0x0100
        /*0d3a*/ 	.byte	0x06
	.zero		1


	//   ....[13]....
        /*0d3c*/ 	.word	0x00000620
        /*0d40*/ 	.word	0x000000ff
        /*0d44*/ 	.word	0x0002a888
        /*0d48*/ 	.short	0x0100
        /*0d4a*/ 	.byte	0x06
	.zero		1


	//   ....[14]....
        /*0d4c*/ 	.word	0x00000750
        /*0d50*/ 	.word	0x000000ff
        /*0d54*/ 	.word	0x0002a890
        /*0d58*/ 	.short	0x0100
        /*0d5a*/ 	.byte	0x08
	.zero		1


	//   ....[15]....
        /*0d5c*/ 	.word	0x00000760
        /*0d60*/ 	.word	0x000000ff
        /*0d64*/ 	.word	0x0002a8a0
        /*0d68*/ 	.short	0x0100
        /*0d6a*/ 	.byte	0x08
	.zero		1


	//   ....[16]....
        /*0d6c*/ 	.word	0x00000770
        /*0d70*/ 	.word	0x000000ff
        /*0d74*/ 	.word	0x0002a898
        /*0d78*/ 	.short	0x0100
        /*0d7a*/ 	.byte	0x08
	.zero		1


	//   ....[17]....
        /*0d7c*/ 	.word	0x00000780
        /*0d80*/ 	.word	0x000000ff
        /*0d84*/ 	.word	0x0002a8a8
        /*0d88*/ 	.short	0x0100
        /*0d8a*/ 	.byte	0x08
	.zero		1


	//   ....[18]....
        /*0d8c*/ 	.word	0x000008b0
        /*0d90*/ 	.word	0x000000ff
        /*0d94*/ 	.word	0x0002a8b0
        /*0d98*/ 	.short	0x0100
        /*0d9a*/ 	.byte	0x08
	.zero		1


	//   ....[19]....
        /*0d9c*/ 	.word	0x000008c0
        /*0da0*/ 	.word	0x000000ff
        /*0da4*/ 	.word	0x0002a8c0
        /*0da8*/ 	.short	0x0100
        /*0daa*/ 	.byte	0x08
	.zero		1


	//   ....[20]....
        /*0dac*/ 	.word	0x000008d0
        /*0db0*/ 	.word	0x000000ff
        /*0db4*/ 	.word	0x0002a8b8
        /*0db8*/ 	.short	0x0100
        /*0dba*/ 	.byte	0x08
	.zero		1


	//   ....[21]....
        /*0dbc*/ 	.word	0x000008e0
        /*0dc0*/ 	.word	0x000000ff
        /*0dc4*/ 	.word	0x0002a8c8
        /*0dc8*/ 	.short	0x0100
        /*0dca*/ 	.byte	0x08
	.zero		1


	//   ....[22]....
        /*0dcc*/ 	.word	0x00003e80
        /*0dd0*/ 	.word	0x00000056
        /*0dd4*/ 	.word	0x0002a890
        /*0dd8*/ 	.short	0x010a
        /*0dda*/ 	.byte	0x3f
	.zero		1


	//   ....[23]....
        /*0ddc*/ 	.word	0x00007480
        /*0de0*/ 	.word	0x00000056
        /*0de4*/ 	.word	0x0002a890
        /*0de8*/ 	.short	0x010a
        /*0dea*/ 	.byte	0x3f
	.zero		1


	//   ....[24]....
        /*0dec*/ 	.word	0x0000a310
        /*0df0*/ 	.word	0x00000056
        /*0df4*/ 	.word	0x0002a890
        /*0df8*/ 	.short	0x010a
        /*0dfa*/ 	.byte	0x3f
	.zero		1


	//   ....[25]....
        /*0dfc*/ 	.word	0x0000aab0
        /*0e00*/ 	.word	0x0000000b
        /*0e04*/ 	.word	0x00000000
        /*0e08*/ 	.short	0x0101
        /*0e0a*/ 	.byte	0x3f
	.zero		1


	//   ....[26]....
        /*0e0c*/ 	.word	0x0000aaf0
        /*0e10*/ 	.word	0x00000056
        /*0e14*/ 	.word	0x0002a8b0
        /*0e18*/ 	.short	0x010a
        /*0e1a*/ 	.byte	0x3f
	.zero		1


	//   ....[27]....
        /*0e1c*/ 	.word	0x0000b080
        /*0e20*/ 	.word	0x00000056
        /*0e24*/ 	.word	0x00000000
        /*0e28*/ 	.short	0x0101
        /*0e2a*/ 	.byte	0x3f
	.zero		1


	//   ....[28]....
        /*0e2c*/ 	.word	0x0000bc30
        /*0e30*/ 	.word	0x00000002
        /*0e34*/ 	.word	0x0002a800
        /*0e38*/ 	.short	0x010a
        /*0e3a*/ 	.byte	0x3f
	.zero		1


	//   ....[29]....
        /*0e3c*/ 	.word	0x0000bc80
        /*0e40*/ 	.word	0x00000002
        /*0e44*/ 	.word	0x0002a800
        /*0e48*/ 	.short	0x010a
        /*0e4a*/ 	.byte	0x3f
	.zero		1


	//   ....[30]....
        /*0e4c*/ 	.word	0x0000d060
        /*0e50*/ 	.word	0x00000002
        /*0e54*/ 	.word	0x0002a800
        /*0e58*/ 	.short	0x010a
        /*0e5a*/ 	.byte	0x3f
	.zero		1


	//   ....[31]....
        /*0e5c*/ 	.word	0x00010250
        /*0e60*/ 	.word	0x00000002
        /*0e64*/ 	.word	0x0002a800
        /*0e68*/ 	.short	0x010a
        /*0e6a*/ 	.byte	0x3f
	.zero		1


	//   ....[32]....
        /*0e6c*/ 	.word	0x00012af0
        /*0e70*/ 	.word	0x00000009
        /*0e74*/ 	.word	0x0002a830
        /*0e78*/ 	.short	0x010a
        /*0e7a*/ 	.byte	0x3f
	.zero		1


	//   ....[33]....
        /*0e7c*/ 	.word	0x00012b30
        /*0e80*/ 	.word	0x00000009
        /*0e84*/ 	.word	0x0002a830
        /*0e88*/ 	.short	0x010a
        /*0e8a*/ 	.byte	0x3f
	.zero		1


	//   ....[34]....
        /*0e8c*/ 	.word	0x00013570
        /*0e90*/ 	.word	0x00000005
        /*0e94*/ 	.word	0x00000000
        /*0e98*/ 	.short	0x0101
        /*0e9a*/ 	.byte	0x3f
	.zero		1


	//   ....[35]....
        /*0e9c*/ 	.word	0x000159a0
        /*0ea0*/ 	.word	0x00000009
        /*0ea4*/ 	.word	0x0002a830
        /*0ea8*/ 	.short	0x010a
        /*0eaa*/ 	.byte	0x3f
	.zero		1


	//   ....[36]....
        /*0eac*/ 	.word	0x00015a20
        /*0eb0*/ 	.word	0x00000009
        /*0eb4*/ 	.word	0x0002a830
        /*0eb8*/ 	.short	0x010a
        /*0eba*/ 	.byte	0x3f
	.zero		1


	//   ....[37]....
        /*0ebc*/ 	.word	0x00016710
        /*0ec0*/ 	.word	0x00000015
        /*0ec4*/ 	.word	0x0002a850
        /*0ec8*/ 	.short	0x010a
        /*0eca*/ 	.byte	0x3f
	.zero		1


	//   ....[38]....
        /*0ecc*/ 	.word	0x00016760
        /*0ed0*/ 	.word	0x00000015
        /*0ed4*/ 	.word	0x0002a850
        /*0ed8*/ 	.short	0x010a
        /*0eda*/ 	.byte	0x3f
	.zero		1


	//   ....[39]....
        /*0edc*/ 	.word	0x00016b10
        /*0ee0*/ 	.word	0x00000009
        /*0ee4*/ 	.word	0x00000000
        /*0ee8*/ 	.short	0x0101
        /*0eea*/ 	.byte	0x3f
	.zero		1


	//   ....[40]....
        /*0eec*/ 	.word	0x00018b20
        /*0ef0*/ 	.word	0x00000015
        /*0ef4*/ 	.word	0x00000000
        /*0ef8*/ 	.short	0x0101
        /*0efa*/ 	.byte	0x3f
	.zero		1


	//   ....[41]....
        /*0efc*/ 	.word	0x000190a0
        /*0f00*/ 	.word	0x00000014
        /*0f04*/ 	.word	0x0002a830
        /*0f08*/ 	.short	0x010a
        /*0f0a*/ 	.byte	0x3f
	.zero		1


	//   ....[42]....
        /*0f0c*/ 	.word	0x00019120
        /*0f10*/ 	.word	0x00000014
        /*0f14*/ 	.word	0x0002a830
        /*0f18*/ 	.short	0x010a
        /*0f1a*/ 	.byte	0x3f
	.zero		1


	//   ....[43]....
        /*0f1c*/ 	.word	0x00019e10
        /*0f20*/ 	.word	0x00000015
        /*0f24*/ 	.word	0x0002a850
        /*0f28*/ 	.short	0x010a
        /*0f2a*/ 	.byte	0x3f
	.zero		1


	//   ....[44]....
        /*0f2c*/ 	.word	0x00019e60
        /*0f30*/ 	.word	0x00000015
        /*0f34*/ 	.word	0x0002a850
        /*0f38*/ 	.short	0x010a
        /*0f3a*/ 	.byte	0x3f
	.zero		1


	//   ....[45]....
        /*0f3c*/ 	.word	0x0001a960
        /*0f40*/ 	.word	0x0000006a
        /*0f44*/ 	.word	0x00000000
        /*0f48*/ 	.short	0x0101
        /*0f4a*/ 	.byte	0x3f
	.zero		1


	//   ....[46]....
        /*0f4c*/ 	.word	0x0001af50
        /*0f50*/ 	.word	0x00000015
        /*0f54*/ 	.word	0x00000000
        /*0f58*/ 	.short	0x0101
        /*0f5a*/ 	.byte	0x3f
	.zero		1


	//   ....[47]....
        /*0f5c*/ 	.word	0x0001b240
        /*0f60*/ 	.word	0x00000000
        /*0f64*/ 	.word	0x0002a830
        /*0f68*/ 	.short	0x010a
        /*0f6a*/ 	.byte	0x3f
	.zero		1


	//   ....[48]....
        /*0f6c*/ 	.word	0x0001b2c0
        /*0f70*/ 	.word	0x00000000
        /*0f74*/ 	.word	0x0002a830
        /*0f78*/ 	.short	0x010a
        /*0f7a*/ 	.byte	0x3f
	.zero		1


	//   ....[49]....
        /*0f7c*/ 	.word	0x0001bfb0
        /*0f80*/ 	.word	0x0000000f
        /*0f84*/ 	.word	0x0002a850
        /*0f88*/ 	.short	0x010a
        /*0f8a*/ 	.byte	0x3f
	.zero		1


	//   ....[50]....
        /*0f8c*/ 	.word	0x0001c000
        /*0f90*/ 	.word	0x0000000f
        /*0f94*/ 	.word	0x0002a850
        /*0f98*/ 	.short	0x010a
        /*0f9a*/ 	.byte	0x3f
	.zero		1


	//   ....[51]....
        /*0f9c*/ 	.word	0x0001c440
        /*0fa0*/ 	.word	0x00000005
        /*0fa4*/ 	.word	0x00000000
        /*0fa8*/ 	.short	0x0101
        /*0faa*/ 	.byte	0x3f
	.zero		1


	//   ....[52]....
        /*0fac*/ 	.word	0x0001e3a0
        /*0fb0*/ 	.word	0x0000000f
        /*0fb4*/ 	.word	0x00000000
        /*0fb8*/ 	.short	0x0101
        /*0fba*/ 	.byte	0x3f
	.zero		1


	//   ....[53]....
        /*0fbc*/ 	.word	0x0001e990
        /*0fc0*/ 	.word	0x00000005
        /*0fc4*/ 	.word	0x0002a850
        /*0fc8*/ 	.short	0x010a
        /*0fca*/ 	.byte	0x3f
	.zero		1


	//   ....[54]....
        /*0fcc*/ 	.word	0x0001ea30
        /*0fd0*/ 	.word	0x00000005
        /*0fd4*/ 	.word	0x0002a850
        /*0fd8*/ 	.short	0x010a
        /*0fda*/ 	.byte	0x3f
	.zero		1


	//   ....[55]....
        /*0fdc*/ 	.word	0x0001ef30
        /*0fe0*/ 	.word	0x00000005
        /*0fe4*/ 	.word	0x00000000
        /*0fe8*/ 	.short	0x0101
        /*0fea*/ 	.byte	0x3f
	.zero		1


	//   ....[56]....
        /*0fec*/ 	.word	0x00020530
        /*0ff0*/ 	.word	0x00000000
        /*0ff4*/ 	.word	0x00000000
        /*0ff8*/ 	.short	0x0101
        /*0ffa*/ 	.byte	0x3f
	.zero		1


	//   ....[57]....
        /*0ffc*/ 	.word	0x00020bb0
        /*1000*/ 	.word	0x00000006
        /*1004*/ 	.word	0x00000000
        /*1008*/ 	.short	0x0101
        /*100a*/ 	.byte	0x3f
	.zero		1


	//   ....[58]....
        /*100c*/ 	.word	0x00024080
        /*1010*/ 	.word	0x00000011
        /*1014*/ 	.word	0x0002a820
        /*1018*/ 	.short	0x010a
        /*101a*/ 	.byte	0x3f
	.zero		1


	//   ....[59]....
        /*101c*/ 	.word	0x00024110
        /*1020*/ 	.word	0x0000000c
        /*1024*/ 	.word	0x0002a8a0
        /*1028*/ 	.short	0x010a
        /*102a*/ 	.byte	0x3f
	.zero		1


	//   ....[60]....
        /*102c*/ 	.word	0x00024550
        /*1030*/ 	.word	0x0000000c
        /*1034*/ 	.word	0x0002a8c0
        /*1038*/ 	.short	0x010a
        /*103a*/ 	.byte	0x3f
	.zero		1


	//   ....[61]....
        /*103c*/ 	.word	0x00024980
        /*1040*/ 	.word	0x0000000a
        /*1044*/ 	.word	0x0002a8a0
        /*1048*/ 	.short	0x010a
        /*104a*/ 	.byte	0x3f
	.zero		1


	//   ....[62]....
        /*104c*/ 	.word	0x00024db0
        /*1050*/ 	.word	0x0000000a
        /*1054*/ 	.word	0x0002a8c0
        /*1058*/ 	.short	0x010a
        /*105a*/ 	.byte	0x3f
	.zero		1


	//   ....[63]....
        /*105c*/ 	.word	0x000262b0
        /*1060*/ 	.word	0x00000007
        /*1064*/ 	.word	0x0002a840
        /*1068*/ 	.short	0x010a
        /*106a*/ 	.byte	0x3f
	.zero		1


	//   ....[64]....
        /*106c*/ 	.word	0x00026960
        /*1070*/ 	.word	0x00000007
        /*1074*/ 	.word	0x0002a830
        /*1078*/ 	.short	0x0107
        /*107a*/ 	.byte	0x3f
	.zero		1


	//   ....[65]....
        /*107c*/ 	.word	0x00026a10
        /*1080*/ 	.word	0x00000007
        /*1084*/ 	.word	0x0002a830
        /*1088*/ 	.short	0x0101
        /*108a*/ 	.byte	0x3f
	.zero		1


	//   ....[66]....
        /*108c*/ 	.word	0x00027600
        /*1090*/ 	.word	0x00000011
        /*1094*/ 	.word	0x0002a800
        /*1098*/ 	.short	0x0107
        /*109a*/ 	.byte	0x3f
	.zero		1


	//   ....[67]....
        /*109c*/ 	.word	0x00027710
        /*10a0*/ 	.word	0x00000011
        /*10a4*/ 	.word	0x0002a800
        /*10a8*/ 	.short	0x0101
        /*10aa*/ 	.byte	0x3f
	.zero		1


	//   ....[68]....
        /*10ac*/ 	.word	0x00027730
        /*10b0*/ 	.word	0x00000011
        /*10b4*/ 	.word	0x0002a820
        /*10b8*/ 	.short	0x010a
        /*10ba*/ 	.byte	0x3f
	.zero		1


	//   ....[69]....
        /*10bc*/ 	.word	0x00027aa0
        /*10c0*/ 	.word	0x00000005
        /*10c4*/ 	.word	0x0002a840
        /*10c8*/ 	.short	0x010a
        /*10ca*/ 	.byte	0x3f
	.zero		1


	//   ....[70]....
        /*10cc*/ 	.word	0x00027f80
        /*10d0*/ 	.word	0x00000005
        /*10d4*/ 	.word	0x0002a830
        /*10d8*/ 	.short	0x0107
        /*10da*/ 	.byte	0x3f
	.zero		1


	//   ....[71]....
        /*10dc*/ 	.word	0x00028030
        /*10e0*/ 	.word	0x00000005
        /*10e4*/ 	.word	0x0002a830
        /*10e8*/ 	.short	0x0101
        /*10ea*/ 	.byte	0x3f
	.zero		1


	//   ....[72]....
        /*10ec*/ 	.word	0x00028090
        /*10f0*/ 	.word	0x00000005
        /*10f4*/ 	.word	0x0002a860
        /*10f8*/ 	.short	0x010a
        /*10fa*/ 	.byte	0x3f
	.zero		1


	//   ....[73]....
        /*10fc*/ 	.word	0x000284f0
        /*1100*/ 	.word	0x00000005
        /*1104*/ 	.word	0x0002a850
        /*1108*/ 	.short	0x0107
        /*110a*/ 	.byte	0x3f
	.zero		1


	//   ....[74]....
        /*110c*/ 	.word	0x00028650
        /*1110*/ 	.word	0x00000005
        /*1114*/ 	.word	0x0002a850
        /*1118*/ 	.short	0x0101
        /*111a*/ 	.byte	0x3f
	.zero		1


	//   ....[75]....
        /*111c*/ 	.word	0x000288a0
        /*1120*/ 	.word	0x00000000
        /*1124*/ 	.word	0x0002a860
        /*1128*/ 	.short	0x010a
        /*112a*/ 	.byte	0x3f
	.zero		1


	//   ....[76]....
        /*112c*/ 	.word	0x00028d00
        /*1130*/ 	.word	0x00000000
        /*1134*/ 	.word	0x0002a850
        /*1138*/ 	.short	0x0107
        /*113a*/ 	.byte	0x3f
	.zero		1


	//   ....[77]....
        /*113c*/ 	.word	0x00028db0
        /*1140*/ 	.word	0x00000000
        /*1144*/ 	.word	0x0002a850
        /*1148*/ 	.short	0x0101
        /*114a*/ 	.byte	0x3f
	.zero		1


	//   ....[78]....
        /*114c*/ 	.word	0x00029f00
        /*1150*/ 	.word	0x00000007
        /*1154*/ 	.word	0x0002a820
        /*1158*/ 	.short	0x010a
        /*115a*/ 	.byte	0x3f
	.zero		1


	//   ....[79]....
        /*115c*/ 	.word	0x0002a090
        /*1160*/ 	.word	0x00000005
        /*1164*/ 	.word	0x0002a840
        /*1168*/ 	.short	0x010a
        /*116a*/ 	.byte	0x3f
	.zero		1


	//   ....[80]....
        /*116c*/ 	.word	0x0002a130
        /*1170*/ 	.word	0x00000003
        /*1174*/ 	.word	0x0002a840
        /*1178*/ 	.short	0x010a
        /*117a*/ 	.byte	0x3f
	.zero		1


	//   ....[81]....
        /*117c*/ 	.word	0x0002a170
        /*1180*/ 	.word	0x00000005
        /*1184*/ 	.word	0x0002a860
        /*1188*/ 	.short	0x010a
        /*118a*/ 	.byte	0x3f
	.zero		1


	//   ....[82]....
        /*118c*/ 	.word	0x0002a1b0
        /*1190*/ 	.word	0x00000003
        /*1194*/ 	.word	0x0002a860
        /*1198*/ 	.short	0x010a
        /*119a*/ 	.byte	0x3f
	.zero		1


	//   ....[83]....
        /*119c*/ 	.word	0x0002a210
        /*11a0*/ 	.word	0x00000056
        /*11a4*/ 	.word	0x0002a890
        /*11a8*/ 	.short	0x010a
        /*11aa*/ 	.byte	0x3f
	.zero		1


	//   ....[84]....
        /*11ac*/ 	.word	0x0002a4c0
        /*11b0*/ 	.word	0x00000056
        /*11b4*/ 	.word	0x0002a890
        /*11b8*/ 	.short	0x010a
        /*11ba*/ 	.byte	0x3f
	.zero		1


	//   ....[85]....
        /*11bc*/ 	.word	0x0002a770
        /*11c0*/ 	.word	0x00000056
        /*11c4*/ 	.word	0x0002a890
        /*11c8*/ 	.short	0x010a
        /*11ca*/ 	.byte	0x3f
	.zero		1


	//   ....[86]....
        /*11cc*/ 	.word	0x0002aa20
        /*11d0*/ 	.word	0x00000056
        /*11d4*/ 	.word	0x0002a8b0
        /*11d8*/ 	.short	0x010a
        /*11da*/ 	.byte	0x3f
	.zero		1


	//   ....[87]....
        /*11dc*/ 	.word	0x0002ae10
        /*11e0*/ 	.word	0x00000002
        /*11e4*/ 	.word	0x0002a800
        /*11e8*/ 	.short	0x010a
        /*11ea*/ 	.byte	0x3f
	.zero		1


	//   ....[88]....
        /*11ec*/ 	.word	0x0002b1f0
        /*11f0*/ 	.word	0x00000002
        /*11f4*/ 	.word	0x0002a800
        /*11f8*/ 	.short	0x010a
        /*11fa*/ 	.byte	0x3f
	.zero		1


	//   ....[89]....
        /*11fc*/ 	.word	0x0002b240
        /*1200*/ 	.word	0x00000009
        /*1204*/ 	.word	0x0002a830
        /*1208*/ 	.short	0x010a
        /*120a*/ 	.byte	0x3f
	.zero		1


	//   ....[90]....
        /*120c*/ 	.word	0x0002b290
        /*1210*/ 	.word	0x00000009
        /*1214*/ 	.word	0x0002a830
        /*1218*/ 	.short	0x010a
        /*121a*/ 	.byte	0x3f
	.zero		1


	//   ....[91]....
        /*121c*/ 	.word	0x0002b2e0
        /*1220*/ 	.word	0x00000015
        /*1224*/ 	.word	0x0002a850
        /*1228*/ 	.short	0x010a
        /*122a*/ 	.byte	0x3f
	.zero		1


	//   ....[92]....
        /*122c*/ 	.word	0x0002b330
        /*1230*/ 	.word	0x00000014
        /*1234*/ 	.word	0x0002a830
        /*1238*/ 	.short	0x010a
        /*123a*/ 	.byte	0x3f
	.zero		1


	//   ....[93]....
        /*123c*/ 	.word	0x0002b380
        /*1240*/ 	.word	0x00000015
        /*1244*/ 	.word	0x0002a850
        /*1248*/ 	.short	0x010a
        /*124a*/ 	.byte	0x3f
	.zero		1


	//   ....[94]....
        /*124c*/ 	.word	0x0002b3d0
        /*1250*/ 	.word	0x00000000
        /*1254*/ 	.word	0x0002a830
        /*1258*/ 	.short	0x010a
        /*125a*/ 	.byte	0x3f
	.zero		1


	//   ....[95]....
        /*125c*/ 	.word	0x0002b420
        /*1260*/ 	.word	0x0000000f
        /*1264*/ 	.word	0x0002a850
        /*1268*/ 	.short	0x010a
        /*126a*/ 	.byte	0x3f
	.zero		1


	//   ....[96]....
        /*126c*/ 	.word	0x0002b470
        /*1270*/ 	.word	0x00000005
        /*1274*/ 	.word	0x0002a850
        /*1278*/ 	.short	0x010a
        /*127a*/ 	.byte	0x3f
	.zero		1


	//   ....[97]....
        /*127c*/ 	.word	0x0002b610
        /*1280*/ 	.word	0x00000011
        /*1284*/ 	.word	0x0002a820
        /*1288*/ 	.short	0x010a
        /*128a*/ 	.byte	0x3f
	.zero		1


	//   ....[98]....
        /*128c*/ 	.word	0x0002b660
        /*1290*/ 	.word	0x0000000c
        /*1294*/ 	.word	0x0002a8a0
        /*1298*/ 	.short	0x010a
        /*129a*/ 	.byte	0x3f
	.zero		1


	//   ....[99]....
        /*129c*/ 	.word	0x0002b6b0
        /*12a0*/ 	.word	0x0000000c
        /*12a4*/ 	.word	0x0002a8c0
        /*12a8*/ 	.short	0x010a
        /*12aa*/ 	.byte	0x3f
	.zero		1


	//   ....[100]....
        /*12ac*/ 	.word	0x0002b700
        /*12b0*/ 	.word	0x0000000a
        /*12b4*/ 	.word	0x0002a8a0
        /*12b8*/ 	.short	0x010a
        /*12ba*/ 	.byte	0x3f
	.zero		1


	//   ....[101]....
        /*12bc*/ 	.word	0x0002b750
        /*12c0*/ 	.word	0x0000000a
        /*12c4*/ 	.word	0x0002a8c0
        /*12c8*/ 	.short	0x010a
        /*12ca*/ 	.byte	0x3f
	.zero		1


	//   ....[102]....
        /*12cc*/ 	.word	0x0002b870
        /*12d0*/ 	.word	0x00000007
        /*12d4*/ 	.word	0x0002a840
        /*12d8*/ 	.short	0x010a
        /*12da*/ 	.byte	0x3f
	.zero		1


	//   ....[103]....
        /*12dc*/ 	.word	0x0002cc40
        /*12e0*/ 	.word	0x00000011
        /*12e4*/ 	.word	0x0002a820
        /*12e8*/ 	.short	0x010a
        /*12ea*/ 	.byte	0x3f
	.zero		1


	//   ....[104]....
        /*12ec*/ 	.word	0x0002cc90
        /*12f0*/ 	.word	0x00000005
        /*12f4*/ 	.word	0x0002a840
        /*12f8*/ 	.short	0x010a
        /*12fa*/ 	.byte	0x3f
	.zero		1


	//   ....[105]....
        /*12fc*/ 	.word	0x0002d450
        /*1300*/ 	.word	0x00000005
        /*1304*/ 	.word	0x0002a860
        /*1308*/ 	.short	0x010a
        /*130a*/ 	.byte	0x3f
	.zero		1


	//   ....[106]....
        /*130c*/ 	.word	0x0002dc60
        /*1310*/ 	.word	0x00000000
        /*1314*/ 	.word	0x0002a860
        /*1318*/ 	.short	0x010a
        /*131a*/ 	.byte	0x3f
	.zero		1


	//   ....[107]....
        /*131c*/ 	.word	0x0002ee40
        /*1320*/ 	.word	0x00000007
        /*1324*/ 	.word	0x0002a820
        /*1328*/ 	.short	0x010a
        /*132a*/ 	.byte	0x3f
	.zero		1


	//   ....[108]....
        /*132c*/ 	.word	0x0002efe0
        /*1330*/ 	.word	0x00000005
        /*1334*/ 	.word	0x0002a840
        /*1338*/ 	.short	0x010a
        /*133a*/ 	.byte	0x3f
	.zero		1


	//   ....[109]....
        /*133c*/ 	.word	0x0002f030
        /*1340*/ 	.word	0x00000003
        /*1344*/ 	.word	0x0002a840
        /*1348*/ 	.short	0x010a
        /*134a*/ 	.byte	0x3f
	.zero		1


	//   ....[110]....
        /*134c*/ 	.word	0x0002f080
        /*1350*/ 	.word	0x00000005
        /*1354*/ 	.word	0x0002a860
        /*1358*/ 	.short	0x010a
        /*135a*/ 	.byte	0x3f
	.zero		1


	//----- nvinfo : EIATTR_NUM_MBARRIERS
	.align		4
.L_236:
        /*135c*/ 	.byte	0x03, 0x38
        /*135e*/ 	.short	0x0016


	//----- nvinfo : EIATTR_EXIT_INSTR_OFFSETS
	.align		4
        /*1360*/ 	.byte	0x04, 0x1c
        /*1362*/ 	.short	(.L_238 - .L_237)


	//   ....[0]....
.L_237:
        /*1364*/ 	.word	0x0002a200


	//----- nvinfo : EIATTR_MAX_THREADS
	.align		4
.L_238:
        /*1368*/ 	.byte	0x04, 0x05
        /*136a*/ 	.short	(.L_240 - .L_239)
.L_239:
        /*136c*/ 	.word	0x00000180
        /*1370*/ 	.word	0x00000001
        /*1374*/ 	.word	0x00000001


	//----- nvinfo : EIATTR_CRS_STACK_SIZE
	.align		4
.L_240:
        /*1378*/ 	.byte	0x04, 0x1e
        /*137a*/ 	.short	(.L_242 - .L_241)
.L_241:
        /*137c*/ 	.word	0x00000000


	//----- nvinfo : EIATTR_CBANK_PARAM_SIZE
	.align		4
.L_242:
        /*1380*/ 	.byte	0x03, 0x19
        /*1382*/ 	.short	0x0af0


	//----- nvinfo : EIATTR_PARAM_CBANK
	.align		4
        /*1384*/ 	.byte	0x04, 0x0a
        /*1386*/ 	.short	(.L_244 - .L_243)
	.align		4
.L_243:
        /*1388*/ 	.word	index@(.nv.constant0._ZN7cutlass13device_kernelIN5flash11enable_sm90INS1_16FlashAttnFwdSm90INS1_25CollectiveMainloopFwdSm90ILi2EN4cute5tupleIJNS5_1CILi1EEES8_S8_EEENS6_IJNS7_ILi128EEENS7_ILi96EEENS7_ILi192EEEEEELi128ENS_6half_tEfNS_4arch4Sm90ELb0ELb1ELb0ELb1ELb1ELb1ELb0ELb1ELb1ELb1ELb1ELb0EEENS1_21CollectiveEpilogueFwdINS6_IJSA_SA_SB_EEES9_SE_SG_Li256ELb1ELb1ELb1ELb0EEENS1_36VarlenDynamicPersistentTileSchedulerILi128ELi96ELi256ELi128ELb1ELb1ELb1ELb1ELb0ELb1EEEEEEEEEvNT_6ParamsE)
        /*138c*/ 	.short	0x0210
        /*138e*/ 	.short	0x0af0


	//----- nvinfo : EIATTR_SW_WAR
	.align		4
.L_244:
        /*1390*/ 	.byte	0x04, 0x36
        /*1392*/ 	.short	(.L_246 - .L_245)
.L_245:
        /*1394*/ 	.word	0x00000008
.L_246:


//--------------------- .nv.info._ZN7cutlass13device_kernelIN5flash11enable_sm90INS1_16FlashAttnFwdSm90INS1_25CollectiveMainloopFwdSm90ILi2EN4cute5tupleIJNS5_1CILi1EEES8_S8_EEENS6_IJNS7_ILi128EEENS7_ILi96EEENS7_ILi192EEEEEELi128ENS_6half_tEfNS_4arch4Sm90ELb1ELb0ELb0ELb0ELb1ELb0ELb0ELb1ELb1ELb1ELb1ELb0EEENS1_21CollectiveEpilogueFwdINS6_IJSA_SA_SB_EEES9_SE_SG_Li256ELb0ELb1ELb1ELb0EEENS1_19SingleTileSchedulerILb0ELb1ELb1ELi128EEEEEEEEEvNT_6ParamsE --------------------------
	.section	.nv.info._ZN7cutlass13device_kernelIN5flash11enable_sm90INS1_16FlashAttnFwdSm90INS1_25CollectiveMainloopFwdSm90ILi2EN4cute5tupleIJNS5_1CILi1EEES8_S8_EEENS6_IJNS7_ILi128EEENS7_ILi96EEENS7_ILi192EEEEEELi128ENS_6half_tEfNS_4arch4Sm90ELb1ELb0ELb0ELb0ELb1ELb0ELb0ELb1ELb1ELb1ELb1ELb0EEENS1_21CollectiveEpilogueFwdINS6_IJSA_SA_SB_EEES9_SE_SG_Li256ELb0ELb1ELb1ELb0EEENS1_19SingleTileSchedulerILb0ELb1ELb1ELi128EEEEEEEEEvNT_6ParamsE,"",@"SHT_CUDA_INFO"
	.sectionflags	@""
	.align	4


	//----- nvinfo : EIATTR_CUDA_API_VERSION
	.align		4
        /*0000*/ 	.byte	0x04, 0x37
        /*0002*/ 	.short	(.L_248 - .L_247)
.L_247:
        /*0004*/ 	.word	0x00000082


	//----- nvinfo : EIATTR_KPARAM_INFO
	.align		4
.L_248:
        /*0008*/ 	.byte	0x04, 0x17
        /*000a*/ 	.short	(.L_250 - .L_249)
.L_249:
        /*000c*/ 	.word	0x00000000
        /*0010*/ 	.short	0x0000
        /*0012*/ 	.short	0x0070
        /*0014*/ 	.byte	0x00, 0xf0, 0x01, 0x28


	//----- nvinfo : EIATTR_SPARSE_MMA_MASK
	.align		4
.L_250:
        /*0018*/ 	.byte	0x03, 0x50
        /*001a*/ 	.short	0x0000


	//----- nvinfo : EIATTR_MAXREG_COUNT
	.align		4
        /*001c*/ 	.byte	0x03, 0x1b
        /*001e*/ 	.short	0x00a8


	//----- nvinfo : EIATTR_NUM_BARRIERS
	.align		4
        /*0020*/ 	.byte	0x02, 0x4c
        /*0022*/ 	.byte	0x09
	.zero		1


	//----- nvinfo : EIATTR_EXTERNS
	.align		4
        /*0024*/ 	.byte	0x04, 0x0f
        /*0026*/ 	.short	(.L_252 - .L_251)


	//   ....[0]....
	.align		4
.L_251:
        /*0028*/ 	.word	index@(__assertfail)


	//----- nvinfo : EIATTR_MERCURY_ISA_VERSION
	.align		4
.L_252:
        /*002c*/ 	.byte	0x03, 0x5f
        /*002e*/ 	.short	0x0101


	//----- nvinfo : EIATTR_INT_WARP_WIDE_INSTR_OFFSETS
	.align		4
        /*0030*/ 	.byte	0x04, 0x31
        /*0032*/ 	.short	(.L_254 - .L_253)


	//   ....[0]....
.L_253:
        /*0034*/ 	.word	0x000000b0


	//   ....[1]....
        /*0038*/ 	.word	0x000000c0


	//   ....[2]....
        /*003c*/ 	.word	0x00000160


	//----- nvinfo : EIATTR_COOP_GROUP_MASK_REGIDS
	.align		4
.L_254:
        /*0040*/ 	.byte	0x04, 0x29
        /*0042*/ 	.short	(.L_256 - .L_255)


	//   ....[0]....
.L_255:
        /*0044*/ 	.word	0xffffffff


	//   ....[1]....
        /*0048*/ 	.word	0xffffffff


	//   ....[2]....
        /*004c*/ 	.word	0xffffffff


	//   ....[3]....
        /*0050*/ 	.word	0xffffffff


	//   ....[4]....
        /*0054*/ 	.word	0xffffffff


	//   ....[5]....
        /*0058*/ 	.word	0xffffffff


	//   ....[6]....
        /*005c*/ 	.word	0xffffffff


	//   ....[7]....
        /*0060*/ 	.word	0xffffffff


	//   ....[8]....
        /*0064*/ 	.word	0xffffffff


	//   ....[9]....
        /*0068*/ 	.word	0xffffffff


	//   ....[10]....
        /*006c*/ 	.word	0xffffffff


	//   ....[11]....
        /*0070*/ 	.word	0xffffffff


	//   ....[12]....
        /*0074*/ 	.word	0xffffffff


	//   ....[13]....
        /*0078*/ 	.word	0xffffffff


	//   ....[14]....
        /*007c*/ 	.word	0xffffffff


	//   ....[15]....
        /*0080*/ 	.word	0xffffffff


	//   ....[16]....
        /*0084*/ 	.word	0xffffffff


	//   ....[17]....
        /*0088*/ 	.word	0xffffffff


	//   ....[18]....
        /*008c*/ 	.word	0xffffffff


	//   ....[19]....
        /*0090*/ 	.word	0xffffffff


	//   ....[20]....
        /*0094*/ 	.word	0xffffffff


	//   ....[21]....
        /*0098*/ 	.word	0xffffffff


	//   ....[22]....
        /*009c*/ 	.word	0xffffffff


	//   ....[23]....
        /*00a0*/ 	.word	0xffffffff


	//   ....[24]....
        /*00a4*/ 	.word	0xffffffff


	//   ....[25]....
        /*00a8*/ 	.word	0xffffffff


	//   ....[26]....
        /*00ac*/ 	.word	0xffffffff


	//   ....[27]....
        /*00b0*/ 	.word	0xffffffff


	//   ....[28]....
        /*00b4*/ 	.word	0xffffffff


	//   ....[29]....
        /*00b8*/ 	.word	0xffffffff


	//   ....[30]....
        /*00bc*/ 	.word	0xffffffff


	//   ....[31]....
        /*00c0*/ 	.word	0xffffffff


	//   ....[32]....
        /*00c4*/ 	.word	0xffffffff


	//   ....[33]....
        /*00c8*/ 	.word	0xffffffff


	//   ....[34]....
        /*00cc*/ 	.word	0xffffffff


	//   ....[35]....
        /*00d0*/ 	.word	0xffffffff


	//   ....[36]....
        /*00d4*/ 	.word	0xffffffff


	//   ....[37]....
        /*00d8*/ 	.word	0xffffffff


	//   ....[38]....
        /*00dc*/ 	.word	0xffffffff


	//   ....[39]....
        /*00e0*/ 	.word	0xffffffff


	//   ....[40]....
        /*00e4*/ 	.word	0xffffffff


	//   ....[41]....
        /*00e8*/ 	.word	0xffffffff


	//   ....[42]....
        /*00ec*/ 	.word	0xffffffff


	//   ....[43]....
        /*00f0*/ 	.word	0xffffffff


	//   ....[44]....
        /*00f4*/ 	.word	0xffffffff


	//   ....[45]....
        /*00f8*/ 	.word	0xffffffff


	//   ....[46]....
        /*00fc*/ 	.word	0xffffffff


	//   ....[47]....
        /*0100*/ 	.word	0xffffffff


	//   ....[48]....
        /*0104*/ 	.word	0xffffffff


	//   ....[49]....
        /*0108*/ 	.word	0xffffffff


	//   ....[50]....
        /*010c*/ 	.word	0xffffffff


	//   ....[51]....
        /*0110*/ 	.word	0xffffffff


	//   ....[52]....
        /*0114*/ 	.word	0xffffffff


	//   ....[53]....
        /*0118*/ 	.word	0xffffffff


	//   ....[54]....
        /*011c*/ 	.word	0xffffffff


	//   ....[55]....
        /*0120*/ 	.word	0xffffffff


	//   ....[56]....
        /*0124*/ 	.word	0xffffffff


	//   ....[57]....
        /*0128*/ 	.word	0xffffffff


	//   ....[58]....
        /*012c*/ 	.word	0xffffffff


	//   ....[59]....
        /*0130*/ 	.word	0xffffffff


	//   ....[60]....
        /*0134*/ 	.word	0xffffffff


	//   ....[61]....
        /*0138*/ 	.word	0xffffffff


	//   ....[62]....
        /*013c*/ 	.word	0xffffffff


	//   ....[63]....
        /*0140*/ 	.word	0xffffffff


	//   ....[64]....
        /*0144*/ 	.word	0xffffffff


	//   ....[65]....
        /*0148*/ 	.word	0xffffffff


	//   ....[66]....
        /*014c*/ 	.word	0xffffffff


	//   ....[67]....
        /*0150*/ 	.word	0xffffffff


	//   ....[68]....
        /*0154*/ 	.word	0xffffffff


	//   ....[69]....
        /*0158*/ 	.word	0xffffffff


	//   ....[70]....
        /*015c*/ 	.word	0xffffffff


	//   ....[71]....
        /*0160*/ 	.word	0xffffffff


	//   ....[72]....
        /*0164*/ 	.word	0xffffffff


	//   ....[73]....
        /*0168*/ 	.word	0xffffffff


	//   ....[74]....
        /*016c*/ 	.word	0xffffffff


	//   ....[75]....
        /*0170*/ 	.word	0xffffffff


	//   ....[76]....
        /*0174*/ 	.word	0xffffffff


	//   ....[77]....
        /*0178*/ 	.word	0xffffffff


	//   ....[78]....
        /*017c*/ 	.word	0xffffffff


	//   ....[79]....
        /*0180*/ 	.word	0xffffffff


	//   ....[80]....
        /*0184*/ 	.word	0xffffffff


	//   ....[81]....
        /*0188*/ 	.word	0xffffffff


	//   ....[82]....
        /*018c*/ 	.word	0xffffffff


	//   ....[83]....
        /*0190*/ 	.word	0xffffffff


	//   ....[84]....
        /*0194*/ 	.word	0xffffffff


	//   ....[85]....
        /*0198*/ 	.word	0xffffffff


	//   ....[86]....
        /*019c*/ 	.word	0xffffffff


	//   ....[87]....
        /*01a0*/ 	.word	0xffffffff


	//   ....[88]....
        /*01a4*/ 	.word	0xffffffff


	//   ....[89]....
        /*01a8*/ 	.word	0xffffffff


	//   ....[90]....
        /*01ac*/ 	.word	0xffffffff


	//   ....[91]....
        /*01b0*/ 	.word	0xffffffff


	//   ....[92]....
        /*01b4*/ 	.word	0xffffffff


	//   ....[93]....
        /*01b8*/ 	.word	0xffffffff


	//   ....[94]....
        /*01bc*/ 	.word	0xffffffff


	//   ....[95]....
        /*01c0*/ 	.word	0xffffffff


	//   ....[96]....
        /*01c4*/ 	.word	0xffffffff


	//   ....[97]....
        /*01c8*/ 	.word	0xffffffff


	//   ....[98]....
        /*01cc*/ 	.word	0xffffffff


	//   ....[99]....
        /*01d0*/ 	.word	0xffffffff


	//   ....[100]....
        /*01d4*/ 	.word	0xffffffff


	//   ....[101]....
        /*01d8*/ 	.word	0x0500000f


	//   ....[102]....
        /*01dc*/ 	.word	0x0500000f


	//   ....[103]....
        /*01e0*/ 	.word	0x0500000f


	//   ....[104]....
        /*01e4*/ 	.word	0x0500000f


	//   ....[105]....
        /*01e8*/ 	.word	0x0500000f


	//   ....[106]....
        /*01ec*/ 	.word	0x0500000f


	//   ....[107]....
        /*01f0*/ 	.word	0x0500000f


	//   ....[108]....
        /*01f4*/ 	.word	0x0500000f


	//   ....[109]....
        /*01f8*/ 	.word	0x0500000f


	//   ....[110]....
        /*01fc*/ 	.word	0x0500000f


	//   ....[111]....
        /*0200*/ 	.word	0x0500000f


	//   ....[112]....
        /*0204*/ 	.word	0x0500000f


	//   ....[113]....
        /*0208*/ 	.word	0x0500000f


	//   ....[114]....
        /*020c*/ 	.word	0x0500000f


	//   ....[115]....
        /*0210*/ 	.word	0x0500000f


	//   ....[116]....
        /*0214*/ 	.word	0x0500000f


	//   ....[117]....
        /*0218*/ 	.word	0x0500000f


	//   ....[118]....
        /*021c*/ 	.word	0x0500000f


	//   ....[119]....
        /*0220*/ 	.word	0x0500000f


	//   ....[120]....
        /*0224*/ 	.word	0x0500000f


	//   ....[121]....
        /*0228*/ 	.word	0x0500000f


	//   ....[122]....
        /*022c*/ 	.word	0x0500000f


	//   ....[123]....
        /*0230*/ 	.word	0x0500000f


	//   ....[124]....
        /*0234*/ 	.word	0x0500000f


	//   ....[125]....
        /*0238*/ 	.word	0x0500000f


	//   ....[126]....
        /*023c*/ 	.word	0x0500000f


	//   ....[127]....
        /*0240*/ 	.word	0x0500000f


	//   ....[128]....
        /*0244*/ 	.word	0x0500000f


	//   ....[129]....
        /*0248*/ 	.word	0x0500000f


	//   ....[130]....
        /*024c*/ 	.word	0x0500000f


	//   ....[131]....
        /*0250*/ 	.word	0x0500000f


	//   ....[132]....
        /*0254*/ 	.word	0x0500000f


	//   ....[133]....
        /*0258*/ 	.word	0x0500000f


	//   ....[134]....
        /*025c*/ 	.word	0x0500000f


	//   ....[135]....
        /*0260*/ 	.word	0x0500000f


	//   ....[136]....
        /*0264*/ 	.word	0x0500000f


	//   ....[137]....
        /*0268*/ 	.word	0x0500000f


	//   ....[138]....
        /*026c*/ 	.word	0x0500000f


	//   ....[139]....
        /*0270*/ 	.word	0x0500000f


	//   ....[140]....
        /*0274*/ 	.word	0x0500000f


	//   ....[141]....
        /*0278*/ 	.word	0x0500000f


	//   ....[142]....
        /*027c*/ 	.word	0x0500000f


	//   ....[143]....
        /*0280*/ 	.word	0x0500000f


	//   ....[144]....
        /*0284*/ 	.word	0x0500000f


	//   ....[145]....
        /*0288*/ 	.word	0x0500000f


	//   ....[146]....
        /*028c*/ 	.word	0x0500000f


	//   ....[147]....
        /*0290*/ 	.word	0x0500000f


	//   ....[148]....
        /*0294*/ 	.word	0x0500000f


	//   ....[149]....
        /*0298*/ 	.word	0x0500000f


	//   ....[150]....
        /*029c*/ 	.word	0x0500000f


	//   ....[151]....
        /*02a0*/ 	.word	0x0500000f


	//   ....[152]....
        /*02a4*/ 	.word	0x0500000f


	//   ....[153]....
        /*02a8*/ 	.word	0x0500000f


	//   ....[154]....
        /*02ac*/ 	.word	0x0500000f


	//   ....[155]....
        /*02b0*/ 	.word	0x0500000f


	//   ....[156]....
        /*02b4*/ 	.word	0x0500000f


	//   ....[157]....
        /*02b8*/ 	.word	0x0500000f


	//   ....[158]....
        /*02bc*/ 	.word	0x0500000f


	//   ....[159]....
        /*02c0*/ 	.word	0x0500000f


	//   ....[160]....
        /*02c4*/ 	.word	0x0500000f


	//   ....[161]....
        /*02c8*/ 	.word	0x0500000f


	//   ....[162]....
        /*02cc*/ 	.word	0x0500000f


	//   ....[163]....
        /*02d0*/ 	.word	0x0500000f


	//   ....[164]....
        /*02d4*/ 	.word	0x0500000f


	//   ....[165]....
        /*02d8*/ 	.word	0x0500000f


	//   ....[166]....
        /*02dc*/ 	.word	0x0500000f


	//----- nvinfo : EIATTR_COOP_GROUP_INSTR_OFFSETS
	.align		4
.L_256:
        /*02e0*/ 	.byte	0x04, 0x28
        /*02e2*/ 	.short	(.L_258 - .L_257)


	//   ....[0]....
.L_257:
        /*02e4*/ 	.word	0x00000060


	//   ....[1]....
        /*02e8*/ 	.word	0x000000a0


	//   ....[2]....
        /*02ec*/ 	.word	0x000002c0


	//   ....[3]....
        /*02f0*/ 	.word	0x00000420


	//   ....[4]....
        /*02f4*/ 	.word	0x00000540


	//   ....[5]....
        /*02f8*/ 	.word	0x000006a0


	//   ....[6]....
        /*02fc*/ 	.word	0x000010a0


	//   ....[7]....
        /*0300*/ 	.word	0x00001c80


	//   ....[8]....
        /*0304*/ 	.word	0x00001cb0


	//   ....[9]....
        /*0308*/ 	.word	0x00002210


	//   ....[10]....
        /*030c*/ 	.word	0x000022e0


	//   ....[11]....
        /*0310*/ 	.word	0x00002960


	//   ....[12]....
        /*0314*/ 	.word	0x000029c0


	//   ....[13]....
        /*0318*/ 	.word	0x00004150


	//   ....[14]....
        /*031c*/ 	.word	0x00004170


	//   ....[15]....
        /*0320*/ 	.word	0x00004660


	//   ....[16]....
        /*0324*/ 	.word	0x00004700


	//   ....[17]....
        /*0328*/ 	.word	0x00004d60


	//   ....[18]....
        /*032c*/ 	.word	0x00004db0


	//   ....[19]....
        /*0330*/ 	.word	0x000066e0


	//   ....[20]....
        /*0334*/ 	.word	0x000066f0


	//   ....[21]....
        /*0338*/ 	.word	0x00006730


	//   ....[22]....
        /*033c*/ 	.word	0x00006740


	//   ....[23]....
        /*0340*/ 	.word	0x00007810


	//   ....[24]....
        /*0344*/ 	.word	0x00007840


	//   ....[25]....
        /*0348*/ 	.word	0x00007900


	//   ....[26]....
        /*034c*/ 	.word	0x00007910


	//   ....[27]....
        /*0350*/ 	.word	0x00008780


	//   ....[28]....
        /*0354*/ 	.word	0x000087c0


	//   ....[29]....
        /*0358*/ 	.word	0x00008800


	//   ....[30]....
        /*035c*/ 	.word	0x00008830


	//   ....[31]....
        /*0360*/ 	.word	0x00008850


	//   ....[32]....
        /*0364*/ 	.word	0x00008870


	//   ....[33]....
        /*0368*/ 	.word	0x00008eb0


	//   ....[34]....
        /*036c*/ 	.word	0x00008ec0


	//   ....[35]....
        /*0370*/ 	.word	0x000098c0


	//   ....[36]....
        /*0374*/ 	.word	0x0000abe0


	//   ....[37]....
        /*0378*/ 	.word	0x0000ac00


	//   ....[38]....
        /*037c*/ 	.word	0x0000ac10


	//   ....[39]....
        /*0380*/ 	.word	0x0000ac20


	//   ....[40]....
        /*0384*/ 	.word	0x0000ac30


	//   ....[41]....
        /*0388*/ 	.word	0x0000ac40


	//   ....[42]....
        /*038c*/ 	.word	0x0000acd0


	//   ....[43]....
        /*0390*/ 	.word	0x0000acf0


	//   ....[44]....
        /*0394*/ 	.word	0x0000ad60


	//   ....[45]....
        /*0398*/ 	.word	0x0000ad70


	//   ....[46]....
        /*039c*/ 	.word	0x0000ad80


	//   ....[47]....
        /*03a0*/ 	.word	0x0000ae20


	//   ....[48]....
        /*03a4*/ 	.word	0x0000b4a0


	//   ....[49]....
        /*03a8*/ 	.word	0x0000b4d0


	//   ....[50]....
        /*03ac*/ 	.word	0x0000b500


	//   ....[51]....
        /*03b0*/ 	.word	0x0000b530


	//   ....[52]....
        /*03b4*/ 	.word	0x0000b5e0


	//   ....[53]....
        /*03b8*/ 	.word	0x0000b600


	//   ....[54]....
        /*03bc*/ 	.word	0x0000b610


	//   ....[55]....
        /*03c0*/ 	.word	0x0000b670


	//   ....[56]....
        /*03c4*/ 	.word	0x0000b720


	//   ....[57]....
        /*03c8*/ 	.word	0x0000b740


	//   ....[58]....
        /*03cc*/ 	.word	0x0000b750


	//   ....[59]....
        /*03d0*/ 	.word	0x0000b7b0


	//   ....[60]....
        /*03d4*/ 	.word	0x0000b860


	//   ....[61]....
        /*03d8*/ 	.word	0x0000b880


	//   ....[62]....
        /*03dc*/ 	.word	0x0000b890


	//   ....[63]....
        /*03e0*/ 	.word	0x0000b8e0


	//   ....[64]....
        /*03e4*/ 	.word	0x0000c030


	//   ....[65]....
        /*03e8*/ 	.word	0x0000c050


	//   ....[66]....
        /*03ec*/ 	.word	0x0000c060


	//   ....[67]....
        /*03f0*/ 	.word	0x0000c070


	//   ....[68]....
        /*03f4*/ 	.word	0x0000c090


	//   ....[69]....
        /*03f8*/ 	.word	0x0000c0b0


	//   ....[70]....
        /*03fc*/ 	.word	0x0000c110


	//   ....[71]....
        /*0400*/ 	.word	0x0000c160


	//   ....[72]....
        /*0404*/ 	.word	0x0000c180


	//   ....[73]....
        /*0408*/ 	.word	0x0000c1c0


	//   ....[74]....
        /*040c*/ 	.word	0x0000c1e0


	//   ....[75]....
        /*0410*/ 	.word	0x0000c200


	//   ....[76]....
        /*0414*/ 	.word	0x0000c4a0


	//   ....[77]....
        /*0418*/ 	.word	0x0000c4b0


	//   ....[78]....
        /*041c*/ 	.word	0x0000c4c0


	//   ....[79]....
        /*0420*/ 	.word	0x0000c4e0


	//   ....[80]....
        /*0424*/ 	.word	0x0000c570


	//   ....[81]....
        /*0428*/ 	.word	0x0000c5a0


	//   ....[82]....
        /*042c*/ 	.word	0x0000c5f0


	//   ....[83]....
        /*0430*/ 	.word	0x0000c620


	//   ....[84]....
        /*0434*/ 	.word	0x0000c670


	//   ....[85]....
        /*0438*/ 	.word	0x0000c6a0


	//   ....[86]....
        /*043c*/ 	.word	0x0000c6f0


	//   ....[87]....
        /*0440*/ 	.word	0x0000c720


	//   ....[88]....
        /*0444*/ 	.word	0x0000cb80


	//   ....[89]....
        /*0448*/ 	.word	0x0000cbb0


	//   ....[90]....
        /*044c*/ 	.word	0x0000cbe0


	//   ....[91]....
        /*0450*/ 	.word	0x0000cc10


	//   ....[92]....
        /*0454*/ 	.word	0x0000cc40


	//   ....[93]....
        /*0458*/ 	.word	0x0000cc50


	//   ....[94]....
        /*045c*/ 	.word	0x0000cc60


	//   ....[95]....
        /*0460*/ 	.word	0x0000cc70


	//   ....[96]....
        /*0464*/ 	.word	0x0000cc90


	//   ....[97]....
        /*0468*/ 	.word	0x0000ccb0


	//   ....[98]....
        /*046c*/ 	.word	0x0000cd30


	//   ....[99]....
        /*0470*/ 	.word	0x0000ce60


	//   ....[100]....
        /*0474*/ 	.word	0x0000d0c0


	//   ....[101]....
        /*0478*/ 	.word	0x0000d630


	//   ....[102]....
        /*047c*/ 	.word	0x0000d720


	//   ....[103]....
        /*0480*/ 	.word	0x0000d7c0


	//   ....[104]....
        /*0484*/ 	.word	0x0000d820


	//   ....[105]....
        /*0488*/ 	.word	0x0000d8f0


	//   ....[106]....
        /*048c*/ 	.word	0x0000d970


	//   ....[107]....
        /*0490*/ 	.word	0x0000da40


	//   ....[108]....
        /*0494*/ 	.word	0x0000dab0


	//   ....[109]....
        /*0498*/ 	.word	0x0000dba0


	//   ....[110]....
        /*049c*/ 	.word	0x0000dc20


	//   ....[111]....
        /*04a0*/ 	.word	0x0000dcf0


	//   ....[112]....
        /*04a4*/ 	.word	0x0000dd60


	//   ....[113]....
        /*04a8*/ 	.word	0x0000de40


	//   ....[114]....
        /*04ac*/ 	.word	0x0000dee0


	//   ....[115]....
        /*04b0*/ 	.word	0x0000df40


	//   ....[116]....
        /*04b4*/ 	.word	0x0000dfe0


	//   ....[117]....
        /*04b8*/ 	.word	0x0000e0b0


	//   ....[118]....
        /*04bc*/ 	.word	0x0000e130


	//   ....[119]....
        /*04c0*/ 	.word	0x0000e210


	//   ....[120]....
        /*04c4*/ 	.word	0x0000e290


	//   ....[121]....
        /*04c8*/ 	.word	0x0000e360


	//   ....[122]....
        /*04cc*/ 	.word	0x0000e3e0


	//   ....[123]....
        /*04d0*/ 	.word	0x0000e4c0


	//   ....[124]....
        /*04d4*/ 	.word	0x0000e540


	//   ....[125]....
        /*04d8*/ 	.word	0x0000e610


	//   ....[126]....
        /*04dc*/ 	.word	0x0000e690


	//   ....[127]....
        /*04e0*/ 	.word	0x0000e770


	//   ....[128]....
        /*04e4*/ 	.word	0x0000e7e0


	//   ....[129]....
        /*04e8*/ 	.word	0x0000e8a0


	//   ....[130]....
        /*04ec*/ 	.word	0x0000e9e0


	//   ....[131]....
        /*04f0*/ 	.word	0x0000ea80


	//   ....[132]....
        /*04f4*/ 	.word	0x0000eb60


	//   ....[133]....
        /*04f8*/ 	.word	0x0000ebb0


	//   ....[134]....
        /*04fc*/ 	.word	0x0000ec90


	//   ....[135]....
        /*0500*/ 	.word	0x0000ece0


	//   ....[136]....
        /*0504*/ 	.word	0x0000ede0


	//   ....[137]....
        /*0508*/ 	.word	0x0000ee30


	//   ....[138]....
        /*050c*/ 	.word	0x0000ef30


	//   ....[139]....
        /*0510*/ 	.word	0x0000ef80


	//   ....[140]....
        /*0514*/ 	.word	0x0000f060


	//   ....[141]....
        /*0518*/ 	.word	0x0000f0b0


	//   ....[142]....
        /*051c*/ 	.word	0x0000f1a0


	//   ....[143]....
        /*0520*/ 	.word	0x0000f230


	//   ....[144]....
        /*0524*/ 	.word	0x0000f290


	//   ....[145]....
        /*0528*/ 	.word	0x0000f370


	//   ....[146]....
        /*052c*/ 	.word	0x0000f410


	//   ....[147]....
        /*0530*/ 	.word	0x0000f4d0


	//   ....[148]....
        /*0534*/ 	.word	0x0000f570


	//   ....[149]....
        /*0538*/ 	.word	0x0000f630


	//   ....[150]....
        /*053c*/ 	.word	0x0000f6d0


	//   ....[151]....
        /*0540*/ 	.word	0x0000f790


	//   ....[152]....
        /*0544*/ 	.word	0x0000f830


	//   ....[153]....
        /*0548*/ 	.word	0x0000f8f0


	//   ....[154]....
        /*054c*/ 	.word	0x0000fa10


	//   ....[155]....
        /*0550*/ 	.word	0x0000fac0


	//   ....[156]....
        /*0554*/ 	.word	0x0000fb60


	//   ....[157]....
        /*0558*/ 	.word	0x0000fc30


	//   ....[158]....
        /*055c*/ 	.word	0x0000fca0


	//   ....[159]....
        /*0560*/ 	.word	0x0000fd70


	//   ....[160]....
        /*0564*/ 	.word	0x0000fde0


	//   ....[161]....
        /*0568*/ 	.word	0x0000fed0


	//   ....[162]....
        /*056c*/ 	.word	0x0000ff40


	//   ....[163]....
        /*0570*/ 	.word	0x00010020


	//   ....[164]....
        /*0574*/ 	.word	0x00010090


	//   ....[165]....
        /*0578*/ 	.word	0x00010150


	//   ....[166]....
        /*057c*/ 	.word	0x00010230


	//----- nvinfo : EIATTR_REG_RECONFIG
	.align		4
.L_258:
        /*0580*/ 	.byte	0x01, 0x54
	.zero		2


	//----- nvinfo : EIATTR_SYSCALL_OFFSETS
	.align		4
        /*0584*/ 	.byte	0x04, 0x46
        /*0586*/ 	.short	(.L_260 - .L_259)


	//   ....[0]....
.L_259:
        /*0588*/ 	.word	0x00001260


	//   ....[1]....
        /*058c*/ 	.word	0x0000a100


	//   ....[2]....
        /*0590*/ 	.word	0x0000a240


	//   ....[3]....
        /*0594*/ 	.word	0x0000a330


	//   ....[4]....
        /*0598*/ 	.word	0x0000b1e0


	//----- nvinfo : EIATTR_MBARRIER_INSTR_OFFSETS
	.align		4
.L_260:
        /*059c*/ 	.byte	0x04, 0x39
        /*059e*/ 	.short	(.L_262 - .L_261)


	//   ....[0]....
.L_261:
        /*05a0*/ 	.word	0x00000170
        /*05a4*/ 	.word	0x000000ff
        /*05a8*/ 	.word	0x0002a800
        /*05ac*/ 	.short	0x0100
        /*05ae*/ 	.byte	0x08
	.zero		1


	//   ....[1]....
        /*05b0*/ 	.word	0x00000180
        /*05b4*/ 	.word	0x000000ff
        /*05b8*/ 	.word	0x0002a820
        /*05bc*/ 	.short	0x0100
        /*05be*/ 	.byte	0x08
	.zero		1


	//   ....[2]....
        /*05c0*/ 	.word	0x00000270
        /*05c4*/ 	.word	0x000000ff
        /*05c8*/ 	.word	0x0002a830
        /*05cc*/ 	.short	0x0100
        /*05ce*/ 	.byte	0x08
	.zero		1


	//   ....[3]....
        /*05d0*/ 	.word	0x00000280
        /*05d4*/ 	.word	0x000000ff
        /*05d8*/ 	.word	0x0002a840
        /*05dc*/ 	.short	0x0100
        /*05de*/ 	.byte	0x08
	.zero		1


	//   ....[4]....
        /*05e0*/ 	.word	0x00000290
        /*05e4*/ 	.word	0x000000ff
        /*05e8*/ 	.word	0x0002a838
        /*05ec*/ 	.short	0x0100
        /*05ee*/ 	.byte	0x08
	.zero		1


	//   ....[5]....
        /*05f0*/ 	.word	0x000002a0
        /*05f4*/ 	.word	0x000000ff
        /*05f8*/ 	.word	0x0002a848
        /*05fc*/ 	.short	0x0100
        /*05fe*/ 	.byte	0x08
	.zero		1


	//   ....[6]....
        /*0600*/ 	.word	0x000003d0
        /*0604*/ 	.word	0x000000ff
        /*0608*/ 	.word	0x0002a850
        /*060c*/ 	.short	0x0100
        /*060e*/ 	.byte	0x08
	.zero		1


	//   ....[7]....
        /*0610*/ 	.word	0x000003e0
        /*0614*/ 	.word	0x000000ff
        /*0618*/ 	.word	0x0002a860
        /*061c*/ 	.short	0x0100
        /*061e*/ 	.byte	0x08
	.zero		1


	//   ....[8]....
        /*0620*/ 	.word	0x000003f0
        /*0624*/ 	.word	0x000000ff
        /*0628*/ 	.word	0x0002a858
        /*062c*/ 	.short	0x0100
        /*062e*/ 	.byte	0x08
	.zero		1


	//   ....[9]....
        /*0630*/ 	.word	0x00000400
        /*0634*/ 	.word	0x000000ff
        /*0638*/ 	.word	0x0002a868
        /*063c*/ 	.short	0x0100
        /*063e*/ 	.byte	0x08
	.zero		1


	//   ....[10]....
        /*0640*/ 	.word	0x000004f0
        /*0644*/ 	.word	0x000000ff
        /*0648*/ 	.word	0x0002a870
        /*064c*/ 	.short	0x0100
        /*064e*/ 	.byte	0x06
	.zero		1


	//   ....[11]....
        /*0650*/ 	.word	0x00000500
        /*0654*/ 	.word	0x000000ff
        /*0658*/ 	.word	0x0002a880
        /*065c*/ 	.short	0x0100
        /*065e*/ 	.byte	0x06
	.zero		1


	//   ....[12]....
        /*0660*/ 	.word	0x00000510
        /*0664*/ 	.word	0x000000ff
        /*0668*/ 	.word	0x0002a878
        /*066c*/ 	.short	0x0100
        /*066e*/ 	.byte	0x06
	.zero		1


	//   ....[13]....
        /*0670*/ 	.word	0x00000520
        /*0674*/ 	.word	0x000000ff
        /*0678*/ 	.word	0x0002a888
        /*067c*/ 	.short	0x0100
        /*067e*/ 	.byte	0x06
	.zero		1


	//   ....[14]....
        /*0680*/ 	.word	0x00000650
        /*0684*/ 	.word	0x000000ff
        /*0688*/ 	.word	0x0002a890
        /*068c*/ 	.short	0x0100
        /*068e*/ 	.byte	0x08
	.zero		1


	//   ....[15]....
        /*0690*/ 	.word	0x00000660
        /*0694*/ 	.word	0x000000ff
        /*0698*/ 	.word	0x0002a8a0
        /*069c*/ 	.short	0x0100
        /*069e*/ 	.byte	0x08
	.zero		1


	//   ....[16]....
        /*06a0*/ 	.word	0x00000670
        /*06a4*/ 	.word	0x000000ff
        /*06a8*/ 	.word	0x0002a898
        /*06ac*/ 	.short	0x0100
        /*06ae*/ 	.byte	0x08
	.zero		1


	//   ....[17]....
        /*06b0*/ 	.word	0x00000680
        /*06b4*/ 	.word	0x000000ff
        /*06b8*/ 	.word	0x0002a8a8
        /*06bc*/ 	.short	0x0100
        /*06be*/ 	.byte	0x08
	.zero		1


	//   ....[18]....
        /*06c0*/ 	.word	0x000007c0
        /*06c4*/ 	.word	0x000000ff
        /*06c8*/ 	.word	0x0002a8b0
        /*06cc*/ 	.short	0x0100
        /*06ce*/ 	.byte	0x08
	.zero		1


	//   ....[19]....
        /*06d0*/ 	.word	0x000007d0
        /*06d4*/ 	.word	0x000000ff
        /*06d8*/ 	.word	0x0002a8c0
        /*06dc*/ 	.short	0x0100
        /*06de*/ 	.byte	0x08
	.zero		1


	//   ....[20]....
        /*06e0*/ 	.word	0x000007e0
        /*06e4*/ 	.word	0x000000ff
        /*06e8*/ 	.word	0x0002a8b8
        /*06ec*/ 	.short	0x0100
        /*06ee*/ 	.byte	0x08
	.zero		1


	//   ....[21]....
        /*06f0*/ 	.word	0x000007f0
        /*06f4*/ 	.word	0x000000ff
        /*06f8*/ 	.word	0x0002a8c8
        /*06fc*/ 	.short	0x0100
        /*06fe*/ 	.byte	0x08
	.zero		1


	//   ....[22]....
        /*0700*/ 	.word	0x00001280
        /*0704*/ 	.word	0x000000ff
        /*0708*/ 	.word	0x0002a800
        /*070c*/ 	.short	0x010a
        /*070e*/ 	.byte	0x26
	.zero		1


	//   ....[23]....
        /*0710*/ 	.word	0x00001300
        /*0714*/ 	.word	0x000000ff
        /*0718*/ 	.word	0x0002a830
        /*071c*/ 	.short	0x010a
        /*071e*/ 	.byte	0x26
	.zero		1


	//   ....[24]....
        /*0720*/ 	.word	0x00001360
        /*0724*/ 	.word	0x000000ff
        /*0728*/ 	.word	0x0002a830
        /*072c*/ 	.short	0x010a
        /*072e*/ 	.byte	0x26
	.zero		1


	//   ....[25]....
        /*0730*/ 	.word	0x00001df0
        /*0734*/ 	.word	0x000000ff
        /*0738*/ 	.word	0x00000000
        /*073c*/ 	.short	0x0101
        /*073e*/ 	.byte	0x04
	.zero		1


	//   ....[26]....
        /*0740*/ 	.word	0x00003550
        /*0744*/ 	.word	0x000000ff
        /*0748*/ 	.word	0x0002a830
        /*074c*/ 	.short	0x010a
        /*074e*/ 	.byte	0x07
	.zero		1


	//   ....[27]....
        /*0750*/ 	.word	0x00003590
        /*0754*/ 	.word	0x000000ff
        /*0758*/ 	.word	0x0002a830
        /*075c*/ 	.short	0x010a
        /*075e*/ 	.byte	0x07
	.zero		1


	//   ....[28]....
        /*0760*/ 	.word	0x00003de0
        /*0764*/ 	.word	0x000000ff
        /*0768*/ 	.word	0x0002a850
        /*076c*/ 	.short	0x010a
        /*076e*/ 	.byte	0x0a
	.zero		1


	//   ....[29]....
        /*0770*/ 	.word	0x00003e20
        /*0774*/ 	.word	0x000000ff
        /*0778*/ 	.word	0x0002a850
        /*077c*/ 	.short	0x010a
        /*077e*/ 	.byte	0x0a
	.zero		1


	//   ....[30]....
        /*0780*/ 	.word	0x00004100
        /*0784*/ 	.word	0x000000ff
        /*0788*/ 	.word	0x00000000
        /*078c*/ 	.short	0x0101
        /*078e*/ 	.byte	0x07
	.zero		1


	//   ....[31]....
        /*0790*/ 	.word	0x00005610
        /*0794*/ 	.word	0x000000ff
        /*0798*/ 	.word	0x00000000
        /*079c*/ 	.short	0x0101
        /*079e*/ 	.byte	0x0a
	.zero		1


	//   ....[32]....
        /*07a0*/ 	.word	0x00005860
        /*07a4*/ 	.word	0x000000ff
        /*07a8*/ 	.word	0x0002a830
        /*07ac*/ 	.short	0x010a
        /*07ae*/ 	.byte	0x07
	.zero		1


	//   ....[33]....
        /*07b0*/ 	.word	0x000058a0
        /*07b4*/ 	.word	0x000000ff
        /*07b8*/ 	.word	0x0002a830
        /*07bc*/ 	.short	0x010a
        /*07be*/ 	.byte	0x07
	.zero		1


	//   ....[34]....
        /*07c0*/ 	.word	0x000060f0
        /*07c4*/ 	.word	0x000000ff
        /*07c8*/ 	.word	0x0002a850
        /*07cc*/ 	.short	0x010a
        /*07ce*/ 	.byte	0x05
	.zero		1


	//   ....[35]....
        /*07d0*/ 	.word	0x00006130
        /*07d4*/ 	.word	0x000000ff
        /*07d8*/ 	.word	0x0002a850
        /*07dc*/ 	.short	0x010a
        /*07de*/ 	.byte	0x05
	.zero		1


	//   ....[36]....
        /*07e0*/ 	.word	0x00006450
        /*07e4*/ 	.word	0x000000ff
        /*07e8*/ 	.word	0x00000000
        /*07ec*/ 	.short	0x0101
        /*07ee*/ 	.byte	0x07
	.zero		1


	//   ....[37]....
        /*07f0*/ 	.word	0x000071d0
        /*07f4*/ 	.word	0x000000ff
        /*07f8*/ 	.word	0x00000000
        /*07fc*/ 	.short	0x0101
        /*07fe*/ 	.byte	0x05
	.zero		1


	//   ....[38]....
        /*0800*/ 	.word	0x00007780
        /*0804*/ 	.word	0x000000ff
        /*0808*/ 	.word	0x0002a850
        /*080c*/ 	.short	0x010a
        /*080e*/ 	.byte	0x05
	.zero		1


	//   ....[39]....
        /*0810*/ 	.word	0x000077c0
        /*0814*/ 	.word	0x000000ff
        /*0818*/ 	.word	0x0002a850
        /*081c*/ 	.short	0x010a
        /*081e*/ 	.byte	0x05
	.zero		1


	//   ....[40]....
        /*0820*/ 	.word	0x00007c90
        /*0824*/ 	.word	0x000000ff
        /*0828*/ 	.word	0x00000000
        /*082c*/ 	.short	0x0101
        /*082e*/ 	.byte	0x04
	.zero		1


	//   ....[41]....
        /*0830*/ 	.word	0x00008860
        /*0834*/ 	.word	0x000000ff
        /*0838*/ 	.word	0x00000000
        /*083c*/ 	.short	0x0101
        /*083e*/ 	.byte	0x04
	.zero		1


	//   ....[42]....
        /*0840*/ 	.word	0x0000a9a0
        /*0844*/ 	.word	0x000000ff
        /*0848*/ 	.word	0x0002a840
        /*084c*/ 	.short	0x010a
        /*084e*/ 	.byte	0x2e
	.zero		1


	//   ....[43]....
        /*0850*/ 	.word	0x0000afa0
        /*0854*/ 	.word	0x000000ff
        /*0858*/ 	.word	0x0002a830
        /*085c*/ 	.short	0x0107
        /*085e*/ 	.byte	0x2e
	.zero		1


	//   ....[44]....
        /*0860*/ 	.word	0x0000b010
        /*0864*/ 	.word	0x000000ff
        /*0868*/ 	.word	0x0002a830
        /*086c*/ 	.short	0x0101
        /*086e*/ 	.byte	0x2e
	.zero		1


	//   ....[45]....
        /*0870*/ 	.word	0x0000ba30
        /*0874*/ 	.word	0x000000ff
        /*0878*/ 	.word	0x0002a800
        /*087c*/ 	.short	0x0107
        /*087e*/ 	.byte	0x2e
	.zero		1


	//   ....[46]....
        /*0880*/ 	.word	0x0000ba90
        /*0884*/ 	.word	0x000000ff
        /*0888*/ 	.word	0x0002a800
        /*088c*/ 	.short	0x0101
        /*088e*/ 	.byte	0x2e
	.zero		1


	//   ....[47]....
        /*0890*/ 	.word	0x0000baa0
        /*0894*/ 	.word	0x000000ff
        /*0898*/ 	.word	0x0002a820
        /*089c*/ 	.short	0x010a
        /*089e*/ 	.byte	0x2e
	.zero		1


	//   ....[48]....
        /*08a0*/ 	.word	0x0000be10
        /*08a4*/ 	.word	0x0000001a
        /*08a8*/ 	.word	0x0002a840
        /*08ac*/ 	.short	0x010a
        /*08ae*/ 	.byte	0x3f
	.zero		1


	//   ....[49]....
        /*08b0*/ 	.word	0x0000c320
        /*08b4*/ 	.word	0x0000001a
        /*08b8*/ 	.word	0x0002a830
        /*08bc*/ 	.short	0x0107
        /*08be*/ 	.byte	0x3f
	.zero		1


	//   ....[50]....
        /*08c0*/ 	.word	0x0000c3d0
        /*08c4*/ 	.word	0x0000001a
        /*08c8*/ 	.word	0x0002a830
        /*08cc*/ 	.short	0x0101
        /*08ce*/ 	.byte	0x3f
	.zero		1


	//   ....[51]....
        /*08d0*/ 	.word	0x0000c430
        /*08d4*/ 	.word	0x00000000
        /*08d8*/ 	.word	0x0002a860
        /*08dc*/ 	.short	0x010a
        /*08de*/ 	.byte	0x3f
	.zero		1


	//   ....[52]....
        /*08e0*/ 	.word	0x0000c880
        /*08e4*/ 	.word	0x00000000
        /*08e8*/ 	.word	0x0002a850
        /*08ec*/ 	.short	0x0107
        /*08ee*/ 	.byte	0x3f
	.zero		1


	//   ....[53]....
        /*08f0*/ 	.word	0x0000c9a0
        /*08f4*/ 	.word	0x00000000
        /*08f8*/ 	.word	0x0002a850
        /*08fc*/ 	.short	0x0101
        /*08fe*/ 	.byte	0x3f
	.zero		1


	//   ....[54]....
        /*0900*/ 	.word	0x0000cb10
        /*0904*/ 	.word	0x00000000
        /*0908*/ 	.word	0x0002a860
        /*090c*/ 	.short	0x010a
        /*090e*/ 	.byte	0x3f
	.zero		1


	//   ....[55]....
        /*0910*/ 	.word	0x0000cf30
        /*0914*/ 	.word	0x00000000
        /*0918*/ 	.word	0x0002a850
        /*091c*/ 	.short	0x0107
        /*091e*/ 	.byte	0x3f
	.zero		1


	//   ....[56]....
        /*0920*/ 	.word	0x0000cfe0
        /*0924*/ 	.word	0x00000000
        /*0928*/ 	.word	0x0002a850
        /*092c*/ 	.short	0x0101
        /*092e*/ 	.byte	0x3f
	.zero		1


	//   ....[57]....
        /*0930*/ 	.word	0x0000d080
        /*0934*/ 	.word	0x00000005
        /*0938*/ 	.word	0x0002a820
        /*093c*/ 	.short	0x010a
        /*093e*/ 	.byte	0x3f
	.zero		1


	//   ....[58]....
        /*0940*/ 	.word	0x0000d1c0
        /*0944*/ 	.word	0x00000006
        /*0948*/ 	.word	0x0002a840
        /*094c*/ 	.short	0x010a
        /*094e*/ 	.byte	0x3f
	.zero		1


	//   ....[59]....
        /*0950*/ 	.word	0x0000d260
        /*0954*/ 	.word	0x00000005
        /*0958*/ 	.word	0x0002a840
        /*095c*/ 	.short	0x010a
        /*095e*/ 	.byte	0x3f
	.zero		1


	//   ....[60]....
        /*0960*/ 	.word	0x0000d2a0
        /*0964*/ 	.word	0x00000006
        /*0968*/ 	.word	0x0002a860
        /*096c*/ 	.short	0x010a
        /*096e*/ 	.byte	0x3f
	.zero		1


	//   ....[61]....
        /*0970*/ 	.word	0x0000d2e0
        /*0974*/ 	.word	0x00000005
        /*0978*/ 	.word	0x0002a860
        /*097c*/ 	.short	0x010a
        /*097e*/ 	.byte	0x3f
	.zero		1


	//   ....[62]....
        /*0980*/ 	.word	0x0000d350
        /*0984*/ 	.word	0x00000003
        /*0988*/ 	.word	0x0002a800
        /*098c*/ 	.short	0x010a
        /*098e*/ 	.byte	0x3f
	.zero		1


	//   ....[63]....
        /*0990*/ 	.word	0x0000d3b0
        /*0994*/ 	.word	0x00000003
        /*0998*/ 	.word	0x0002a830
        /*099c*/ 	.short	0x010a
        /*099e*/ 	.byte	0x3f
	.zero		1


	//   ....[64]....
        /*09a0*/ 	.word	0x0000d410
        /*09a4*/ 	.word	0x00000008
        /*09a8*/ 	.word	0x0002a830
        /*09ac*/ 	.short	0x010a
        /*09ae*/ 	.byte	0x3f
	.zero		1


	//   ....[65]....
        /*09b0*/ 	.word	0x0000d470
        /*09b4*/ 	.word	0x00000006
        /*09b8*/ 	.word	0x0002a850
        /*09bc*/ 	.short	0x010a
        /*09be*/ 	.byte	0x3f
	.zero		1


	//   ....[66]....
        /*09c0*/ 	.word	0x0000d4d0
        /*09c4*/ 	.word	0x00000008
        /*09c8*/ 	.word	0x0002a830
        /*09cc*/ 	.short	0x010a
        /*09ce*/ 	.byte	0x3f
	.zero		1


	//   ....[67]....
        /*09d0*/ 	.word	0x0000d530
        /*09d4*/ 	.word	0x00000006
        /*09d8*/ 	.word	0x0002a850
        /*09dc*/ 	.short	0x010a
        /*09de*/ 	.byte	0x3f
	.zero		1


	//   ....[68]....
        /*09e0*/ 	.word	0x0000d590
        /*09e4*/ 	.word	0x00000007
        /*09e8*/ 	.word	0x0002a850
        /*09ec*/ 	.short	0x010a
        /*09ee*/ 	.byte	0x3f
	.zero		1


	//   ....[69]....
        /*09f0*/ 	.word	0x0000d670
        /*09f4*/ 	.word	0x00000005
        /*09f8*/ 	.word	0x0002a840
        /*09fc*/ 	.short	0x010a
        /*09fe*/ 	.byte	0x3f
	.zero		1


	//   ....[70]....
        /*0a00*/ 	.word	0x0000e8e0
        /*0a04*/ 	.word	0x00000003
        /*0a08*/ 	.word	0x0002a820
        /*0a0c*/ 	.short	0x010a
        /*0a0e*/ 	.byte	0x3f
	.zero		1


	//   ....[71]....
        /*0a10*/ 	.word	0x0000e930
        /*0a14*/ 	.word	0x0000001a
        /*0a18*/ 	.word	0x0002a840
        /*0a1c*/ 	.short	0x010a
        /*0a1e*/ 	.byte	0x3f
	.zero		1


	//   ....[72]....
        /*0a20*/ 	.word	0x0000f0f0
        /*0a24*/ 	.word	0x00000000
        /*0a28*/ 	.word	0x0002a860
        /*0a2c*/ 	.short	0x010a
        /*0a2e*/ 	.byte	0x3f
	.zero		1


	//   ....[73]....
        /*0a30*/ 	.word	0x0000f960
        /*0a34*/ 	.word	0x00000000
        /*0a38*/ 	.word	0x0002a860
        /*0a3c*/ 	.short	0x010a
        /*0a3e*/ 	.byte	0x3f
	.zero		1


	//   ....[74]....
        /*0a40*/ 	.word	0x00010180
        /*0a44*/ 	.word	0x00000005
        /*0a48*/ 	.word	0x0002a820
        /*0a4c*/ 	.short	0x010a
        /*0a4e*/ 	.byte	0x3f
	.zero		1


	//   ....[75]....
        /*0a50*/ 	.word	0x000102f0
        /*0a54*/ 	.word	0x00000006
        /*0a58*/ 	.word	0x0002a840
        /*0a5c*/ 	.short	0x010a
        /*0a5e*/ 	.byte	0x3f
	.zero		1


	//   ....[76]....
        /*0a60*/ 	.word	0x00010340
        /*0a64*/ 	.word	0x00000005
        /*0a68*/ 	.word	0x0002a840
        /*0a6c*/ 	.short	0x010a
        /*0a6e*/ 	.byte	0x3f
	.zero		1


	//   ....[77]....
        /*0a70*/ 	.word	0x00010390
        /*0a74*/ 	.word	0x00000006
        /*0a78*/ 	.word	0x0002a860
        /*0a7c*/ 	.short	0x010a
        /*0a7e*/ 	.byte	0x3f
	.zero		1


	//----- nvinfo : EIATTR_NUM_MBARRIERS
	.align		4
.L_262:
        /*0a80*/ 	.byte	0x03, 0x38
        /*0a82*/ 	.short	0x0016


	//----- nvinfo : EIATTR_EXIT_INSTR_OFFSETS
	.align		4
        /*0a84*/ 	.byte	0x04, 0x1c
        /*0a86*/ 	.short	(.L_264 - .L_263)


	//   ....[0]....
.L_263:
        /*0a88*/ 	.word	0x0000d330


	//----- nvinfo : EIATTR_MAX_THREADS
	.align		4
.L_264:
        /*0a8c*/ 	.byte	0x04, 0x05
        /*0a8e*/ 	.short	(.L_266 - .L_265)
.L_265:
        /*0a90*/ 	.word	0x00000180
        /*0a94*/ 	.word	0x00000001
        /*0a98*/ 	.word	0x00000001


	//----- nvinfo : EIATTR_CRS_STACK_SIZE
	.align		4
.L_266:
        /*0a9c*/ 	.byte	0x04, 0x1e
        /*0a9e*/ 	.short	(.L_268 - .L_267)
.L_267:
        /*0aa0*/ 	.word	0x00000000


	//----- nvinfo : EIATTR_CBANK_PARAM_SIZE
	.align		4
.L_268:
        /*0aa4*/ 	.byte	0x03, 0x19
        /*0aa6*/ 	.short	0x0a70


	//----- nvinfo : EIATTR_PARAM_CBANK
	.align		4
        /*0aa8*/ 	.byte	0x04, 0x0a
        /*0aaa*/ 	.short	(.L_270 - .L_269)
	.align		4
.L_269:
        /*0aac*/ 	.word	index@(.nv.constant0._ZN7cutlass13device_kernelIN5flash11enable_sm90INS1_16FlashAttnFwdSm90INS1_25CollectiveMainloopFwdSm90ILi2EN4cute5tupleIJNS5_1CILi1EEES8_S8_EEENS6_IJNS7_ILi128EEENS7_ILi96EEENS7_ILi192EEEEEELi128ENS_6half_tEfNS_4arch4Sm90ELb1ELb0ELb0ELb0ELb1ELb0ELb0ELb1ELb1ELb1ELb1ELb0EEENS1_21CollectiveEpilogueFwdINS6_IJSA_SA_SB_EEES9_SE_SG_Li256ELb0ELb1ELb1ELb0EEENS1_19SingleTileSchedulerILb0ELb1ELb1ELi128EEEEEEEEEvNT_6ParamsE)
        /*0ab0*/ 	.short	0x0210
        /*0ab2*/ 	.short	0x0a70


	//----- nvinfo : EIATTR_SW_WAR
	.align		4
.L_270:
        /*0ab4*/ 	.byte	0x04, 0x36
        /*0ab6*/ 	.short	(.L_272 - .L_271)
.L_271:
        /*0ab8*/ 	.word	0x00000008
.L_272:


//--------------------- .nv.info._ZN7cutlass13device_kernelIN5flash11enable_sm90INS1_16FlashAttnFwdSm90INS1_25CollectiveMainloopFwdSm90ILi2EN4cute5tupleIJNS5_1CILi1EEES8_S8_EEENS6_IJNS7_ILi128EEENS7_ILi96EEENS7_ILi192EEEEEELi128ENS_6half_tEfNS_4arch4Sm90ELb1ELb0ELb0ELb1ELb1ELb0ELb0ELb1ELb1ELb1ELb1ELb0EEENS1_21CollectiveEpilogueFwdINS6_IJSA_SA_SB_EEES9_SE_SG_Li256ELb1ELb1ELb1ELb0EEENS1_36VarlenDynamicPersistentTileSchedulerILi128ELi96ELi256ELi128ELb1ELb1ELb1ELb1ELb1ELb1EEEEEEEEEvNT_6ParamsE --------------------------
	.section	.nv.info._ZN7cutlass13device_kernelIN5flash11enable_sm90INS1_16FlashAttnFwdSm90INS1_25CollectiveMainloopFwdSm90ILi2EN4cute5tupleIJNS5_1CILi1EEES8_S8_EEENS6_IJNS7_ILi128EEENS7_ILi96EEENS7_ILi192EEEEEELi128ENS_6half_tEfNS_4arch4Sm90ELb1ELb0ELb0ELb1ELb1ELb0ELb0ELb1ELb1ELb1ELb1ELb0EEENS1_21CollectiveEpilogueFwdINS6_IJSA_SA_SB_EEES9_SE_SG_Li256ELb1ELb1ELb1ELb0EEENS1_36VarlenDynamicPersistentTileSchedulerILi128ELi96ELi256ELi128ELb1ELb1ELb1ELb1ELb1ELb1EEEEEEEEEvNT_6ParamsE,"",@"SHT_CUDA_INFO"
	.sectionflags	@""
	.align	4


	//----- nvinfo : EIATTR_CUDA_API_VERSION
	.align		4
        /*0000*/ 	.byte	0x04, 0x37
        /*0002*/ 	.short	(.L_274 - .L_273)
.L_273:
        /*0004*/ 	.word	0x00000082


	//----- nvinfo : EIATTR_KPARAM_INFO
	.align		4
.L_274:
        /*0008*/ 	.byte	0x04, 0x17
        /*000a*/ 	.short	(.L_276 - .L_275)
.L_275:
        /*000c*/ 	.word	0x00000000
        /*0010*/ 	.short	0x0000
        /*0012*/ 	.short	0x0070
        /*0014*/ 	.byte	0x00, 0xf0, 0x01, 0x2a


	//----- nvinfo : EIATTR_SPARSE_MMA_MASK
	.align		4
.L_276:
        /*0018*/ 	.byte	0x03, 0x50
        /*001a*/ 	.short	0x0000


	//----- nvinfo : EIATTR_MAXREG_COUNT
	.align		4
        /*001c*/ 	.byte	0x03, 0x1b
        /*001e*/ 	.short	0x00a8


	//----- nvinfo : EIATTR_NUM_BARRIERS
	.align		4
        /*0020*/ 	.byte	0x02, 0x4c
        /*0022*/ 	.byte	0x09
	.zero		1


	//----- nvinfo : EIATTR_EXTERNS
	.align		4
        /*0024*/ 	.byte	0x04, 0x0f
        /*0026*/ 	.short	(.L_278 - .L_277)


	//   ....[0]....
	.align		4
.L_277:
        /*0028*/ 	.word	index@(__assertfail)


	//----- nvinfo : EIATTR_ANNOTATIONS
	.align		4
.L_278:
        /*002c*/ 	.byte	0x04, 0x55
        /*002e*/ 	.short	(.L_280 - .L_279)


	//   ....[0]....
.L_279:
        /* <DEDUP_REMOVED lines=13> */


	//----- nvinfo : EIATTR_MERCURY_ISA_VERSION
	.align		4
.L_280:
        /*00f0*/ 	.byte	0x03, 0x5f
        /*00f2*/ 	.short	0x0101


	//----- nvinfo : EIATTR_UNUSED_LOAD_BYTE_OFFSET
	.align		4
        /*00f4*/ 	.byte	0x04, 0x44
        /*00f6*/ 	.short	(.L_282 - .L_281)


	//   ....[0]....
.L_281:
        /*00f8*/ 	.word	0x00000950
        /*00fc*/ 	.word	0x0000fff0


	//   ....[1]....
        /*0100*/ 	.word	0x00008d80
        /*0104*/ 	.word	0x0000fff0


	//----- nvinfo : EIATTR_INT_WARP_WIDE_INSTR_OFFSETS
	.align		4
.L_282:
        /*0108*/ 	.byte	0x04, 0x31
        /*010a*/ 	.short	(.L_284 - .L_283)


	//   ....[0]....
.L_283:
        /*010c*/ 	.word	0x000000c0


	//   ....[1]....
        /*0110*/ 	.word	0x000000d0


	//   ....[2]....
        /*0114*/ 	.word	0x00000170


	//   ....[3]....
        /*0118*/ 	.word	0x0000d6e0


	//   ....[4]....
        /*011c*/ 	.word	0x0000d770


	//   ....[5]....
        /*0120*/ 	.word	0x000105b0


	//   ....[6]....
        /*0124*/ 	.word	0x00010640


	//----- nvinfo : EIATTR_COOP_GROUP_MASK_REGIDS
	.align		4
.L_284:
        /*0128*/ 	.byte	0x04, 0x29
        /*012a*/ 	.short	(.L_286 - .L_285)


	//   ....[0]....
.L_285:
        /*012c*/ 	.word	0xffffffff


	//   ....[1]....
        /*0130*/ 	.word	0xffffffff


	//   ....[2]....
        /*0134*/ 	.word	0xffffffff


	//   ....[3]....
        /*0138*/ 	.word	0xffffffff


	//   ....[4]....
        /*013c*/ 	.word	0xffffffff


	//   ....[5]....
        /*0140*/ 	.word	0xffffffff


	//   ....[6]....
        /*0144*/ 	.word	0xffffffff


	//   ....[7]....
        /*0148*/ 	.word	0xffffffff


	//   ....[8]....
        /*014c*/ 	.word	0xffffffff


	//   ....[9]....
        /*0150*/ 	.word	0xffffffff


	//   ....[10]....
        /*0154*/ 	.word	0xffffffff


	//   ....[11]....
        /*0158*/ 	.word	0xffffffff


	//   ....[12]....
        /*015c*/ 	.word	0xffffffff


	//   ....[13]....
        /*0160*/ 	.word	0xffffffff


	//   ....[14]....
        /*0164*/ 	.word	0xffffffff


	//   ....[15]....
        /*0168*/ 	.word	0xffffffff


	//   ....[16]....
        /*016c*/ 	.word	0xffffffff


	//   ....[17]....
        /*0170*/ 	.word	0xffffffff


	//   ....[18]....
        /*0174*/ 	.word	0xffffffff


	//   ....[19]....
        /*0178*/ 	.word	0xffffffff


	//   ....[20]....
        /*017c*/ 	.word	0xffffffff


	//   ....[21]....
        /*0180*/ 	.word	0xffffffff


	//   ....[22]....
        /*0184*/ 	.word	0xffffffff


	//   ....[23]....
        /*0188*/ 	.word	0xffffffff


	//   ....[24]....
        /*018c*/ 	.word	0xffffffff


	//   ....[25]....
        /*0190*/ 	.word	0xffffffff


	//   ....[26]....
        /*0194*/ 	.word	0xffffffff


	//   ....[27]....
        /*0198*/ 	.word	0xffffffff


	//   ....[28]....
        /*019c*/ 	.word	0xffffffff


	//   ....[29]....
        /*01a0*/ 	.word	0xffffffff


	//   ....[30]....
        /*01a4*/ 	.word	0xffffffff


	//   ....[31]....
        /*01a8*/ 	.word	0xffffffff


	//   ....[32]....
        /*01ac*/ 	.word	0xffffffff


	//   ....[33]....
        /*01b0*/ 	.word	0xffffffff


	//   ....[34]....
        /*01b4*/ 	.word	0xffffffff


	//   ....[35]....
        /*01b8*/ 	.word	0xffffffff


	//   ....[36]....
        /*01bc*/ 	.word	0xffffffff


	//   ....[37]....
        /*01c0*/ 	.word	0xffffffff


	//   ....[38]....
        /*01c4*/ 	.word	0xffffffff


	//   ....[39]....
        /*01c8*/ 	.word	0xffffffff


	//   ....[40]....
        /*01cc*/ 	.word	0xffffffff


	//   ....[41]....
        /*01d0*/ 	.word	0xffffffff


	//   ....[42]....
        /*01d4*/ 	.word	0xffffffff


	//   ....[43]....
        /*01d8*/ 	.word	0xffffffff


	//   ....[44]....
        /*01dc*/ 	.word	0xffffffff


	//   ....[45]....
        /*01e0*/ 	.word	0xffffffff


	//   ....[46]....
        /*01e4*/ 	.word	0xffffffff


	//   ....[47]....
        /*01e8*/ 	.word	0xffffffff


	//   ....[48]....
        /*01ec*/ 	.word	0xffffffff


	//   ....[49]....
        /*01f0*/ 	.word	0xffffffff


	//   ....[50]....
        /*01f4*/ 	.word	0xffffffff


	//   ....[51]....
        /*01f8*/ 	.word	0xffffffff


	//   ....[52]....
        /*01fc*/ 	.word	0xffffffff


	//   ....[53]....
        /*0200*/ 	.word	0xffffffff


	//   ....[54]....
        /*0204*/ 	.word	0xffffffff


	//   ....[55]....
        /*0208*/ 	.word	0xffffffff


	//   ....[56]....
        /*020c*/ 	.word	0xffffffff


	//   ....[57]....
        /*0210*/ 	.word	0xffffffff


	//   ....[58]....
        /*0214*/ 	.word	0xffffffff


	//   ....[59]....
        /*0218*/ 	.word	0xffffffff


	//   ....[60]....
        /*021c*/ 	.word	0xffffffff


	//   ....[61]....
        /*0220*/ 	.word	0xffffffff


	//   ....[62]....
        /*0224*/ 	.word	0xffffffff


	//   ....[63]....
        /*0228*/ 	.word	0xffffffff


	//   ....[64]....
        /*022c*/ 	.word	0xffffffff


	//   ....[65]....
        /*0230*/ 	.word	0xffffffff


	//   ....[66]....
        /*0234*/ 	.word	0xffffffff


	//   ....[67]....
        /*0238*/ 	.word	0xffffffff


	//   ....[68]....
        /*023c*/ 	.word	0xffffffff


	//   ....[69]....
        /*0240*/ 	.word	0xffffffff


	//   ....[70]....
        /*0244*/ 	.word	0xffffffff


	//   ....[71]....
        /*0248*/ 	.word	0xffffffff


	//   ....[72]....
        /*024c*/ 	.word	0xffffffff


	//   ....[73]....
        /*0250*/ 	.word	0xffffffff


	//   ....[74]....
        /*0254*/ 	.word	0xffffffff


	//   ....[75]....
        /*0258*/ 	.word	0xffffffff


	//   ....[76]....
        /*025c*/ 	.word	0xffffffff


	//   ....[77]....
        /*0260*/ 	.word	0xffffffff


	//   ....[78]....
        /*0264*/ 	.word	0xffffffff


	//   ....[79]....
        /*0268*/ 	.word	0xffffffff


	//   ....[80]....
        /*026c*/ 	.word	0xffffffff


	//   ....[81]....
        /*0270*/ 	.word	0xffffffff


	//   ....[82]....
        /*0274*/ 	.word	0xffffffff


	//   ....[83]....
        /*0278*/ 	.word	0xffffffff


	//   ....[84]....
        /*027c*/ 	.word	0xffffffff


	//   ....[85]....
        /*0280*/ 	.word	0xffffffff


	//   ....[86]....
        /*0284*/ 	.word	0xffffffff


	//   ....[87]....
        /*0288*/ 	.word	0xffffffff


	//   ....[88]....
        /*028c*/ 	.word	0xffffffff


	//   ....[89]....
        /*0290*/ 	.word	0xffffffff


	//   ....[90]....
        /*0294*/ 	.word	0xffffffff


	//   ....[91]....
        /*0298*/ 	.word	0xffffffff


	//   ....[92]....
        /*029c*/ 	.word	0xffffffff


	//   ....[93]....
        /*02a0*/ 	.word	0xffffffff


	//   ....[94]....
        /*02a4*/ 	.word	0xffffffff


	//   ....[95]....
        /*02a8*/ 	.word	0xffffffff


	//   ....[96]....
        /*02ac*/ 	.word	0xffffffff


	//   ....[97]....
        /*02b0*/ 	.word	0xffffffff


	//   ....[98]....
        /*02b4*/ 	.word	0xffffffff


	//   ....[99]....
        /*02b8*/ 	.word	0xffffffff


	//   ....[100]....
        /*02bc*/ 	.word	0xffffffff


	//   ....[101]....
        /*02c0*/ 	.word	0xffffffff


	//   ....[102]....
        /*02c4*/ 	.word	0xffffffff


	//   ....[103]....
        /*02c8*/ 	.word	0xffffffff


	//   ....[104]....
        /*02cc*/ 	.word	0xffffffff


	//   ....[105]....
        /*02d0*/ 	.word	0xffffffff


	//   ....[106]....
        /*02d4*/ 	.word	0xffffffff


	//   ....[107]....
        /*02d8*/ 	.word	0xffffffff


	//   ....[108]....
        /*02dc*/ 	.word	0xffffffff


	//   ....[109]....
        /*02e0*/ 	.word	0xffffffff


	//   ....[110]....
        /*02e4*/ 	.word	0xffffffff


	//   ....[111]....
        /*02e8*/ 	.word	0xffffffff


	//   ....[112]....
        /*02ec*/ 	.word	0xffffffff


	//   ....[113]....
        /*02f0*/ 	.word	0xffffffff


	//   ....[114]....
        /*02f4*/ 	.word	0xffffffff


	//   ....[115]....
        /*02f8*/ 	.word	0xffffffff


	//   ....[116]....
        /*02fc*/ 	.word	0xffffffff


	//   ....[117]....
        /*0300*/ 	.word	0xffffffff


	//   ....[118]....
        /*0304*/ 	.word	0xffffffff


	//   ....[119]....
        /*0308*/ 	.word	0xffffffff


	//   ....[120]....
        /*030c*/ 	.word	0xffffffff


	//   ....[121]....
        /*0310*/ 	.word	0xffffffff


	//   ....[122]....
        /*0314*/ 	.word	0xffffffff


	//   ....[123]....
        /*0318*/ 	.word	0xffffffff


	//   ....[124]....
        /*031c*/ 	.word	0xffffffff


	//   ....[125]....
        /*0320*/ 	.word	0xffffffff


	//   ....[126]....
        /*0324*/ 	.word	0xffffffff


	//   ....[127]....
        /*0328*/ 	.word	0xffffffff


	//   ....[128]....
        /*032c*/ 	.word	0xffffffff


	//   ....[129]....
        /*0330*/ 	.word	0xffffffff


	//   ....[130]....
        /*0334*/ 	.word	0xffffffff


	//   ....[131]....
        /*0338*/ 	.word	0xffffffff


	//   ....[132]....
        /*033c*/ 	.word	0xffffffff


	//   ....[133]....
        /*0340*/ 	.word	0xffffffff


	//   ....[134]....
        /*0344*/ 	.word	0xffffffff


	//   ....[135]....
        /*0348*/ 	.word	0xffffffff


	//   ....[136]....
        /*034c*/ 	.word	0xffffffff


	//   ....[137]....
        /*0350*/ 	.word	0xffffffff


	//   ....[138]....
        /*0354*/ 	.word	0xffffffff


	//   ....[139]....
        /*0358*/ 	.word	0xffffffff


	//   ....[140]....
        /*035c*/ 	.word	0xffffffff


	//   ....[141]....
        /*0360*/ 	.word	0xffffffff


	//   ....[142]....
        /*0364*/ 	.word	0xffffffff


	//   ....[143]....
        /*0368*/ 	.word	0xffffffff


	//   ....[144]....
        /*036c*/ 	.word	0xffffffff


	//   ....[145]....
        /*0370*/ 	.word	0xffffffff


	//   ....[146]....
        /*0374*/ 	.word	0xffffffff


	//   ....[147]....
        /*0378*/ 	.word	0xffffffff


	//   ....[148]....
        /*037c*/ 	.word	0xffffffff


	//   ....[149]....
        /*0380*/ 	.word	0xffffffff


	//   ....[150]....
        /*0384*/ 	.word	0xffffffff


	//   ....[151]....
        /*0388*/ 	.word	0x0500000f


	//   ....[152]....
        /*038c*/ 	.word	0x0500000f


	//   ....[153]....
        /*0390*/ 	.word	0x0500000f


	//   ....[154]....
        /*0394*/ 	.word	0x0500000f


	//   ....[155]....
        /*0398*/ 	.word	0x0500000f


	//   ....[156]....
        /*039c*/ 	.word	0x0500000f


	//   ....[157]....
        /*03a0*/ 	.word	0x0500000f


	//   ....[158]....
        /*03a4*/ 	.word	0x0500000f


	//   ....[159]....
        /*03a8*/ 	.word	0x0500000f


	//   ....[160]....
        /*03ac*/ 	.word	0x0500000f


	//   ....[161]....
        /*03b0*/ 	.word	0x0500000f


	//   ....[162]....
        /*03b4*/ 	.word	0x0500000f


	//   ....[163]....
        /*03b8*/ 	.word	0x0500000f


	//   ....[164]....
        /*03bc*/ 	.word	0x0500000f


	//   ....[165]....
        /*03c0*/ 	.word	0x0500000f


	//   ....[166]....
        /*03c4*/ 	.word	0x0500000f


	//   ....[167]....
        /*03c8*/ 	.word	0x0500000f


	//   ....[168]....
        /*03cc*/ 	.word	0x0500000f


	//   ....[169]....
        /*03d0*/ 	.word	0x0500000f


	//   ....[170]....
        /*03d4*/ 	.word	0x0500000f


	//   ....[171]....
        /*03d8*/ 	.word	0x0500000f


	//   ....[172]....
        /*03dc*/ 	.word	0x0500000f


	//   ....[173]....
        /*03e0*/ 	.word	0x0500000f


	//   ....[174]....
        /*03e4*/ 	.word	0x0500000f


	//   ....[175]....
        /*03e8*/ 	.word	0x0500000f


	//   ....[176]....
        /*03ec*/ 	.word	0x0500000f


	//   ....[177]....
        /*03f0*/ 	.word	0x0500000f


	//   ....[178]....
        /*03f4*/ 	.word	0x0500000f


	//   ....[179]....
        /*03f8*/ 	.word	0x0500000f


	//   ....[180]....
        /*03fc*/ 	.word	0x0500000f


	//   ....[181]....
        /*0400*/ 	.word	0x0500000f


	//   ....[182]....
        /*0404*/ 	.word	0x0500000f


	//   ....[183]....
        /*0408*/ 	.word	0x0500000f


	//   ....[184]....
        /*040c*/ 	.word	0x0500000f


	//   ....[185]....
        /*0410*/ 	.word	0x0500000f


	//   ....[186]....
        /*0414*/ 	.word	0x0500000f


	//   ....[187]....
        /*0418*/ 	.word	0x0500000f


	//   ....[188]....
        /*041c*/ 	.word	0x0500000f


	//   ....[189]....
        /*0420*/ 	.word	0x0500000f


	//   ....[190]....
        /*0424*/ 	.word	0x0500000f


	//   ....[191]....
        /*0428*/ 	.word	0x0500000f


	//   ....[192]....
        /*042c*/ 	.word	0x0500000f


	//   ....[193]....
        /*0430*/ 	.word	0x0500000f


	//   ....[194]....
        /*0434*/ 	.word	0x0500000f


	//   ....[195]....
        /*0438*/ 	.word	0x0500000f


	//   ....[196]....
        /*043c*/ 	.word	0x0500000f


	//   ....[197]....
        /*0440*/ 	.word	0x0500000f


	//   ....[198]....
        /*0444*/ 	.word	0x0500000f


	//   ....[199]....
        /*0448*/ 	.word	0x0500000f


	//   ....[200]....
        /*044c*/ 	.word	0x0500000f


	//   ....[201]....
        /*0450*/ 	.word	0x0500000f


	//   ....[202]....
        /*0454*/ 	.word	0x0500000f


	//   ....[203]....
        /*0458*/ 	.word	0x0500000f


	//   ....[204]....
        /*045c*/ 	.word	0x0500000f


	//   ....[205]....
        /*0460*/ 	.word	0x0500000f


	//   ....[206]....
        /*0464*/ 	.word	0x0500000f


	//   ....[207]....
        /*0468*/ 	.word	0x0500000f


	//   ....[208]....
        /*046c*/ 	.word	0x0500000f


	//   ....[209]....
        /*0470*/ 	.word	0x0500000f


	//   ....[210]....
        /*0474*/ 	.word	0x0500000f


	//   ....[211]....
        /*0478*/ 	.word	0x0500000f


	//   ....[212]....
        /*047c*/ 	.word	0x0500000f


	//   ....[213]....
        /*0480*/ 	.word	0x0500000f


	//   ....[214]....
        /*0484*/ 	.word	0x0500000f


	//   ....[215]....
        /*0488*/ 	.word	0x0500000f


	//   ....[216]....
        /*048c*/ 	.word	0x0500000f


	//   ....[217]....
        /*0490*/ 	.word	0x0500000f


	//   ....[218]....
        /*0494*/ 	.word	0x0500000f


	//   ....[219]....
        /*0498*/ 	.word	0x0500000f


	//   ....[220]....
        /*049c*/ 	.word	0x0500000f


	//   ....[221]....
        /*04a0*/ 	.word	0x0500000f


	//   ....[222]....
        /*04a4*/ 	.word	0x0500000f


	//   ....[223]....
        /*04a8*/ 	.word	0x0500000f


	//   ....[224]....
        /*04ac*/ 	.word	0x0500000f


	//   ....[225]....
        /*04b0*/ 	.word	0x0500000f


	//   ....[226]....
        /*04b4*/ 	.word	0x0500000f


	//   ....[227]....
        /*04b8*/ 	.word	0x0500000f


	//   ....[228]....
        /*04bc*/ 	.word	0x0500000f


	//   ....[229]....
        /*04c0*/ 	.word	0x0500000f


	//   ....[230]....
        /*04c4*/ 	.word	0x0500000f


	//   ....[231]....
        /*04c8*/ 	.word	0x0500000f


	//   ....[232]....
        /*04cc*/ 	.word	0x0500000f


	//   ....[233]....
        /*04d0*/ 	.word	0x0500000f


	//   ....[234]....
        /*04d4*/ 	.word	0x0500000f


	//----- nvinfo : EIATTR_COOP_GROUP_INSTR_OFFSETS
	.align		4
.L_286:
        /*04d8*/ 	.byte	0x04, 0x28
        /*04da*/ 	.short	(.L_288 - .L_287)


	//   ....[0]....
.L_287:
        /*04dc*/ 	.word	0x00000070


	//   ....[1]....
        /*04e0*/ 	.word	0x000000b0


	//   ....[2]....
        /*04e4*/ 	.word	0x000002d0


	//   ....[3]....
        /*04e8*/ 	.word	0x00000430


	//   ....[4]....
        /*04ec*/ 	.word	0x00000550


	//   ....[5]....
        /*04f0*/ 	.word	0x000006b0


	//   ....[6]....
        /*04f4*/ 	.word	0x00001b90


	//   ....[7]....
        /*04f8*/ 	.word	0x00002660


	//   ....[8]....
        /*04fc*/ 	.word	0x00002690


	//   ....[9]....
        /*0500*/ 	.word	0x00002c10


	//   ....[10]....
        /*0504*/ 	.word	0x00002c40


	//   ....[11]....
        /*0508*/ 	.word	0x00003400


	//   ....[12]....
        /*050c*/ 	.word	0x00003460


	//   ....[13]....
        /*0510*/ 	.word	0x00004c60


	//   ....[14]....
        /*0514*/ 	.word	0x00005120


	//   ....[15]....
        /*0518*/ 	.word	0x00005140


	//   ....[16]....
        /*051c*/ 	.word	0x000051a0


	//   ....[17]....
        /*0520*/ 	.word	0x00005840


	//   ....[18]....
        /*0524*/ 	.word	0x000058a0


	//   ....[19]....
        /*0528*/ 	.word	0x00007350


	//   ....[20]....
        /*052c*/ 	.word	0x00007360


	//   ....[21]....
        /*0530*/ 	.word	0x00007390


	//   ....[22]....
        /*0534*/ 	.word	0x000073a0


	//   ....[23]....
        /*0538*/ 	.word	0x000084a0


	//   ....[24]....
        /*053c*/ 	.word	0x000084d0


	//   ....[25]....
        /*0540*/ 	.word	0x000085a0


	//   ....[26]....
        /*0544*/ 	.word	0x000085b0


	//   ....[27]....
        /*0548*/ 	.word	0x00009900


	//   ....[28]....
        /*054c*/ 	.word	0x00009940


	//   ....[29]....
        /*0550*/ 	.word	0x00009970


	//   ....[30]....
        /*0554*/ 	.word	0x000099a0


	//   ....[31]....
        /*0558*/ 	.word	0x0000a070


	//   ....[32]....
        /*055c*/ 	.word	0x0000a0b0


	//   ....[33]....
        /*0560*/ 	.word	0x0000a170


	//   ....[34]....
        /*0564*/ 	.word	0x0000a190


	//   ....[35]....
        /*0568*/ 	.word	0x0000a250


	//   ....[36]....
        /*056c*/ 	.word	0x0000a270


	//   ....[37]....
        /*0570*/ 	.word	0x0000a340


	//   ....[38]....
        /*0574*/ 	.word	0x0000a360


	//   ....[39]....
        /*0578*/ 	.word	0x0000a730


	//   ....[40]....
        /*057c*/ 	.word	0x0000a740


	//   ....[41]....
        /*0580*/ 	.word	0x0000ab70


	//   ....[42]....
        /*0584*/ 	.word	0x0000ab80


	//   ....[43]....
        /*0588*/ 	.word	0x0000b930


	//   ....[44]....
        /*058c*/ 	.word	0x0000b950


	//   ....[45]....
        /*0590*/ 	.word	0x0000ba10


	//   ....[46]....
        /*0594*/ 	.word	0x0000ba30


	//   ....[47]....
        /*0598*/ 	.word	0x0000baf0


	//   ....[48]....
        /*059c*/ 	.word	0x0000bb10


	//   ....[49]....
        /*05a0*/ 	.word	0x0000bbe0


	//   ....[50]....
        /*05a4*/ 	.word	0x0000bc00


	//   ....[51]....
        /*05a8*/ 	.word	0x0000bd40


	//   ....[52]....
        /*05ac*/ 	.word	0x0000bf50


	//   ....[53]....
        /*05b0*/ 	.word	0x0000bf80


	//   ....[54]....
        /*05b4*/ 	.word	0x0000bfb0


	//   ....[55]....
        /*05b8*/ 	.word	0x0000bfe0


	//   ....[56]....
        /*05bc*/ 	.word	0x0000c010


	//   ....[57]....
        /*05c0*/ 	.word	0x0000c040


	//   ....[58]....
        /*05c4*/ 	.word	0x0000c1b0


	//   ....[59]....
        /*05c8*/ 	.word	0x0000c1e0


	//   ....[60]....
        /*05cc*/ 	.word	0x0000c210


	//   ....[61]....
        /*05d0*/ 	.word	0x0000c240


	//   ....[62]....
        /*05d4*/ 	.word	0x0000c270


	//   ....[63]....
        /*05d8*/ 	.word	0x0000c2a0


	//   ....[64]....
        /*05dc*/ 	.word	0x0000c330


	//   ....[65]....
        /*05e0*/ 	.word	0x0000c360


	//   ....[66]....
        /*05e4*/ 	.word	0x0000c370


	//   ....[67]....
        /*05e8*/ 	.word	0x0000c3b0


	//   ....[68]....
        /*05ec*/ 	.word	0x0000e350


	//   ....[69]....
        /*05f0*/ 	.word	0x0000e370


	//   ....[70]....
        /*05f4*/ 	.word	0x0000e420


	//   ....[71]....
        /*05f8*/ 	.word	0x0000e440


	//   ....[72]....
        /*05fc*/ 	.word	0x0000e4e0


	//   ....[73]....
        /*0600*/ 	.word	0x0000e500


	//   ....[74]....
        /*0604*/ 	.word	0x0000e5a0


	//   ....[75]....
        /*0608*/ 	.word	0x0000e5c0


	//   ....[76]....
        /*060c*/ 	.word	0x0000e660


	//   ....[77]....
        /*0610*/ 	.word	0x0000e680


	//   ....[78]....
        /*0614*/ 	.word	0x0000e690


	//   ....[79]....
        /*0618*/ 	.word	0x0000e720


	//   ....[80]....
        /*061c*/ 	.word	0x0000eea0


	//   ....[81]....
        /*0620*/ 	.word	0x0000eed0


	//   ....[82]....
        /*0624*/ 	.word	0x0000ef30


	//   ....[83]....
        /*0628*/ 	.word	0x0000ef90


	//   ....[84]....
        /*062c*/ 	.word	0x0000efe0


	//   ....[85]....
        /*0630*/ 	.word	0x0000f040


	//   ....[86]....
        /*0634*/ 	.word	0x0000f080


	//   ....[87]....
        /*0638*/ 	.word	0x0000f0f0


	//   ....[88]....
        /*063c*/ 	.word	0x0000f140


	//   ....[89]....
        /*0640*/ 	.word	0x0000f1a0


	//   ....[90]....
        /*0644*/ 	.word	0x0000f1f0


	//   ....[91]....
        /*0648*/ 	.word	0x0000f250


	//   ....[92]....
        /*064c*/ 	.word	0x0000f2a0


	//   ....[93]....
        /*0650*/ 	.word	0x0000f2f0


	//   ....[94]....
        /*0654*/ 	.word	0x0000f310


	//   ....[95]....
        /*0658*/ 	.word	0x0000f350


	//   ....[96]....
        /*065c*/ 	.word	0x0000fad0


	//   ....[97]....
        /*0660*/ 	.word	0x0000fae0


	//   ....[98]....
        /*0664*/ 	.word	0x0000fb00


	//   ....[99]....
        /*0668*/ 	.word	0x0000fb80


	//   ....[100]....
        /*066c*/ 	.word	0x0000fb90


	//   ....[101]....
        /*0670*/ 	.word	0x0000fbf0


	//   ....[102]....
        /*0674*/ 	.word	0x0000fc20


	//   ....[103]....
        /*0678*/ 	.word	0x0000fc60


	//   ....[104]....
        /*067c*/ 	.word	0x0000fc90


	//   ....[105]....
        /*0680*/ 	.word	0x0000fcd0


	//   ....[106]....
        /*0684*/ 	.word	0x0000fd00


	//   ....[107]....
        /*0688*/ 	.word	0x0000fd40


	//   ....[108]....
        /*068c*/ 	.word	0x0000ffb0


	//   ....[109]....
        /*0690*/ 	.word	0x0000ffd0


	//   ....[110]....
        /*0694*/ 	.word	0x0000ffe0


	//   ....[111]....
        /*0698*/ 	.word	0x00010060


	//   ....[112]....
        /*069c*/ 	.word	0x00010070


	//   ....[113]....
        /*06a0*/ 	.word	0x000100e0


	//   ....[114]....
        /*06a4*/ 	.word	0x000100f0


	//   ....[115]....
        /*06a8*/ 	.word	0x00010160


	//   ....[116]....
        /*06ac*/ 	.word	0x00010170


	//   ....[117]....
        /*06b0*/ 	.word	0x000101e0


	//   ....[118]....
        /*06b4*/ 	.word	0x000101f0


	//   ....[119]....
        /*06b8*/ 	.word	0x00010200


	//   ....[120]....
        /*06bc*/ 	.word	0x000107b0


	//   ....[121]....
        /*06c0*/ 	.word	0x000107d0


	//   ....[122]....
        /*06c4*/ 	.word	0x000107e0


	//   ....[123]....
        /*06c8*/ 	.word	0x000107f0


	//   ....[124]....
        /*06cc*/ 	.word	0x00010860


	//   ....[125]....
        /*06d0*/ 	.word	0x00010880


	//   ....[126]....
        /*06d4*/ 	.word	0x000108f0


	//   ....[127]....
        /*06d8*/ 	.word	0x00010910


	//   ....[128]....
        /*06dc*/ 	.word	0x00010970


	//   ....[129]....
        /*06e0*/ 	.word	0x00010990


	//   ....[130]....
        /*06e4*/ 	.word	0x000109e0


	//   ....[131]....
        /*06e8*/ 	.word	0x00010a00


	//   ....[132]....
        /*06ec*/ 	.word	0x00010e50


	//   ....[133]....
        /*06f0*/ 	.word	0x00010e60


	//   ....[134]....
        /*06f4*/ 	.word	0x00010ea0


	//   ....[135]....
        /*06f8*/ 	.word	0x00010ee0


	//   ....[136]....
        /*06fc*/ 	.word	0x00010f10


	//   ....[137]....
        /*0700*/ 	.word	0x00010f40


	//   ....[138]....
        /*0704*/ 	.word	0x00010f70


	//   ....[139]....
        /*0708*/ 	.word	0x00010fa0


	//   ....[140]....
        /*070c*/ 	.word	0x00011150


	//   ....[141]....
        /*0710*/ 	.word	0x00011180


	//   ....[142]....
        /*0714*/ 	.word	0x000111b0


	//   ....[143]....
        /*0718*/ 	.word	0x000111e0


	//   ....[144]....
        /*071c*/ 	.word	0x00011210


	//   ....[145]....
        /*0720*/ 	.word	0x00011240


	//   ....[146]....
        /*0724*/ 	.word	0x00011300


	//   ....[147]....
        /*0728*/ 	.word	0x00011320


	//   ....[148]....
        /*072c*/ 	.word	0x00011340


	//   ....[149]....
        /*0730*/ 	.word	0x000113a0


	//   ....[150]....
        /*0734*/ 	.word	0x00011dc0


	//   ....[151]....
        /*0738*/ 	.word	0x00012370


	//   ....[152]....
        /*073c*/ 	.word	0x00012460


	//   ....[153]....
        /*0740*/ 	.word	0x00012500


	//   ....[154]....
        /*0744*/ 	.word	0x00012560


	//   ....[155]....
        /*0748*/ 	.word	0x00012670


	//   ....[156]....
        /*074c*/ 	.word	0x000126e0


	//   ....[157]....
        /*0750*/ 	.word	0x000127f0


	//   ....[158]....
        /*0754*/ 	.word	0x00012860


	//   ....[159]....
        /*0758*/ 	.word	0x00012970


	//   ....[160]....
        /*075c*/ 	.word	0x000129e0


	//   ....[161]....
        /*0760*/ 	.word	0x00012af0


	//   ....[162]....
        /*0764*/ 	.word	0x00012b60


	//   ....[163]....
        /*0768*/ 	.word	0x00012c00


	//   ....[164]....
        /*076c*/ 	.word	0x00012d10


	//   ....[165]....
        /*0770*/ 	.word	0x00012d80


	//   ....[166]....
        /*0774*/ 	.word	0x00012e00


	//   ....[167]....
        /*0778*/ 	.word	0x00012ed0


	//   ....[168]....
        /*077c*/ 	.word	0x00012f50


	//   ....[169]....
        /*0780*/ 	.word	0x00013030


	//   ....[170]....
        /*0784*/ 	.word	0x000130b0


	//   ....[171]....
        /*0788*/ 	.word	0x00013190


	//   ....[172]....
        /*078c*/ 	.word	0x00013210


	//   ....[173]....
        /*0790*/ 	.word	0x000132f0


	//   ....[174]....
        /*0794*/ 	.word	0x00013370


	//   ....[175]....
        /*0798*/ 	.word	0x00013450


	//   ....[176]....
        /*079c*/ 	.word	0x000134d0


	//   ....[177]....
        /*07a0*/ 	.word	0x000135a0


	//   ....[178]....
        /*07a4*/ 	.word	0x00013620


	//   ....[179]....
        /*07a8*/ 	.word	0x000136e0


	//   ....[180]....
        /*07ac*/ 	.word	0x00013810


	//   ....[181]....
        /*07b0*/ 	.word	0x000138c0


	//   ....[182]....
        /*07b4*/ 	.word	0x00013930


	//   ....[183]....
        /*07b8*/ 	.word	0x00013a20


	//   ....[184]....
        /*07bc*/ 	.word	0x00013a80


	//   ....[185]....
        /*07c0*/ 	.word	0x00013b50


	//   ....[186]....
        /*07c4*/ 	.word	0x00013bb0


	//   ....[187]....
        /*07c8*/ 	.word	0x00013c80


	//   ....[188]....
        /*07cc*/ 	.word	0x00013ce0


	//   ....[189]....
        /*07d0*/ 	.word	0x00013db0


	//   ....[190]....
        /*07d4*/ 	.word	0x00013e10


	//   ....[191]....
        /*07d8*/ 	.word	0x00013ee0


	//   ....[192]....
        /*07dc*/ 	.word	0x00013fd0


	//   ....[193]....
        /*07e0*/ 	.word	0x00014070


	//   ....[194]....
        /*07e4*/ 	.word	0x000140d0


	//   ....[195]....
        /*07e8*/ 	.word	0x000141c0


	//   ....[196]....
        /*07ec*/ 	.word	0x00014220


	//   ....[197]....
        /*07f0*/ 	.word	0x00014300


	//   ....[198]....
        /*07f4*/ 	.word	0x00014360


	//   ....[199]....
        /*07f8*/ 	.word	0x00014440


	//   ....[200]....
        /*07fc*/ 	.word	0x000144a0


	//   ....[201]....
        /*0800*/ 	.word	0x00014580


	//   ....[202]....
        /*0804*/ 	.word	0x000145e0


	//   ....[203]....
        /*0808*/ 	.word	0x000146b0


	//   ....[204]....
        /*080c*/ 	.word	0x000147d0


	//   ....[205]....
        /*0810*/ 	.word	0x000148c0


	//   ....[206]....
        /*0814*/ 	.word	0x00014960


	//   ....[207]....
        /*0818*/ 	.word	0x00014a30


	//   ....[208]....
        /*081c*/ 	.word	0x00014a90


	//   ....[209]....
        /*0820*/ 	.word	0x00014b60


	//   ....[210]....
        /*0824*/ 	.word	0x00014bc0


	//   ....[211]....
        /*0828*/ 	.word	0x00014ca0


	//   ....[212]....
        /*082c*/ 	.word	0x00014d00


	//   ....[213]....
        /*0830*/ 	.word	0x00014dd0


	//   ....[214]....
        /*0834*/ 	.word	0x00014e30


	//   ....[215]....
        /*0838*/ 	.word	0x00014ef0


	//   ....[216]....
        /*083c*/ 	.word	0x00014f80


	//   ....[217]....
        /*0840*/ 	.word	0x00015020


	//   ....[218]....
        /*0844*/ 	.word	0x00015190


	//   ....[219]....
        /*0848*/ 	.word	0x00015200


	//   ....[220]....
        /*084c*/ 	.word	0x00015280


	//   ....[221]....
        /*0850*/ 	.word	0x000152f0


	//   ....[222]....
        /*0854*/ 	.word	0x00015360


	//   ....[223]....
        /*0858*/ 	.word	0x000153e0


	//   ....[224]....
        /*085c*/ 	.word	0x00015460


	//   ....[225]....
        /*0860*/ 	.word	0x000154f0


	//   ....[226]....
        /*0864*/ 	.word	0x00015560


	//   ....[227]....
        /*0868*/ 	.word	0x000155d0


	//   ....[228]....
        /*086c*/ 	.word	0x00015640


	//   ....[229]....
        /*0870*/ 	.word	0x000156c0


	//   ....[230]....
        /*0874*/ 	.word	0x00015730


	//   ....[231]....
        /*0878*/ 	.word	0x000157c0


	//   ....[232]....
        /*087c*/ 	.word	0x00015820


	//   ....[233]....
        /*0880*/ 	.word	0x000158b0


	//   ....[234]....
        /*0884*/ 	.word	0x000159e0


	//----- nvinfo : EIATTR_REG_RECONFIG
	.align		4
.L_288:
        /*0888*/ 	.byte	0x01, 0x54
	.zero		2


	//----- nvinfo : EIATTR_SYSCALL_OFFSETS
	.align		4
        /*088c*/ 	.byte	0x04, 0x46
        /*088e*/ 	.short	(.L_290 - .L_289)


	//   ....[0]....
.L_289:
        /*0890*/ 	.word	0x00001d70


	//   ....[1]....
        /*0894*/ 	.word	0x0000d8d0


	//   ....[2]....
        /*0898*/ 	.word	0x0000da20


	//   ....[3]....
        /*089c*/ 	.word	0x0000db10


	//   ....[4]....
        /*08a0*/ 	.word	0x0000eab0


	//----- nvinfo : EIATTR_MBARRIER_INSTR_OFFSETS
	.align		4
.L_290:
        /*08a4*/ 	.byte	0x04, 0x39
        /*08a6*/ 	.short	(.L_292 - .L_291)


	//   ....[0]....
.L_291:
        /*08a8*/ 	.word	0x00000180
        /*08ac*/ 	.word	0x000000ff
        /*08b0*/ 	.word	0x0002a800
        /*08b4*/ 	.short	0x0100
        /*08b6*/ 	.byte	0x08
	.zero		1


	//   ....[1]....
        /*08b8*/ 	.word	0x00000190
        /*08bc*/ 	.word	0x000000ff
        /*08c0*/ 	.word	0x0002a820
        /*08c4*/ 	.short	0x0100
        /*08c6*/ 	.byte	0x08
	.zero		1


	//   ....[2]....
        /*08c8*/ 	.word	0x00000280
        /*08cc*/ 	.word	0x000000ff
        /*08d0*/ 	.word	0x0002a830
        /*08d4*/ 	.short	0x0100
        /*08d6*/ 	.byte	0x08
	.zero		1


	//   ....[3]....
        /*08d8*/ 	.word	0x00000290
        /*08dc*/ 	.word	0x000000ff
        /*08e0*/ 	.word	0x0002a840
        /*08e4*/ 	.short	0x0100
        /*08e6*/ 	.byte	0x08
	.zero		1


	//   ....[4]....
        /*08e8*/ 	.word	0x000002a0
        /*08ec*/ 	.word	0x000000ff
        /*08f0*/ 	.word	0x0002a838
        /*08f4*/ 	.short	0x0100
        /*08f6*/ 	.byte	0x08
	.zero		1


	//   ....[5]....
        /*08f8*/ 	.word	0x000002b0
        /*08fc*/ 	.word	0x000000ff
        /*0900*/ 	.word	0x0002a848
        /*0904*/ 	.short	0x0100
        /*0906*/ 	.byte	0x08
	.zero		1


	//   ....[6]....
        /*0908*/ 	.word	0x000003e0
        /*090c*/ 	.word	0x000000ff
        /*0910*/ 	.word	0x0002a850
        /*0914*/ 	.short	0x0100
        /*0916*/ 	.byte	0x08
	.zero		1


	//   ....[7]....
        /*0918*/ 	.word	0x000003f0
        /*091c*/ 	.word	0x000000ff
        /*0920*/ 	.word	0x0002a860
        /*0924*/ 	.short	0x0100
        /*0926*/ 	.byte	0x08
	.zero		1


	//   ....[8]....
        /*0928*/ 	.word	0x00000400
        /*092c*/ 	.word	0x000000ff
        /*0930*/ 	.word	0x0002a858
        /*0934*/ 	.short	0x0100
        /*0936*/ 	.byte	0x08
	.zero		1


	//   ....[9]....
        /*0938*/ 	.word	0x00000410
        /*093c*/ 	.word	0x000000ff
        /*0940*/ 	.word	0x0002a868
        /*0944*/ 	.short	0x0100
        /*0946*/ 	.byte	0x08
	.zero		1


	//   ....[10]....
        /*0948*/ 	.word	0x00000500
        /*094c*/ 	.word	0x000000ff
        /*0950*/ 	.word	0x0002a870
        /*0954*/ 	.short	0x0100
        /*0956*/ 	.byte	0x06
	.zero		1


	//   ....[11]....
        /*0958*/ 	.word	0x00000510
        /*095c*/ 	.word	0x000000ff
        /*0960*/ 	.word	0x0002a880
        /*0964*/ 	.short	0x0100
        /*0966*/ 	.byte	0x06
	.zero		1


	//   ....[12]....
        /*0968*/ 	.word	0x00000520
        /*096c*/ 	.word	0x000000ff
        /*0970*/ 	.word	0x0002a878
        /*0974*/ 	.short	0x0100
        /*0976*/ 	.byte	0x06
	.zero		1


	//   ....[13]....
        /*0978*/ 	.word	0x00000530
        /*097c*/ 	.word	0x000000ff
        /*0980*/ 	.word	0x0002a888
        /*0984*/ 	.short	0x0100
        /*0986*/ 	.byte	0x06
	.zero		1


	//   ....[14]....
        /*0988*/ 	.word	0x00000660
        /*098c*/ 	.word	0x000000ff
        /*0990*/ 	.word	0x0002a890
        /*0994*/ 	.short	0x0100
        /*0996*/ 	.byte	0x08
	.zero		1


	//   ....[15]....
        /*0998*/ 	.word	0x00000670
        /*099c*/ 	.word	0x000000ff
        /*09a0*/ 	.word	0x0002a8a0
        /*09a4*/ 	.short	0x0100
        /*09a6*/ 	.byte	0x08
	.zero		1


	//   ....[16]....
        /*09a8*/ 	.word	0x00000680
        /*09ac*/ 	.word	0x000000ff
        /*09b0*/ 	.word	0x0002a898
        /*09b4*/ 	.short	0x0100
        /*09b6*/ 	.byte	0x08
	.zero		1


	//   ....[17]....
        /*09b8*/ 	.word	0x00000690
        /*09bc*/ 	.word	0x000000ff
        /*09c0*/ 	.word	0x0002a8a8
        /*09c4*/ 	.short	0x0100
        /*09c6*/ 	.byte	0x08
	.zero		1


	//   ....[18]....
        /*09c8*/ 	.word	0x000007d0
        /*09cc*/ 	.word	0x000000ff
        /*09d0*/ 	.word	0x0002a8b0
        /*09d4*/ 	.short	0x0100
        /*09d6*/ 	.byte	0x08
	.zero		1


	//   ....[19]....
        /*09d8*/ 	.word	0x000007e0
        /*09dc*/ 	.word	0x000000ff
        /*09e0*/ 	.word	0x0002a8c0
        /*09e4*/ 	.short	0x0100
        /*09e6*/ 	.byte	0x08
	.zero		1


	//   ....[20]....
        /*09e8*/ 	.word	0x000007f0
        /*09ec*/ 	.word	0x000000ff
        /*09f0*/ 	.word	0x0002a8b8
        /*09f4*/ 	.short	0x0100
        /*09f6*/ 	.byte	0x08
	.zero		1


	//   ....[21]....
        /*09f8*/ 	.word	0x00000800
        /*09fc*/ 	.word	0x000000ff
        /*0a00*/ 	.word	0x0002a8c8
        /*0a04*/ 	.short	0x0100
        /*0a06*/ 	.byte	0x08
	.zero		1


	//   ....[22]....
        /*0a08*/ 	.word	0x00001e10
        /*0a0c*/ 	.word	0x000000ff
        /*0a10*/ 	.word	0x0002a800
        /*0a14*/ 	.short	0x010a
        /*0a16*/ 	.byte	0x28
	.zero		1


	//   ....[23]....
        /*0a18*/ 	.word	0x00001e90
        /*0a1c*/ 	.word	0x00000000
        /*0a20*/ 	.word	0x0002a830
        /*0a24*/ 	.short	0x010a
        /*0a26*/ 	.byte	0x3f
	.zero		1


	//   ....[24]....
        /*0a28*/ 	.word	0x00001ed0
        /*0a2c*/ 	.word	0x00000000
        /*0a30*/ 	.word	0x0002a830
        /*0a34*/ 	.short	0x010a
        /*0a36*/ 	.byte	0x3f
	.zero		1


	//   ....[25]....
        /*0a38*/ 	.word	0x00002780
        /*0a3c*/ 	.word	0x000000ff
        /*0a40*/ 	.word	0x00000000
        /*0a44*/ 	.short	0x0101
        /*0a46*/ 	.byte	0x05
	.zero		1


	//   ....[26]....
        /*0a48*/ 	.word	0x00003f30
        /*0a4c*/ 	.word	0x000000ff
        /*0a50*/ 	.word	0x0002a830
        /*0a54*/ 	.short	0x010a
        /*0a56*/ 	.byte	0x07
	.zero		1


	//   ....[27]....
        /*0a58*/ 	.word	0x00003f70
        /*0a5c*/ 	.word	0x000000ff
        /*0a60*/ 	.word	0x0002a830
        /*0a64*/ 	.short	0x010a
        /*0a66*/ 	.byte	0x07
	.zero		1


	//   ....[28]....
        /*0a68*/ 	.word	0x000048b0
        /*0a6c*/ 	.word	0x000000ff
        /*0a70*/ 	.word	0x0002a850
        /*0a74*/ 	.short	0x010a
        /*0a76*/ 	.byte	0x0a
	.zero		1


	//   ....[29]....
        /*0a78*/ 	.word	0x000048f0
        /*0a7c*/ 	.word	0x000000ff
        /*0a80*/ 	.word	0x0002a850
        /*0a84*/ 	.short	0x010a
        /*0a86*/ 	.byte	0x0a
	.zero		1


	//   ....[30]....
        /*0a88*/ 	.word	0x00004c50
        /*0a8c*/ 	.word	0x000000ff
        /*0a90*/ 	.word	0x00000000
        /*0a94*/ 	.short	0x0101
        /*0a96*/ 	.byte	0x07
	.zero		1


	//   ....[31]....
        /*0a98*/ 	.word	0x000061d0
        /*0a9c*/ 	.word	0x000000ff
        /*0aa0*/ 	.word	0x00000000
        /*0aa4*/ 	.short	0x0101
        /*0aa6*/ 	.byte	0x0a
	.zero		1


	//   ....[32]....
        /*0aa8*/ 	.word	0x000063c0
        /*0aac*/ 	.word	0x000000ff
        /*0ab0*/ 	.word	0x0002a830
        /*0ab4*/ 	.short	0x010a
        /*0ab6*/ 	.byte	0x07
	.zero		1


	//   ....[33]....
        /*0ab8*/ 	.word	0x00006400
        /*0abc*/ 	.word	0x000000ff
        /*0ac0*/ 	.word	0x0002a830
        /*0ac4*/ 	.short	0x010a
        /*0ac6*/ 	.byte	0x07
	.zero		1


	//   ....[34]....
        /*0ac8*/ 	.word	0x00006d40
        /*0acc*/ 	.word	0x000000ff
        /*0ad0*/ 	.word	0x0002a850
        /*0ad4*/ 	.short	0x010a
        /*0ad6*/ 	.byte	0x0f
	.zero		1


	//   ....[35]....
        /*0ad8*/ 	.word	0x00006d80
        /*0adc*/ 	.word	0x000000ff
        /*0ae0*/ 	.word	0x0002a850
        /*0ae4*/ 	.short	0x010a
        /*0ae6*/ 	.byte	0x0f
	.zero		1


	//   ....[36]....
        /*0ae8*/ 	.word	0x00007170
        /*0aec*/ 	.word	0x000000ff
        /*0af0*/ 	.word	0x00000000
        /*0af4*/ 	.short	0x0101
        /*0af6*/ 	.byte	0x05
	.zero		1


	//   ....[37]....
        /*0af8*/ 	.word	0x00007ef0
        /*0afc*/ 	.word	0x000000ff
        /*0b00*/ 	.word	0x00000000
        /*0b04*/ 	.short	0x0101
        /*0b06*/ 	.byte	0x0f
	.zero		1


	//   ....[38]....
        /*0b08*/ 	.word	0x00008410
        /*0b0c*/ 	.word	0x000000ff
        /*0b10*/ 	.word	0x0002a850
        /*0b14*/ 	.short	0x010a
        /*0b16*/ 	.byte	0x05
	.zero		1


	//   ....[39]....
        /*0b18*/ 	.word	0x00008450
        /*0b1c*/ 	.word	0x000000ff
        /*0b20*/ 	.word	0x0002a850
        /*0b24*/ 	.short	0x010a
        /*0b26*/ 	.byte	0x05
	.zero		1


	//   ....[40]....
        /*0b28*/ 	.word	0x00008bf0
        /*0b2c*/ 	.word	0x000000ff
        /*0b30*/ 	.word	0x00000000
        /*0b34*/ 	.short	0x0101
        /*0b36*/ 	.byte	0x04
	.zero		1


	//   ....[41]....
        /*0b38*/ 	.word	0x0000a0a0
        /*0b3c*/ 	.word	0x00000061
        /*0b40*/ 	.word	0x00000000
        /*0b44*/ 	.short	0x0101
        /*0b46*/ 	.byte	0x3f
	.zero		1


	//   ....[42]....
        /*0b48*/ 	.word	0x0000a540
        /*0b4c*/ 	.word	0x00000061
        /*0b50*/ 	.word	0x00000000
        /*0b54*/ 	.short	0x0101
        /*0b56*/ 	.byte	0x3f
	.zero		1


	//   ....[43]....
        /*0b58*/ 	.word	0x0000e130
        /*0b5c*/ 	.word	0x00000007
        /*0b60*/ 	.word	0x0002a840
        /*0b64*/ 	.short	0x010a
        /*0b66*/ 	.byte	0x3f
	.zero		1


	//   ....[44]....
        /*0b68*/ 	.word	0x0000e7e0
        /*0b6c*/ 	.word	0x00000007
        /*0b70*/ 	.word	0x0002a830
        /*0b74*/ 	.short	0x0107
        /*0b76*/ 	.byte	0x3f
	.zero		1


	//   ....[45]....
        /*0b78*/ 	.word	0x0000e8b0
        /*0b7c*/ 	.word	0x00000007
        /*0b80*/ 	.word	0x0002a830
        /*0b84*/ 	.short	0x0101
        /*0b86*/ 	.byte	0x3f
	.zero		1


	//   ....[46]....
        /*0b88*/ 	.word	0x0000f460
        /*0b8c*/ 	.word	0x00000016
        /*0b90*/ 	.word	0x0002a800
        /*0b94*/ 	.short	0x0107
        /*0b96*/ 	.byte	0x3f
	.zero		1


	//   ....[47]....
        /*0b98*/ 	.word	0x0000f580
        /*0b9c*/ 	.word	0x00000016
        /*0ba0*/ 	.word	0x0002a800
        /*0ba4*/ 	.short	0x0101
        /*0ba6*/ 	.byte	0x3f
	.zero		1


	//   ....[48]....
        /*0ba8*/ 	.word	0x0000f5a0
        /*0bac*/ 	.word	0x00000016
        /*0bb0*/ 	.word	0x0002a820
        /*0bb4*/ 	.short	0x010a
        /*0bb6*/ 	.byte	0x3f
	.zero		1


	//   ....[49]....
        /*0bb8*/ 	.word	0x0000f900
        /*0bbc*/ 	.word	0x00000006
        /*0bc0*/ 	.word	0x0002a840
        /*0bc4*/ 	.short	0x010a
        /*0bc6*/ 	.byte	0x3f
	.zero		1


	//   ....[50]....
        /*0bc8*/ 	.word	0x0000fde0
        /*0bcc*/ 	.word	0x00000006
        /*0bd0*/ 	.word	0x0002a830
        /*0bd4*/ 	.short	0x0107
        /*0bd6*/ 	.byte	0x3f
	.zero		1


	//   ....[51]....
        /*0bd8*/ 	.word	0x0000fe90
        /*0bdc*/ 	.word	0x00000006
        /*0be0*/ 	.word	0x0002a830
        /*0be4*/ 	.short	0x0101
        /*0be6*/ 	.byte	0x3f
	.zero		1


	//   ....[52]....
        /*0be8*/ 	.word	0x0000fef0
        /*0bec*/ 	.word	0x00000004
        /*0bf0*/ 	.word	0x0002a860
        /*0bf4*/ 	.short	0x010a
        /*0bf6*/ 	.byte	0x3f
	.zero		1


	//   ....[53]....
        /*0bf8*/ 	.word	0x00010340
        /*0bfc*/ 	.word	0x00000004
        /*0c00*/ 	.word	0x0002a850
        /*0c04*/ 	.short	0x0107
        /*0c06*/ 	.byte	0x3f
	.zero		1


	//   ....[54]....
        /*0c08*/ 	.word	0x00010490
        /*0c0c*/ 	.word	0x00000004
        /*0c10*/ 	.word	0x0002a850
        /*0c14*/ 	.short	0x0101
        /*0c16*/ 	.byte	0x3f
	.zero		1


	//   ....[55]....
        /*0c18*/ 	.word	0x000106e0
        /*0c1c*/ 	.word	0x00000000
        /*0c20*/ 	.word	0x0002a860
        /*0c24*/ 	.short	0x010a
        /*0c26*/ 	.byte	0x3f
	.zero		1


	//   ....[56]....
        /*0c28*/ 	.word	0x00010b40
        /*0c2c*/ 	.word	0x00000000
        /*0c30*/ 	.word	0x0002a850
        /*0c34*/ 	.short	0x0107
        /*0c36*/ 	.byte	0x3f
	.zero		1


	//   ....[57]....
        /*0c38*/ 	.word	0x00010bf0
        /*0c3c*/ 	.word	0x00000000
        /*0c40*/ 	.word	0x0002a850
        /*0c44*/ 	.short	0x0101
        /*0c46*/ 	.byte	0x3f
	.zero		1


	//   ....[58]....
        /*0c48*/ 	.word	0x00011d40
        /*0c4c*/ 	.word	0x00000004
        /*0c50*/ 	.word	0x0002a820
        /*0c54*/ 	.short	0x010a
        /*0c56*/ 	.byte	0x3f
	.zero		1


	//   ....[59]....
        /*0c58*/ 	.word	0x00011ee0
        /*0c5c*/ 	.word	0x00000005
        /*0c60*/ 	.word	0x0002a840
        /*0c64*/ 	.short	0x010a
        /*0c66*/ 	.byte	0x3f
	.zero		1


	//   ....[60]....
        /*0c68*/ 	.word	0x00011f80
        /*0c6c*/ 	.word	0x0000001b
        /*0c70*/ 	.word	0x0002a840
        /*0c74*/ 	.short	0x010a
        /*0c76*/ 	.byte	0x3f
	.zero		1


	//   ....[61]....
        /*0c78*/ 	.word	0x00011fc0
        /*0c7c*/ 	.word	0x00000005
        /*0c80*/ 	.word	0x0002a860
        /*0c84*/ 	.short	0x010a
        /*0c86*/ 	.byte	0x3f
	.zero		1


	//   ....[62]....
        /*0c88*/ 	.word	0x00012000
        /*0c8c*/ 	.word	0x0000001b
        /*0c90*/ 	.word	0x0002a860
        /*0c94*/ 	.short	0x010a
        /*0c96*/ 	.byte	0x3f
	.zero		1


	//   ....[63]....
        /*0c98*/ 	.word	0x00012070
        /*0c9c*/ 	.word	0x00000003
        /*0ca0*/ 	.word	0x0002a800
        /*0ca4*/ 	.short	0x010a
        /*0ca6*/ 	.byte	0x3f
	.zero		1


	//   ....[64]....
        /*0ca8*/ 	.word	0x000120c0
        /*0cac*/ 	.word	0x00000000
        /*0cb0*/ 	.word	0x0002a830
        /*0cb4*/ 	.short	0x010a
        /*0cb6*/ 	.byte	0x3f
	.zero		1


	//   ....[65]....
        /*0cb8*/ 	.word	0x00012120
        /*0cbc*/ 	.word	0x00000005
        /*0cc0*/ 	.word	0x0002a830
        /*0cc4*/ 	.short	0x010a
        /*0cc6*/ 	.byte	0x3f
	.zero		1


	//   ....[66]....
        /*0cc8*/ 	.word	0x00012180
        /*0ccc*/ 	.word	0x00000005
        /*0cd0*/ 	.word	0x0002a850
        /*0cd4*/ 	.short	0x010a
        /*0cd6*/ 	.byte	0x3f
	.zero		1


	//   ....[67]....
        /*0cd8*/ 	.word	0x000121e0
        /*0cdc*/ 	.word	0x00000005
        /*0ce0*/ 	.word	0x0002a830
        /*0ce4*/ 	.short	0x010a
        /*0ce6*/ 	.byte	0x3f
	.zero		1


	//   ....[68]....
        /*0ce8*/ 	.word	0x00012240
        /*0cec*/ 	.word	0x00000005
        /*0cf0*/ 	.word	0x0002a850
        /*0cf4*/ 	.short	0x010a
        /*0cf6*/ 	.byte	0x3f
	.zero		1


	//   ....[69]....
        /*0cf8*/ 	.word	0x000122a0
        /*0cfc*/ 	.word	0x00000003
        /*0d00*/ 	.word	0x0002a850
        /*0d04*/ 	.short	0x010a
        /*0d06*/ 	.byte	0x3f
	.zero		1


	//   ....[70]....
        /*0d08*/ 	.word	0x000123b0
        /*0d0c*/ 	.word	0x00000007
        /*0d10*/ 	.word	0x0002a840
        /*0d14*/ 	.short	0x010a
        /*0d16*/ 	.byte	0x3f
	.zero		1


	//   ....[71]....
        /*0d18*/ 	.word	0x00013710
        /*0d1c*/ 	.word	0x00000016
        /*0d20*/ 	.word	0x0002a820
        /*0d24*/ 	.short	0x010a
        /*0d26*/ 	.byte	0x3f
	.zero		1


	//   ....[72]....
        /*0d28*/ 	.word	0x00013760
        /*0d2c*/ 	.word	0x00000006
        /*0d30*/ 	.word	0x0002a840
        /*0d34*/ 	.short	0x010a
        /*0d36*/ 	.byte	0x3f
	.zero		1


	//   ....[73]....
        /*0d38*/ 	.word	0x00013f20
        /*0d3c*/ 	.word	0x00000004
        /*0d40*/ 	.word	0x0002a860
        /*0d44*/ 	.short	0x010a
        /*0d46*/ 	.byte	0x3f
	.zero		1


	//   ....[74]....
        /*0d48*/ 	.word	0x00014720
        /*0d4c*/ 	.word	0x00000000
        /*0d50*/ 	.word	0x0002a860
        /*0d54*/ 	.short	0x010a
        /*0d56*/ 	.byte	0x3f
	.zero		1


	//   ....[75]....
        /*0d58*/ 	.word	0x00015900
        /*0d5c*/ 	.word	0x00000004
        /*0d60*/ 	.word	0x0002a820
        /*0d64*/ 	.short	0x010a
        /*0d66*/ 	.byte	0x3f
	.zero		1


	//   ....[76]....
        /*0d68*/ 	.word	0x00015aa0
        /*0d6c*/ 	.word	0x00000005
        /*0d70*/ 	.word	0x0002a840
        /*0d74*/ 	.short	0x010a
        /*0d76*/ 	.byte	0x3f
	.zero		1


	//   ....[77]....
        /*0d78*/ 	.word	0x00015af0
        /*0d7c*/ 	.word	0x0000001b
        /*0d80*/ 	.word	0x0002a840
        /*0d84*/ 	.short	0x010a
        /*0d86*/ 	.byte	0x3f
	.zero		1


	//   ....[78]....
        /*0d88*/ 	.word	0x00015b40
        /*0d8c*/ 	.word	0x00000005
        /*0d90*/ 	.word	0x0002a860
        /*0d94*/ 	.short	0x010a
        /*0d96*/ 	.byte	0x3f
	.zero		1


	//----- nvinfo : EIATTR_NUM_MBARRIERS
	.align		4
.L_292:
        /*0d98*/ 	.byte	0x03, 0x38
        /*0d9a*/ 	.short	0x0016


	//----- nvinfo : EIATTR_EXIT_INSTR_OFFSETS
	.align		4
        /*0d9c*/ 	.byte	0x04, 0x1c
        /*0d9e*/ 	.short	(.L_294 - .L_293)


	//   ....[0]....
.L_293:
        /*0da0*/ 	.word	0x00000990


	//   ....[1]....
        /*0da4*/ 	.word	0x0000bcf0


	//   ....[2]....
        /*0da8*/ 	.word	0x00012050


	//----- nvinfo : EIATTR_MAX_THREADS
	.align		4
.L_294:
        /*0dac*/ 	.byte	0x04, 0x05
        /*0dae*/ 	.short	(.L_296 - .L_295)
.L_295:
        /*0db0*/ 	.word	0x00000180
        /*0db4*/ 	.word	0x00000001
        /*0db8*/ 	.word	0x00000001


	//----- nvinfo : EIATTR_CRS_STACK_SIZE
	.align		4
.L_296:
        /*0dbc*/ 	.byte	0x04, 0x1e
        /*0dbe*/ 	.short	(.L_298 - .L_297)
.L_297:
        /*0dc0*/ 	.word	0x00000000


	//----- nvinfo : EIATTR_CBANK_PARAM_SIZE
	.align		4
.L_298:
        /*0dc4*/ 	.byte	0x03, 0x19
        /*0dc6*/ 	.short	0x0af0


	//----- nvinfo : EIATTR_PARAM_CBANK
	.align		4
        /*0dc8*/ 	.byte	0x04, 0x0a
        /*0dca*/ 	.short	(.L_300 - .L_299)
	.align		4
.L_299:
        /*0dcc*/ 	.word	index@(.nv.constant0._ZN7cutlass13device_kernelIN5flash11enable_sm90INS1_16FlashAttnFwdSm90INS1_25CollectiveMainloopFwdSm90ILi2EN4cute5tupleIJNS5_1CILi1EEES8_S8_EEENS6_IJNS7_ILi128EEENS7_ILi96EEENS7_ILi192EEEEEELi128ENS_6half_tEfNS_4arch4Sm90ELb1ELb0ELb0ELb1ELb1ELb0ELb0ELb1ELb1ELb1ELb1ELb0EEENS1_21CollectiveEpilogueFwdINS6_IJSA_SA_SB_EEES9_SE_SG_Li256ELb1ELb1ELb1ELb0EEENS1_36VarlenDynamicPersistentTileSchedulerILi128ELi96ELi256ELi128ELb1ELb1ELb1ELb1ELb1ELb1EEEEEEEEEvNT_6ParamsE)
        /*0dd0*/ 	.short	0x0210
        /*0dd2*/ 	.short	0x0af0


	//----- nvinfo : EIATTR_SW_WAR
	.align		4
.L_300:
        /*0dd4*/ 	.byte	0x04, 0x36
        /*0dd6*/ 	.short	(.L_302 - .L_301)
.L_301:
        /*0dd8*/ 	.word	0x00000008
.L_302:


//--------------------- .nv.info._ZN7cutlass13device_kernelIN5flash11enable_sm90INS1_16FlashAttnFwdSm90INS1_25CollectiveMainloopFwdSm90ILi2EN4cute5tupleIJNS5_1CILi1EEES8_S8_EEENS6_IJNS7_ILi128EEENS7_ILi96EEENS7_ILi192EEEEEELi128ENS_6half_tEfNS_4arch4Sm90ELb1ELb0ELb0ELb1ELb1ELb1ELb0ELb1ELb1ELb1ELb1ELb0EEENS1_21CollectiveEpilogueFwdINS6_IJSA_SA_SB_EEES9_SE_SG_Li256ELb1ELb1ELb1ELb0EEENS1_36VarlenDynamicPersistentTileSchedulerILi128ELi96ELi256ELi128ELb1ELb1ELb1ELb1ELb1ELb1EEEEEEEEEvNT_6ParamsE --------------------------
	.section	.nv.info._ZN7cutlass13device_kernelIN5flash11enable_sm90INS1_16FlashAttnFwdSm90INS1_25CollectiveMainloopFwdSm90ILi2EN4cute5tupleIJNS5_1CILi1EEES8_S8_EEENS6_IJNS7_ILi128EEENS7_ILi96EEENS7_ILi192EEEEEELi128ENS_6half_tEfNS_4arch4Sm90ELb1ELb0ELb0ELb1ELb1ELb1ELb0ELb1ELb1ELb1ELb1ELb0EEENS1_21CollectiveEpilogueFwdINS6_IJSA_SA_SB_EEES9_SE_SG_Li256ELb1ELb1ELb1ELb0EEENS1_36VarlenDynamicPersistentTileSchedulerILi128ELi96ELi256ELi128ELb1ELb1ELb1ELb1ELb1ELb1EEEEEEEEEvNT_6ParamsE,"",@"SHT_CUDA_INFO"
	.sectionflags	@""
	.align	4


	//----- nvinfo : EIATTR_CUDA_API_VERSION
	.align		4
        /*0000*/ 	.byte	0x04, 0x37
        /*0002*/ 	.short	(.L_304 - .L_303)
.L_303:
        /*0004*/ 	.word	0x00000082


	//----- nvinfo : EIATTR_KPARAM_INFO
	.align		4
.L_304:
        /*0008*/ 	.byte	0x04, 0x17
        /*000a*/ 	.short	(.L_306 - .L_305)
.L_305:
        /*000c*/ 	.word	0x00000000
        /*0010*/ 	.short	0x0000
        /*0012*/ 	.short	0x0070
        /*0014*/ 	.byte	0x00, 0xf0, 0x01, 0x2a


	//----- nvinfo : EIATTR_SPARSE_MMA_MASK
	.align		4
.L_306:
        /*0018*/ 	.byte	0x03, 0x50
        /*001a*/ 	.short	0x0000


	//----- nvinfo : EIATTR_MAXREG_COUNT
	.align		4
        /*001c*/ 	.byte	0x03, 0x1b
        /*001e*/ 	.short	0x00a8


	//----- nvinfo : EIATTR_NUM_BARRIERS
	.align		4
        /*0020*/ 	.byte	0x02, 0x4c
        /*0022*/ 	.byte	0x10
	.zero		1


	//----- nvinfo : EIATTR_EXTERNS
	.align		4
        /*0024*/ 	.byte	0x04, 0x0f
        /*0026*/ 	.short	(.L_308 - .L_307)


	//   ....[0]....
	.align		4
.L_307:
        /*0028*/ 	.word	index@(__assertfail)


	//----- nvinfo : EIATTR_ANNOTATIONS
	.align		4
.L_308:
        /*002c*/ 	.byte	0x04, 0x55
        /*002e*/ 	.short	(.L_310 - .L_309)


	//   ....[0]....
.L_309:
        /* <DEDUP_REMOVED lines=46> */


	//----- nvinfo : EIATTR_MERCURY_ISA_VERSION
	.align		4
.L_310:
        /*02f8*/ 	.byte	0x03, 0x5f
        /*02fa*/ 	.short	0x0101


	//----- nvinfo : EIATTR_UNUSED_LOAD_BYTE_OFFSET
	.align		4
        /*02fc*/ 	.byte	0x04, 0x44
        /*02fe*/ 	.short	(.L_312 - .L_311)


	//   ....[0]....
.L_311:
        /*0300*/ 	.word	0x00000a20
        /*0304*/ 	.word	0x0000fff0


	//   ....[1]....
        /*0308*/ 	.word	0x00019bd0
        /*030c*/ 	.word	0x0000fff0


	//----- nvinfo : EIATTR_INT_WARP_WIDE_INSTR_OFFSETS
	.align		4
.L_312:
        /*0310*/ 	.byte	0x04, 0x31
        /*0312*/ 	.short	(.L_314 - .L_313)


	//   ....[0]....
.L_313:
        /*0314*/ 	.word	0x00000130


	//   ....[1]....
        /*0318*/ 	.word	0x00000170


	//   ....[2]....
        /*031c*/ 	.word	0x000001e0


	//   ....[3]....
        /*0320*/ 	.word	0x0001fbc0


	//   ....[4]....
        /*0324*/ 	.word	0x0001fc60


	//   ....[5]....
        /*0328*/ 	.word	0x00022b90


	//   ....[6]....
        /*032c*/ 	.word	0x00022c30


	//----- nvinfo : EIATTR_COOP_GROUP_MASK_REGIDS
	.align		4
.L_314:
        /*0330*/ 	.byte	0x04, 0x29
        /*0332*/ 	.short	(.L_316 - .L_315)


	//   ....[0]....
.L_315:
        /*0334*/ 	.word	0xffffffff


	//   ....[1]....
        /*0338*/ 	.word	0xffffffff


	//   ....[2]....
        /*033c*/ 	.word	0xffffffff


	//   ....[3]....
        /*0340*/ 	.word	0xffffffff


	//   ....[4]....
        /*0344*/ 	.word	0xffffffff


	//   ....[5]....
        /*0348*/ 	.word	0xffffffff


	//   ....[6]....
        /*034c*/ 	.word	0xffffffff


	//   ....[7]....
        /*0350*/ 	.word	0xffffffff


	//   ....[8]....
        /*0354*/ 	.word	0xffffffff


	//   ....[9]....
        /*0358*/ 	.word	0xffffffff


	//   ....[10]....
        /*035c*/ 	.word	0xffffffff


	//   ....[11]....
        /*0360*/ 	.word	0xffffffff


	//   ....[12]....
        /*0364*/ 	.word	0xffffffff


	//   ....[13]....
        /*0368*/ 	.word	0xffffffff


	//   ....[14]....
        /*036c*/ 	.word	0xffffffff


	//   ....[15]....
        /*0370*/ 	.word	0xffffffff


	//   ....[16]....
        /*0374*/ 	.word	0xffffffff


	//   ....[17]....
        /*0378*/ 	.word	0xffffffff


	//   ....[18]....
        /*037c*/ 	.word	0xffffffff


	//   ....[19]....
        /*0380*/ 	.word	0xffffffff


	//   ....[20]....
        /*0384*/ 	.word	0xffffffff


	//   ....[21]....
        /*0388*/ 	.word	0xffffffff


	//   ....[22]....
        /*038c*/ 	.word	0xffffffff


	//   ....[23]....
        /*0390*/ 	.word	0xffffffff


	//   ....[24]....
        /*0394*/ 	.word	0xffffffff


	//   ....[25]....
        /*0398*/ 	.word	0xffffffff


	//   ....[26]....
        /*039c*/ 	.word	0xffffffff


	//   ....[27]....
        /*03a0*/ 	.word	0xffffffff


	//   ....[28]....
        /*03a4*/ 	.word	0xffffffff


	//   ....[29]....
        /*03a8*/ 	.word	0xffffffff


	//   ....[30]....
        /*03ac*/ 	.word	0xffffffff


	//   ....[31]....
        /*03b0*/ 	.word	0xffffffff


	//   ....[32]....
        /*03b4*/ 	.word	0xffffffff


	//   ....[33]....
        /*03b8*/ 	.word	0xffffffff


	//   ....[34]....
        /*03bc*/ 	.word	0xffffffff


	//   ....[35]....
        /*03c0*/ 	.word	0xffffffff


	//   ....[36]....
        /*03c4*/ 	.word	0xffffffff


	//   ....[37]....
        /*03c8*/ 	.word	0xffffffff


	//   ....[38]....
        /*03cc*/ 	.word	0xffffffff


	//   ....[39]....
        /*03d0*/ 	.word	0xffffffff


	//   ....[40]....
        /*03d4*/ 	.word	0xffffffff


	//   ....[41]....
        /*03d8*/ 	.word	0xffffffff


	//   ....[42]....
        /*03dc*/ 	.word	0xffffffff


	//   ....[43]....
        /*03e0*/ 	.word	0xffffffff


	//   ....[44]....
        /*03e4*/ 	.word	0xffffffff


	//   ....[45]....
        /*03e8*/ 	.word	0xffffffff


	//   ....[46]....
        /*03ec*/ 	.word	0xffffffff


	//   ....[47]....
        /*03f0*/ 	.word	0xffffffff


	//   ....[48]....
        /*03f4*/ 	.word	0xffffffff


	//   ....[49]....
        /*03f8*/ 	.word	0xffffffff


	//   ....[50]....
        /*03fc*/ 	.word	0xffffffff


	//   ....[51]....
        /*0400*/ 	.word	0xffffffff


	//   ....[52]....
        /*0404*/ 	.word	0xffffffff


	//   ....[53]....
        /*0408*/ 	.word	0xffffffff


	//   ....[54]....
        /*040c*/ 	.word	0xffffffff


	//   ....[55]....
        /*0410*/ 	.word	0xffffffff


	//   ....[56]....
        /*0414*/ 	.word	0xffffffff


	//   ....[57]....
        /*0418*/ 	.word	0xffffffff


	//   ....[58]....
        /*041c*/ 	.word	0xffffffff


	//   ....[59]....
        /*0420*/ 	.word	0xffffffff


	//   ....[60]....
        /*0424*/ 	.word	0xffffffff


	//   ....[61]....
        /*0428*/ 	.word	0xffffffff


	//   ....[62]....
        /*042c*/ 	.word	0xffffffff


	//   ....[63]....
        /*0430*/ 	.word	0xffffffff


	//   ....[64]....
        /*0434*/ 	.word	0xffffffff


	//   ....[65]....
        /*0438*/ 	.word	0xffffffff


	//   ....[66]....
        /*043c*/ 	.word	0xffffffff


	//   ....[67]....
        /*0440*/ 	.word	0xffffffff


	//   ....[68]....
        /*0444*/ 	.word	0xffffffff


	//   ....[69]....
        /*0448*/ 	.word	0xffffffff


	//   ....[70]....
        /*044c*/ 	.word	0xffffffff


	//   ....[71]....
        /*0450*/ 	.word	0xffffffff


	//   ....[72]....
        /*0454*/ 	.word	0xffffffff


	//   ....[73]....
        /*0458*/ 	.word	0xffffffff


	//   ....[74]....
        /*045c*/ 	.word	0xffffffff


	//   ....[75]....
        /*0460*/ 	.word	0xffffffff


	//   ....[76]....
        /*0464*/ 	.word	0xffffffff


	//   ....[77]....
        /*0468*/ 	.word	0xffffffff


	//   ....[78]....
        /*046c*/ 	.word	0xffffffff


	//   ....[79]....
        /*0470*/ 	.word	0xffffffff


	//   ....[80]....
        /*0474*/ 	.word	0xffffffff


	//   ....[81]....
        /*0478*/ 	.word	0xffffffff


	//   ....[82]....
        /*047c*/ 	.word	0xffffffff


	//   ....[83]....
        /*0480*/ 	.word	0xffffffff


	//   ....[84]....
        /*0484*/ 	.word	0xffffffff


	//   ....[85]....
        /*0488*/ 	.word	0xffffffff


	//   ....[86]....
        /*048c*/ 	.word	0xffffffff


	//   ....[87]....
        /*0490*/ 	.word	0xffffffff


	//   ....[88]....
        /*0494*/ 	.word	0xffffffff


	//   ....[89]....
        /*0498*/ 	.word	0xffffffff


	//   ....[90]....
        /*049c*/ 	.word	0xffffffff


	//   ....[91]....
        /*04a0*/ 	.word	0xffffffff


	//   ....[92]....
        /*04a4*/ 	.word	0xffffffff


	//   ....[93]....
        /*04a8*/ 	.word	0xffffffff


	//   ....[94]....
        /*04ac*/ 	.word	0xffffffff


	//   ....[95]....
        /*04b0*/ 	.word	0xffffffff


	//   ....[96]....
        /*04b4*/ 	.word	0xffffffff


	//   ....[97]....
        /*04b8*/ 	.word	0xffffffff


	//   ....[98]....
        /*04bc*/ 	.word	0xffffffff


	//   ....[99]....
        /*04c0*/ 	.word	0xffffffff


	//   ....[100]....
        /*04c4*/ 	.word	0xffffffff


	//   ....[101]....
        /*04c8*/ 	.word	0xffffffff


	//   ....[102]....
        /*04cc*/ 	.word	0xffffffff


	//   ....[103]....
        /*04d0*/ 	.word	0xffffffff


	//   ....[104]....
        /*04d4*/ 	.word	0xffffffff


	//   ....[105]....
        /*04d8*/ 	.word	0xffffffff


	//   ....[106]....
        /*04dc*/ 	.word	0xffffffff


	//   ....[107]....
        /*04e0*/ 	.word	0xffffffff


	//   ....[108]....
        /*04e4*/ 	.word	0xffffffff


	//   ....[109]....
        /*04e8*/ 	.word	0xffffffff


	//   ....[110]....
        /*04ec*/ 	.word	0xffffffff


	//   ....[111]....
        /*04f0*/ 	.word	0xffffffff


	//   ....[112]....
        /*04f4*/ 	.word	0xffffffff


	//   ....[113]....
        /*04f8*/ 	.word	0xffffffff


	//   ....[114]....
        /*04fc*/ 	.word	0xffffffff


	//   ....[115]....
        /*0500*/ 	.word	0xffffffff


	//   ....[116]....
        /*0504*/ 	.word	0xffffffff


	//   ....[117]....
        /*0508*/ 	.word	0xffffffff


	//   ....[118]....
        /*050c*/ 	.word	0xffffffff


	//   ....[119]....
        /*0510*/ 	.word	0xffffffff


	//   ....[120]....
        /*0514*/ 	.word	0xffffffff


	//   ....[121]....
        /*0518*/ 	.word	0xffffffff


	//   ....[122]....
        /*051c*/ 	.word	0xffffffff


	//   ....[123]....
        /*0520*/ 	.word	0xffffffff


	//   ....[124]....
        /*0524*/ 	.word	0xffffffff


	//   ....[125]....
        /*0528*/ 	.word	0xffffffff


	//   ....[126]....
        /*052c*/ 	.word	0xffffffff


	//   ....[127]....
        /*0530*/ 	.word	0xffffffff


	//   ....[128]....
        /*0534*/ 	.word	0xffffffff


	//   ....[129]....
        /*0538*/ 	.word	0xffffffff


	//   ....[130]....
        /*053c*/ 	.word	0xffffffff


	//   ....[131]....
        /*0540*/ 	.word	0xffffffff


	//   ....[132]....
        /*0544*/ 	.word	0xffffffff


	//   ....[133]....
        /*0548*/ 	.word	0xffffffff


	//   ....[134]....
        /*054c*/ 	.word	0xffffffff


	//   ....[135]....
        /*0550*/ 	.word	0xffffffff


	//   ....[136]....
        /*0554*/ 	.word	0xffffffff


	//   ....[137]....
        /*0558*/ 	.word	0xffffffff


	//   ....[138]....
        /*055c*/ 	.word	0xffffffff


	//   ....[139]....
        /*0560*/ 	.word	0xffffffff


	//   ....[140]....
        /*0564*/ 	.word	0xffffffff


	//   ....[141]....
        /*0568*/ 	.word	0xffffffff


	//   ....[142]....
        /*056c*/ 	.word	0xffffffff


	//   ....[143]....
        /*0570*/ 	.word	0xffffffff


	//   ....[144]....
        /*0574*/ 	.word	0xffffffff


	//   ....[145]....
        /*0578*/ 	.word	0xffffffff


	//   ....[146]....
        /*057c*/ 	.word	0xffffffff


	//   ....[147]....
        /*0580*/ 	.word	0xffffffff


	//   ....[148]....
        /*0584*/ 	.word	0xffffffff


	//   ....[149]....
        /*0588*/ 	.word	0xffffffff


	//   ....[150]....
        /*058c*/ 	.word	0xffffffff


	//   ....[151]....
        /*0590*/ 	.word	0xffffffff


	//   ....[152]....
        /*0594*/ 	.word	0xffffffff


	//   ....[153]....
        /*0598*/ 	.word	0xffffffff


	//   ....[154]....
        /*059c*/ 	.word	0xffffffff


	//   ....[155]....
        /*05a0*/ 	.word	0xffffffff


	//   ....[156]....
        /*05a4*/ 	.word	0xffffffff


	//   ....[157]....
        /*05a8*/ 	.word	0xffffffff


	//   ....[158]....
        /*05ac*/ 	.word	0xffffffff


	//   ....[159]....
        /*05b0*/ 	.word	0xffffffff


	//   ....[160]....
        /*05b4*/ 	.word	0xffffffff


	//   ....[161]....
        /*05b8*/ 	.word	0xffffffff


	//   ....[162]....
        /*05bc*/ 	.word	0xffffffff


	//   ....[163]....
        /*05c0*/ 	.word	0xffffffff


	//   ....[164]....
        /*05c4*/ 	.word	0xffffffff


	//   ....[165]....
        /*05c8*/ 	.word	0xffffffff


	//   ....[166]....
        /*05cc*/ 	.word	0xffffffff


	//   ....[167]....
        /*05d0*/ 	.word	0xffffffff


	//   ....[168]....
        /*05d4*/ 	.word	0xffffffff


	//   ....[169]....
        /*05d8*/ 	.word	0xffffffff


	//   ....[170]....
        /*05dc*/ 	.word	0xffffffff


	//   ....[171]....
        /*05e0*/ 	.word	0xffffffff


	//   ....[172]....
        /*05e4*/ 	.word	0xffffffff


	//   ....[173]....
        /*05e8*/ 	.word	0xffffffff


	//   ....[174]....
        /*05ec*/ 	.word	0xffffffff


	//   ....[175]....
        /*05f0*/ 	.word	0xffffffff


	//   ....[176]....
        /*05f4*/ 	.word	0xffffffff


	//   ....[177]....
        /*05f8*/ 	.word	0xffffffff


	//   ....[178]....
        /*05fc*/ 	.word	0xffffffff


	//   ....[179]....
        /*0600*/ 	.word	0xffffffff


	//   ....[180]....
        /*0604*/ 	.word	0xffffffff


	//   ....[181]....
        /*0608*/ 	.word	0xffffffff


	//   ....[182]....
        /*060c*/ 	.word	0xffffffff


	//   ....[183]....
        /*0610*/ 	.word	0xffffffff


	//   ....[184]....
        /*0614*/ 	.word	0xffffffff


	//   ....[185]....
        /*0618*/ 	.word	0x0500000f


	//   ....[186]....
        /*061c*/ 	.word	0x0500000f


	//   ....[187]....
        /*0620*/ 	.word	0x0500000f


	//   ....[188]....
        /*0624*/ 	.word	0x0500000f


	//   ....[189]....
        /*0628*/ 	.word	0x0500000f


	//   ....[190]....
        /*062c*/ 	.word	0x0500000f


	//   ....[191]....
        /*0630*/ 	.word	0x0500000f


	//   ....[192]....
        /*0634*/ 	.word	0x0500000f


	//   ....[193]....
        /*0638*/ 	.word	0x0500000f


	//   ....[194]....
        /*063c*/ 	.word	0x0500000f


	//   ....[195]....
        /*0640*/ 	.word	0x0500000f


	//   ....[196]....
        /*0644*/ 	.word	0x0500000f


	//   ....[197]....
        /*0648*/ 	.word	0x0500000f


	//   ....[198]....
        /*064c*/ 	.word	0x0500000f


	//   ....[199]....
        /*0650*/ 	.word	0x0500000f


	//   ....[200]....
        /*0654*/ 	.word	0x0500000f


	//   ....[201]....
        /*0658*/ 	.word	0x0500000f


	//   ....[202]....
        /*065c*/ 	.word	0x0500000f


	//   ....[203]....
        /*0660*/ 	.word	0x0500000f


	//   ....[204]....
        /*0664*/ 	.word	0x0500000f


	//   ....[205]....
        /*0668*/ 	.word	0x0500000f


	//   ....[206]....
        /*066c*/ 	.word	0x0500000f


	//   ....[207]....
        /*0670*/ 	.word	0x0500000f


	//   ....[208]....
        /*0674*/ 	.word	0x0500000f


	//   ....[209]....
        /*0678*/ 	.word	0x0500000f


	//   ....[210]....
        /*067c*/ 	.word	0x0500000f


	//   ....[211]....
        /*0680*/ 	.word	0x0500000f


	//   ....[212]....
        /*0684*/ 	.word	0x0500000f


	//   ....[213]....
        /*0688*/ 	.word	0x0500000f


	//   ....[214]....
        /*068c*/ 	.word	0x0500000f


	//   ....[215]....
        /*0690*/ 	.word	0x0500000f


	//   ....[216]....
        /*0694*/ 	.word	0x0500000f


	//   ....[217]....
        /*0698*/ 	.word	0x0500000f


	//   ....[218]....
        /*069c*/ 	.word	0x0500000f


	//   ....[219]....
        /*06a0*/ 	.word	0x0500000f


	//   ....[220]....
        /*06a4*/ 	.word	0x0500000f


	//   ....[221]....
        /*06a8*/ 	.word	0x0500000f


	//   ....[222]....
        /*06ac*/ 	.word	0x0500000f


	//   ....[223]....
        /*06b0*/ 	.word	0x0500000f


	//   ....[224]....
        /*06b4*/ 	.word	0x0500000f


	//   ....[225]....
        /*06b8*/ 	.word	0x0500000f


	//   ....[226]....
        /*06bc*/ 	.word	0x0500000f


	//   ....[227]....
        /*06c0*/ 	.word	0x0500000f


	//   ....[228]....
        /*06c4*/ 	.word	0x0500000f


	//   ....[229]....
        /*06c8*/ 	.word	0x0500000f


	//   ....[230]....
        /*06cc*/ 	.word	0x0500000f


	//   ....[231]....
        /*06d0*/ 	.word	0x0500000f


	//   ....[232]....
        /*06d4*/ 	.word	0x0500000f


	//   ....[233]....
        /*06d8*/ 	.word	0x0500000f


	//   ....[234]....
        /*06dc*/ 	.word	0x0500000f


	//   ....[235]....
        /*06e0*/ 	.word	0x0500000f


	//   ....[236]....
        /*06e4*/ 	.word	0x0500000f


	//   ....[237]....
        /*06e8*/ 	.word	0x0500000f


	//   ....[238]....
        /*06ec*/ 	.word	0x0500000f


	//   ....[239]....
        /*06f0*/ 	.word	0x0500000f


	//   ....[240]....
        /*06f4*/ 	.word	0x0500000f


	//   ....[241]....
        /*06f8*/ 	.word	0x0500000f


	//   ....[242]....
        /*06fc*/ 	.word	0x0500000f


	//   ....[243]....
        /*0700*/ 	.word	0x0500000f


	//   ....[244]....
        /*0704*/ 	.word	0x0500000f


	//   ....[245]....
        /*0708*/ 	.word	0x0500000f


	//   ....[246]....
        /*070c*/ 	.word	0x0500000f


	//   ....[247]....
        /*0710*/ 	.word	0x0500000f


	//   ....[248]....
        /*0714*/ 	.word	0x0500000f


	//   ....[249]....
        /*0718*/ 	.word	0x0500000f


	//   ....[250]....
        /*071c*/ 	.word	0x0500000f


	//   ....[251]....
        /*0720*/ 	.word	0x0500000f


	//   ....[252]....
        /*0724*/ 	.word	0x0500000f


	//   ....[253]....
        /*0728*/ 	.word	0x0500000f


	//   ....[254]....
        /*072c*/ 	.word	0x0500000f


	//   ....[255]....
        /*0730*/ 	.word	0x0500000f


	//   ....[0]....
        /*0734*/ 	.word	0x0500000f


	//   ....[1]....
        /*0738*/ 	.word	0x0500000f


	//   ....[2]....
        /*073c*/ 	.word	0x0500000f


	//   ....[3]....
        /*0740*/ 	.word	0x0500000f


	//   ....[4]....
        /*0744*/ 	.word	0x0500000f


	//   ....[5]....
        /*0748*/ 	.word	0x0500000f


	//   ....[6]....
        /*074c*/ 	.word	0x0500000f


	//   ....[7]....
        /*0750*/ 	.word	0x0500000f


	//   ....[8]....
        /*0754*/ 	.word	0x0500000f


	//   ....[9]....
        /*0758*/ 	.word	0x0500000f


	//   ....[10]....
        /*075c*/ 	.word	0x0500000f


	//   ....[11]....
        /*0760*/ 	.word	0x0500000f


	//   ....[12]....
        /*0764*/ 	.word	0x0500000f


	//   ....[13]....
        /*0768*/ 	.word	0x0500000f


	//   ....[14]....
        /*076c*/ 	.word	0x0500000f


	//   ....[15]....
        /*0770*/ 	.word	0x0500000f


	//   ....[16]....
        /*0774*/ 	.word	0x0500000f


	//   ....[17]....
        /*0778*/ 	.word	0x0500000f


	//   ....[18]....
        /*077c*/ 	.word	0x0500000f


	//   ....[19]....
        /*0780*/ 	.word	0x0500000f


	//   ....[20]....
        /*0784*/ 	.word	0x0500000f


	//   ....[21]....
        /*0788*/ 	.word	0x0500000f


	//   ....[22]....
        /*078c*/ 	.word	0x0500000f


	//   ....[23]....
        /*0790*/ 	.word	0x0500000f


	//   ....[24]....
        /*0794*/ 	.word	0x0500000f


	//   ....[25]....
        /*0798*/ 	.word	0x0500000f


	//   ....[26]....
        /*079c*/ 	.word	0x0500000f


	//   ....[27]....
        /*07a0*/ 	.word	0x0500000f


	//   ....[28]....
        /*07a4*/ 	.word	0x0500000f


	//   ....[29]....
        /*07a8*/ 	.word	0x0500000f


	//   ....[30]....
        /*07ac*/ 	.word	0x0500000f


	//   ....[31]....
        /*07b0*/ 	.word	0x0500000f


	//   ....[32]....
        /*07b4*/ 	.word	0x0500000f


	//   ....[33]....
        /*07b8*/ 	.word	0x0500000f


	//   ....[34]....
        /*07bc*/ 	.word	0x0500000f


	//   ....[35]....
        /*07c0*/ 	.word	0x0500000f


	//   ....[36]....
        /*07c4*/ 	.word	0x0500000f


	//   ....[37]....
        /*07c8*/ 	.word	0x0500000f


	//   ....[38]....
        /*07cc*/ 	.word	0x0500000f


	//   ....[39]....
        /*07d0*/ 	.word	0x0500000f


	//   ....[40]....
        /*07d4*/ 	.word	0x0500000f


	//   ....[41]....
        /*07d8*/ 	.word	0x0500000f


	//----- nvinfo : EIATTR_COOP_GROUP_INSTR_OFFSETS
	.align		4
.L_316:
        /*07dc*/ 	.byte	0x04, 0x28
        /*07de*/ 	.short	(.L_318 - .L_317)


	//   ....[0]....
.L_317:
        /*07e0*/ 	.word	0x00000060


	//   ....[1]....
        /*07e4*/ 	.word	0x00000140


	//   ....[2]....
        /*07e8*/ 	.word	0x00000190


	//   ....[3]....
        /*07ec*/ 	.word	0x000003c0


	//   ....[4]....
        /*07f0*/ 	.word	0x00000520


	//   ....[5]....
        /*07f4*/ 	.word	0x00000640


	//   ....[6]....
        /*07f8*/ 	.word	0x000007a0


	//   ....[7]....
        /*07fc*/ 	.word	0x00003c10


	//   ....[8]....
        /*0800*/ 	.word	0x00003c20


	//   ....[9]....
        /*0804*/ 	.word	0x000051e0


	//   ....[10]....
        /*0808*/ 	.word	0x000051f0


	//   ....[11]....
        /*080c*/ 	.word	0x00007320


	//   ....[12]....
        /*0810*/ 	.word	0x00007330


	//   ....[13]....
        /*0814*/ 	.word	0x00008b00


	//   ....[14]....
        /*0818*/ 	.word	0x00008b10


	//   ....[15]....
        /*081c*/ 	.word	0x0000a3b0


	//   ....[16]....
        /*0820*/ 	.word	0x0000a3c0


	//   ....[17]....
        /*0824*/ 	.word	0x0000a660


	//   ....[18]....
        /*0828*/ 	.word	0x0000a670


	//   ....[19]....
        /*082c*/ 	.word	0x0000abb0


	//   ....[20]....
        /*0830*/ 	.word	0x0000abd0


	//   ....[21]....
        /*0834*/ 	.word	0x0000ad60


	//   ....[22]....
        /*0838*/ 	.word	0x0000ad80


	//   ....[23]....
        /*083c*/ 	.word	0x0000b5e0


	//   ....[24]....
        /*0840*/ 	.word	0x0000bcd0


	//   ....[25]....
        /*0844*/ 	.word	0x0000bce0


	//   ....[26]....
        /*0848*/ 	.word	0x0000bcf0


	//   ....[27]....
        /*084c*/ 	.word	0x0000bd00


	//   ....[28]....
        /*0850*/ 	.word	0x0000c4f0


	//   ....[29]....
        /*0854*/ 	.word	0x0000c500


	//   ....[30]....
        /*0858*/ 	.word	0x0000c510


	//   ....[31]....
        /*085c*/ 	.word	0x0000c520


	//   ....[32]....
        /*0860*/ 	.word	0x0000f2b0


	//   ....[33]....
        /*0864*/ 	.word	0x0000f2c0


	//   ....[34]....
        /*0868*/ 	.word	0x0000f2d0


	//   ....[35]....
        /*086c*/ 	.word	0x0000f2e0


	//   ....[36]....
        /*0870*/ 	.word	0x0000f900


	//   ....[37]....
        /*0874*/ 	.word	0x0000f910


	//   ....[38]....
        /*0878*/ 	.word	0x0000f920


	//   ....[39]....
        /*087c*/ 	.word	0x0000f930


	//   ....[40]....
        /*0880*/ 	.word	0x00013070


	//   ....[41]....
        /*0884*/ 	.word	0x00013090


	//   ....[42]....
        /*0888*/ 	.word	0x00013570


	//   ....[43]....
        /*088c*/ 	.word	0x00013680


	//   ....[44]....
        /*0890*/ 	.word	0x00013ce0


	//   ....[45]....
        /*0894*/ 	.word	0x00013d70


	//   ....[46]....
        /*0898*/ 	.word	0x00015820


	//   ....[47]....
        /*089c*/ 	.word	0x00015840


	//   ....[48]....
        /*08a0*/ 	.word	0x00016140


	//   ....[49]....
        /*08a4*/ 	.word	0x000161a0


	//   ....[50]....
        /*08a8*/ 	.word	0x000161c0


	//   ....[51]....
        /*08ac*/ 	.word	0x000161e0


	//   ....[52]....
        /*08b0*/ 	.word	0x000180e0


	//   ....[53]....
        /*08b4*/ 	.word	0x000180f0


	//   ....[54]....
        /*08b8*/ 	.word	0x00018120


	//   ....[55]....
        /*08bc*/ 	.word	0x00018130


	//   ....[56]....
        /*08c0*/ 	.word	0x000194c0


	//   ....[57]....
        /*08c4*/ 	.word	0x00019540


	//   ....[58]....
        /*08c8*/ 	.word	0x00019570


	//   ....[59]....
        /*08cc*/ 	.word	0x00019580


	//   ....[60]....
        /*08d0*/ 	.word	0x0001a6a0


	//   ....[61]....
        /*08d4*/ 	.word	0x0001a6b0


	//   ....[62]....
        /*08d8*/ 	.word	0x0001a6c0


	//   ....[63]....
        /*08dc*/ 	.word	0x0001a6d0


	//   ....[64]....
        /*08e0*/ 	.word	0x0001ada0


	//   ....[65]....
        /*08e4*/ 	.word	0x0001adf0


	//   ....[66]....
        /*08e8*/ 	.word	0x0001aec0


	//   ....[67]....
        /*08ec*/ 	.word	0x0001aee0


	//   ....[68]....
        /*08f0*/ 	.word	0x0001afb0


	//   ....[69]....
        /*08f4*/ 	.word	0x0001afd0


	//   ....[70]....
        /*08f8*/ 	.word	0x0001b0b0


	//   ....[71]....
        /*08fc*/ 	.word	0x0001b0d0


	//   ....[72]....
        /*0900*/ 	.word	0x0001b540


	//   ....[73]....
        /*0904*/ 	.word	0x0001b550


	//   ....[74]....
        /*0908*/ 	.word	0x0001b9a0


	//   ....[75]....
        /*090c*/ 	.word	0x0001b9b0


	//   ....[76]....
        /*0910*/ 	.word	0x0001c650


	//   ....[77]....
        /*0914*/ 	.word	0x0001c670


	//   ....[78]....
        /*0918*/ 	.word	0x0001c740


	//   ....[79]....
        /*091c*/ 	.word	0x0001c760


	//   ....[80]....
        /*0920*/ 	.word	0x0001c830


	//   ....[81]....
        /*0924*/ 	.word	0x0001c850


	//   ....[82]....
        /*0928*/ 	.word	0x0001c930


	//   ....[83]....
        /*092c*/ 	.word	0x0001c950


	//   ....[84]....
        /*0930*/ 	.word	0x0001cab0


	//   ....[85]....
        /*0934*/ 	.word	0x0001ccb0


	//   ....[86]....
        /*0938*/ 	.word	0x0001cce0


	//   ....[87]....
        /*093c*/ 	.word	0x0001cd10


	//   ....[88]....
        /*0940*/ 	.word	0x0001cd40


	//   ....[89]....
        /*0944*/ 	.word	0x0001cd70


	//   ....[90]....
        /*0948*/ 	.word	0x0001cda0


	//   ....[91]....
        /*094c*/ 	.word	0x0001cf40


	//   ....[92]....
        /*0950*/ 	.word	0x0001cf70


	//   ....[93]....
        /*0954*/ 	.word	0x0001cfa0


	//   ....[94]....
        /*0958*/ 	.word	0x0001cfd0


	//   ....[95]....
        /*095c*/ 	.word	0x0001d000


	//   ....[96]....
        /*0960*/ 	.word	0x0001d030


	//   ....[97]....
        /*0964*/ 	.word	0x0001d0c0


	//   ....[98]....
        /*0968*/ 	.word	0x0001d0f0


	//   ....[99]....
        /*096c*/ 	.word	0x0001d100


	//   ....[100]....
        /*0970*/ 	.word	0x0001d140


	//   ....[101]....
        /*0974*/ 	.word	0x0001e640


	//   ....[102]....
        /*0978*/ 	.word	0x00020830


	//   ....[103]....
        /*097c*/ 	.word	0x00020860


	//   ....[104]....
        /*0980*/ 	.word	0x00020910


	//   ....[105]....
        /*0984*/ 	.word	0x00020930


	//   ....[106]....
        /*0988*/ 	.word	0x000209d0


	//   ....[107]....
        /*098c*/ 	.word	0x000209f0


	//   ....[108]....
        /*0990*/ 	.word	0x00020a90


	//   ....[109]....
        /*0994*/ 	.word	0x00020ab0


	//   ....[110]....
        /*0998*/ 	.word	0x00020b50


	//   ....[111]....
        /*099c*/ 	.word	0x00020b70


	//   ....[112]....
        /*09a0*/ 	.word	0x00020b80


	//   ....[113]....
        /*09a4*/ 	.word	0x00020c10


	//   ....[114]....
        /*09a8*/ 	.word	0x000213c0


	//   ....[115]....
        /*09ac*/ 	.word	0x00021400


	//   ....[116]....
        /*09b0*/ 	.word	0x00021420


	//   ....[117]....
        /*09b4*/ 	.word	0x000214b0


	//   ....[118]....
        /*09b8*/ 	.word	0x000214c0


	//   ....[119]....
        /*09bc*/ 	.word	0x00021560


	//   ....[120]....
        /*09c0*/ 	.word	0x00021570


	//   ....[121]....
        /*09c4*/ 	.word	0x00021610


	//   ....[122]....
        /*09c8*/ 	.word	0x00021620


	//   ....[123]....
        /*09cc*/ 	.word	0x000216c0


	//   ....[124]....
        /*09d0*/ 	.word	0x000216d0


	//   ....[125]....
        /*09d4*/ 	.word	0x00021770


	//   ....[126]....
        /*09d8*/ 	.word	0x00021780


	//   ....[127]....
        /*09dc*/ 	.word	0x00021820


	//   ....[128]....
        /*09e0*/ 	.word	0x00021830


	//   ....[129]....
        /*09e4*/ 	.word	0x00021840


	//   ....[130]....
        /*09e8*/ 	.word	0x00022040


	//   ....[131]....
        /*09ec*/ 	.word	0x00022050


	//   ....[132]....
        /*09f0*/ 	.word	0x00022060


	//   ....[133]....
        /*09f4*/ 	.word	0x000220f0


	//   ....[134]....
        /*09f8*/ 	.word	0x00022100


	//   ....[135]....
        /*09fc*/ 	.word	0x00022160


	//   ....[136]....
        /*0a00*/ 	.word	0x00022190


	//   ....[137]....
        /*0a04*/ 	.word	0x000221d0


	//   ....[138]....
        /*0a08*/ 	.word	0x00022200


	//   ....[139]....
        /*0a0c*/ 	.word	0x00022240


	//   ....[140]....
        /*0a10*/ 	.word	0x00022270


	//   ....[141]....
        /*0a14*/ 	.word	0x000222b0


	//   ....[142]....
        /*0a18*/ 	.word	0x00022540


	//   ....[143]....
        /*0a1c*/ 	.word	0x00022570


	//   ....[144]....
        /*0a20*/ 	.word	0x00022600


	//   ....[145]....
        /*0a24*/ 	.word	0x00022610


	//   ....[146]....
        /*0a28*/ 	.word	0x00022680


	//   ....[147]....
        /*0a2c*/ 	.word	0x00022690


	//   ....[148]....
        /*0a30*/ 	.word	0x00022700


	//   ....[149]....
        /*0a34*/ 	.word	0x00022710


	//   ....[150]....
        /*0a38*/ 	.word	0x00022780


	//   ....[151]....
        /*0a3c*/ 	.word	0x00022790


	//   ....[152]....
        /*0a40*/ 	.word	0x000227a0


	//   ....[153]....
        /*0a44*/ 	.word	0x00022810


	//   ....[154]....
        /*0a48*/ 	.word	0x00022dc0


	//   ....[155]....
        /*0a4c*/ 	.word	0x00022df0


	//   ....[156]....
        /*0a50*/ 	.word	0x00022e20


	//   ....[157]....
        /*0a54*/ 	.word	0x00022e30


	//   ....[158]....
        /*0a58*/ 	.word	0x00022e70


	//   ....[159]....
        /*0a5c*/ 	.word	0x00022e90


	//   ....[160]....
        /*0a60*/ 	.word	0x00022f00


	//   ....[161]....
        /*0a64*/ 	.word	0x00022f20


	//   ....[162]....
        /*0a68*/ 	.word	0x00022f80


	//   ....[163]....
        /*0a6c*/ 	.word	0x00022fa0


	//   ....[164]....
        /*0a70*/ 	.word	0x00022ff0


	//   ....[165]....
        /*0a74*/ 	.word	0x00023010


	//   ....[166]....
        /*0a78*/ 	.word	0x00023460


	//   ....[167]....
        /*0a7c*/ 	.word	0x00023490


	//   ....[168]....
        /*0a80*/ 	.word	0x00023500


	//   ....[169]....
        /*0a84*/ 	.word	0x00023530


	//   ....[170]....
        /*0a88*/ 	.word	0x00023560


	//   ....[171]....
        /*0a8c*/ 	.word	0x00023590


	//   ....[172]....
        /*0a90*/ 	.word	0x000235c0


	//   ....[173]....
        /*0a94*/ 	.word	0x000235f0


	//   ....[174]....
        /*0a98*/ 	.word	0x000237a0


	//   ....[175]....
        /*0a9c*/ 	.word	0x000237d0


	//   ....[176]....
        /*0aa0*/ 	.word	0x00023800


	//   ....[177]....
        /*0aa4*/ 	.word	0x00023830


	//   ....[178]....
        /*0aa8*/ 	.word	0x00023860


	//   ....[179]....
        /*0aac*/ 	.word	0x00023890


	//   ....[180]....
        /*0ab0*/ 	.word	0x00023950


	//   ....[181]....
        /*0ab4*/ 	.word	0x00023970


	//   ....[182]....
        /*0ab8*/ 	.word	0x00023990


	//   ....[183]....
        /*0abc*/ 	.word	0x000239f0


	//   ....[184]....
        /*0ac0*/ 	.word	0x00024420


	//   ....[185]....
        /*0ac4*/ 	.word	0x00024740


	//   ....[186]....
        /*0ac8*/ 	.word	0x000247d0


	//   ....[187]....
        /*0acc*/ 	.word	0x00024870


	//   ....[188]....
        /*0ad0*/ 	.word	0x00024900


	//   ....[189]....
        /*0ad4*/ 	.word	0x000249f0


	//   ....[190]....
        /*0ad8*/ 	.word	0x00024a80


	//   ....[191]....
        /*0adc*/ 	.word	0x00024b20


	//   ....[192]....
        /*0ae0*/ 	.word	0x00024bb0


	//   ....[193]....
        /*0ae4*/ 	.word	0x00024ca0


	//   ....[194]....
        /*0ae8*/ 	.word	0x00024d30


	//   ....[195]....
        /*0aec*/ 	.word	0x00024dd0


	//   ....[196]....
        /*0af0*/ 	.word	0x00024e60


	//   ....[197]....
        /*0af4*/ 	.word	0x00024f50


	//   ....[198]....
        /*0af8*/ 	.word	0x00024fe0


	//   ....[199]....
        /*0afc*/ 	.word	0x00025030


	//   ....[200]....
        /*0b00*/ 	.word	0x00025080


	//   ....[201]....
        /*0b04*/ 	.word	0x00025120


	//   ....[202]....
        /*0b08*/ 	.word	0x000251b0


	//   ....[203]....
        /*0b0c*/ 	.word	0x00025200


	//   ....[204]....
        /*0b10*/ 	.word	0x00025250


	//   ....[205]....
        /*0b14*/ 	.word	0x00025340


	//   ....[206]....
        /*0b18*/ 	.word	0x000253d0


	//   ....[207]....
        /*0b1c*/ 	.word	0x00025420


	//   ....[208]....
        /*0b20*/ 	.word	0x00025470


	//   ....[209]....
        /*0b24*/ 	.word	0x00025500


	//   ....[210]....
        /*0b28*/ 	.word	0x00025590


	//   ....[211]....
        /*0b2c*/ 	.word	0x000255e0


	//   ....[212]....
        /*0b30*/ 	.word	0x00025630


	//   ....[213]....
        /*0b34*/ 	.word	0x00025930


	//   ....[214]....
        /*0b38*/ 	.word	0x00025c10


	//   ....[215]....
        /*0b3c*/ 	.word	0x00025d00


	//   ....[216]....
        /*0b40*/ 	.word	0x00025da0


	//   ....[217]....
        /*0b44*/ 	.word	0x00025ed0


	//   ....[218]....
        /*0b48*/ 	.word	0x00025f30


	//   ....[219]....
        /*0b4c*/ 	.word	0x00026060


	//   ....[220]....
        /*0b50*/ 	.word	0x000260c0


	//   ....[221]....
        /*0b54*/ 	.word	0x000261f0


	//   ....[222]....
        /*0b58*/ 	.word	0x00026250


	//   ....[223]....
        /*0b5c*/ 	.word	0x00026380


	//   ....[224]....
        /*0b60*/ 	.word	0x000263e0


	//   ....[225]....
        /*0b64*/ 	.word	0x00026500


	//   ....[226]....
        /*0b68*/ 	.word	0x00026550


	//   ....[227]....
        /*0b6c*/ 	.word	0x00026600


	//   ....[228]....
        /*0b70*/ 	.word	0x00026660


	//   ....[229]....
        /*0b74*/ 	.word	0x00026780


	//   ....[230]....
        /*0b78*/ 	.word	0x000267d0


	//   ....[231]....
        /*0b7c*/ 	.word	0x00026900


	//   ....[232]....
        /*0b80*/ 	.word	0x00026950


	//   ....[233]....
        /*0b84*/ 	.word	0x00026a80


	//   ....[234]....
        /*0b88*/ 	.word	0x00026ad0


	//   ....[235]....
        /*0b8c*/ 	.word	0x00026c00


	//   ....[236]....
        /*0b90*/ 	.word	0x00026c50


	//   ....[237]....
        /*0b94*/ 	.word	0x00026d80


	//   ....[238]....
        /*0b98*/ 	.word	0x00026dd0


	//   ....[239]....
        /*0b9c*/ 	.word	0x00026f00


	//   ....[240]....
        /*0ba0*/ 	.word	0x00026f50


	//   ....[241]....
        /*0ba4*/ 	.word	0x00027060


	//   ....[242]....
        /*0ba8*/ 	.word	0x000270b0


	//   ....[243]....
        /*0bac*/ 	.word	0x000271e0


	//   ....[244]....
        /*0bb0*/ 	.word	0x00027290


	//   ....[245]....
        /*0bb4*/ 	.word	0x000273b0


	//   ....[246]....
        /*0bb8*/ 	.word	0x00027400


	//   ....[247]....
        /*0bbc*/ 	.word	0x000274f0


	//   ....[248]....
        /*0bc0*/ 	.word	0x00027540


	//   ....[249]....
        /*0bc4*/ 	.word	0x00027630


	//   ....[250]....
        /*0bc8*/ 	.word	0x00027680


	//   ....[251]....
        /*0bcc*/ 	.word	0x00027770


	//   ....[252]....
        /*0bd0*/ 	.word	0x000277c0


	//   ....[253]....
        /*0bd4*/ 	.word	0x000278b0


	//   ....[254]....
        /*0bd8*/ 	.word	0x00027900


	//   ....[255]....
        /*0bdc*/ 	.word	0x000279f0


	//   ....[0]....
        /*0be0*/ 	.word	0x00027a90


	//   ....[1]....
        /*0be4*/ 	.word	0x00027ba0


	//   ....[2]....
        /*0be8*/ 	.word	0x00027bf0


	//   ....[3]....
        /*0bec*/ 	.word	0x00027cf0


	//   ....[4]....
        /*0bf0*/ 	.word	0x00027d40


	//   ....[5]....
        /*0bf4*/ 	.word	0x00027e40


	//   ....[6]....
        /*0bf8*/ 	.word	0x00027e90


	//   ....[7]....
        /*0bfc*/ 	.word	0x00027f90


	//   ....[8]....
        /*0c00*/ 	.word	0x00027fe0


	//   ....[9]....
        /*0c04*/ 	.word	0x000280e0


	//   ....[10]....
        /*0c08*/ 	.word	0x00028130


	//   ....[11]....
        /*0c0c*/ 	.word	0x00028220


	//   ....[12]....
        /*0c10*/ 	.word	0x000282f0


	//   ....[13]....
        /*0c14*/ 	.word	0x00028440


	//   ....[14]....
        /*0c18*/ 	.word	0x00028490


	//   ....[15]....
        /*0c1c*/ 	.word	0x00028580


	//   ....[16]....
        /*0c20*/ 	.word	0x000285d0


	//   ....[17]....
        /*0c24*/ 	.word	0x000286d0


	//   ....[18]....
        /*0c28*/ 	.word	0x00028720


	//   ....[19]....
        /*0c2c*/ 	.word	0x00028810


	//   ....[20]....
        /*0c30*/ 	.word	0x00028860


	//   ....[21]....
        /*0c34*/ 	.word	0x00028940


	//   ....[22]....
        /*0c38*/ 	.word	0x00028990


	//   ....[23]....
        /*0c3c*/ 	.word	0x00028a20


	//   ....[24]....
        /*0c40*/ 	.word	0x00028ac0


	//   ....[25]....
        /*0c44*/ 	.word	0x00028c50


	//   ....[26]....
        /*0c48*/ 	.word	0x00028cc0


	//   ....[27]....
        /*0c4c*/ 	.word	0x00028d30


	//   ....[28]....
        /*0c50*/ 	.word	0x00028da0


	//   ....[29]....
        /*0c54*/ 	.word	0x00028e10


	//   ....[30]....
        /*0c58*/ 	.word	0x00028e90


	//   ....[31]....
        /*0c5c*/ 	.word	0x00028f10


	//   ....[32]....
        /*0c60*/ 	.word	0x00028fa0


	//   ....[33]....
        /*0c64*/ 	.word	0x00029010


	//   ....[34]....
        /*0c68*/ 	.word	0x00029080


	//   ....[35]....
        /*0c6c*/ 	.word	0x000290f0


	//   ....[36]....
        /*0c70*/ 	.word	0x00029170


	//   ....[37]....
        /*0c74*/ 	.word	0x000291e0


	//   ....[38]....
        /*0c78*/ 	.word	0x00029270


	//   ....[39]....
        /*0c7c*/ 	.word	0x000292d0


	//   ....[40]....
        /*0c80*/ 	.word	0x00029360


	//   ....[41]....
        /*0c84*/ 	.word	0x00029490


	//----- nvinfo : EIATTR_REG_RECONFIG
	.align		4
.L_318:
        /*0c88*/ 	.byte	0x01, 0x54
	.zero		2


	//----- nvinfo : EIATTR_SYSCALL_OFFSETS
	.align		4
        /*0c8c*/ 	.byte	0x04, 0x46
        /*0c8e*/ 	.short	(.L_320 - .L_319)


	//   ....[0]....
.L_319:
        /*0c90*/ 	.word	0x00001fb0


	//   ....[1]....
        /*0c94*/ 	.word	0x00002100


	//   ....[2]....
        /*0c98*/ 	.word	0x0000b750


	//   ....[3]....
        /*0c9c*/ 	.word	0x0000ba50


	//   ....[4]....
        /*0ca0*/ 	.word	0x0001fdc0


	//   ....[5]....
        /*0ca4*/ 	.word	0x0001ff10


	//   ....[6]....
        /*0ca8*/ 	.word	0x00020000


	//   ....[7]....
        /*0cac*/ 	.word	0x00020fe0


	//----- nvinfo : EIATTR_MBARRIER_INSTR_OFFSETS
	.align		4
.L_320:
        /*0cb0*/ 	.byte	0x04, 0x39
        /*0cb2*/ 	.short	(.L_322 - .L_321)


	//   ....[0]....
.L_321:
        /*0cb4*/ 	.word	0x00000270
        /*0cb8*/ 	.word	0x000000ff
        /*0cbc*/ 	.word	0x0002a800
        /*0cc0*/ 	.short	0x0100
        /*0cc2*/ 	.byte	0x08
	.zero		1


	//   ....[1]....
        /*0cc4*/ 	.word	0x00000280
        /*0cc8*/ 	.word	0x000000ff
        /*0ccc*/ 	.word	0x0002a820
        /*0cd0*/ 	.short	0x0100
        /*0cd2*/ 	.byte	0x08
	.zero		1


	//   ....[2]....
        /*0cd4*/ 	.word	0x00000370
        /*0cd8*/ 	.word	0x000000ff
        /*0cdc*/ 	.word	0x0002a830
        /*0ce0*/ 	.short	0x0100
        /*0ce2*/ 	.byte	0x08
	.zero		1


	//   ....[3]....
        /*0ce4*/ 	.word	0x00000380
        /*0ce8*/ 	.word	0x000000ff
        /*0cec*/ 	.word	0x0002a840
        /*0cf0*/ 	.short	0x0100
        /*0cf2*/ 	.byte	0x08
	.zero		1


	//   ....[4]....
        /*0cf4*/ 	.word	0x00000390
        /*0cf8*/ 	.word	0x000000ff
        /*0cfc*/ 	.word	0x0002a838
        /*0d00*/ 	.short	0x0100
        /*0d02*/ 	.byte	0x08
	.zero		1


	//   ....[5]....
        /*0d04*/ 	.word	0x000003a0
        /*0d08*/ 	.word	0x000000ff
        /*0d0c*/ 	.word	0x0002a848
        /*0d10*/ 	.short	0x0100
        /*0d12*/ 	.byte	0x08
	.zero		1


	//   ....[6]....
        /*0d14*/ 	.word	0x000004d0
        /*0d18*/ 	.word	0x000000ff
        /*0d1c*/ 	.word	0x0002a850
        /*0d20*/ 	.short	0x0100
        /*0d22*/ 	.byte	0x08
	.zero		1


	//   ....[7]....
        /*0d24*/ 	.word	0x000004e0
        /*0d28*/ 	.word	0x000000ff
        /*0d2c*/ 	.word	0x0002a860
        /*0d30*/ 	.short	0x0100
        /*0d32*/ 	.byte	0x08
	.zero		1


	//   ....[8]....
        /*0d34*/ 	.word	0x000004f0
        /*0d38*/ 	.word	0x000000ff
        /*0d3c*/ 	.word	0x0002a858
        /*0d40*/ 	.short	0x0100
        /*0d42*/ 	.byte	0x08
	.zero		1


	//   ....[9]....
        /*0d44*/ 	.word	0x00000500
        /*0d48*/ 	.word	0x000000ff
        /*0d4c*/ 	.word	0x0002a868
        /*0d50*/ 	.short	0x0100
        /*0d52*/ 	.byte	0x08
	.zero		1


	//   ....[10]....
        /*0d54*/ 	.word	0x000005f0
        /*0d58*/ 	.word	0x000000ff
        /*0d5c*/ 	.word	0x0002a870
        /*0d60*/ 	.short	0x0100
        /*0d62*/ 	.byte	0x06
	.zero		1


	//   ....[11]....
        /*0d64*/ 	.word	0x00000600
        /*0d68*/ 	.word	0x000000ff
        /*0d6c*/ 	.word	0x0002a880
        /*0d70*/ 	.short	0x0100
        /*0d72*/ 	.byte	0x06
	.zero		1


	//   ....[12]....
        /*0d74*/ 	.word	0x00000610
        /*0d78*/ 	.word	0x000000ff
        /*0d7c*/ 	.word	0x0002a878
        /*0d80*/ 	.short	0x0100
        /*0d82*/ 	.byte	0x06
	.zero		1


	//   ....[13]....
        /*0d84*/ 	.word	0x00000620
        /*0d88*/ 	.word	0x000000ff
        /*0d8c*/ 	.word	0x0002a888
        /*0d90*/ 	.short	0x0100
        /*0d92*/ 	.byte	0x06
	.zero		1


	//   ....[14]....
        /*0d94*/ 	.word	0x00000750
        /*0d98*/ 	.word	0x000000ff
        /*0d9c*/ 	.word	0x0002a890
        /*0da0*/ 	.short	0x0100
        /*0da2*/ 	.byte	0x08
	.zero		1


	//   ....[15]....
        /*0da4*/ 	.word	0x00000760
        /*0da8*/ 	.word	0x000000ff
        /*0dac*/ 	.word	0x0002a8a0
        /*0db0*/ 	.short	0x0100
        /*0db2*/ 	.byte	0x08
	.zero		1


	//   ....[16]....
        /*0db4*/ 	.word	0x00000770
        /*0db8*/ 	.word	0x000000ff
        /*0dbc*/ 	.word	0x0002a898
        /*0dc0*/ 	.short	0x0100
        /*0dc2*/ 	.byte	0x08
	.zero		1


	//   ....[17]....
        /*0dc4*/ 	.word	0x00000780
        /*0dc8*/ 	.word	0x000000ff
        /*0dcc*/ 	.word	0x0002a8a8
        /*0dd0*/ 	.short	0x0100
        /*0dd2*/ 	.byte	0x08
	.zero		1


	//   ....[18]....
        /*0dd4*/ 	.word	0x000008b0
        /*0dd8*/ 	.word	0x000000ff
        /*0ddc*/ 	.word	0x0002a8b0
        /*0de0*/ 	.short	0x0100
        /*0de2*/ 	.byte	0x08
	.zero		1


	//   ....[19]....
        /*0de4*/ 	.word	0x000008c0
        /*0de8*/ 	.word	0x000000ff
        /*0dec*/ 	.word	0x0002a8c0
        /*0df0*/ 	.short	0x0100
        /*0df2*/ 	.byte	0x08
	.zero		1


	//   ....[20]....
        /*0df4*/ 	.word	0x000008d0
        /*0df8*/ 	.word	0x000000ff
        /*0dfc*/ 	.word	0x0002a8b8
        /*0e00*/ 	.short	0x0100
        /*0e02*/ 	.byte	0x08
	.zero		1


	//   ....[21]....
        /*0e04*/ 	.word	0x000008e0
        /*0e08*/ 	.word	0x000000ff
        /*0e0c*/ 	.word	0x0002a8c8
        /*0e10*/ 	.short	0x0100
        /*0e12*/ 	.byte	0x08
	.zero		1


	//   ....[22]....
        /*0e14*/ 	.word	0x00003bc0
        /*0e18*/ 	.word	0x00000054
        /*0e1c*/ 	.word	0x0002a890
        /*0e20*/ 	.short	0x010a
        /*0e22*/ 	.byte	0x3f
	.zero		1


	//   ....[23]....
        /*0e24*/ 	.word	0x000072b0
        /*0e28*/ 	.word	0x00000054
        /*0e2c*/ 	.word	0x0002a890
        /*0e30*/ 	.short	0x010a
        /*0e32*/ 	.byte	0x3f
	.zero		1


	//   ....[24]....
        /*0e34*/ 	.word	0x0000a210
        /*0e38*/ 	.word	0x00000054
        /*0e3c*/ 	.word	0x0002a890
        /*0e40*/ 	.short	0x010a
        /*0e42*/ 	.byte	0x3f
	.zero		1


	//   ....[25]....
        /*0e44*/ 	.word	0x0000a9d0
        /*0e48*/ 	.word	0x0000000b
        /*0e4c*/ 	.word	0x00000000
        /*0e50*/ 	.short	0x0101
        /*0e52*/ 	.byte	0x3f
	.zero		1


	//   ....[26]....
        /*0e54*/ 	.word	0x0000aa10
        /*0e58*/ 	.word	0x00000054
        /*0e5c*/ 	.word	0x0002a8b0
        /*0e60*/ 	.short	0x010a
        /*0e62*/ 	.byte	0x3f
	.zero		1


	//   ....[27]....
        /*0e64*/ 	.word	0x0000afc0
        /*0e68*/ 	.word	0x00000054
        /*0e6c*/ 	.word	0x00000000
        /*0e70*/ 	.short	0x0101
        /*0e72*/ 	.byte	0x3f
	.zero		1


	//   ....[28]....
        /*0e74*/ 	.word	0x0000b7d0
        /*0e78*/ 	.word	0x00000002
        /*0e7c*/ 	.word	0x0002a800
        /*0e80*/ 	.short	0x010a
        /*0e82*/ 	.byte	0x3f
	.zero		1


	//   ....[29]....
        /*0e84*/ 	.word	0x0000b820
        /*0e88*/ 	.word	0x00000002
        /*0e8c*/ 	.word	0x0002a800
        /*0e90*/ 	.short	0x010a
        /*0e92*/ 	.byte	0x3f
	.zero		1


	//   ....[30]....
        /*0e94*/ 	.word	0x0000cc10
        /*0e98*/ 	.word	0x00000002
        /*0e9c*/ 	.word	0x0002a800
        /*0ea0*/ 	.short	0x010a
        /*0ea2*/ 	.byte	0x3f
	.zero		1


	//   ....[31]....
        /*0ea4*/ 	.word	0x0000fe10
        /*0ea8*/ 	.word	0x00000002
        /*0eac*/ 	.word	0x0002a800
        /*0eb0*/ 	.short	0x010a
        /*0eb2*/ 	.byte	0x3f
	.zero		1


	//   ....[32]....
        /*0eb4*/ 	.word	0x00012660
        /*0eb8*/ 	.word	0x00000009
        /*0ebc*/ 	.word	0x0002a830
        /*0ec0*/ 	.short	0x010a
        /*0ec2*/ 	.byte	0x3f
	.zero		1


	//   ....[33]....
        /*0ec4*/ 	.word	0x000126a0
        /*0ec8*/ 	.word	0x00000009
        /*0ecc*/ 	.word	0x0002a830
        /*0ed0*/ 	.short	0x010a
        /*0ed2*/ 	.byte	0x3f
	.zero		1


	//   ....[34]....
        /*0ed4*/ 	.word	0x00012ff0
        /*0ed8*/ 	.word	0x00000009
        /*0edc*/ 	.word	0x00000000
        /*0ee0*/ 	.short	0x0101
        /*0ee2*/ 	.byte	0x3f
	.zero		1


	//   ....[35]....
        /*0ee4*/ 	.word	0x00014900
        /*0ee8*/ 	.word	0x00000009
        /*0eec*/ 	.word	0x0002a830
        /*0ef0*/ 	.short	0x010a
        /*0ef2*/ 	.byte	0x3f
	.zero		1


	//   ....[36]....
        /*0ef4*/ 	.word	0x00014980
        /*0ef8*/ 	.word	0x00000009
        /*0efc*/ 	.word	0x0002a830
        /*0f00*/ 	.short	0x010a
        /*0f02*/ 	.byte	0x3f
	.zero		1


	//   ....[37]....
        /*0f04*/ 	.word	0x00015400
        /*0f08*/ 	.word	0x00000015
        /*0f0c*/ 	.word	0x0002a850
        /*0f10*/ 	.short	0x010a
        /*0f12*/ 	.byte	0x3f
	.zero		1


	//   ....[38]....
        /*0f14*/ 	.word	0x00015450
        /*0f18*/ 	.word	0x00000015
        /*0f1c*/ 	.word	0x0002a850
        /*0f20*/ 	.short	0x010a
        /*0f22*/ 	.byte	0x3f
	.zero		1


	//   ....[39]....
        /*0f24*/ 	.word	0x000157e0
        /*0f28*/ 	.word	0x00000009
        /*0f2c*/ 	.word	0x00000000
        /*0f30*/ 	.short	0x0101
        /*0f32*/ 	.byte	0x3f
	.zero		1


	//   ....[40]....
        /*0f34*/ 	.word	0x00016c90
        /*0f38*/ 	.word	0x00000015
        /*0f3c*/ 	.word	0x00000000
        /*0f40*/ 	.short	0x0101
        /*0f42*/ 	.byte	0x3f
	.zero		1


	//   ....[41]....
        /*0f44*/ 	.word	0x00016f60
        /*0f48*/ 	.word	0x00000003
        /*0f4c*/ 	.word	0x0002a830
        /*0f50*/ 	.short	0x010a
        /*0f52*/ 	.byte	0x3f
	.zero		1


	//   ....[42]....
        /*0f54*/ 	.word	0x00016fe0
        /*0f58*/ 	.word	0x00000003
        /*0f5c*/ 	.word	0x0002a830
        /*0f60*/ 	.short	0x010a
        /*0f62*/ 	.byte	0x3f
	.zero		1


	//   ....[43]....
        /*0f64*/ 	.word	0x00017a40
        /*0f68*/ 	.word	0x00000014
        /*0f6c*/ 	.word	0x0002a850
        /*0f70*/ 	.short	0x010a
        /*0f72*/ 	.byte	0x3f
	.zero		1


	//   ....[44]....
        /*0f74*/ 	.word	0x00017a90
        /*0f78*/ 	.word	0x00000014
        /*0f7c*/ 	.word	0x0002a850
        /*0f80*/ 	.short	0x010a
        /*0f82*/ 	.byte	0x3f
	.zero		1


	//   ....[45]....
        /*0f84*/ 	.word	0x00018350
        /*0f88*/ 	.word	0x00000062
        /*0f8c*/ 	.word	0x00000000
        /*0f90*/ 	.short	0x0101
        /*0f92*/ 	.byte	0x3f
	.zero		1


	//   ....[46]....
        /*0f94*/ 	.word	0x00018bb0
        /*0f98*/ 	.word	0x0000006b
        /*0f9c*/ 	.word	0x00000000
        /*0fa0*/ 	.short	0x0101
        /*0fa2*/ 	.byte	0x3f
	.zero		1


	//   ....[47]....
        /*0fa4*/ 	.word	0x000191c0
        /*0fa8*/ 	.word	0x00000005
        /*0fac*/ 	.word	0x0002a850
        /*0fb0*/ 	.short	0x010a
        /*0fb2*/ 	.byte	0x3f
	.zero		1


	//   ....[48]....
        /*0fb4*/ 	.word	0x00019260
        /*0fb8*/ 	.word	0x00000005
        /*0fbc*/ 	.word	0x0002a850
        /*0fc0*/ 	.short	0x010a
        /*0fc2*/ 	.byte	0x3f
	.zero		1


	//   ....[49]....
        /*0fc4*/ 	.word	0x00019760
        /*0fc8*/ 	.word	0x00000005
        /*0fcc*/ 	.word	0x00000000
        /*0fd0*/ 	.short	0x0101
        /*0fd2*/ 	.byte	0x3f
	.zero		1


	//   ....[50]....
        /*0fd4*/ 	.word	0x0001adb0
        /*0fd8*/ 	.word	0x00000000
        /*0fdc*/ 	.word	0x00000000
        /*0fe0*/ 	.short	0x0101
        /*0fe2*/ 	.byte	0x3f
	.zero		1


	//   ....[51]....
        /*0fe4*/ 	.word	0x0001b4c0
        /*0fe8*/ 	.word	0x0000000a
        /*0fec*/ 	.word	0x00000000
        /*0ff0*/ 	.short	0x0101
        /*0ff2*/ 	.byte	0x3f
	.zero		1


	//   ....[52]....
        /*0ff4*/ 	.word	0x0001e720
        /*0ff8*/ 	.word	0x00000016
        /*0ffc*/ 	.word	0x0002a820
        /*1000*/ 	.short	0x010a
        /*1002*/ 	.byte	0x3f
	.zero		1


	//   ....[53]....
        /*1004*/ 	.word	0x0001e7b0
        /*1008*/ 	.word	0x0000000d
        /*100c*/ 	.word	0x0002a8a0
        /*1010*/ 	.short	0x010a
        /*1012*/ 	.byte	0x3f
	.zero		1


	//   ....[54]....
        /*1014*/ 	.word	0x0001ebf0
        /*1018*/ 	.word	0x0000000d
        /*101c*/ 	.word	0x0002a8c0
        /*1020*/ 	.short	0x010a
        /*1022*/ 	.byte	0x3f
	.zero		1


	//   ....[55]....
        /*1024*/ 	.word	0x0001f020
        /*1028*/ 	.word	0x0000000c
        /*102c*/ 	.word	0x0002a8a0
        /*1030*/ 	.short	0x010a
        /*1032*/ 	.byte	0x3f
	.zero		1


	//   ....[56]....
        /*1034*/ 	.word	0x0001f450
        /*1038*/ 	.word	0x0000000c
        /*103c*/ 	.word	0x0002a8c0
        /*1040*/ 	.short	0x010a
        /*1042*/ 	.byte	0x3f
	.zero		1


	//   ....[57]....
        /*1044*/ 	.word	0x00020610
        /*1048*/ 	.word	0x00000007
        /*104c*/ 	.word	0x0002a840
        /*1050*/ 	.short	0x010a
        /*1052*/ 	.byte	0x3f
	.zero		1


	//   ....[58]....
        /*1054*/ 	.word	0x00020ce0
        /*1058*/ 	.word	0x00000007
        /*105c*/ 	.word	0x0002a830
        /*1060*/ 	.short	0x0107
        /*1062*/ 	.byte	0x3f
	.zero		1


	//   ....[59]....
        /*1064*/ 	.word	0x00020db0
        /*1068*/ 	.word	0x00000007
        /*106c*/ 	.word	0x0002a830
        /*1070*/ 	.short	0x0101
        /*1072*/ 	.byte	0x3f
	.zero		1


	//   ....[60]....
        /*1074*/ 	.word	0x000219a0
        /*1078*/ 	.word	0x00000016
        /*107c*/ 	.word	0x0002a800
        /*1080*/ 	.short	0x0107
        /*1082*/ 	.byte	0x3f
	.zero		1


	//   ....[61]....
        /*1084*/ 	.word	0x00021ab0
        /*1088*/ 	.word	0x00000016
        /*108c*/ 	.word	0x0002a800
        /*1090*/ 	.short	0x0101
        /*1092*/ 	.byte	0x3f
	.zero		1


	//   ....[62]....
        /*1094*/ 	.word	0x00021ad0
        /*1098*/ 	.word	0x00000016
        /*109c*/ 	.word	0x0002a820
        /*10a0*/ 	.short	0x010a
        /*10a2*/ 	.byte	0x3f
	.zero		1


	//   ....[63]....
        /*10a4*/ 	.word	0x00021e60
        /*10a8*/ 	.word	0x00000006
        /*10ac*/ 	.word	0x0002a840
        /*10b0*/ 	.short	0x010a
        /*10b2*/ 	.byte	0x3f
	.zero		1


	//   ....[64]....
        /*10b4*/ 	.word	0x00022360
        /*10b8*/ 	.word	0x00000006
        /*10bc*/ 	.word	0x0002a830
        /*10c0*/ 	.short	0x0107
        /*10c2*/ 	.byte	0x3f
	.zero		1


	//   ....[65]....
        /*10c4*/ 	.word	0x00022420
        /*10c8*/ 	.word	0x00000006
        /*10cc*/ 	.word	0x0002a830
        /*10d0*/ 	.short	0x0101
        /*10d2*/ 	.byte	0x3f
	.zero		1


	//   ....[66]....
        /*10d4*/ 	.word	0x00022480
        /*10d8*/ 	.word	0x00000004
        /*10dc*/ 	.word	0x0002a860
        /*10e0*/ 	.short	0x010a
        /*10e2*/ 	.byte	0x3f
	.zero		1


	//   ....[67]....
        /*10e4*/ 	.word	0x000228f0
        /*10e8*/ 	.word	0x00000004
        /*10ec*/ 	.word	0x0002a850
        /*10f0*/ 	.short	0x0107
        /*10f2*/ 	.byte	0x3f
	.zero		1


	//   ....[68]....
        /*10f4*/ 	.word	0x00022a70
        /*10f8*/ 	.word	0x00000004
        /*10fc*/ 	.word	0x0002a850
        /*1100*/ 	.short	0x0101
        /*1102*/ 	.byte	0x3f
	.zero		1


	//   ....[69]....
        /*1104*/ 	.word	0x00022ce0
        /*1108*/ 	.word	0x00000000
        /*110c*/ 	.word	0x0002a860
        /*1110*/ 	.short	0x010a
        /*1112*/ 	.byte	0x3f
	.zero		1


	//   ....[70]....
        /*1114*/ 	.word	0x00023160
        /*1118*/ 	.word	0x00000000
        /*111c*/ 	.word	0x0002a850
        /*1120*/ 	.short	0x0107
        /*1122*/ 	.byte	0x3f
	.zero		1


	//   ....[71]....
        /*1124*/ 	.word	0x00023230
        /*1128*/ 	.word	0x00000000
        /*112c*/ 	.word	0x0002a850
        /*1130*/ 	.short	0x0101
        /*1132*/ 	.byte	0x3f
	.zero		1


	//   ....[72]....
        /*1134*/ 	.word	0x000243a0
        /*1138*/ 	.word	0x00000005
        /*113c*/ 	.word	0x0002a820
        /*1140*/ 	.short	0x010a
        /*1142*/ 	.byte	0x3f
	.zero		1


	//   ....[73]....
        /*1144*/ 	.word	0x00024510
        /*1148*/ 	.word	0x00000003
        /*114c*/ 	.word	0x0002a840
        /*1150*/ 	.short	0x010a
        /*1152*/ 	.byte	0x3f
	.zero		1


	//   ....[74]....
        /*1154*/ 	.word	0x000245b0
        /*1158*/ 	.word	0x00000005
        /*115c*/ 	.word	0x0002a840
        /*1160*/ 	.short	0x010a
        /*1162*/ 	.byte	0x3f
	.zero		1


	//   ....[75]....
        /*1164*/ 	.word	0x000245f0
        /*1168*/ 	.word	0x00000003
        /*116c*/ 	.word	0x0002a860
        /*1170*/ 	.short	0x010a
        /*1172*/ 	.byte	0x3f
	.zero		1


	//   ....[76]....
        /*1174*/ 	.word	0x00024630
        /*1178*/ 	.word	0x00000005
        /*117c*/ 	.word	0x0002a860
        /*1180*/ 	.short	0x010a
        /*1182*/ 	.byte	0x3f
	.zero		1


	//   ....[77]....
        /*1184*/ 	.word	0x00024690
        /*1188*/ 	.word	0x00000054
        /*118c*/ 	.word	0x0002a890
        /*1190*/ 	.short	0x010a
        /*1192*/ 	.byte	0x3f
	.zero		1


	//   ....[78]....
        /*1194*/ 	.word	0x00024940
        /*1198*/ 	.word	0x00000054
        /*119c*/ 	.word	0x0002a890
        /*11a0*/ 	.short	0x010a
        /*11a2*/ 	.byte	0x3f
	.zero		1


	//   ....[79]....
        /*11a4*/ 	.word	0x00024bf0
        /*11a8*/ 	.word	0x00000054
        /*11ac*/ 	.word	0x0002a890
        /*11b0*/ 	.short	0x010a
        /*11b2*/ 	.byte	0x3f
	.zero		1


	//   ....[80]....
        /*11b4*/ 	.word	0x00024ea0
        /*11b8*/ 	.word	0x00000054
        /*11bc*/ 	.word	0x0002a8b0
        /*11c0*/ 	.short	0x010a
        /*11c2*/ 	.byte	0x3f
	.zero		1


	//   ....[81]....
        /*11c4*/ 	.word	0x00025290
        /*11c8*/ 	.word	0x00000002
        /*11cc*/ 	.word	0x0002a800
        /*11d0*/ 	.short	0x010a
        /*11d2*/ 	.byte	0x3f
	.zero		1


	//   ....[82]....
        /*11d4*/ 	.word	0x00025670
        /*11d8*/ 	.word	0x00000002
        /*11dc*/ 	.word	0x0002a800
        /*11e0*/ 	.short	0x010a
        /*11e2*/ 	.byte	0x3f
	.zero		1


	//   ....[83]....
        /*11e4*/ 	.word	0x000256c0
        /*11e8*/ 	.word	0x00000009
        /*11ec*/ 	.word	0x0002a830
        /*11f0*/ 	.short	0x010a
        /*11f2*/ 	.byte	0x3f
	.zero		1


	//   ....[84]....
        /*11f4*/ 	.word	0x00025710
        /*11f8*/ 	.word	0x00000009
        /*11fc*/ 	.word	0x0002a830
        /*1200*/ 	.short	0x010a
        /*1202*/ 	.byte	0x3f
	.zero		1


	//   ....[85]....
        /*1204*/ 	.word	0x00025760
        /*1208*/ 	.word	0x00000015
        /*120c*/ 	.word	0x0002a850
        /*1210*/ 	.short	0x010a
        /*1212*/ 	.byte	0x3f
	.zero		1


	//   ....[86]....
        /*1214*/ 	.word	0x000257b0
        /*1218*/ 	.word	0x00000003
        /*121c*/ 	.word	0x0002a830
        /*1220*/ 	.short	0x010a
        /*1222*/ 	.byte	0x3f
	.zero		1


	//   ....[87]....
        /*1224*/ 	.word	0x00025800
        /*1228*/ 	.word	0x00000014
        /*122c*/ 	.word	0x0002a850
        /*1230*/ 	.short	0x010a
        /*1232*/ 	.byte	0x3f
	.zero		1


	//   ....[88]....
        /*1234*/ 	.word	0x00025850
        /*1238*/ 	.word	0x00000005
        /*123c*/ 	.word	0x0002a850
        /*1240*/ 	.short	0x010a
        /*1242*/ 	.byte	0x3f
	.zero		1


	//   ....[89]....
        /*1244*/ 	.word	0x000259f0
        /*1248*/ 	.word	0x00000016
        /*124c*/ 	.word	0x0002a820
        /*1250*/ 	.short	0x010a
        /*1252*/ 	.byte	0x3f
	.zero		1


	//   ....[90]....
        /*1254*/ 	.word	0x00025a40
        /*1258*/ 	.word	0x0000000d
        /*125c*/ 	.word	0x0002a8a0
        /*1260*/ 	.short	0x010a
        /*1262*/ 	.byte	0x3f
	.zero		1


	//   ....[91]....
        /*1264*/ 	.word	0x00025a90
        /*1268*/ 	.word	0x0000000d
        /*126c*/ 	.word	0x0002a8c0
        /*1270*/ 	.short	0x010a
        /*1272*/ 	.byte	0x3f
	.zero		1


	//   ....[92]....
        /*1274*/ 	.word	0x00025ae0
        /*1278*/ 	.word	0x0000000c
        /*127c*/ 	.word	0x0002a8a0
        /*1280*/ 	.short	0x010a
        /*1282*/ 	.byte	0x3f
	.zero		1


	//   ....[93]....
        /*1284*/ 	.word	0x00025b30
        /*1288*/ 	.word	0x0000000c
        /*128c*/ 	.word	0x0002a8c0
        /*1290*/ 	.short	0x010a
        /*1292*/ 	.byte	0x3f
	.zero		1


	//   ....[94]....
        /*1294*/ 	.word	0x00025c50
        /*1298*/ 	.word	0x00000007
        /*129c*/ 	.word	0x0002a840
        /*12a0*/ 	.short	0x010a
        /*12a2*/ 	.byte	0x3f
	.zero		1


	//   ....[95]....
        /*12a4*/ 	.word	0x000270e0
        /*12a8*/ 	.word	0x00000016
        /*12ac*/ 	.word	0x0002a820
        /*12b0*/ 	.short	0x010a
        /*12b2*/ 	.byte	0x3f
	.zero		1


	//   ....[96]....
        /*12b4*/ 	.word	0x00027130
        /*12b8*/ 	.word	0x00000006
        /*12bc*/ 	.word	0x0002a840
        /*12c0*/ 	.short	0x010a
        /*12c2*/ 	.byte	0x3f
	.zero		1


	//   ....[97]....
        /*12c4*/ 	.word	0x00027940
        /*12c8*/ 	.word	0x00000004
        /*12cc*/ 	.word	0x0002a860
        /*12d0*/ 	.short	0x010a
        /*12d2*/ 	.byte	0x3f
	.zero		1


	//   ....[98]....
        /*12d4*/ 	.word	0x00028170
        /*12d8*/ 	.word	0x00000000
        /*12dc*/ 	.word	0x0002a860
        /*12e0*/ 	.short	0x010a
        /*12e2*/ 	.byte	0x3f
	.zero		1


	//   ....[99]....
        /*12e4*/ 	.word	0x000293b0
        /*12e8*/ 	.word	0x00000005
        /*12ec*/ 	.word	0x0002a820
        /*12f0*/ 	.short	0x010a
        /*12f2*/ 	.byte	0x3f
	.zero		1


	//   ....[100]....
        /*12f4*/ 	.word	0x00029550
        /*12f8*/ 	.word	0x00000003
        /*12fc*/ 	.word	0x0002a840
        /*1300*/ 	.short	0x010a
        /*1302*/ 	.byte	0x3f
	.zero		1


	//   ....[101]....
        /*1304*/ 	.word	0x000295a0
        /*1308*/ 	.word	0x00000005
        /*130c*/ 	.word	0x0002a840
        /*1310*/ 	.short	0x010a
        /*1312*/ 	.byte	0x3f
	.zero		1


	//   ....[102]....
        /*1314*/ 	.word	0x000295f0
        /*1318*/ 	.word	0x00000003
        /*131c*/ 	.word	0x0002a860
        /*1320*/ 	.short	0x010a
        /*1322*/ 	.byte	0x3f
	.zero		1


	//----- nvinfo : EIATTR_NUM_MBARRIERS
	.align		4
.L_322:
        /*1324*/ 	.byte	0x03, 0x38
        /*1326*/ 	.short	0x0016


	//----- nvinfo : EIATTR_EXIT_INSTR_OFFSETS
	.align		4
        /*1328*/ 	.byte	0x04, 0x1c
        /*132a*/ 	.short	(.L_324 - .L_323)


	//   ....[0]....
.L_323:
        /*132c*/ 	.word	0x00024680


	//----- nvinfo : EIATTR_MAX_THREADS
	.align		4
.L_324:
        /*1330*/ 	.byte	0x04, 0x05
        /*1332*/ 	.short	(.L_326 - .L_325)
.L_325:
        /*1334*/ 	.word	0x00000180
        /*1338*/ 	.word	0x00000001
        /*133c*/ 	.word	0x00000001


	//----- nvinfo : EIATTR_CRS_STACK_SIZE
	.align		4
.L_326:
        /*1340*/ 	.byte	0x04, 0x1e
        /*1342*/ 	.short	(.L_328 - .L_327)
.L_327:
        /*1344*/ 	.word	0x00000000


	//----- nvinfo : EIATTR_CBANK_PARAM_SIZE
	.align		4
.L_328:
        /*1348*/ 	.byte	0x03, 0x19
        /*134a*/ 	.short	0x0af0


	//----- nvinfo : EIATTR_PARAM_CBANK
	.align		4
        /*134c*/ 	.byte	0x04, 0x0a
        /*134e*/ 	.short	(.L_330 - .L_329)
	.align		4
.L_329:
        /*1350*/ 	.word	index@(.nv.constant0._ZN7cutlass13device_kernelIN5flash11enable_sm90INS1_16FlashAttnFwdSm90INS1_25CollectiveMainloopFwdSm90ILi2EN4cute5tupleIJNS5_1CILi1EEES8_S8_EEENS6_IJNS7_ILi128EEENS7_ILi96EEENS7_ILi192EEEEEELi128ENS_6half_tEfNS_4arch4Sm90ELb1ELb0ELb0ELb1ELb1ELb1ELb0ELb1ELb1ELb1ELb1ELb0EEENS1_21CollectiveEpilogueFwdINS6_IJSA_SA_SB_EEES9_SE_SG_Li256ELb1ELb1ELb1ELb0EEENS1_36VarlenDynamicPersistentTileSchedulerILi128ELi96ELi256ELi128ELb1ELb1ELb1ELb1ELb1ELb1EEEEEEEEEvNT_6ParamsE)
        /*1354*/ 	.short	0x0210
        /*1356*/ 	.short	0x0af0


	//----- nvinfo : EIATTR_SW_WAR
	.align		4
.L_330:
        /*1358*/ 	.byte	0x04, 0x36
        /*135a*/ 	.short	(.L_332 - .L_331)
.L_331:
        /*135c*/ 	.word	0x00000008
.L_332:


//--------------------- .nv.callgraph             --------------------------
	.section	.nv.callgraph,"",@"SHT_CUDA_CALLGRAPH"
	.align	4
	.sectionentsize	8
	.align		4
        /*0000*/ 	.word	0x00000000
	.align		4
        /*0004*/ 	.word	0xffffffff
	.align		4
        /*0008*/ 	.word	index@(_ZN7cutlass13device_kernelIN5flash11enable_sm90INS1_16FlashAttnFwdSm90INS1_25CollectiveMainloopFwdSm90ILi2EN4cute5tupleIJNS5_1CILi1EEES8_S8_EEENS6_IJNS7_ILi128EEENS7_ILi96EEENS7_ILi192EEEEEELi128ENS_6half_tEfNS_4arch4Sm90ELb0ELb0ELb0ELb0ELb1ELb0ELb0ELb1ELb1ELb1ELb1ELb0EEENS1_21CollectiveEpilogueFwdINS6_IJSA_SA_SB_EEES9_SE_SG_Li256ELb0ELb1ELb1ELb0EEENS1_19SingleTileSchedulerILb0ELb1ELb1ELi128EEEEEEEEEvNT_6ParamsE)
	.align		4
        /*000c*/ 	.word	index@(__assertfail)
	.align		4
        /*0010*/ 	.word	index@(_ZN7cutlass13device_kernelIN5flash11enable_sm90INS1_16FlashAttnFwdSm90INS1_25CollectiveMainloopFwdSm90ILi2EN4cute5tupleIJNS5_1CILi1EEES8_S8_EEENS6_IJNS7_ILi128EEENS7_ILi96EEENS7_ILi192EEEEEELi128ENS_6half_tEfNS_4arch4Sm90ELb0ELb0ELb0ELb1ELb1ELb0ELb0ELb1ELb1ELb1ELb1ELb0EEENS1_21CollectiveEpilogueFwdINS6_IJSA_SA_SB_EEES9_SE_SG_Li256ELb1ELb1ELb1ELb0EEENS1_36VarlenDynamicPersistentTileSchedulerILi128ELi96ELi256ELi128ELb1ELb1ELb1ELb0ELb1ELb1EEEEEEEEEvNT_6ParamsE)
	.align		4
        /*0014*/ 	.word	index@(__assertfail)
	.align		4
        /*0018*/ 	.word	index@(_ZN7cutlass13device_kernelIN5flash11enable_sm90INS1_16FlashAttnFwdSm90INS1_25CollectiveMainloopFwdSm90ILi2EN4cute5tupleIJNS5_1CILi1EEES8_S8_EEENS6_IJNS7_ILi128EEENS7_ILi96EEENS7_ILi192EEEEEELi128ENS_6half_tEfNS_4arch4Sm90ELb0ELb0ELb0ELb1ELb1ELb1ELb0ELb1ELb1ELb1ELb1ELb0EEENS1_21CollectiveEpilogueFwdINS6_IJSA_SA_SB_EEES9_SE_SG_Li256ELb1ELb1ELb1ELb0EEENS1_36VarlenDynamicPersistentTileSchedulerILi128ELi96ELi256ELi128ELb1ELb1ELb1ELb0ELb1ELb1EEEEEEEEEvNT_6ParamsE)
	.align		4
        /*001c*/ 	.word	index@(__assertfail)
	.align		4
        /*0020*/ 	.word	index@(_ZN7cutlass13device_kernelIN5flash11enable_sm90INS1_16FlashAttnFwdSm90INS1_25CollectiveMainloopFwdSm90ILi2EN4cute5tupleIJNS5_1CILi1EEES8_S8_EEENS6_IJNS7_ILi128EEENS7_ILi96EEENS7_ILi192EEEEEELi128ENS_6half_tEfNS_4arch4Sm90ELb0ELb1ELb0ELb0ELb1ELb0ELb0ELb1ELb1ELb1ELb1ELb0EEENS1_21CollectiveEpilogueFwdINS6_IJSA_SA_SB_EEES9_SE_SG_Li256ELb0ELb1ELb1ELb0EEENS1_19SingleTileSchedulerILb0ELb1ELb1ELi128EEEEEEEEEvNT_6ParamsE)
	.align		4
        /*0024*/ 	.word	index@(__assertfail)
	.align		4
        /*0028*/ 	.word	index@(_ZN7cutlass13device_kernelIN5flash11enable_sm90INS1_16FlashAttnFwdSm90INS1_25CollectiveMainloopFwdSm90ILi2EN4cute5tupleIJNS5_1CILi1EEES8_S8_EEENS6_IJNS7_ILi128EEENS7_ILi96EEENS7_ILi192EEEEEELi128ENS_6half_tEfNS_4arch4Sm90ELb0ELb1ELb0ELb1ELb1ELb0ELb0ELb1ELb1ELb1ELb1ELb0EEENS1_21CollectiveEpilogueFwdINS6_IJSA_SA_SB_EEES9_SE_SG_Li256ELb1ELb1ELb1ELb0EEENS1_36VarlenDynamicPersistentTileSchedulerILi128ELi96ELi256ELi128ELb1ELb1ELb1ELb1ELb0ELb1EEEEEEEEEvNT_6ParamsE)
	.align		4
        /*002c*/ 	.word	index@(__assertfail)
	.align		4
        /*0030*/ 	.word	index@(_ZN7cutlass13device_kernelIN5flash11enable_sm90INS1_16FlashAttnFwdSm90INS1_25CollectiveMainloopFwdSm90ILi2EN4cute5tupleIJNS5_1CILi1EEES8_S8_EEENS6_IJNS7_ILi128EEENS7_ILi96EEENS7_ILi192EEEEEELi128ENS_6half_tEfNS_4arch4Sm90ELb0ELb1ELb0ELb1ELb1ELb1ELb0ELb1ELb1ELb1ELb1ELb0EEENS1_21CollectiveEpilogueFwdINS6_IJSA_SA_SB_EEES9_SE_SG_Li256ELb1ELb1ELb1ELb0EEENS1_36VarlenDynamicPersistentTileSchedulerILi128ELi96ELi256ELi128ELb1ELb1ELb1ELb1ELb0ELb1EEEEEEEEEvNT_6ParamsE)
	.align		4
        /*0034*/ 	.word	index@(__assertfail)
	.align		4
        /*0038*/ 	.word	index@(_ZN7cutlass13device_kernelIN5flash11enable_sm90INS1_16FlashAttnFwdSm90INS1_25CollectiveMainloopFwdSm90ILi2EN4cute5tupleIJNS5_1CILi1EEES8_S8_EEENS6_IJNS7_ILi128EEENS7_ILi96EEENS7_ILi192EEEEEELi128ENS_6half_tEfNS_4arch4Sm90ELb1ELb0ELb0ELb0ELb1ELb0ELb0ELb1ELb1ELb1ELb1ELb0EEENS1_21CollectiveEpilogueFwdINS6_IJSA_SA_SB_EEES9_SE_SG_Li256ELb0ELb1ELb1ELb0EEENS1_19SingleTileSchedulerILb0ELb1ELb1ELi128EEEEEEEEEvNT_6ParamsE)
	.align		4
        /*003c*/ 	.word	index@(__assertfail)
	.align		4
        /*0040*/ 	.word	index@(_ZN7cutlass13device_kernelIN5flash11enable_sm90INS1_16FlashAttnFwdSm90INS1_25CollectiveMainloopFwdSm90ILi2EN4cute5tupleIJNS5_1CILi1EEES8_S8_EEENS6_IJNS7_ILi128EEENS7_ILi96EEENS7_ILi192EEEEEELi128ENS_6half_tEfNS_4arch4Sm90ELb1ELb0ELb0ELb1ELb1ELb0ELb0ELb1ELb1ELb1ELb1ELb0EEENS1_21CollectiveEpilogueFwdINS6_IJSA_SA_SB_EEES9_SE_SG_Li256ELb1ELb1ELb1ELb0EEENS1_36VarlenDynamicPersistentTileSchedulerILi128ELi96ELi256ELi128ELb1ELb1ELb1ELb1ELb1ELb1EEEEEEEEEvNT_6ParamsE)
	.align		4
        /*0044*/ 	.word	index@(__assertfail)
	.align		4
        /*0048*/ 	.word	index@(_ZN7cutlass13device_kernelIN5flash11enable_sm90INS1_16FlashAttnFwdSm90INS1_25CollectiveMainloopFwdSm90ILi2EN4cute5tupleIJNS5_1CILi1EEES8_S8_EEENS6_IJNS7_ILi128EEENS7_ILi96EEENS7_ILi192EEEEEELi128ENS_6half_tEfNS_4arch4Sm90ELb1ELb0ELb0ELb1ELb1ELb1ELb0ELb1ELb1ELb1ELb1ELb0EEENS1_21CollectiveEpilogueFwdINS6_IJSA_SA_SB_EEES9_SE_SG_Li256ELb1ELb1ELb1ELb0EEENS1_36VarlenDynamicPersistentTileSchedulerILi128ELi96ELi256ELi128ELb1ELb1ELb1ELb1ELb1ELb1EEEEEEEEEvNT_6ParamsE)
	.align		4
        /*004c*/ 	.word	index@(__assertfail)
	.align		4
        /*0050*/ 	.word	0x00000000
	.align		4
        /*0054*/ 	.word	0xfffffffe
	.align		4
        /*0058*/ 	.word	0x00000000
	.align		4
        /*005c*/ 	.word	0xfffffffd
	.align		4
        /*0060*/ 	.word	0x00000000
	.align		4
        /*0064*/ 	.word	0xfffffffc


//--------------------- .nv.constant4             --------------------------
	.section	.nv.constant4,"a",@progbits
	.align	8
	.align		8
.nv.constant4:
        /*0000*/ 	.dword	__assertfail
	.align		8
        /*0008*/ 	.dword	__unnamed_1
	.align		8
        /*0010*/ 	.dword	__unnamed_2
	.align		8
        /*0018*/ 	.dword	__unnamed_3
	.align		8
        /*0020*/ 	.dword	__unnamed_4
	.align		8
        /*0028*/ 	.dword	__unnamed_5
	.align		8
        /*0030*/ 	.dword	__unnamed_6
	.align		8
        /*0038*/ 	.dword	_ZN82_INTERNAL_fce35b4c_46_flash_fwd_hdim192_128_fp16_paged_split_sm90_cu_c784774a_34404cuda3std3__45__cpo5beginE
	.align		8
        /*0040*/ 	.dword	_ZN82_INTERNAL_fce35b4c_46_flash_fwd_hdim192_128_fp16_paged_split_sm90_cu_c784774a_34404cuda3std3__45__cpo3endE
	.align		8
        /*0048*/ 	.dword	_ZN82_INTERNAL_fce35b4c_46_flash_fwd_hdim192_128_fp16_paged_split_sm90_cu_c784774a_34404cuda3std3__45__cpo6cbeginE
	.align		8
        /*0050*/ 	.dword	_ZN82_INTERNAL_fce35b4c_46_flash_fwd_hdim192_128_fp16_paged_split_sm90_cu_c784774a_34404cuda3std3__45__cpo4cendE
	.align		8
        /*0058*/ 	.dword	_ZN82_INTERNAL_fce35b4c_46_flash_fwd_hdim192_128_fp16_paged_split_sm90_cu_c784774a_34404cuda3std3__484_GLOBAL__N__fce35b4c_46_flash_fwd_hdim192_128_fp16_paged_split_sm90_cu_c784774a_34406ignoreE
	.align		8
        /*0060*/ 	.dword	_ZN82_INTERNAL_fce35b4c_46_flash_fwd_hdim192_128_fp16_paged_split_sm90_cu_c784774a_34404cuda3std3__419piecewise_constructE
	.align		8
        /*0068*/ 	.dword	_ZN82_INTERNAL_fce35b4c_46_flash_fwd_hdim192_128_fp16_paged_split_sm90_cu_c784774a_34404cuda3std3__48in_placeE
	.align		8
        /*0070*/ 	.dword	_ZN82_INTERNAL_fce35b4c_46_flash_fwd_hdim192_128_fp16_paged_split_sm90_cu_c784774a_34404cuda3std6ranges3__45__cpo4swapE
	.align		8
        /*0078*/ 	.dword	_ZN82_INTERNAL_fce35b4c_46_flash_fwd_hdim192_128_fp16_paged_split_sm90_cu_c784774a_34404cuda3std6ranges3__45__cpo9iter_moveE
	.align		8
        /*0080*/ 	.dword	_ZN82_INTERNAL_fce35b4c_46_flash_fwd_hdim192_128_fp16_paged_split_sm90_cu_c784774a_34404cute7productE
	.align		8
        /*0088*/ 	.dword	_ZN82_INTERNAL_fce35b4c_46_flash_fwd_hdim192_128_fp16_paged_split_sm90_cu_c784774a_34404cute1_E
	.align		8
        /*0090*/ 	.dword	$str$23
	.align		8
        /*0098*/ 	.dword	$str$24


//--------------------- .text._ZN7cutlass13device_kernelIN5flash11enable_sm90INS1_16FlashAttnFwdSm90INS1_25CollectiveMainloopFwdSm90ILi2EN4cute5tupleIJNS5_1CILi1EEES8_S8_EEENS6_IJNS7_ILi128EEENS7_ILi96EEENS7_ILi192EEEEEELi128ENS_6half_tEfNS_4arch4Sm90ELb0ELb0ELb0ELb0ELb1ELb0ELb0ELb1ELb1ELb1ELb1ELb0EEENS1_21CollectiveEpilogueFwdINS6_IJSA_SA_SB_EEES9_SE_SG_Li256ELb0ELb1ELb1ELb0EEENS1_19SingleTileSchedulerILb0ELb1ELb1ELi128EEEEEEEEEvNT_6ParamsE --------------------------
	.section	.text._ZN7cutlass13device_kernelIN5flash11enable_sm90INS1_16FlashAttnFwdSm90INS1_25CollectiveMainloopFwdSm90ILi2EN4cute5tupleIJNS5_1CILi1EEES8_S8_EEENS6_IJNS7_ILi128EEENS7_ILi96EEENS7_ILi192EEEEEELi128ENS_6half_tEfNS_4arch4Sm90ELb0ELb0ELb0ELb0ELb1ELb0ELb0ELb1ELb1ELb1ELb1ELb0EEENS1_21CollectiveEpilogueFwdINS6_IJSA_SA_SB_EEES9_SE_SG_Li256ELb0ELb1ELb1ELb0EEENS1_19SingleTileSchedulerILb0ELb1ELb1ELi128EEEEEEEEEvNT_6ParamsE,"ax",@progbits
	.align	128
.text._ZN7cutlass13device_kernelIN5flash11enable_sm90INS1_16FlashAttnFwdSm90INS1_25CollectiveMainloopFwdSm90ILi2EN4cute5tupleIJNS5_1CILi1EEES8_S8_EEENS6_IJNS7_ILi128EEENS7_ILi96EEENS7_ILi192EEEEEELi128ENS_6half_tEfNS_4arch4Sm90ELb0ELb0ELb0ELb0ELb1ELb0ELb0ELb1ELb1ELb1ELb1ELb0EEENS1_21CollectiveEpilogueFwdINS6_IJSA_SA_SB_EEES9_SE_SG_Li256ELb0ELb1ELb1ELb0EEENS1_19SingleTileSchedulerILb0ELb1ELb1ELi128EEEEEEEEEvNT_6ParamsE:
        .type           _ZN7cutlass13device_kernelIN5flash11enable_sm90INS1_16FlashAttnFwdSm90INS1_25CollectiveMainloopFwdSm90ILi2EN4cute5tupleIJNS5_1CILi1EEES8_S8_EEENS6_IJNS7_ILi128EEENS7_ILi96EEENS7_ILi192EEEEEELi128ENS_6half_tEfNS_4arch4Sm90ELb0ELb0ELb0ELb0ELb1ELb0ELb0ELb1ELb1ELb1ELb1ELb0EEENS1_21CollectiveEpilogueFwdINS6_IJSA_SA_SB_EEES9_SE_SG_Li256ELb0ELb1ELb1ELb0EEENS1_19SingleTileSchedulerILb0ELb1ELb1ELi128EEEEEEEEEvNT_6ParamsE,@function
        .size           _ZN7cutlass13device_kernelIN5flash11enable_sm90INS1_16FlashAttnFwdSm90INS1_25CollectiveMainloopFwdSm90ILi2EN4cute5tupleIJNS5_1CILi1EEES8_S8_EEENS6_IJNS7_ILi128EEENS7_ILi96EEENS7_ILi192EEEEEELi128ENS_6half_tEfNS_4arch4Sm90ELb0ELb0ELb0ELb0ELb1ELb0ELb0ELb1ELb1ELb1ELb1ELb0EEENS1_21CollectiveEpilogueFwdINS6_IJSA_SA_SB_EEES9_SE_SG_Li256ELb0ELb1ELb1ELb0EEENS1_19SingleTileSchedulerILb0ELb1ELb1ELi128EEEEEEEEEvNT_6ParamsE,(.L_x_3204 - _ZN7cutlass13device_kernelIN5flash11enable_sm90INS1_16FlashAttnFwdSm90INS1_25CollectiveMainloopFwdSm90ILi2EN4cute5tupleIJNS5_1CILi1EEES8_S8_EEENS6_IJNS7_ILi128EEENS7_ILi96EEENS7_ILi192EEEEEELi128ENS_6half_tEfNS_4arch4Sm90ELb0ELb0ELb0ELb0ELb1ELb0ELb0ELb1ELb1ELb1ELb1ELb0EEENS1_21CollectiveEpilogueFwdINS6_IJSA_SA_SB_EEES9_SE_SG_Li256ELb0ELb1ELb1ELb0EEENS1_19SingleTileSchedulerILb0ELb1ELb1ELi128EEEEEEEEEvNT_6ParamsE)
        .other          _ZN7cutlass13device_kernelIN5flash11enable_sm90INS1_16FlashAttnFwdSm90INS1_25CollectiveMainloopFwdSm90ILi2EN4cute5tupleIJNS5_1CILi1EEES8_S8_EEENS6_IJNS7_ILi128EEENS7_ILi96EEENS7_ILi192EEEEEELi128ENS_6half_tEfNS_4arch4Sm90ELb0ELb0ELb0ELb0ELb1ELb0ELb0ELb1ELb1ELb1ELb1ELb0EEENS1_21CollectiveEpilogueFwdINS6_IJSA_SA_SB_EEES9_SE_SG_Li256ELb0ELb1ELb1ELb0EEENS1_19SingleTileSchedulerILb0ELb1ELb1ELi128EEEEEEEEEvNT_6ParamsE,@"STO_CUDA_ENTRY STV_DEFAULT"
_ZN7cutlass13device_kernelIN5flash11enable_sm90INS1_16FlashAttnFwdSm90INS1_25CollectiveMainloopFwdSm90ILi2EN4cute5tupleIJNS5_1CILi1EEES8_S8_EEENS6_IJNS7_ILi128EEENS7_ILi96EEENS7_ILi192EEEEEELi128ENS_6half_tEfNS_4arch4Sm90ELb0ELb0ELb0ELb0ELb1ELb0ELb0ELb1ELb1ELb1ELb1ELb0EEENS1_21CollectiveEpilogueFwdINS6_IJSA_SA_SB_EEES9_SE_SG_Li256ELb0ELb1ELb1ELb0EEENS1_19SingleTileSchedulerILb0ELb1ELb1ELi128EEEEEEEEEvNT_6ParamsE:
[----:B------:R-:W0:Y:S01]  /*0000*/  LDC R1, c[0x0][0x28] ;  /* 0x00000a00ff017b82 */ /* 0x000e220000000800 */
[----:B------:R-:W1:Y:S01]  /*0010*/  S2R R25, SR_TID.X ;  /* 0x0000000000197919 */ /* 0x000e620000002100 */
[----:B------:R-:W-:Y:S01]  /*0020*/  ELECT P0, URZ, PT ;  /* 0x00000000003f782f */ /* 0x000fe20003800000 */
[----:B------:R-:W-:Y:S01]  /*0030*/  UMOV UR4, 0x80 ;  /* 0x0000008000047882 */ /* 0x000fe20000000000 */
[----:B------:R-:W-:Y:S01]  /*0040*/  UMOV UR7, 0x100 ;  /* 0x0000010000077882 */ /* 0x000fe20000000000 */
[----:B-1----:R-:W-:-:S05]  /*0050*/  SHF.R.U32.HI R0, RZ, 0x5, R25 ;  /* 0x00000005ff007819 */ /* 0x002fca0000011619 */
[----:B------:R-:W1:Y:S02]  /*0060*/  SHFL.IDX PT, R2, R0, RZ, 0x1f ;  /* 0x00001fff00027589 */ /* 0x000e6400000e0000 */
[C---:B-1----:R-:W-:Y:S02]  /*0070*/  ISETP.NE.OR P0, PT, R2.reuse, RZ, !P0 ;  /* 0x000000ff0200720c */ /* 0x042fe40004705670 */
[----:B------:R-:W-:Y:S02]  /*0080*/  ISETP.NE.AND P1, PT, R2, RZ, PT ;  /* 0x000000ff0200720c */ /* 0x000fe40003f25270 */
[----:B------:R-:W-:-:S06]  /*0090*/  SHF.R.U32.HI R2, RZ, 0x7, R25 ;  /* 0x00000007ff027819 */ /* 0x000fcc0000011619 */
[----:B------:R-:W1:Y:S03]  /*00a0*/  SHFL.IDX PT, R2, R2, RZ, 0x1f ;  /* 0x00001fff02027589 */ /* 0x000e6600000e0000 */
[----:B------:R-:W-:Y:S01]  /*00b0*/  VOTEU.ALL UP0, P0 ;  /* 0x00000000003f7886 */ /* 0x000fe20000000000 */
[----:B------:R-:W-:-:S04]  /*00c0*/  VOTEU.ALL UP1, P0 ;  /* 0x00000000003f7886 */ /* 0x000fc80000020000 */
[----:B------:R-:W2:Y:S01]  /*00d0*/  @!UP0 S2UR UR8, SR_CgaCtaId ;  /* 0x00000000000889c3 */ /* 0x000ea20000008800 */
[----:B------:R-:W-:Y:S01]  /*00e0*/  @!UP0 UMOV UR6, 0x400 ;  /* 0x0000040000068882 */ /* 0x000fe20000000000 */
[----:B------:R-:W-:-:S04]  /*00f0*/  @!UP0 UIADD3 UR4, -UR4, 0x100000, URZ ;  /* 0x0010000004048890 */ /* 0x000fc8000fffe13f */
[----:B------:R-:W-:Y:S02]  /*0100*/  @!UP0 USHF.L.U32 UR5, UR4, 0xb, URZ ;  /* 0x0000000b04058899 */ /* 0x000fe4000800063f */
[----:B------:R-:W-:Y:S02]  /*0110*/  @!UP0 USHF.L.U32 UR4, UR4, 0x1, URZ ;  /* 0x0000000104048899 */ /* 0x000fe4000800063f */
[----:B--2---:R-:W-:Y:S02]  /*0120*/  @!UP0 ULEA UR8, UR8, UR6, 0x18 ;  /* 0x0000000608088291 */ /* 0x004fe4000f8ec03f */
[----:B------:R-:W-:-:S04]  /*0130*/  @!UP0 UIADD3 UR6, -UR7, 0x100000, URZ ;  /* 0x0010000007068890 */ /* 0x000fc8000fffe13f */
[----:B------:R-:W-:Y:S02]  /*0140*/  @!UP0 USHF.L.U32 UR7, UR6, 0xb, URZ ;  /* 0x0000000b06078899 */ /* 0x000fe4000800063f */
[----:B------:R-:W-:Y:S01]  /*0150*/  @!UP0 USHF.L.U32 UR6, UR6, 0x1, URZ ;  /* 0x0000000106068899 */ /* 0x000fe2000800063f */
[----:B------:R-:W-:-:S05]  /*0160*/  VOTEU.ALL UP0, P0 ;  /* 0x00000000003f7886 */ /* 0x000fca0000000000 */
[----:B------:R2:W3:Y:S06]  /*0170*/  @!UP0 SYNCS.EXCH.64 URZ, [UR8+0x2a800], UR4 ;  /* 0x02a80004083f85b2 */ /* 0x0004ec0008000100 */
[----:B------:R2:W4:Y:S02]  /*0180*/  @!UP1 SYNCS.EXCH.64 URZ, [UR8+0x2a820], UR6 ;  /* 0x02a82006083f95b2 */ /* 0x0005240008000100 */
[----:B012---:R-:W-:Y:S05]  /*0190*/  @P1 BRA `(.L_x_0) ;  /* 0x0000000000481947 */ /* 0x007fea0003800000 */
[----:B------:R-:W0:Y:S01]  /*01a0*/  S2UR UR5, SR_CgaCtaId ;  /* 0x00000000000579c3 */ /* 0x000e220000008800 */
[----:B------:R-:W-:Y:S01]  /*01b0*/  UMOV UR4, 0x400 ;  /* 0x0000040000047882 */ /* 0x000fe20000000000 */
[----:B------:R-:W-:Y:S01]  /*01c0*/  UMOV UR6, 0x80 ;  /* 0x0000008000067882 */ /* 0x000fe20000000000 */
[----:B------:R-:W-:Y:S01]  /*01d0*/  UMOV UR7, 0x100 ;  /* 0x0000010000077882 */ /* 0x000fe20000000000 */
[----:B------:R-:W-:Y:S01]  /*01e0*/  ELECT P0, URZ, PT ;  /* 0x00000000003f782f */ /* 0x000fe20003800000 */
[----:B0-----:R-:W-:Y:S02]  /*01f0*/  ULEA UR8, UR5, UR4, 0x18 ;  /* 0x0000000405087291 */ /* 0x001fe4000f8ec03f */
[----:B------:R-:W-:-:S04]  /*0200*/  UIADD3 UR4, -UR6, 0x100000, URZ ;  /* 0x0010000006047890 */ /* 0x000fc8000fffe13f */
[----:B------:R-:W-:Y:S02]  /*0210*/  USHF.L.U32 UR5, UR4, 0xb, URZ ;  /* 0x0000000b04057899 */ /* 0x000fe4000800063f */
[----:B------:R-:W-:Y:S02]  /*0220*/  USHF.L.U32 UR4, UR4, 0x1, URZ ;  /* 0x0000000104047899 */ /* 0x000fe4000800063f */
[----:B------:R-:W-:-:S04]  /*0230*/  UIADD3 UR6, -UR7, 0x100000, URZ ;  /* 0x0010000007067890 */ /* 0x000fc8000fffe13f */
[----:B------:R-:W-:Y:S02]  /*0240*/  USHF.L.U32 UR7, UR6, 0xb, URZ ;  /* 0x0000000b06077899 */ /* 0x000fe4000800063f */
[----:B------:R-:W-:Y:S01]  /*0250*/  USHF.L.U32 UR6, UR6, 0x1, URZ ;  /* 0x0000000106067899 */ /* 0x000fe2000800063f */
[----:B------:R-:W0:Y:S03]  /*0260*/  FENCE.VIEW.ASYNC.S ;  /* 0x00000000000073c6 */ /* 0x000e260000000000 */
[----:B0-----:R0:W1:Y:S08]  /*0270*/  SYNCS.EXCH.64 URZ, [UR8+0x2a830], UR4 ;  /* 0x02a83004083f75b2 */ /* 0x0010700008000100 */
[----:B------:R0:W2:Y:S01]  /*0280*/  SYNCS.EXCH.64 URZ, [UR8+0x2a840], UR6 ;  /* 0x02a84006083f75b2 */ /* 0x0000a20008000100 */
[----:B------:R0:W0:Y:S01]  /*0290*/  SYNCS.EXCH.64 URZ, [UR8+0x2a838], UR4 ;  /* 0x02a83804083f75b2 */ /* 0x0000220008000100 */
[----:B------:R0:W0:Y:S01]  /*02a0*/  SYNCS.EXCH.64 URZ, [UR8+0x2a848], UR6 ;  /* 0x02a84806083f75b2 */ /* 0x0000220008000100 */
[----:B------:R-:W-:Y:S01]  /*02b0*/  NOP ;  /* 0x0000000000007918 */ /* 0x000fe20000000000 */
.L_x_0:
[----:B------:R-:W5:Y:S01]  /*02c0*/  SHFL.IDX PT, R3, R0, RZ, 0x1f ;  /* 0x00001fff00037589 */ /* 0x000f6200000e0000 */
[----:B------:R-:W-:Y:S01]  /*02d0*/  NOP ;  /* 0x0000000000007918 */ /* 0x000fe20000000000 */
[----:B-----5:R-:W-:-:S13]  /*02e0*/  ISETP.NE.AND P0, PT, R3, RZ, PT ;  /* 0x000000ff0300720c */ /* 0x020fda0003f05270 */
[----:B------:R-:W-:Y:S05]  /*02f0*/  @P0 BRA `(.L_x_1) ;  /* 0x0000000000480947 */ /* 0x000fea0003800000 */
[----:B0-----:R-:W0:Y:S01]  /*0300*/  S2UR UR5, SR_CgaCtaId ;  /* 0x00000000000579c3 */ /* 0x001e220000008800 */
        /* <DEDUP_REMOVED lines=12> */
[----:B0-----:R0:W0:Y:S08]  /*03d0*/  SYNCS.EXCH.64 URZ, [UR8+0x2a850], UR4 ;  /* 0x02a85004083f75b2 */ /* 0x0010300008000100 */
[----:B------:R0:W0:Y:S01]  /*03e0*/  SYNCS.EXCH.64 URZ, [UR8+0x2a860], UR6 ;  /* 0x02a86006083f75b2 */ /* 0x0000220008000100 */
[----:B------:R0:W0:Y:S01]  /*03f0*/  SYNCS.EXCH.64 URZ, [UR8+0x2a858], UR4 ;  /* 0x02a85804083f75b2 */ /* 0x0000220008000100 */
[----:B------:R0:W0:Y:S01]  /*0400*/  SYNCS.EXCH.64 URZ, [UR8+0x2a868], UR6 ;  /* 0x02a86806083f75b2 */ /* 0x0000220008000100 */
[----:B------:R-:W-:Y:S01]  /*0410*/  NOP ;  /* 0x0000000000007918 */ /* 0x000fe20000000000 */
.L_x_1:
[----:B------:R-:W5:Y:S01]  /*0420*/  SHFL.IDX PT, R3, R0, RZ, 0x1f ;  /* 0x00001fff00037589 */ /* 0x000f6200000e0000 */
[----:B------:R-:W-:Y:S01]  /*0430*/  NOP ;  /* 0x0000000000007918 */ /* 0x000fe20000000000 */
[----:B-----5:R-:W-:-:S13]  /*0440*/  ISETP.NE.AND P0, PT, R3, RZ, PT ;  /* 0x000000ff0300720c */ /* 0x020fda0003f05270 */
[----:B------:R-:W-:Y:S05]  /*0450*/  @P0 BRA `(.L_x_2) ;  /* 0x0000000000380947 */ /* 0x000fea0003800000 */
[----:B0-----:R-:W0:Y:S01]  /*0460*/  S2UR UR5, SR_CgaCtaId ;  /* 0x00000000000579c3 */ /* 0x001e220000008800 */
[----:B------:R-:W-:Y:S01]  /*0470*/  UMOV UR4, 0x400 ;  /* 0x0000040000047882 */ /* 0x000fe20000000000 */
[----:B------:R-:W-:Y:S01]  /*0480*/  UMOV UR7, 0x80 ;  /* 0x0000008000077882 */ /* 0x000fe20000000000 */
[----:B------:R-:W-:Y:S01]  /*0490*/  ELECT P0, URZ, PT ;  /* 0x00000000003f782f */ /* 0x000fe20003800000 */
[----:B0-----:R-:W-:Y:S02]  /*04a0*/  ULEA UR6, UR5, UR4, 0x18 ;  /* 0x0000000405067291 */ /* 0x001fe4000f8ec03f */
[----:B------:R-:W-:-:S04]  /*04b0*/  UIADD3 UR4, -UR7, 0x100000, URZ ;  /* 0x0010000007047890 */ /* 0x000fc8000fffe13f */
[----:B------:R-:W-:Y:S02]  /*04c0*/  USHF.L.U32 UR5, UR4, 0xb, URZ ;  /* 0x0000000b04057899 */ /* 0x000fe4000800063f */
[----:B------:R-:W-:Y:S01]  /*04d0*/  USHF.L.U32 UR4, UR4, 0x1, URZ ;  /* 0x0000000104047899 */ /* 0x000fe2000800063f */
[----:B------:R-:W0:Y:S11]  /*04e0*/  FENCE.VIEW.ASYNC.S ;  /* 0x00000000000073c6 */ /* 0x000e360000000000 */
[----:B0-----:R0:W0:Y:S01]  /*04f0*/  SYNCS.EXCH.64 URZ, [UR6+0x2a870], UR4 ;  /* 0x02a87004063f75b2 */ /* 0x0010220008000100 */
[----:B------:R0:W0:Y:S01]  /*0500*/  SYNCS.EXCH.64 URZ, [UR6+0x2a880], UR4 ;  /* 0x02a88004063f75b2 */ /* 0x0000220008000100 */
[----:B------:R0:W0:Y:S01]  /*0510*/  SYNCS.EXCH.64 URZ, [UR6+0x2a878], UR4 ;  /* 0x02a87804063f75b2 */ /* 0x0000220008000100 */
[----:B------:R0:W0:Y:S01]  /*0520*/  SYNCS.EXCH.64 URZ, [UR6+0x2a888], UR4 ;  /* 0x02a88804063f75b2 */ /* 0x0000220008000100 */
[----:B------:R-:W-:Y:S01]  /*0530*/  NOP ;  /* 0x0000000000007918 */ /* 0x000fe20000000000 */
.L_x_2:
        /* <DEDUP_REMOVED lines=22> */
.L_x_3:
[----:B------:R-:W5:Y:S01]  /*06a0*/  SHFL.IDX PT, R3, R0, RZ, 0x1f ;  /* 0x00001fff00037589 */ /* 0x000f6200000e0000 */
[----:B------:R-:W-:Y:S01]  /*06b0*/  R2UR UR9, R2 ;  /* 0x00000000020972ca */ /* 0x000fe200000e0000 */
        /* <DEDUP_REMOVED lines=21> */
.L_x_4:
[----:B------:R-:W-:Y:S01]  /*0810*/  UISETP.NE.AND UP0, UPT, UR9, URZ, UPT ;  /* 0x0000003f0900728c */ /* 0x000fe2000bf05270 */
[----:B------:R-:W-:Y:S01]  /*0820*/  NOP ;  /* 0x0000000000007918 */ /* 0x000fe20000000000 */
[----:B------:R-:W-:Y:S01]  /*0830*/  UMOV UR36, 0x1 ;  /* 0x0000000100247882 */ /* 0x000fe20000000000 */
[----:B------:R-:W-:Y:S01]  /*0840*/  ULDC.64 UR38, c[0x0][0x208] ;  /* 0x0000820000267ab9 */ /* 0x000fe20000000a00 */
[----:B------:R-:W-:Y:S01]  /*0850*/  USEL UR36, UR36, 0x2, !UP0 ;  /* 0x0000000224247887 */ /* 0x000fe2000c000000 */
[----:B------:R-:W-:Y:S01]  /*0860*/  BSSY B6, `(.L_x_5) ;  /* 0x0000a48000067945 */ /* 0x000fe20003800000 */
[----:B01234-:R-:W-:Y:S01]  /*0870*/  BAR.SYNC.DEFER_BLOCKING 0x0 ;  /* 0x0000000000007b1d */ /* 0x01ffe20000010000 */
[----:B------:R-:W-:-:S13]  /*0880*/  PLOP3.LUT P0, PT, PT, PT, UP0, 0x80, 0x0 ;  /* 0x000000000000781c */ /* 0x000fda0003f0f008 */
[----:B------:R-:W-:Y:S05]  /*0890*/  @!P0 BRA `(.L_x_6) ;  /* 0x0000006800c48947 */ /* 0x000fea0003800000 */
.L_x_7:
[----:B------:R-:W-:-:S08]  /*08a0*/  NOP ;  /* 0x0000000000007918 */ /* 0x000fd00000000000 */
[----:B------:R-:W0:Y:S02]  /*08b0*/  USETMAXREG.TRY_ALLOC.CTAPOOL UP0, 0xe8 ;  /* 0x000000e8000079c8 */ /* 0x000e240008000600 */
[----:B0-----:R-:W-:-:S13]  /*08c0*/  PLOP3.LUT P0, PT, PT, PT, UP0, 0x80, 0x0 ;  /* 0x000000000000781c */ /* 0x001fda0003f0f008 */
[----:B------:R-:W-:Y:S05]  /*08d0*/  @!P0 BRA `(.L_x_7) ;  /* 0xfffffffc00f08947 */ /* 0x000fea000383ffff */
[----:B------:R-:W0:Y:S08]  /*08e0*/  LDC R3, c[0x0][0xc50] ;  /* 0x00031400ff037b82 */ /* 0x000e300000000800 */
[----:B------:R-:W1:Y:S08]  /*08f0*/  S2UR UR4, SR_CTAID.Y ;  /* 0x00000000000479c3 */ /* 0x000e700000002600 */
[----:B------:R-:W2:Y:S08]  /*0900*/  S2UR UR5, SR_CTAID.Z ;  /* 0x00000000000579c3 */ /* 0x000eb00000002700 */
[----:B------:R-:W-:Y:S06]  /*0910*/  BAR.ARV 0x8, 0x180 ;  /* 0x0206000000007b1d */ /* 0x000fec0000002000 */
[----:B0-----:R-:W-:Y:S01]  /*0920*/  ISETP.NE.AND P0, PT, R3, 0x1, PT ;  /* 0x000000010300780c */ /* 0x001fe20003f05270 */
[----:B-1----:R-:W-:-:S12]  /*0930*/  IMAD.U32 R2, RZ, RZ, UR4 ;  /* 0x00000004ff027e24 */ /* 0x002fd8000f8e00ff */
[----:B------:R-:W0:Y:S08]  /*0940*/  @P0 LDC R0, c[0x0][0xc54] ;  /* 0x00031500ff000b82 */ /* 0x000e300000000800 */
[----:B------:R-:W1:Y:S01]  /*0950*/  @P0 LDC R5, c[0x0][0xc58] ;  /* 0x00031600ff050b82 */ /* 0x000e620000000800 */
[----:B0-----:R-:W-:-:S05]  /*0960*/  @P0 IMAD.HI.U32 R0, R0, UR4, RZ ;  /* 0x0000000400000c27 */ /* 0x001fca000f8e00ff */
[----:B-1----:R-:W-:Y:S02]  /*0970*/  @P0 SHF.R.U32.HI R2, RZ, R5, R0 ;  /* 0x00000005ff020219 */ /* 0x002fe40000011600 */
[----:B--2---:R-:W-:-:S03]  /*0980*/  ISETP.LE.AND P0, PT, RZ, UR5, PT ;  /* 0x00000005ff007c0c */ /* 0x004fc6000bf03270 */
[----:B------:R-:W-:-:S04]  /*0990*/  IMAD.MOV R0, RZ, RZ, -R2 ;  /* 0x000000ffff007224 */ /* 0x000fc800078e0a02 */
[----:B------:R-:W-:-:S06]  /*09a0*/  IMAD R4, R3, R0, UR4 ;  /* 0x0000000403047e24 */ /* 0x000fcc000f8e0200 */
[----:B------:R-:W-:Y:S05]  /*09b0*/  @!P0 BRA `(.L_x_8) ;  /* 0x000000a000c88947 */ /* 0x000fea0003800000 */
[----:B------:R-:W0:Y:S01]  /*09c0*/  LDC.64 R6, c[0x0][0x418] ;  /* 0x00010600ff067b82 */ /* 0x000e220000000a00 */
[----:B------:R-:W-:Y:S02]  /*09d0*/  LOP3.LUT R16, R4, 0xffff, RZ, 0xc0, !PT ;  /* 0x0000ffff04107812 */ /* 0x000fe400078ec0ff */
[----:B------:R-:W-:-:S05]  /*09e0*/  MOV R17, RZ ;  /* 0x000000ff00117202 */ /* 0x000fca0000000f00 */
[----:B------:R-:W1:Y:S08]  /*09f0*/  LDC R0, c[0x0][0x424] ;  /* 0x00010900ff007b82 */ /* 0x000e700000000800 */
[----:B------:R-:W2:Y:S01]  /*0a00*/  LDC R3, c[0x0][0x2f0] ;  /* 0x0000bc00ff037b82 */ /* 0x000ea20000000800 */
[----:B0-----:R-:W-:-:S04]  /*0a10*/  ISETP.NE.U32.AND P0, PT, R6, RZ, PT ;  /* 0x000000ff0600720c */ /* 0x001fc80003f05070 */
[----:B------:R-:W-:-:S04]  /*0a20*/  ISETP.NE.AND.EX P0, PT, R7, RZ, PT, P0 ;  /* 0x000000ff0700720c */ /* 0x000fc80003f05300 */
[----:B-1----:R-:W-:-:S05]  /*0a30*/  SEL R0, R0, 0x1, P0 ;  /* 0x0000000100007807 */ /* 0x002fca0000000000 */
[----:B--2---:R-:W-:-:S04]  /*0a40*/  IMAD R18, R0, R3, RZ ;  /* 0x0000000300127224 */ /* 0x004fc800078e02ff */
[C---:B------:R-:W-:Y:S01]  /*0a50*/  VIADD R0, R18.reuse, 0x5f ;  /* 0x0000005f12007836 */ /* 0x040fe20000000000 */
[----:B------:R-:W-:-:S03]  /*0a60*/  ISETP.GE.AND P0, PT, R18, 0x1, PT ;  /* 0x000000011200780c */ /* 0x000fc60003f06270 */
[----:B------:R-:W-:-:S05]  /*0a70*/  IMAD.HI R0, R0, 0x2aaaaaab, RZ ;  /* 0x2aaaaaab00007827 */ /* 0x000fca00078e02ff */
[----:B------:R-:W-:-:S04]  /*0a80*/  SHF.R.U32.HI R3, RZ, 0x1f, R0 ;  /* 0x0000001fff037819 */ /* 0x000fc80000011600 */
[----:B------:R-:W-:Y:S01]  /*0a90*/  LEA.HI.SX32 R3, R0, R3, 0x1c ;  /* 0x0000000300037211 */ /* 0x000fe200078fe2ff */
[----:B------:R-:W-:Y:S06]  /*0aa0*/  @!P0 BRA `(.L_x_9) ;  /* 0x0000000000788947 */ /* 0x000fec0003800000 */
[----:B------:R-:W-:-:S04]  /*0ab0*/  SHF.R.U32.HI R0, RZ, 0x10, R4 ;  /* 0x00000010ff007819 */ /* 0x000fc80000011604 */
[----:B------:R-:W-:-:S13]  /*0ac0*/  ISETP.NE.AND P0, PT, R0, RZ, PT ;  /* 0x000000ff0000720c */ /* 0x000fda0003f05270 */
[----:B------:R-:W0:Y:S02]  /*0ad0*/  @!P0 LDC R0, c[0x0][0x9f0] ;  /* 0x00027c00ff008b82 */ /* 0x000e240000000800 */
[-C--:B0-----:R-:W-:Y:S02]  /*0ae0*/  IABS R9, R0.reuse ;  /* 0x0000000000097213 */ /* 0x081fe40000000000 */
[----:B------:R-:W-:Y:S02]  /*0af0*/  IADD3 R7, R3, -0x1, R0 ;  /* 0xffffffff03077810 */ /* 0x000fe40007ffe000 */
[----:B------:R-:W0:Y:S01]  /*0b00*/  I2F.RP R6, R9 ;  /* 0x0000000900067306 */ /* 0x000e220000209400 */
[----:B------:R-:W-:-:S05]  /*0b10*/  IABS R10, R0 ;  /* 0x00000000000a7213 */ /* 0x000fca0000000000 */
[----:B------:R-:W-:Y:S02]  /*0b20*/  IMAD.MOV R10, RZ, RZ, -R10 ;  /* 0x000000ffff0a7224 */ /* 0x000fe400078e0a0a */
[----:B0-----:R-:W0:Y:S02]  /*0b30*/  MUFU.RCP R6, R6 ;  /* 0x0000000600067308 */ /* 0x001e240000001000 */
[----:B0-----:R-:W-:Y:S01]  /*0b40*/  VIADD R4, R6, 0xffffffe ;  /* 0x0ffffffe06047836 */ /* 0x001fe20000000000 */
[----:B------:R-:W-:Y:S02]  /*0b50*/  IABS R6, R7 ;  /* 0x0000000700067213 */ /* 0x000fe40000000000 */
[----:B------:R-:W-:-:S03]  /*0b60*/  LOP3.LUT R7, R7, R0, RZ, 0x3c, !PT ;  /* 0x0000000007077212 */ /* 0x000fc600078e3cff */
[----:B------:R0:W1:Y:S01]  /*0b70*/  F2I.FTZ.U32.TRUNC.NTZ R5, R4 ;  /* 0x0000000400057305 */ /* 0x000062000021f000 */
[----:B------:R-:W-:Y:S02]  /*0b80*/  ISETP.GE.AND P2, PT, R7, RZ, PT ;  /* 0x000000ff0700720c */ /* 0x000fe40003f46270 */
[----:B0-----:R-:W-:Y:S01]  /*0b90*/  MOV R4, RZ ;  /* 0x000000ff00047202 */ /* 0x001fe20000000f00 */
[----:B-1----:R-:W-:-:S04]  /*0ba0*/  IMAD.MOV R8, RZ, RZ, -R5 ;  /* 0x000000ffff087224 */ /* 0x002fc800078e0a05 */
[----:B------:R-:W-:-:S04]  /*0bb0*/  IMAD R11, R8, R9, RZ ;  /* 0x00000009080b7224 */ /* 0x000fc800078e02ff */
[----:B------:R-:W-:-:S04]  /*0bc0*/  IMAD.HI.U32 R5, R5, R11, R4 ;  /* 0x0000000b05057227 */ /* 0x000fc800078e0004 */
[----:B------:R-:W-:Y:S02]  /*0bd0*/  IMAD.MOV.U32 R4, RZ, RZ, R10 ;  /* 0x000000ffff047224 */ /* 0x000fe400078e000a */
[----:B------:R-:W-:-:S04]  /*0be0*/  IMAD.HI.U32 R5, R5, R6, RZ ;  /* 0x0000000605057227 */ /* 0x000fc800078e00ff */
[----:B------:R-:W-:-:S05]  /*0bf0*/  IMAD R4, R5, R4, R6 ;  /* 0x0000000405047224 */ /* 0x000fca00078e0206 */
[----:B------:R-:W-:-:S13]  /*0c00*/  ISETP.GT.U32.AND P1, PT, R9, R4, PT ;  /* 0x000000040900720c */ /* 0x000fda0003f24070 */
[----:B------:R-:W-:Y:S02]  /*0c10*/  @!P1 IMAD.IADD R4, R4, 0x1, -R9 ;  /* 0x0000000104049824 */ /* 0x000fe400078e0a09 */
[----:B------:R-:W-:Y:S01]  /*0c20*/  @!P1 VIADD R5, R5, 0x1 ;  /* 0x0000000105059836 */ /* 0x000fe20000000000 */
[----:B------:R-:W-:Y:S02]  /*0c30*/  ISETP.NE.AND P1, PT, R0, RZ, PT ;  /* 0x000000ff0000720c */ /* 0x000fe40003f25270 */
[----:B------:R-:W-:-:S13]  /*0c40*/  ISETP.GE.U32.AND P0, PT, R4, R9, PT ;  /* 0x000000090400720c */ /* 0x000fda0003f06070 */
[----:B------:R-:W-:-:S05]  /*0c50*/  @P0 IADD3 R5, R5, 0x1, RZ ;  /* 0x0000000105050810 */ /* 0x000fca0007ffe0ff */
[----:B------:R-:W-:Y:S01]  /*0c60*/  @!P2 IMAD.MOV R5, RZ, RZ, -R5 ;  /* 0x000000ffff05a224 */ /* 0x000fe200078e0a05 */
[----:B------:R-:W-:-:S05]  /*0c70*/  @!P1 LOP3.LUT R5, RZ, R0, RZ, 0x33, !PT ;  /* 0x00000000ff059212 */ /* 0x000fca00078e33ff */
[----:B------:R-:W-:-:S07]  /*0c80*/  IMAD.MOV.U32 R17, RZ, RZ, R5 ;  /* 0x000000ffff117224 */ /* 0x000fce00078e0005 */
.L_x_9:
[-C--:B------:R-:W-:Y:S01]  /*0c90*/  IMAD R16, R16, R17.reuse, RZ ;  /* 0x0000001110107224 */ /* 0x080fe200078e02ff */
[----:B------:R-:W-:Y:S01]  /*0ca0*/  PLOP3.LUT P0, PT, PT, PT, PT, 0x80, 0x0 ;  /* 0x000000000000781c */ /* 0x000fe20003f0f070 */
[----:B------:R-:W-:Y:S01]  /*0cb0*/  VIADD R19, R25, 0xffffff80 ;  /* 0xffffff8019137836 */ /* 0x000fe20000000000 */
[----:B------:R-:W-:Y:S01]  /*0cc0*/  MOV R0, RZ ;  /* 0x000000ff00007202 */ /* 0x000fe20000000f00 */
[----:B------:R-:W-:Y:S01]  /*0cd0*/  IMAD.MOV.U32 R5, RZ, RZ, RZ ;  /* 0x000000ffff057224 */ /* 0x000fe200078e00ff */
[----:B------:R-:W-:Y:S02]  /*0ce0*/  VIADDMNMX R17, R16, R17, R3, PT ;  /* 0x0000001110117246 */ /* 0x000fe40003800103 */
[----:B------:R-:W-:Y:S02]  /*0cf0*/  CS2R R86, SRZ ;  /* 0x0000000000567805 */ /* 0x000fe4000001ff00 */
[----:B------:R-:W-:Y:S02]  /*0d00*/  CS2R R84, SRZ ;  /* 0x0000000000547805 */ /* 0x000fe4000001ff00 */
[----:B------:R-:W-:-:S02]  /*0d10*/  CS2R R82, SRZ ;  /* 0x0000000000527805 */ /* 0x000fc4000001ff00 */
[----:B------:R-:W-:Y:S02]  /*0d20*/  ISETP.GT.AND P1, PT, R17, R16, PT ;  /* 0x000000101100720c */ /* 0x000fe40003f24270 */
[----:B------:R-:W-:Y:S02]  /*0d30*/  CS2R R80, SRZ ;  /* 0x0000000000507805 */ /* 0x000fe4000001ff00 */
[----:B------:R-:W-:Y:S02]  /*0d40*/  CS2R R78, SRZ ;  /* 0x00000000004e7805 */ /* 0x000fe4000001ff00 */
[----:B------:R-:W-:Y:S02]  /*0d50*/  CS2R R76, SRZ ;  /* 0x00000000004c7805 */ /* 0x000fe4000001ff00 */
[----:B------:R-:W-:Y:S02]  /*0d60*/  CS2R R74, SRZ ;  /* 0x00000000004a7805 */ /* 0x000fe4000001ff00 */
[----:B------:R-:W-:-:S02]  /*0d70*/  CS2R R72, SRZ ;  /* 0x0000000000487805 */ /* 0x000fc4000001ff00 */
[----:B------:R-:W-:Y:S02]  /*0d80*/  CS2R R70, SRZ ;  /* 0x0000000000467805 */ /* 0x000fe4000001ff00 */
        /* <DEDUP_REMOVED lines=22> */
[----:B------:R-:W-:Y:S01]  /*0ef0*/  CS2R R24, SRZ ;  /* 0x0000000000187805 */ /* 0x000fe2000001ff00 */
[----:B------:R-:W-:Y:S06]  /*0f00*/  @!P1 BRA `(.L_x_10) ;  /* 0x0000004c00049947 */ /* 0x000fec0003800000 */
[----:B------:R-:W-:Y:S01]  /*0f10*/  SHF.R.S32.HI R0, RZ, 0x1f, R19 ;  /* 0x0000001fff007819 */ /* 0x000fe20000011413 */
[----:B------:R-:W0:Y:S01]  /*0f20*/  S2UR UR6, SR_CgaCtaId ;  /* 0x00000000000679c3 */ /* 0x000e220000008800 */
[----:B------:R-:W-:Y:S02]  /*0f30*/  UMOV UR37, 0x400 ;  /* 0x0000040000257882 */ /* 0x000fe40000000000 */
[----:B------:R-:W-:-:S04]  /*0f40*/  LEA.HI R22, R0, R19, RZ, 0x7 ;  /* 0x0000001300167211 */ /* 0x000fc800078f38ff */
[----:B------:R-:W-:-:S06]  /*0f50*/  SHF.R.S32.HI R0, RZ, 0x7, R22 ;  /* 0x00000007ff007819 */ /* 0x000fcc0000011416 */
[----:B------:R-:W1:Y:S01]  /*0f60*/  SHFL.IDX PT, R0, R0, RZ, 0x1f ;  /* 0x00001fff00007589 */ /* 0x000e6200000e0000 */
[----:B0-----:R-:W-:-:S04]  /*0f70*/  ULEA UR37, UR6, UR37, 0x18 ;  /* 0x0000002506257291 */ /* 0x001fc8000f8ec03f */
[----:B------:R-:W-:-:S04]  /*0f80*/  UIADD3 UR6, UR37, 0xc400, URZ ;  /* 0x0000c40025067890 */ /* 0x000fc8000fffe03f */
[----:B------:R-:W-:Y:S01]  /*0f90*/  ULOP3.LUT UP0, URZ, UR6, 0x1bf, URZ, 0xc0, !UPT ;  /* 0x000001bf063f7892 */ /* 0x000fe2000f80c03f */
[----:B-1----:R-:W-:-:S05]  /*0fa0*/  R2UR UR4, R0 ;  /* 0x00000000000472ca */ /* 0x002fca00000e0000 */
[----:B------:R-:W-:-:S08]  /*0fb0*/  PLOP3.LUT P0, PT, PT, PT, UP0, 0x80, 0x0 ;  /* 0x000000000000781c */ /* 0x000fd00003f0f008 */
[----:B------:R-:W-:-:S04]  /*0fc0*/  ULEA.HI UR5, UR4, UR4, URZ, 0x1 ;  /* 0x0000000404057291 */ /* 0x000fc8000f8f083f */
[----:B------:R-:W-:-:S04]  /*0fd0*/  ULOP3.LUT UR5, UR5, 0x1e, URZ, 0xc0, !UPT ;  /* 0x0000001e05057892 */ /* 0x000fc8000f8ec03f */
[----:B------:R-:W-:-:S04]  /*0fe0*/  UIADD3 UR5, UR4, -UR5, URZ ;  /* 0x8000000504057290 */ /* 0x000fc8000fffe03f */
[----:B------:R-:W-:-:S04]  /*0ff0*/  ULEA UR5, UR5, UR6, 0xd ;  /* 0x0000000605057291 */ /* 0x000fc8000f8e683f */
[----:B------:R-:W-:-:S04]  /*1000*/  USHF.R.U32.HI UR5, URZ, 0x4, UR5 ;  /* 0x000000043f057899 */ /* 0x000fc80008011605 */
[----:B------:R-:W-:Y:S01]  /*1010*/  ULOP3.LUT UR40, UR5, 0x3fff, URZ, 0xc0, !UPT ;  /* 0x00003fff05287892 */ /* 0x000fe2000f8ec03f */
[----:B------:R-:W-:Y:S11]  /*1020*/  @!P0 BRA `(.L_x_11) ;  /* 0x0000000000408947 */ /* 0x000ff60003800000 */
[----:B------:R-:W-:Y:S01]  /*1030*/  MOV R0, 0x0 ;  /* 0x0000000000007802 */ /* 0x000fe20000000f00 */
[----:B------:R-:W-:Y:S01]  /*1040*/  ULDC.64 UR4, c[0x4][0x90] ;  /* 0x0100240000047ab9 */ /* 0x000fe20000000a00 */
[----:B------:R-:W-:Y:S01]  /*1050*/  ULDC.64 UR6, c[0x4][0x30] ;  /* 0x01000c0000067ab9 */ /* 0x000fe20000000a00 */
[----:B------:R-:W-:Y:S01]  /*1060*/  IMAD.U32 R4, RZ, RZ, UR4 ;  /* 0x00000004ff047e24 */ /* 0x000fe2000f8e00ff */
[----:B------:R0:W1:Y:S01]  /*1070*/  LDC.64 R14, c[0x4][R0] ;  /* 0x01000000000e7b82 */ /* 0x0000620000000a00 */
[----:B------:R-:W-:Y:S01]  /*1080*/  IMAD.U32 R5, RZ, RZ, UR5 ;  /* 0x00000005ff057e24 */ /* 0x000fe2000f8e00ff */
[----:B------:R-:W-:Y:S01]  /*1090*/  ULDC.64 UR4, c[0x4][0x98] ;  /* 0x0100260000047ab9 */ /* 0x000fe20000000a00 */
[----:B------:R-:W-:Y:S01]  /*10a0*/  IMAD.U32 R10, RZ, RZ, UR6 ;  /* 0x00000006ff0a7e24 */ /* 0x000fe2000f8e00ff */
[----:B------:R-:W-:Y:S01]  /*10b0*/  MOV R6, UR4 ;  /* 0x0000000400067c02 */ /* 0x000fe20008000f00 */
[----:B------:R-:W-:Y:S01]  /*10c0*/  IMAD.U32 R7, RZ, RZ, UR5 ;  /* 0x00000005ff077e24 */ /* 0x000fe2000f8e00ff */
[----:B------:R-:W-:Y:S01]  /*10d0*/  MOV R8, 0x70 ;  /* 0x0000007000087802 */ /* 0x000fe20000000f00 */
[----:B------:R-:W-:-:S02]  /*10e0*/  IMAD.U32 R11, RZ, RZ, UR7 ;  /* 0x00000007ff0b7e24 */ /* 0x000fc4000f8e00ff */
[----:B------:R-:W-:Y:S02]  /*10f0*/  IMAD.MOV.U32 R12, RZ, RZ, 0x1 ;  /* 0x00000001ff0c7424 */ /* 0x000fe400078e00ff */
[----:B0-----:R-:W-:-:S07]  /*1100*/  IMAD.MOV.U32 R13, RZ, RZ, RZ ;  /* 0x000000ffff0d7224 */ /* 0x001fce00078e00ff */
[----:B------:R-:W-:-:S07]  /*1110*/  LEPC R20, `(.L_x_11) ;  /* 0x000000001014794e */ /* 0x000fce0000000000 */
[----:B-1----:R-:W-:Y:S05]  /*1120*/  CALL.ABS.NOINC R14 ;  /* 0x000000000e007343 */ /* 0x002fea0003c00000 */
.L_x_11:
[----:B------:R-:W-:-:S04]  /*1130*/  SHF.L.U32 R3, RZ, 0x1f, RZ ;  /* 0x0000001fff037819 */ /* 0x000fc800000006ff */
[----:B------:R-:W0:Y:S02]  /*1140*/  SYNCS.PHASECHK.TRANS64.TRYWAIT P0, [UR37+0x2a800], R3 ;  /* 0x02a80003ff0075a7 */ /* 0x000e240008000165 */
[----:B0-----:R-:W-:Y:S05]  /*1150*/  @!P0 BRA `(.L_x_12) ;  /* 0x0000009800e88947 */ /* 0x001fea0003800000 */
.L_x_85:
[----:B------:R-:W-:-:S06]  /*1160*/  ULOP3.LUT UR4, UR36, 0x1, URZ, 0xfc, !UPT ;  /* 0x0000000124047892 */ /* 0x000fcc000f8efc3f */
[----:B0-----:R-:W-:-:S05]  /*1170*/  IMAD.U32 R0, RZ, RZ, UR4 ;  /* 0x00000004ff007e24 */ /* 0x001fca000f8e00ff */
[----:B------:R-:W-:-:S13]  /*1180*/  ISETP.NE.AND P0, PT, R0, 0x3, PT ;  /* 0x000000030000780c */ /* 0x000fda0003f05270 */
[----:B------:R-:W-:Y:S05]  /*1190*/  @!P0 BRA `(.L_x_13) ;  /* 0x0000000000048947 */ /* 0x000fea0003800000 */
[----:B------:R-:W-:Y:S01]  /*11a0*/  BPT.TRAP 0x1 ;  /* 0x000000040000795c */ /* 0x000fe20000300000 */
.L_x_13:
[----:B------:R0:W1:Y:S01]  /*11b0*/  SYNCS.PHASECHK.TRANS64.TRYWAIT P1, [UR37+0x2a830], R3 ;  /* 0x02a83003ff0075a7 */ /* 0x0000620008020165 */
[----:B------:R-:W-:Y:S05]  /*11c0*/  @!P0 BRA `(.L_x_14) ;  /* 0x0000000000048947 */ /* 0x000fea0003800000 */
[----:B------:R-:W-:Y:S01]  /*11d0*/  BPT.TRAP 0x1 ;  /* 0x000000040000795c */ /* 0x000fe20000300000 */
.L_x_14:
[----:B------:R-:W-:Y:S01]  /*11e0*/  MOV R6, UR40 ;  /* 0x0000002800067c02 */ /* 0x000fe20008000f00 */
[----:B------:R-:W-:Y:S01]  /*11f0*/  IMAD.MOV.U32 R0, RZ, RZ, RZ ;  /* 0x000000ffff007224 */ /* 0x000fe200078e00ff */
[----:B-1----:R-:W-:Y:S06]  /*1200*/  @P1 BRA `(.L_x_15) ;  /* 0x0000000000081947 */ /* 0x002fec0003800000 */
[----:B------:R-:W1:Y:S02]  /*1210*/  SYNCS.PHASECHK.TRANS64.TRYWAIT P1, [UR37+0x2a830], R3 ;  /* 0x02a83003ff0075a7 */ /* 0x000e640008020165 */
[----:B-1----:R-:W-:Y:S05]  /*1220*/  @!P1 BRA `(.L_x_16) ;  /* 0x0000009800cc9947 */ /* 0x002fea0003800000 */
.L_x_15:
[----:B------:R-:W-:Y:S05]  /*1230*/  WARPSYNC.ALL ;  /* 0x0000000000007948 */ /* 0x000fea0003800000 */
[----:B------:R-:W-:Y:S01]  /*1240*/  IMAD.MOV.U32 R87, RZ, RZ, RZ ;  /* 0x000000ffff577224 */ /* 0x000fe200078e00ff */
[----:B------:R-:W-:Y:S01]  /*1250*/  LOP3.LUT R6, R6, 0x10000, RZ, 0xfc, !PT ;  /* 0x0001000006067812 */ /* 0x000fe200078efcff */
[----:B------:R-:W-:Y:S01]  /*1260*/  IMAD.MOV.U32 R7, RZ, RZ, 0x40000040 ;  /* 0x40000040ff077424 */ /* 0x000fe200078e00ff */
[----:B------:R-:W-:Y:S02]  /*1270*/  UIADD3 UR4, UR37, 0x18400, URZ ;  /* 0x0001840025047890 */ /* 0x000fe4000fffe03f */
[----:B------:R-:W-:Y:S01]  /*1280*/  R2UR UR56, R6 ;  /* 0x00000000063872ca */ /* 0x000fe200000e0000 */
[----:B------:R-:W-:Y:S01]  /*1290*/  WARPGROUP.ARRIVE ;  /* 0x00000000000079c5 */ /* 0x000fe20000000000 */
[----:B------:R-:W-:Y:S01]  /*12a0*/  R2UR UR57, R7 ;  /* 0x00000000073972ca */ /* 0x000fe200000e0000 */
[----:B------:R-:W-:Y:S01]  /*12b0*/  USHF.R.U32.HI UR4, URZ, 0x4, UR4 ;  /* 0x000000043f047899 */ /* 0x000fe20008011604 */
[----:B------:R-:W-:Y:S01]  /*12c0*/  UMOV UR59, 0x40000040 ;  /* 0x40000040003b7882 */ /* 0x000fe20000000000 */
[----:B------:R-:W-:-:S02]  /*12d0*/  UMOV UR9, 0x40000040 ;  /* 0x4000004000097882 */ /* 0x000fc40000000000 */
[----:B------:R-:W-:Y:S01]  /*12e0*/  ULOP3.LUT UR4, UR4, 0x3fff, URZ, 0xc0, !UPT ;  /* 0x00003fff04047892 */ /* 0x000fe2000f8ec03f */
[----:B------:R-:W-:Y:S01]  /*12f0*/  UMOV UR11, 0x40000040 ;  /* 0x40000040000b7882 */ /* 0x000fe20000000000 */
[----:B------:R-:W-:Y:S02]  /*1300*/  UMOV UR13, 0x40000040 ;  /* 0x40000040000d7882 */ /* 0x000fe40000000000 */
[----:B------:R-:W-:Y:S01]  /*1310*/  ULOP3.LUT UR58, UR4, 0x10000, URZ, 0xfc, !UPT ;  /* 0x00010000043a7892 */ /* 0x000fe2000f8efc3f */
[----:B------:R-:W-:Y:S02]  /*1320*/  UMOV UR15, 0x40000040 ;  /* 0x40000040000f7882 */ /* 0x000fe40000000000 */
[----:B------:R-:W-:Y:S01]  /*1330*/  R2UR UR4, R6 ;  /* 0x00000000060472ca */ /* 0x000fe200000e0000 */
[----:B------:R-:W-:Y:S02]  /*1340*/  UIADD3 UR10, UR58, 0x2, URZ ;  /* 0x000000023a0a7890 */ /* 0x000fe4000fffe03f */
[----:B------:R-:W-:-:S02]  /*1350*/  UIADD3 UR14, UR58, 0x4, URZ ;  /* 0x000000043a0e7890 */ /* 0x000fc4000fffe03f */
[----:B------:R-:W-:Y:S02]  /*1360*/  UIADD3 UR18, UR58, 0x6, URZ ;  /* 0x000000063a127890 */ /* 0x000fe4000fffe03f */
[----:B------:R-:W-:Y:S01]  /*1370*/  HGMMA.64x96x16.F32 R24, gdesc[UR56], RZ, !UPT, gsb0 ;  /* 0x01600000381879f0 */ /* 0x000fe2000c0008ff */
[----:B------:R-:W-:Y:S01]  /*1380*/  UMOV UR17, 0x40000040 ;  /* 0x4000004000117882 */ /* 0x000fe20000000000 */
[----:B------:R-:W-:Y:S01]  /*1390*/  UMOV UR19, 0x40000040 ;  /* 0x4000004000137882 */ /* 0x000fe20000000000 */
[----:B------:R-:W-:Y:S01]  /*13a0*/  UIADD3 UR22, UR58, 0x300, URZ ;  /* 0x000003003a167890 */ /* 0x000fe2000fffe03f */
[----:B------:R-:W2:Y:S01]  /*13b0*/  S2UR UR57, SR_CgaCtaId ;  /* 0x00000000003979c3 */ /* 0x000ea20000008800 */
[----:B------:R-:W-:Y:S01]  /*13c0*/  UMOV UR21, 0x40000040 ;  /* 0x4000004000157882 */ /* 0x000fe20000000000 */
[----:B------:R-:W-:Y:S01]  /*13d0*/  UMOV UR23, 0x40000040 ;  /* 0x4000004000177882 */ /* 0x000fe20000000000 */
[----:B------:R-:W-:Y:S02]  /*13e0*/  UIADD3 UR8, UR4, 0x2, URZ ;  /* 0x0000000204087890 */ /* 0x000fe4000fffe03f */
[----:B------:R-:W-:-:S02]  /*13f0*/  UIADD3 UR12, UR4, 0x4, URZ ;  /* 0x00000004040c7890 */ /* 0x000fc4000fffe03f */
[----:B------:R-:W-:Y:S02]  /*1400*/  UIADD3 UR16, UR4, 0x6, URZ ;  /* 0x0000000604107890 */ /* 0x000fe4000fffe03f */
[----:B------:R-:W-:Y:S02]  /*1410*/  UIADD3 UR20, UR4, 0x400, URZ ;  /* 0x0000040004147890 */ /* 0x000fe4000fffe03f */
[----:B------:R-:W-:Y:S02]  /*1420*/  UIADD3 UR24, UR4, 0x402, URZ ;  /* 0x0000040204187890 */ /* 0x000fe4000fffe03f */
[----:B------:R-:W-:Y:S01]  /*1430*/  UIADD3 UR26, UR58, 0x302, URZ ;  /* 0x000003023a1a7890 */ /* 0x000fe2000fffe03f */
[----:B------:R-:W-:Y:S01]  /*1440*/  UMOV UR25, 0x40000040 ;  /* 0x4000004000197882 */ /* 0x000fe20000000000 */
[----:B------:R-:W-:Y:S01]  /*1450*/  UMOV UR27, 0x40000040 ;  /* 0x40000040001b7882 */ /* 0x000fe20000000000 */
[----:B------:R-:W-:Y:S02]  /*1460*/  UIADD3 UR28, UR4, 0x404, URZ ;  /* 0x00000404041c7890 */ /* 0x000fe4000fffe03f */
[----:B------:R-:W-:Y:S01]  /*1470*/  UIADD3 UR30, UR58, 0x304, URZ ;  /* 0x000003043a1e7890 */ /* 0x000fe2000fffe03f */
[----:B------:R-:W-:Y:S01]  /*1480*/  UMOV UR29, 0x40000040 ;  /* 0x40000040001d7882 */ /* 0x000fe20000000000 */
[----:B------:R-:W-:Y:S01]  /*1490*/  UMOV UR31, 0x40000040 ;  /* 0x40000040001f7882 */ /* 0x000fe20000000000 */
[----:B------:R-:W-:-:S02]  /*14a0*/  UIADD3 UR32, UR4, 0x406, URZ ;  /* 0x0000040604207890 */ /* 0x000fc4000fffe03f */
[----:B------:R-:W-:Y:S01]  /*14b0*/  UIADD3 UR34, UR58, 0x306, URZ ;  /* 0x000003063a227890 */ /* 0x000fe2000fffe03f */
[----:B------:R-:W-:Y:S01]  /*14c0*/  UMOV UR33, 0x40000040 ;  /* 0x4000004000217882 */ /* 0x000fe20000000000 */
[----:B------:R-:W-:Y:S01]  /*14d0*/  UMOV UR35, 0x40000040 ;  /* 0x4000004000237882 */ /* 0x000fe20000000000 */
        /* <DEDUP_REMOVED lines=16> */
[----:B------:R-:W-:Y:S02]  /*15e0*/  WARPGROUP.DEPBAR.LE gsb0, 0x0 ;  /* 0x00008000000079c5 */ /* 0x000fe40000010000 */
[----:B------:R-:W-:-:S06]  /*15f0*/  WARPGROUP.ARRIVE ;  /* 0x00000000000079c5 */ /* 0x000fcc0000000000 */
[----:B------:R-:W-:Y:S03]  /*1600*/  HGMMA.64x96x16.F32 R24, gdesc[UR8], R24, gsb0 ;  /* 0x01600000081879f0 */ /* 0x000fe60008000818 */
        /* <DEDUP_REMOVED lines=31> */
[----:B--2---:R-:W-:Y:S05]  /*1800*/  @!P0 BRA `(.L_x_17) ;  /* 0x0000000000048947 */ /* 0x004fea0003800000 */
[----:B------:R-:W-:Y:S01]  /*1810*/  BPT.TRAP 0x1 ;  /* 0x000000040000795c */ /* 0x000fe20000300000 */
.L_x_17:
[----:B------:R-:W-:Y:S01]  /*1820*/  LOP3.LUT R22, R22, 0xffffff80, RZ, 0xc0, !PT ;  /* 0xffffff8016167812 */ /* 0x000fe200078ec0ff */
[----:B-1----:R-:W-:Y:S01]  /*1830*/  IMAD.MOV.U32 R4, RZ, RZ, -0x2 ;  /* 0xfffffffeff047424 */ /* 0x002fe200078e00ff */
[----:B------:R-:W-:Y:S01]  /*1840*/  ULDC UR4, c[0x0][0x988] ;  /* 0x0002620000047ab9 */ /* 0x000fe20000000800 */
[----:B------:R-:W-:Y:S01]  /*1850*/  P2R R15, PR, RZ, 0x1 ;  /* 0x00000001ff0f7803 */ /* 0x000fe20000000000 */
[--C-:B------:R-:W-:Y:S01]  /*1860*/  IMAD.MOV.U32 R85, RZ, RZ, R87.reuse ;  /* 0x000000ffff557224 */ /* 0x100fe200078e0057 */
[----:B------:R-:W-:Y:S01]  /*1870*/  IADD3 R22, R19, -R22, RZ ;  /* 0x8000001613167210 */ /* 0x000fe20007ffe0ff */
[--C-:B------:R-:W-:Y:S01]  /*1880*/  IMAD.MOV.U32 R81, RZ, RZ, R87.reuse ;  /* 0x000000ffff517224 */ /* 0x100fe200078e0057 */
[-C--:B------:R-:W-:Y:S01]  /*1890*/  MOV R83, R87.reuse ;  /* 0x0000005700537202 */ /* 0x080fe20000000f00 */
[--C-:B------:R-:W-:Y:S01]  /*18a0*/  IMAD.MOV.U32 R77, RZ, RZ, R87.reuse ;  /* 0x000000ffff4d7224 */ /* 0x100fe200078e0057 */
[----:B0-----:R-:W-:Y:S01]  /*18b0*/  SHF.R.S32.HI R3, RZ, 0x1f, R22 ;  /* 0x0000001fff037819 */ /* 0x001fe20000011416 */
[----:B------:R-:W-:Y:S01]  /*18c0*/  IMAD.MOV.U32 R73, RZ, RZ, R87 ;  /* 0x000000ffff497224 */ /* 0x000fe200078e0057 */
[----:B------:R-:W-:-:S02]  /*18d0*/  MOV R79, R87 ;  /* 0x00000057004f7202 */ /* 0x000fc40000000f00 */
[----:B------:R-:W-:Y:S02]  /*18e0*/  LEA.HI R3, R3, R22, RZ, 0x2 ;  /* 0x0000001603037211 */ /* 0x000fe400078f10ff */
[----:B------:R-:W-:Y:S02]  /*18f0*/  MOV R75, R87 ;  /* 0x00000057004b7202 */ /* 0x000fe40000000f00 */
[----:B------:R-:W-:-:S05]  /*1900*/  LOP3.LUT R3, R3, 0x7ffffffc, RZ, 0xc0, !PT ;  /* 0x7ffffffc03037812 */ /* 0x000fca00078ec0ff */
[----:B------:R-:W-:-:S04]  /*1910*/  IMAD.IADD R3, R22, 0x1, -R3 ;  /* 0x0000000116037824 */ /* 0x000fc800078e0a03 */
[----:B------:R-:W-:-:S04]  /*1920*/  IMAD R3, R3, R4, 0x60 ;  /* 0x0000006003037424 */ /* 0x000fc800078e0204 */
[----:B------:R-:W-:-:S04]  /*1930*/  IMAD.IADD R18, R18, 0x1, R3 ;  /* 0x0000000112127824 */ /* 0x000fc800078e0203 */
[----:B------:R-:W-:-:S05]  /*1940*/  IMAD R18, R17, -0x60, R18 ;  /* 0xffffffa011127824 */ /* 0x000fca00078e0212 */
[C---:B------:R-:W-:Y:S02]  /*1950*/  ISETP.GT.AND P6, PT, R18.reuse, RZ, PT ;  /* 0x000000ff1200720c */ /* 0x040fe40003fc4270 */
[C---:B------:R-:W-:Y:S02]  /*1960*/  ISETP.GT.AND P5, PT, R18.reuse, 0x1, PT ;  /* 0x000000011200780c */ /* 0x040fe40003fa4270 */
[----:B------:R-:W-:Y:S02]  /*1970*/  ISETP.GT.AND P4, PT, R18, 0x8, PT ;  /* 0x000000081200780c */ /* 0x000fe40003f84270 */
[----:B------:R-:W-:Y:S02]  /*1980*/  FSEL R26, R26, -INF , P6 ;  /* 0xff8000001a1a7808 */ /* 0x000fe40003000000 */
[----:B------:R-:W-:Y:S02]  /*1990*/  FSEL R27, R27, -INF , P5 ;  /* 0xff8000001b1b7808 */ /* 0x000fe40002800000 */
[----:B------:R-:W-:-:S02]  /*19a0*/  ISETP.GT.AND P3, PT, R18, 0x9, PT ;  /* 0x000000091200780c */ /* 0x000fc40003f64270 */
[----:B------:R-:W-:Y:S02]  /*19b0*/  FSEL R30, R30, -INF , P4 ;  /* 0xff8000001e1e7808 */ /* 0x000fe40002000000 */
[----:B------:R-:W-:Y:S02]  /*19c0*/  FMNMX.FTZ R3, R26, R27, !PT ;  /* 0x0000001b1a037209 */ /* 0x000fe40007810000 */
[----:B------:R-:W-:Y:S02]  /*19d0*/  ISETP.GT.AND P2, PT, R18, 0x10, PT ;  /* 0x000000101200780c */ /* 0x000fe40003f44270 */
[----:B------:R-:W-:Y:S02]  /*19e0*/  FSEL R10, R31, -INF , P3 ;  /* 0xff8000001f0a7808 */ /* 0x000fe40001800000 */
[----:B------:R-:W-:Y:S02]  /*19f0*/  FMNMX.FTZ R3, R30, R3, !PT ;  /* 0x000000031e037209 */ /* 0x000fe40007810000 */
[----:B------:R-:W-:-:S02]  /*1a00*/  ISETP.GT.AND P1, PT, R18, 0x11, PT ;  /* 0x000000111200780c */ /* 0x000fc40003f24270 */
[----:B------:R-:W-:Y:S02]  /*1a10*/  FSEL R34, R34, -INF , P2 ;  /* 0xff80000022227808 */ /* 0x000fe40001000000 */
[----:B------:R-:W-:Y:S02]  /*1a20*/  FMNMX.FTZ R3, R10, R3, !PT ;  /* 0x000000030a037209 */ /* 0x000fe40007810000 */
[----:B------:R-:W-:Y:S02]  /*1a30*/  FSEL R24, R24, -INF , P6 ;  /* 0xff80000018187808 */ /* 0x000fe40003000000 */
[----:B------:R-:W-:Y:S02]  /*1a40*/  ISETP.GT.AND P6, PT, R18, 0x18, PT ;  /* 0x000000181200780c */ /* 0x000fe40003fc4270 */
[----:B------:R-:W-:Y:S02]  /*1a50*/  FSEL R14, R35, -INF , P1 ;  /* 0xff800000230e7808 */ /* 0x000fe40000800000 */
[----:B------:R-:W-:-:S02]  /*1a60*/  FMNMX.FTZ R3, R34, R3, !PT ;  /* 0x0000000322037209 */ /* 0x000fc40007810000 */
[----:B------:R-:W-:Y:S02]  /*1a70*/  FSEL R25, R25, -INF , P5 ;  /* 0xff80000019197808 */ /* 0x000fe40002800000 */
[----:B------:R-:W-:Y:S02]  /*1a80*/  ISETP.GT.AND P5, PT, R18, 0x19, PT ;  /* 0x000000191200780c */ /* 0x000fe40003fa4270 */
[----:B------:R-:W-:Y:S02]  /*1a90*/  FSEL R38, R38, -INF , P6 ;  /* 0xff80000026267808 */ /* 0x000fe40003000000 */
[----:B------:R-:W-:Y:S02]  /*1aa0*/  FMNMX.FTZ R3, R14, R3, !PT ;  /* 0x000000030e037209 */ /* 0x000fe40007810000 */
[----:B------:R-:W-:Y:S02]  /*1ab0*/  FSEL R28, R28, -INF , P4 ;  /* 0xff8000001c1c7808 */ /* 0x000fe40002000000 */
        /* <DEDUP_REMOVED lines=19> */
[----:B------:R-:W-:Y:S01]  /*1bf0*/  FSEL R20, R37, -INF , P5 ;  /* 0xff80000025147808 */ /* 0x000fe20002800000 */
[----:B------:R-:W-:Y:S01]  /*1c00*/  IMAD.MOV.U32 R37, RZ, RZ, R87 ;  /* 0x000000ffff257224 */ /* 0x000fe200078e0057 */
[----:B------:R-:W-:Y:S02]  /*1c10*/  ISETP.GT.AND P5, PT, R18, 0x31, PT ;  /* 0x000000311200780c */ /* 0x000fe40003fa4270 */
[----:B------:R-:W-:Y:S02]  /*1c20*/  FSEL R78, R50, -INF , P6 ;  /* 0xff800000324e7808 */ /* 0x000fe40003000000 */
[----:B------:R-:W-:Y:S02]  /*1c30*/  FMNMX.FTZ R3, R76, R3, !PT ;  /* 0x000000034c037209 */ /* 0x000fe40007810000 */
[----:B------:R-:W-:Y:S02]  /*1c40*/  FSEL R40, R40, -INF , P4 ;  /* 0xff80000028287808 */ /* 0x000fe40002000000 */
[----:B------:R-:W-:-:S02]  /*1c50*/  ISETP.GT.AND P4, PT, R18, 0x38, PT ;  /* 0x000000381200780c */ /* 0x000fc40003f84270 */
[----:B------:R-:W-:Y:S02]  /*1c60*/  FSEL R80, R51, -INF , P5 ;  /* 0xff80000033507808 */ /* 0x000fe40002800000 */
[----:B------:R-:W-:Y:S02]  /*1c70*/  FMNMX.FTZ R3, R78, R3, !PT ;  /* 0x000000034e037209 */ /* 0x000fe40007810000 */
[----:B------:R-:W-:Y:S01]  /*1c80*/  FSEL R46, R41, -INF , P3 ;  /* 0xff800000292e7808 */ /* 0x000fe20001800000 */
[----:B------:R-:W-:Y:S01]  /*1c90*/  IMAD.MOV.U32 R41, RZ, RZ, R87 ;  /* 0x000000ffff297224 */ /* 0x000fe200078e0057 */
[----:B------:R-:W-:Y:S02]  /*1ca0*/  ISETP.GT.AND P3, PT, R18, 0x39, PT ;  /* 0x000000391200780c */ /* 0x000fe40003f64270 */
[----:B------:R-:W-:Y:S02]  /*1cb0*/  FSEL R82, R54, -INF , P4 ;  /* 0xff80000036527808 */ /* 0x000fe40002000000 */
[----:B------:R-:W-:-:S02]  /*1cc0*/  FMNMX.FTZ R3, R80, R3, !PT ;  /* 0x0000000350037209 */ /* 0x000fc40007810000 */
[----:B------:R-:W-:Y:S02]  /*1cd0*/  FSEL R44, R44, -INF , P2 ;  /* 0xff8000002c2c7808 */ /* 0x000fe40001000000 */
[----:B------:R-:W-:Y:S02]  /*1ce0*/  ISETP.GT.AND P2, PT, R18, 0x40, PT ;  /* 0x000000401200780c */ /* 0x000fe40003f44270 */
[----:B------:R-:W-:Y:S02]  /*1cf0*/  FSEL R84, R55, -INF , P3 ;  /* 0xff80000037547808 */ /* 0x000fe40001800000 */
[----:B------:R-:W-:Y:S02]  /*1d00*/  FMNMX.FTZ R3, R82, R3, !PT ;  /* 0x0000000352037209 */ /* 0x000fe40007810000 */
[----:B------:R-:W-:Y:S01]  /*1d10*/  FSEL R50, R45, -INF , P1 ;  /* 0xff8000002d327808 */ /* 0x000fe20000800000 */
[----:B------:R-:W-:Y:S01]  /*1d20*/  IMAD.MOV.U32 R45, RZ, RZ, R87 ;  /* 0x000000ffff2d7224 */ /* 0x000fe200078e0057 */
        /* <DEDUP_REMOVED lines=31> */
[----:B------:R-:W-:Y:S02]  /*1f20*/  FMNMX.FTZ R3, R70, R3, !PT ;  /* 0x0000000346037209 */ /* 0x000fe40007810000 */
[----:B------:R-:W-:Y:S02]  /*1f30*/  FSEL R60, R60, -INF , P6 ;  /* 0xff8000003c3c7808 */ /* 0x000fe40003000000 */
[----:B------:R-:W-:-:S02]  /*1f40*/  FMNMX.FTZ R9, R96, R3, !PT ;  /* 0x0000000360097209 */ /* 0x000fc40007810000 */
[----:B------:R-:W-:Y:S01]  /*1f50*/  MOV R3, UR4 ;  /* 0x0000000400037c02 */ /* 0x000fe20008000f00 */
[----:B------:R-:W-:Y:S01]  /*1f60*/  UIADD3 UR4, UR37, 0x2a840, URZ ;  /* 0x0002a84025047890 */ /* 0x000fe2000fffe03f */
[----:B------:R-:W-:Y:S01]  /*1f70*/  FSEL R64, R64, -INF , P4 ;  /* 0xff80000040407808 */ /* 0x000fe20002000000 */
[----:B------:R-:W0:Y:S01]  /*1f80*/  SHFL.BFLY PT, R4, R9, 0x2, 0x1f ;  /* 0x0c401f0009047f89 */ /* 0x000e2200000e0000 */
[----:B------:R-:W-:Y:S01]  /*1f90*/  FSEL R18, R65, -INF , P3 ;  /* 0xff80000041127808 */ /* 0x000fe20001800000 */
[----:B------:R-:W-:Y:S01]  /*1fa0*/  UPRMT UR4, UR57, 0x654, UR4 ;  /* 0x0000065439047896 */ /* 0x000fe20008000004 */
[----:B------:R-:W-:Y:S01]  /*1fb0*/  FSEL R68, R68, -INF , P2 ;  /* 0xff80000044447808 */ /* 0x000fe20001000000 */
[----:B------:R-:W-:Y:S01]  /*1fc0*/  IMAD.MOV.U32 R65, RZ, RZ, R87 ;  /* 0x000000ffff417224 */ /* 0x000fe200078e0057 */
[-C--:B------:R-:W-:Y:S02]  /*1fd0*/  MOV R71, R87.reuse ;  /* 0x0000005700477202 */ /* 0x080fe40000000f00 */
[----:B------:R-:W-:-:S02]  /*1fe0*/  MOV R67, R87 ;  /* 0x0000005700437202 */ /* 0x000fc40000000f00 */
[-C--:B------:R-:W-:Y:S02]  /*1ff0*/  MOV R63, R87.reuse ;  /* 0x00000057003f7202 */ /* 0x080fe40000000f00 */
[----:B------:R-:W-:Y:S01]  /*2000*/  SYNCS.ARRIVE.TRANS64.RED.A1T0 RZ, [UR4], RZ ;  /* 0x000000ffffff79a7 */ /* 0x000fe20008100404 */
[-C--:B------:R-:W-:Y:S02]  /*2010*/  MOV R59, R87.reuse ;  /* 0x00000057003b7202 */ /* 0x080fe40000000f00 */
[-C--:B------:R-:W-:Y:S02]  /*2020*/  MOV R55, R87.reuse ;  /* 0x0000005700377202 */ /* 0x080fe40000000f00 */
[-C--:B------:R-:W-:Y:S02]  /*2030*/  MOV R51, R87.reuse ;  /* 0x0000005700337202 */ /* 0x080fe40000000f00 */
[-C--:B------:R-:W-:Y:S02]  /*2040*/  MOV R47, R87.reuse ;  /* 0x00000057002f7202 */ /* 0x080fe40000000f00 */
[----:B------:R-:W-:-:S02]  /*2050*/  MOV R43, R87 ;  /* 0x00000057002b7202 */ /* 0x000fc40000000f00 */
[-C--:B------:R-:W-:Y:S02]  /*2060*/  MOV R39, R87.reuse ;  /* 0x0000005700277202 */ /* 0x080fe40000000f00 */
[----:B0-----:R-:W-:Y:S02]  /*2070*/  FMNMX.FTZ R11, R9, R4, !PT ;  /* 0x00000004090b7209 */ /* 0x001fe40007810000 */
[----:B------:R-:W-:-:S03]  /*2080*/  MOV R35, R87 ;  /* 0x0000005700237202 */ /* 0x000fc60000000f00 */
[----:B------:R-:W0:Y:S02]  /*2090*/  SHFL.BFLY PT, R4, R11, 0x1, 0x1f ;  /* 0x0c201f000b047f89 */ /* 0x000e2400000e0000 */
[----:B0-----:R-:W-:-:S04]  /*20a0*/  FMNMX.FTZ R4, R11, R4, !PT ;  /* 0x000000040b047209 */ /* 0x001fc80007810000 */
[C---:B------:R-:W-:Y:S01]  /*20b0*/  FSETP.NEU.FTZ.AND P0, PT, R4.reuse, -INF , PT ;  /* 0xff8000000400780b */ /* 0x040fe20003f1d000 */
[----:B------:R-:W-:-:S05]  /*20c0*/  FMUL.FTZ R5, R4, R3 ;  /* 0x0000000304057220 */ /* 0x000fca0000410000 */
[----:B------:R-:W-:Y:S02]  /*20d0*/  FSEL R13, R5, RZ, P0 ;  /* 0x000000ff050d7208 */ /* 0x000fe40000000000 */
[----:B------:R-:W-:Y:S02]  /*20e0*/  FMNMX.FTZ R5, R24, R25, !PT ;  /* 0x0000001918057209 */ /* 0x000fe40007810000 */
[----:B------:R-:W-:Y:S01]  /*20f0*/  ISETP.NE.AND P0, PT, R15, RZ, PT ;  /* 0x000000ff0f00720c */ /* 0x000fe20003f05270 */
[--C-:B------:R-:W-:Y:S01]  /*2100*/  FFMA.FTZ R9, R14, R3, -R13.reuse ;  /* 0x000000030e097223 */ /* 0x100fe2000001080d */
[----:B------:R-:W-:Y:S01]  /*2110*/  FMNMX.FTZ R5, R28, R5, !PT ;  /* 0x000000051c057209 */ /* 0x000fe20007810000 */
[-CC-:B------:R-:W-:Y:S01]  /*2120*/  FFMA.FTZ R22, R22, R3.reuse, -R13.reuse ;  /* 0x0000000316167223 */ /* 0x180fe2000001080d */
[----:B------:R-:W-:Y:S01]  /*2130*/  FSEL R14, R61, -INF , P5 ;  /* 0xff8000003d0e7808 */ /* 0x000fe20002800000 */
[--C-:B------:R-:W-:Y:S01]  /*2140*/  FFMA.FTZ R10, R10, R3, -R13.reuse ;  /* 0x000000030a0a7223 */ /* 0x100fe2000001080d */
[----:B------:R-:W-:Y:S01]  /*2150*/  FMNMX.FTZ R5, R8, R5, !PT ;  /* 0x0000000508057209 */ /* 0x000fe20007810000 */
[----:B------:R0:W-:Y:S01]  /*2160*/  MUFU.EX2 R143, R22 ;  /* 0x00000016008f7308 */ /* 0x0001e20000000800 */
[-CC-:B------:R-:W-:Y:S01]  /*2170*/  FFMA.FTZ R26, R26, R3.reuse, -R13.reuse ;  /* 0x000000031a1a7223 */ /* 0x180fe2000001080d */
[--C-:B------:R-:W-:Y:S01]  /*2180*/  FFMA.FTZ R27, R27, R3, -R13.reuse ;  /* 0x000000031b1b7223 */ /* 0x100fe2000001080d */
[----:B------:R-:W-:Y:S01]  /*2190*/  FMNMX.FTZ R5, R32, R5, !PT ;  /* 0x0000000520057209 */ /* 0x000fe20007810000 */
[-CC-:B------:R-:W-:Y:S01]  /*21a0*/  FFMA.FTZ R30, R30, R3.reuse, -R13.reuse ;  /* 0x000000031e1e7223 */ /* 0x180fe2000001080d */
[-CC-:B------:R-:W-:Y:S01]  /*21b0*/  FFMA.FTZ R34, R34, R3.reuse, -R13.reuse ;  /* 0x0000000322227223 */ /* 0x180fe2000001080d */
[--C-:B------:R-:W-:Y:S01]  /*21c0*/  FFMA.FTZ R38, R38, R3, -R13.reuse ;  /* 0x0000000326267223 */ /* 0x100fe2000001080d */
[----:B------:R-:W-:Y:S01]  /*21d0*/  FMNMX.FTZ R5, R12, R5, !PT ;  /* 0x000000050c057209 */ /* 0x000fe20007810000 */
[----:B------:R-:W-:Y:S01]  /*21e0*/  MUFU.EX2 R139, R10 ;  /* 0x0000000a008b7308 */ /* 0x000fe20000000800 */
[----:B0-----:R-:W-:Y:S01]  /*21f0*/  FSEL R22, R69, -INF , P1 ;  /* 0xff80000045167808 */ /* 0x001fe20000800000 */
[--C-:B------:R-:W-:Y:S01]  /*2200*/  FFMA.FTZ R42, R42, R3, -R13.reuse ;  /* 0x000000032a2a7223 */ /* 0x100fe2000001080d */
[----:B------:R-:W-:Y:S01]  /*2210*/  FMNMX.FTZ R5, R36, R5, !PT ;  /* 0x0000000524057209 */ /* 0x000fe20007810000 */
[-CC-:B------:R-:W-:Y:S01]  /*2220*/  FFMA.FTZ R72, R72, R3.reuse, -R13.reuse ;  /* 0x0000000348487223 */ /* 0x180fe2000001080d */
[-CC-:B------:R-:W-:Y:S01]  /*2230*/  FFMA.FTZ R74, R74, R3.reuse, -R13.reuse ;  /* 0x000000034a4a7223 */ /* 0x180fe2000001080d */
[--C-:B------:R-:W-:Y:S01]  /*2240*/  FFMA.FTZ R76, R76, R3, -R13.reuse ;  /* 0x000000034c4c7223 */ /* 0x100fe2000001080d */
[----:B------:R-:W-:Y:S01]  /*2250*/  FMNMX.FTZ R5, R20, R5, !PT ;  /* 0x0000000514057209 */ /* 0x000fe20007810000 */
[----:B------:R-:W-:Y:S01]  /*2260*/  MUFU.EX2 R141, R9 ;  /* 0x00000009008d7308 */ /* 0x000fe20000000800 */
        /* <DEDUP_REMOVED lines=15> */
[----:B------:R-:W0:Y:S01]  /*2360*/  MUFU.EX2 R137, R27 ;  /* 0x0000001b00897308 */ /* 0x000e220000000800 */
[-CC-:B------:R-:W-:Y:S01]  /*2370*/  FFMA.FTZ R70, R70, R3.reuse, -R13.reuse ;  /* 0x0000000346467223 */ /* 0x180fe2000001080d */
[----:B------:R-:W-:Y:S01]  /*2380*/  FFMA.FTZ R13, R96, R3, -R13 ;  /* 0x00000003600d7223 */ /* 0x000fe2000001080d */
[----:B------:R-:W-:Y:S01]  /*2390*/  FMNMX.FTZ R5, R48, R5, !PT ;  /* 0x0000000530057209 */ /* 0x000fe20007810000 */
[----:B------:R-:W-:-:S02]  /*23a0*/  IMAD.MOV.U32 R69, RZ, RZ, R87 ;  /* 0x000000ffff457224 */ /* 0x000fc400078e0057 */
[----:B------:R-:W-:Y:S01]  /*23b0*/  IMAD.MOV.U32 R61, RZ, RZ, R87 ;  /* 0x000000ffff3d7224 */ /* 0x000fe200078e0057 */
[----:B------:R-:W-:Y:S01]  /*23c0*/  FMNMX.FTZ R5, R54, R5, !PT ;  /* 0x0000000536057209 */ /* 0x000fe20007810000 */
[----:B------:R-:W-:Y:S03]  /*23d0*/  MUFU.EX2 R30, R30 ;  /* 0x0000001e001e7308 */ /* 0x000fe60000000800 */
[----:B------:R-:W-:-:S04]  /*23e0*/  FMNMX.FTZ R5, R52, R5, !PT ;  /* 0x0000000534057209 */ /* 0x000fc80007810000 */
[----:B------:R-:W-:Y:S01]  /*23f0*/  FMNMX.FTZ R5, R58, R5, !PT ;  /* 0x000000053a057209 */ /* 0x000fe20007810000 */
[----:B------:R-:W-:Y:S01]  /*2400*/  MUFU.EX2 R34, R34 ;  /* 0x0000002200227308 */ /* 0x000fe20000000800 */
[----:B0-----:R-:W-:Y:S01]  /*2410*/  FADD.FTZ R21, R26, R137 ;  /* 0x000000891a157221 */ /* 0x001fe20000010000 */
[----:B------:R-:W-:Y:S01]  /*2420*/  F2FP.F16.F32.PACK_AB R137, R137, R26 ;  /* 0x0000001a8989723e */ /* 0x000fe200000000ff */
[----:B------:R-:W-:Y:S01]  /*2430*/  IMAD.MOV.U32 R26, RZ, RZ, R87 ;  /* 0x000000ffff1a7224 */ /* 0x000fe200078e0057 */
[----:B------:R-:W-:-:S04]  /*2440*/  FMNMX.FTZ R5, R56, R5, !PT ;  /* 0x0000000538057209 */ /* 0x000fc80007810000 */
[----:B------:R-:W-:Y:S01]  /*2450*/  FMNMX.FTZ R5, R62, R5, !PT ;  /* 0x000000053e057209 */ /* 0x000fe20007810000 */
[----:B------:R-:W-:Y:S03]  /*2460*/  MUFU.EX2 R38, R38 ;  /* 0x0000002600267308 */ /* 0x000fe60000000800 */
[----:B------:R-:W-:-:S04]  /*2470*/  FMNMX.FTZ R5, R60, R5, !PT ;  /* 0x000000053c057209 */ /* 0x000fc80007810000 */
[----:B------:R-:W-:Y:S01]  /*2480*/  FMNMX.FTZ R5, R14, R5, !PT ;  /* 0x000000050e057209 */ /* 0x000fe20007810000 */
[----:B------:R-:W-:Y:S03]  /*2490*/  MUFU.EX2 R42, R42 ;  /* 0x0000002a002a7308 */ /* 0x000fe60000000800 */
[----:B------:R-:W-:-:S04]  /*24a0*/  FMNMX.FTZ R5, R64, R5, !PT ;  /* 0x0000000540057209 */ /* 0x000fc80007810000 */
[----:B------:R-:W-:Y:S01]  /*24b0*/  FMNMX.FTZ R5, R18, R5, !PT ;  /* 0x0000000512057209 */ /* 0x000fe20007810000 */
[----:B------:R0:W-:Y:S03]  /*24c0*/  MUFU.EX2 R145, R72 ;  /* 0x0000004800917308 */ /* 0x0001e60000000800 */
[----:B------:R-:W-:-:S04]  /*24d0*/  FMNMX.FTZ R5, R68, R5, !PT ;  /* 0x0000000544057209 */ /* 0x000fc80007810000 */
[----:B------:R-:W-:Y:S01]  /*24e0*/  FMNMX.FTZ R5, R22, R5, !PT ;  /* 0x0000000516057209 */ /* 0x000fe20007810000 */
[----:B------:R-:W-:Y:S01]  /*24f0*/  MUFU.EX2 R74, R74 ;  /* 0x0000004a004a7308 */ /* 0x000fe20000000800 */
[----:B0-----:R-:W-:-:S03]  /*2500*/  IMAD.MOV.U32 R72, RZ, RZ, R87 ;  /* 0x000000ffff487224 */ /* 0x001fc600078e0057 */
[----:B------:R-:W0:Y:S04]  /*2510*/  SHFL.BFLY PT, R10, R5, 0x2, 0x1f ;  /* 0x0c401f00050a7f89 */ /* 0x000e2800000e0000 */
[----:B------:R-:W-:Y:S08]  /*2520*/  MUFU.EX2 R159, R13 ;  /* 0x0000000d009f7308 */ /* 0x000ff00000000800 */
[----:B------:R1:W-:Y:S08]  /*2530*/  MUFU.EX2 R147, R76 ;  /* 0x0000004c00937308 */ /* 0x0003f00000000800 */
[----:B------:R-:W-:Y:S01]  /*2540*/  MUFU.EX2 R78, R78 ;  /* 0x0000004e004e7308 */ /* 0x000fe20000000800 */
[----:B-1----:R-:W-:Y:S01]  /*2550*/  IMAD.MOV.U32 R76, RZ, RZ, R87 ;  /* 0x000000ffff4c7224 */ /* 0x002fe200078e0057 */
[----:B0-----:R-:W-:-:S06]  /*2560*/  FMNMX.FTZ R9, R5, R10, !PT ;  /* 0x0000000a05097209 */ /* 0x001fcc0007810000 */
[----:B------:R0:W-:Y:S01]  /*2570*/  MUFU.EX2 R149, R80 ;  /* 0x0000005000957308 */ /* 0x0001e20000000800 */
[----:B------:R-:W1:Y:S07]  /*2580*/  SHFL.BFLY PT, R10, R9, 0x1, 0x1f ;  /* 0x0c201f00090a7f89 */ /* 0x000e6e00000e0000 */
[----:B------:R-:W-:Y:S01]  /*2590*/  MUFU.EX2 R82, R82 ;  /* 0x0000005200527308 */ /* 0x000fe20000000800 */
[----:B0-----:R-:W-:-:S07]  /*25a0*/  IMAD.MOV.U32 R80, RZ, RZ, R87 ;  /* 0x000000ffff507224 */ /* 0x001fce00078e0057 */
[----:B------:R0:W-:Y:S08]  /*25b0*/  MUFU.EX2 R151, R84 ;  /* 0x0000005400977308 */ /* 0x0001f00000000800 */
[----:B------:R-:W-:Y:S01]  /*25c0*/  MUFU.EX2 R86, R86 ;  /* 0x0000005600567308 */ /* 0x000fe20000000800 */
[----:B-1----:R-:W-:Y:S01]  /*25d0*/  FMNMX.FTZ R10, R9, R10, !PT ;  /* 0x0000000a090a7209 */ /* 0x002fe20007810000 */
[----:B0-----:R-:W-:-:S03]  /*25e0*/  IMAD.MOV.U32 R84, RZ, RZ, R87 ;  /* 0x000000ffff547224 */ /* 0x001fc600078e0057 */
[C---:B------:R-:W-:Y:S01]  /*25f0*/  FSETP.NEU.FTZ.AND P1, PT, R10.reuse, -INF , PT ;  /* 0xff8000000a00780b */ /* 0x040fe20003f3d000 */
[----:B------:R-:W-:Y:S02]  /*2600*/  FMUL.FTZ R5, R10, R3 ;  /* 0x000000030a057220 */ /* 0x000fe40000410000 */
[----:B------:R-:W-:Y:S03]  /*2610*/  MUFU.EX2 R153, R88 ;  /* 0x0000005800997308 */ /* 0x000fe60000000800 */
[----:B------:R-:W-:-:S05]  /*2620*/  FSEL R5, R5, RZ, P1 ;  /* 0x000000ff05057208 */ /* 0x000fca0000800000 */
[-CC-:B------:R-:W-:Y:S01]  /*2630*/  FFMA.FTZ R24, R24, R3.reuse, -R5.reuse ;  /* 0x0000000318187223 */ /* 0x180fe20000010805 */
[-CC-:B------:R-:W-:Y:S01]  /*2640*/  FFMA.FTZ R25, R25, R3.reuse, -R5.reuse ;  /* 0x0000000319197223 */ /* 0x180fe20000010805 */
[-CC-:B------:R-:W-:Y:S01]  /*2650*/  FFMA.FTZ R28, R28, R3.reuse, -R5.reuse ;  /* 0x000000031c1c7223 */ /* 0x180fe20000010805 */
[-CC-:B------:R-:W-:Y:S01]  /*2660*/  FFMA.FTZ R8, R8, R3.reuse, -R5.reuse ;  /* 0x0000000308087223 */ /* 0x180fe20000010805 */
[-CC-:B------:R-:W-:Y:S01]  /*2670*/  FFMA.FTZ R32, R32, R3.reuse, -R5.reuse ;  /* 0x0000000320207223 */ /* 0x180fe20000010805 */
[-CC-:B------:R-:W-:Y:S01]  /*2680*/  FFMA.FTZ R12, R12, R3.reuse, -R5.reuse ;  /* 0x000000030c0c7223 */ /* 0x180fe20000010805 */
[----:B------:R-:W-:Y:S01]  /*2690*/  MUFU.EX2 R24, R24 ;  /* 0x0000001800187308 */ /* 0x000fe20000000800 */
[-CC-:B------:R-:W-:Y:S01]  /*26a0*/  FFMA.FTZ R36, R36, R3.reuse, -R5.reuse ;  /* 0x0000000324247223 */ /* 0x180fe20000010805 */
[-CC-:B------:R-:W-:Y:S01]  /*26b0*/  FFMA.FTZ R20, R20, R3.reuse, -R5.reuse ;  /* 0x0000000314147223 */ /* 0x180fe20000010805 */
[-CC-:B------:R-:W-:Y:S01]  /*26c0*/  FFMA.FTZ R40, R40, R3.reuse, -R5.reuse ;  /* 0x0000000328287223 */ /* 0x180fe20000010805 */
[-CC-:B------:R-:W-:Y:S01]  /*26d0*/  FFMA.FTZ R46, R46, R3.reuse, -R5.reuse ;  /* 0x000000032e2e7223 */ /* 0x180fe20000010805 */
[-CC-:B------:R-:W-:Y:S01]  /*26e0*/  FFMA.FTZ R44, R44, R3.reuse, -R5.reuse ;  /* 0x000000032c2c7223 */ /* 0x180fe20000010805 */
[-CC-:B------:R-:W-:Y:S01]  /*26f0*/  FFMA.FTZ R50, R50, R3.reuse, -R5.reuse ;  /* 0x0000000332327223 */ /* 0x180fe20000010805 */
[-CC-:B------:R-:W-:Y:S01]  /*2700*/  FFMA.FTZ R48, R48, R3.reuse, -R5.reuse ;  /* 0x0000000330307223 */ /* 0x180fe20000010805 */
[----:B------:R-:W0:Y:S01]  /*2710*/  MUFU.EX2 R25, R25 ;  /* 0x0000001900197308 */ /* 0x000e220000000800 */
[-CC-:B------:R-:W-:Y:S01]  /*2720*/  FFMA.FTZ R54, R54, R3.reuse, -R5.reuse ;  /* 0x0000000336367223 */ /* 0x180fe20000010805 */
        /* <DEDUP_REMOVED lines=10> */
[----:B------:R-:W-:-:S04]  /*27d0*/  FFMA.FTZ R22, R22, R3, -R5 ;  /* 0x0000000316167223 */ /* 0x000fc80000010805 */
[----:B------:R1:W2:Y:S01]  /*27e0*/  MUFU.EX2 R9, R8 ;  /* 0x0000000800097308 */ /* 0x0002a20000000800 */
[----:B0-----:R-:W-:-:S07]  /*27f0*/  F2FP.F16.F32.PACK_AB R136, R25, R24 ;  /* 0x000000181988723e */ /* 0x001fce00000000ff */
[----:B------:R-:W0:Y:S01]  /*2800*/  MUFU.EX2 R32, R32 ;  /* 0x0000002000207308 */ /* 0x000e220000000800 */
[----:B-1----:R-:W-:-:S04]  /*2810*/  FADD.FTZ R8, R30, R21 ;  /* 0x000000151e087221 */ /* 0x002fc80000010000 */
[C---:B------:R-:W-:Y:S01]  /*2820*/  FADD.FTZ R23, R139.reuse, R8 ;  /* 0x000000088b177221 */ /* 0x040fe20000010000 */
[----:B------:R-:W-:Y:S01]  /*2830*/  F2FP.F16.F32.PACK_AB R139, R139, R30 ;  /* 0x0000001e8b8b723e */ /* 0x000fe200000000ff */
[----:B------:R-:W-:Y:S01]  /*2840*/  IMAD.MOV.U32 R30, RZ, RZ, R87 ;  /* 0x000000ffff1e7224 */ /* 0x000fe200078e0057 */
[----:B------:R1:W3:Y:S01]  /*2850*/  MUFU.EX2 R11, R12 ;  /* 0x0000000c000b7308 */ /* 0x0002e20000000800 */
[----:B------:R-:W-:Y:S01]  /*2860*/  FADD.FTZ R8, R34, R23 ;  /* 0x0000001722087221 */ /* 0x000fe20000010000 */
[----:B------:R-:W-:Y:S01]  /*2870*/  FADD.FTZ R23, R24, R25 ;  /* 0x0000001918177221 */ /* 0x000fe20000010000 */
[----:B--2---:R-:W-:Y:S01]  /*2880*/  F2FP.F16.F32.PACK_AB R138, R9, R28 ;  /* 0x0000001c098a723e */ /* 0x004fe200000000ff */
[----:B------:R-:W-:Y:S02]  /*2890*/  IMAD.MOV.U32 R25, RZ, RZ, R87 ;  /* 0x000000ffff197224 */ /* 0x000fe400078e0057 */
[C---:B------:R-:W-:Y:S01]  /*28a0*/  FADD.FTZ R27, R141.reuse, R8 ;  /* 0x000000088d1b7221 */ /* 0x040fe20000010000 */
[----:B------:R-:W-:Y:S01]  /*28b0*/  FADD.FTZ R8, R28, R23 ;  /* 0x000000171c087221 */ /* 0x000fe20000010000 */
[----:B------:R-:W-:Y:S01]  /*28c0*/  F2FP.F16.F32.PACK_AB R141, R141, R34 ;  /* 0x000000228d8d723e */ /* 0x000fe200000000ff */
[----:B------:R-:W2:Y:S01]  /*28d0*/  MUFU.EX2 R36, R36 ;  /* 0x0000002400247308 */ /* 0x000ea20000000800 */
[----:B-1----:R-:W-:Y:S01]  /*28e0*/  FADD.FTZ R12, R38, R27 ;  /* 0x0000001b260c7221 */ /* 0x002fe20000010000 */
[----:B------:R-:W-:Y:S01]  /*28f0*/  FADD.FTZ R27, R9, R8 ;  /* 0x00000008091b7221 */ /* 0x000fe20000010000 */
[----:B------:R-:W-:-:S02]  /*2900*/  IMAD.MOV.U32 R34, RZ, RZ, R87 ;  /* 0x000000ffff227224 */ /* 0x000fc400078e0057 */
[C---:B------:R-:W-:Y:S01]  /*2910*/  FADD.FTZ R29, R143.reuse, R12 ;  /* 0x0000000c8f1d7221 */ /* 0x040fe20000010000 */
[----:B0-----:R-:W-:Y:S01]  /*2920*/  FADD.FTZ R8, R32, R27 ;  /* 0x0000001b20087221 */ /* 0x001fe20000010000 */
[----:B------:R-:W-:Y:S01]  /*2930*/  F2FP.F16.F32.PACK_AB R143, R143, R38 ;  /* 0x000000268f8f723e */ /* 0x000fe200000000ff */
[----:B------:R-:W0:Y:S01]  /*2940*/  MUFU.EX2 R13, R20 ;  /* 0x00000014000d7308 */ /* 0x000e220000000800 */
[----:B------:R-:W-:Y:S01]  /*2950*/  FADD.FTZ R12, R42, R29 ;  /* 0x0000001d2a0c7221 */ /* 0x000fe20000010000 */
[C---:B---3--:R-:W-:Y:S01]  /*2960*/  FADD.FTZ R27, R11.reuse, R8 ;  /* 0x000000080b1b7221 */ /* 0x048fe20000010000 */
[----:B------:R-:W-:Y:S01]  /*2970*/  F2FP.F16.F32.PACK_AB R140, R11, R32 ;  /* 0x000000200b8c723e */ /* 0x000fe200000000ff */
[----:B------:R-:W-:Y:S02]  /*2980*/  IMAD.MOV.U32 R11, RZ, RZ, 0x3f800000 ;  /* 0x3f800000ff0b7424 */ /* 0x000fe400078e00ff */
[C---:B------:R-:W-:Y:S01]  /*2990*/  FADD.FTZ R29, R145.reuse, R12 ;  /* 0x0000000c911d7221 */ /* 0x040fe20000010000 */
[----:B------:R-:W-:Y:S01]  /*29a0*/  F2FP.F16.F32.PACK_AB R145, R145, R42 ;  /* 0x0000002a9191723e */ /* 0x000fe200000000ff */
[----:B------:R-:W-:Y:S01]  /*29b0*/  IMAD.MOV.U32 R42, RZ, RZ, R87 ;  /* 0x000000ffff2a7224 */ /* 0x000fe200078e0057 */
[----:B------:R-:W1:Y:S01]  /*29c0*/  MUFU.EX2 R40, R40 ;  /* 0x0000002800287308 */ /* 0x000e620000000800 */
[----:B--2---:R-:W-:Y:S01]  /*29d0*/  FADD.FTZ R8, R36, R27 ;  /* 0x0000001b24087221 */ /* 0x004fe20000010000 */
[----:B------:R-:W-:Y:S01]  /*29e0*/  FADD.FTZ R12, R74, R29 ;  /* 0x0000001d4a0c7221 */ /* 0x000fe20000010000 */
[----:B------:R-:W-:-:S02]  /*29f0*/  IMAD.MOV.U32 R38, RZ, RZ, R87 ;  /* 0x000000ffff267224 */ /* 0x000fc400078e0057 */
[----:B------:R-:W-:Y:S02]  /*2a00*/  IMAD.MOV.U32 R32, RZ, RZ, R87 ;  /* 0x000000ffff207224 */ /* 0x000fe400078e0057 */
[C---:B------:R-:W-:Y:S01]  /*2a10*/  FADD.FTZ R31, R147.reuse, R12 ;  /* 0x0000000c931f7221 */ /* 0x040fe20000010000 */
[----:B------:R-:W-:Y:S01]  /*2a20*/  F2FP.F16.F32.PACK_AB R147, R147, R74 ;  /* 0x0000004a9393723e */ /* 0x000fe200000000ff */
[----:B------:R-:W2:Y:S01]  /*2a30*/  MUFU.EX2 R15, R46 ;  /* 0x0000002e000f7308 */ /* 0x000ea20000000800 */
[C---:B0-----:R-:W-:Y:S01]  /*2a40*/  FADD.FTZ R29, R13.reuse, R8 ;  /* 0x000000080d1d7221 */ /* 0x041fe20000010000 */
[----:B------:R-:W-:Y:S01]  /*2a50*/  FADD.FTZ R12, R78, R31 ;  /* 0x0000001f4e0c7221 */ /* 0x000fe20000010000 */
[----:B------:R-:W-:Y:S01]  /*2a60*/  F2FP.F16.F32.PACK_AB R142, R13, R36 ;  /* 0x000000240d8e723e */ /* 0x000fe200000000ff */
[----:B------:R-:W-:Y:S02]  /*2a70*/  VIADD R13, R17, 0xfffffffe ;  /* 0xfffffffe110d7836 */ /* 0x000fe40000000000 */
[C---:B------:R-:W-:Y:S01]  /*2a80*/  FADD.FTZ R31, R149.reuse, R12 ;  /* 0x0000000c951f7221 */ /* 0x040fe20000010000 */
[----:B------:R-:W-:Y:S01]  /*2a90*/  F2FP.F16.F32.PACK_AB R149, R149, R78 ;  /* 0x0000004e9595723e */ /* 0x000fe200000000ff */
[----:B------:R-:W0:Y:S01]  /*2aa0*/  MUFU.EX2 R44, R44 ;  /* 0x0000002c002c7308 */ /* 0x000e220000000800 */
[----:B-1----:R-:W-:Y:S01]  /*2ab0*/  FADD.FTZ R8, R40, R29 ;  /* 0x0000001d28087221 */ /* 0x002fe20000010000 */
[----:B------:R-:W-:Y:S01]  /*2ac0*/  FADD.FTZ R12, R82, R31 ;  /* 0x0000001f520c7221 */ /* 0x000fe20000010000 */
[----:B------:R-:W-:Y:S01]  /*2ad0*/  ISETP.GE.AND P1, PT, R13, R16, PT ;  /* 0x000000100d00720c */ /* 0x000fe20003f26270 */
[----:B------:R-:W-:-:S02]  /*2ae0*/  IMAD.MOV.U32 R78, RZ, RZ, R87 ;  /* 0x000000ffff4e7224 */ /* 0x000fc400078e0057 */
[C---:B------:R-:W-:Y:S01]  /*2af0*/  FADD.FTZ R33, R151.reuse, R12 ;  /* 0x0000000c97217221 */ /* 0x040fe20000010000 */
[----:B------:R-:W-:Y:S01]  /*2b00*/  F2FP.F16.F32.PACK_AB R151, R151, R82 ;  /* 0x000000529797723e */ /* 0x000fe200000000ff */
[----:B------:R1:W3:Y:S01]  /*2b10*/  MUFU.EX2 R19, R50 ;  /* 0x0000003200137308 */ /* 0x0002e20000000800 */
[C---:B--2---:R-:W-:Y:S01]  /*2b20*/  FADD.FTZ R29, R15.reuse, R8 ;  /* 0x000000080f1d7221 */ /* 0x044fe20000010000 */
[----:B------:R-:W-:Y:S01]  /*2b30*/  FADD.FTZ R12, R86, R33 ;  /* 0x00000021560c7221 */ /* 0x000fe20000010000 */
[----:B------:R-:W-:Y:S01]  /*2b40*/  F2FP.F16.F32.PACK_AB R144, R15, R40 ;  /* 0x000000280f90723e */ /* 0x000fe200000000ff */
[--C-:B------:R-:W-:Y:S02]  /*2b50*/  IMAD.MOV.U32 R82, RZ, RZ, R87.reuse ;  /* 0x000000ffff527224 */ /* 0x100fe400078e0057 */
[----:B------:R-:W-:Y:S02]  /*2b60*/  IMAD.MOV.U32 R74, RZ, RZ, R87 ;  /* 0x000000ffff4a7224 */ /* 0x000fe400078e0057 */
[----:B------:R-:W2:Y:S01]  /*2b70*/  MUFU.EX2 R48, R48 ;  /* 0x0000003000307308 */ /* 0x000ea20000000800 */
[----:B0-----:R-:W-:Y:S01]  /*2b80*/  FADD.FTZ R8, R44, R29 ;  /* 0x0000001d2c087221 */ /* 0x001fe20000010000 */
[----:B-1----:R-:W-:-:S02]  /*2b90*/  IMAD.MOV.U32 R50, RZ, RZ, R87 ;  /* 0x000000ffff327224 */ /* 0x002fc400078e0057 */
[--C-:B------:R-:W-:Y:S02]  /*2ba0*/  IMAD.MOV.U32 R46, RZ, RZ, R87.reuse ;  /* 0x000000ffff2e7224 */ /* 0x100fe400078e0057 */
[--C-:B------:R-:W-:Y:S02]  /*2bb0*/  IMAD.MOV.U32 R40, RZ, RZ, R87.reuse ;  /* 0x000000ffff287224 */ /* 0x100fe400078e0057 */
[----:B------:R0:W1:Y:S01]  /*2bc0*/  MUFU.EX2 R21, R54 ;  /* 0x0000003600157308 */ /* 0x0000620000000800 */
[C---:B---3--:R-:W-:Y:S01]  /*2bd0*/  FADD.FTZ R31, R19.reuse, R8 ;  /* 0x00000008131f7221 */ /* 0x048fe20000010000 */
[----:B------:R-:W-:Y:S01]  /*2be0*/  F2FP.F16.F32.PACK_AB R146, R19, R44 ;  /* 0x0000002c1392723e */ /* 0x000fe200000000ff */
[--C-:B------:R-:W-:Y:S02]  /*2bf0*/  IMAD.MOV.U32 R44, RZ, RZ, R87.reuse ;  /* 0x000000ffff2c7224 */ /* 0x100fe400078e0057 */
[--C-:B------:R-:W-:Y:S02]  /*2c00*/  IMAD.MOV.U32 R36, RZ, RZ, R87.reuse ;  /* 0x000000ffff247224 */ /* 0x100fe400078e0057 */
[----:B------:R-:W-:Y:S01]  /*2c10*/  IMAD.MOV.U32 R28, RZ, RZ, R87 ;  /* 0x000000ffff1c7224 */ /* 0x000fe200078e0057 */
[----:B------:R-:W3:Y:S01]  /*2c20*/  MUFU.EX2 R52, R52 ;  /* 0x0000003400347308 */ /* 0x000ee20000000800 */
[----:B--2---:R-:W-:Y:S01]  /*2c30*/  FADD.FTZ R8, R48, R31 ;  /* 0x0000001f30087221 */ /* 0x004fe20000010000 */
[C---:B------:R-:W-:Y:S01]  /*2c40*/  FADD.FTZ R31, R153.reuse, R12 ;  /* 0x0000000c991f7221 */ /* 0x040fe20000010000 */
[----:B------:R-:W-:Y:S01]  /*2c50*/  F2FP.F16.F32.PACK_AB R153, R153, R86 ;  /* 0x000000569999723e */ /* 0x000fe200000000ff */
[----:B------:R-:W-:-:S02]  /*2c60*/  IMAD.MOV.U32 R86, RZ, RZ, R87 ;  /* 0x000000ffff567224 */ /* 0x000fc400078e0057 */
[--C-:B0-----:R-:W-:Y:S02]  /*2c70*/  IMAD.MOV.U32 R54, RZ, RZ, R87.reuse ;  /* 0x000000ffff367224 */ /* 0x101fe400078e0057 */
[----:B------:R-:W0:Y:S01]  /*2c80*/  MUFU.EX2 R90, R90 ;  /* 0x0000005a005a7308 */ /* 0x000e220000000800 */
[C---:B-1----:R-:W-:Y:S01]  /*2c90*/  FADD.FTZ R5, R21.reuse, R8 ;  /* 0x0000000815057221 */ /* 0x042fe20000010000 */
[----:B------:R-:W-:Y:S01]  /*2ca0*/  F2FP.F16.F32.PACK_AB R148, R21, R48 ;  /* 0x000000301594723e */ /* 0x000fe200000000ff */
[--C-:B------:R-:W-:Y:S02]  /*2cb0*/  IMAD.MOV.U32 R48, RZ, RZ, R87.reuse ;  /* 0x000000ffff307224 */ /* 0x100fe400078e0057 */
[----:B------:R-:W-:-:S03]  /*2cc0*/  IMAD.MOV.U32 R24, RZ, RZ, R87 ;  /* 0x000000ffff187224 */ /* 0x000fc600078e0057 */
[----:B------:R1:W2:Y:S01]  /*2cd0*/  MUFU.EX2 R23, R58 ;  /* 0x0000003a00177308 */ /* 0x0002a20000000800 */
[----:B---3--:R-:W-:-:S07]  /*2ce0*/  FADD.FTZ R8, R52, R5 ;  /* 0x0000000534087221 */ /* 0x008fce0000010000 */
[----:B------:R-:W3:Y:S01]  /*2cf0*/  MUFU.EX2 R155, R92 ;  /* 0x0000005c009b7308 */ /* 0x000ee20000000800 */
[----:B0-----:R-:W-:Y:S01]  /*2d00*/  FADD.FTZ R12, R90, R31 ;  /* 0x0000001f5a0c7221 */ /* 0x001fe20000010000 */
[----:B-1----:R-:W-:-:S06]  /*2d10*/  IMAD.MOV.U32 R58, RZ, RZ, R87 ;  /* 0x000000ffff3a7224 */ /* 0x002fcc00078e0057 */
[----:B------:R-:W0:Y:S01]  /*2d20*/  MUFU.EX2 R56, R56 ;  /* 0x0000003800387308 */ /* 0x000e220000000800 */
[C---:B--2---:R-:W-:Y:S01]  /*2d30*/  FADD.FTZ R31, R23.reuse, R8 ;  /* 0x00000008171f7221 */ /* 0x044fe20000010000 */
[----:B------:R-:W-:Y:S01]  /*2d40*/  F2FP.F16.F32.PACK_AB R150, R23, R52 ;  /* 0x000000341796723e */ /* 0x000fe200000000ff */
[----:B------:R-:W-:-:S05]  /*2d50*/  IMAD.MOV.U32 R52, RZ, RZ, R87 ;  /* 0x000000ffff347224 */ /* 0x000fca00078e0057 */
[----:B------:R-:W1:Y:S01]  /*2d60*/  MUFU.EX2 R66, R66 ;  /* 0x0000004200427308 */ /* 0x000e620000000800 */
[C---:B---3--:R-:W-:Y:S01]  /*2d70*/  FADD.FTZ R33, R155.reuse, R12 ;  /* 0x0000000c9b217221 */ /* 0x048fe20000010000 */
[----:B------:R-:W-:-:S06]  /*2d80*/  F2FP.F16.F32.PACK_AB R155, R155, R90 ;  /* 0x0000005a9b9b723e */ /* 0x000fcc00000000ff */
[----:B------:R2:W3:Y:S01]  /*2d90*/  MUFU.EX2 R27, R62 ;  /* 0x0000003e001b7308 */ /* 0x0004e20000000800 */
[----:B0-----:R-:W-:-:S07]  /*2da0*/  FADD.FTZ R8, R56, R31 ;  /* 0x0000001f38087221 */ /* 0x001fce0000010000 */
[----:B------:R-:W0:Y:S01]  /*2db0*/  MUFU.EX2 R157, R94 ;  /* 0x0000005e009d7308 */ /* 0x000e220000000800 */
[----:B-1----:R-:W-:Y:S01]  /*2dc0*/  FADD.FTZ R12, R66, R33 ;  /* 0x00000021420c7221 */ /* 0x002fe20000010000 */
[----:B--2---:R-:W-:-:S06]  /*2dd0*/  IMAD.MOV.U32 R62, RZ, RZ, R87 ;  /* 0x000000ffff3e7224 */ /* 0x004fcc00078e0057 */
[----:B------:R-:W1:Y:S01]  /*2de0*/  MUFU.EX2 R60, R60 ;  /* 0x0000003c003c7308 */ /* 0x000e620000000800 */
[C---:B---3--:R-:W-:Y:S01]  /*2df0*/  FADD.FTZ R31, R27.reuse, R8 ;  /* 0x000000081b1f7221 */ /* 0x048fe20000010000 */
[----:B------:R-:W-:Y:S01]  /*2e00*/  F2FP.F16.F32.PACK_AB R152, R27, R56 ;  /* 0x000000381b98723e */ /* 0x000fe200000000ff */
[----:B------:R-:W-:Y:S01]  /*2e10*/  IMAD.MOV.U32 R56, RZ, RZ, R87 ;  /* 0x000000ffff387224 */ /* 0x000fe200078e0057 */
[----:B------:R-:W-:-:S04]  /*2e20*/  MOV R27, R87 ;  /* 0x00000057001b7202 */ /* 0x000fc80000000f00 */
[----:B------:R-:W2:Y:S01]  /*2e30*/  MUFU.EX2 R70, R70 ;  /* 0x0000004600467308 */ /* 0x000ea20000000800 */
[C---:B0-----:R-:W-:Y:S01]  /*2e40*/  FADD.FTZ R33, R157.reuse, R12 ;  /* 0x0000000c9d217221 */ /* 0x041fe20000010000 */
[----:B------:R-:W-:Y:S01]  /*2e50*/  F2FP.F16.F32.PACK_AB R157, R157, R66 ;  /* 0x000000429d9d723e */ /* 0x000fe200000000ff */
[----:B------:R-:W-:-:S05]  /*2e60*/  IMAD.MOV.U32 R66, RZ, RZ, R87 ;  /* 0x000000ffff427224 */ /* 0x000fca00078e0057 */
[----:B------:R-:W0:Y:S01]  /*2e70*/  MUFU.EX2 R29, R14 ;  /* 0x0000000e001d7308 */ /* 0x000e220000000800 */
[----:B-1----:R-:W-:-:S07]  /*2e80*/  FADD.FTZ R8, R60, R31 ;  /* 0x0000001f3c087221 */ /* 0x002fce0000010000 */
[----:B------:R-:W1:Y:S01]  /*2e90*/  MUFU.EX2 R64, R64 ;  /* 0x0000004000407308 */ /* 0x000e620000000800 */
[----:B--2---:R-:W-:-:S07]  /*2ea0*/  FADD.FTZ R12, R70, R33 ;  /* 0x00000021460c7221 */ /* 0x004fce0000010000 */
[----:B------:R-:W2:Y:S01]  /*2eb0*/  MUFU.EX2 R5, R18 ;  /* 0x0000001200057308 */ /* 0x000ea20000000800 */
[----:B0-----:R-:W-:Y:S01]  /*2ec0*/  FADD.FTZ R33, R29, R8 ;  /* 0x000000081d217221 */ /* 0x001fe20000010000 */
[C---:B------:R-:W-:Y:S01]  /*2ed0*/  FADD.FTZ R8, R159.reuse, R12 ;  /* 0x0000000c9f087221 */ /* 0x040fe20000010000 */
[----:B------:R-:W-:Y:S01]  /*2ee0*/  F2FP.F16.F32.PACK_AB R159, R159, R70 ;  /* 0x000000469f9f723e */ /* 0x000fe200000000ff */
[--C-:B------:R-:W-:Y:S01]  /*2ef0*/  IMAD.MOV.U32 R70, RZ, RZ, R87.reuse ;  /* 0x000000ffff467224 */ /* 0x100fe200078e0057 */
[----:B------:R-:W-:Y:S01]  /*2f00*/  F2FP.F16.F32.PACK_AB R154, R29, R60 ;  /* 0x0000003c1d9a723e */ /* 0x000fe200000000ff */
[----:B------:R-:W-:Y:S02]  /*2f10*/  IMAD.MOV.U32 R60, RZ, RZ, R87 ;  /* 0x000000ffff3c7224 */ /* 0x000fe400078e0057 */
[----:B------:R-:W0:Y:S01]  /*2f20*/  MUFU.EX2 R68, R68 ;  /* 0x0000004400447308 */ /* 0x000e220000000800 */
[----:B-1----:R-:W-:Y:S01]  /*2f30*/  FADD.FTZ R12, R64, R33 ;  /* 0x00000021400c7221 */ /* 0x002fe20000010000 */
[----:B------:R-:W-:-:S02]  /*2f40*/  IMAD.MOV.U32 R33, RZ, RZ, R87 ;  /* 0x000000ffff217224 */ /* 0x000fc400078e0057 */
[----:B------:R-:W-:-:S04]  /*2f50*/  IMAD.MOV.U32 R29, RZ, RZ, R87 ;  /* 0x000000ffff1d7224 */ /* 0x000fc800078e0057 */
[----:B------:R-:W1:Y:S01]  /*2f60*/  MUFU.EX2 R31, R22 ;  /* 0x00000016001f7308 */ /* 0x000e620000000800 */
[C---:B--2---:R-:W-:Y:S01]  /*2f70*/  FADD.FTZ R9, R5.reuse, R12 ;  /* 0x0000000c05097221 */ /* 0x044fe20000010000 */
[----:B------:R-:W-:Y:S01]  /*2f80*/  F2FP.F16.F32.PACK_AB R156, R5, R64 ;  /* 0x00000040059c723e */ /* 0x000fe200000000ff */
[----:B------:R-:W-:Y:S02]  /*2f90*/  IMAD.MOV.U32 R64, RZ, RZ, R87 ;  /* 0x000000ffff407224 */ /* 0x000fe400078e0057 */
[----:B0-----:R-:W-:Y:S01]  /*2fa0*/  FADD.FTZ R12, R68, R9 ;  /* 0x00000009440c7221 */ /* 0x001fe20000010000 */
[----:B------:R-:W-:-:S03]  /*2fb0*/  MOV R9, RZ ;  /* 0x000000ff00097202 */ /* 0x000fc60000000f00 */
[C---:B-1----:R-:W-:Y:S01]  /*2fc0*/  FADD.FTZ R5, R31.reuse, R12 ;  /* 0x0000000c1f057221 */ /* 0x042fe20000010000 */
[----:B------:R-:W-:Y:S01]  /*2fd0*/  F2FP.F16.F32.PACK_AB R158, R31, R68 ;  /* 0x000000441f9e723e */ /* 0x000fe200000000ff */
[----:B------:R-:W-:Y:S01]  /*2fe0*/  IMAD.MOV.U32 R12, RZ, RZ, 0x3f800000 ;  /* 0x3f800000ff0c7424 */ /* 0x000fe200078e00ff */
[----:B------:R-:W-:Y:S01]  /*2ff0*/  MOV R31, R87 ;  /* 0x00000057001f7202 */ /* 0x000fe20000000f00 */
[----:B------:R-:W-:Y:S01]  /*3000*/  IMAD.MOV.U32 R68, RZ, RZ, R87 ;  /* 0x000000ffff447224 */ /* 0x000fe200078e0057 */
[----:B------:R-:W-:Y:S06]  /*3010*/  @!P1 BRA `(.L_x_18) ;  /* 0x0000001c00849947 */ /* 0x000fec0003800000 */
[----:B------:R-:W-:Y:S01]  /*3020*/  MOV R15, R4 ;  /* 0x00000004000f7202 */ /* 0x000fe20000000f00 */
[----:B------:R-:W-:Y:S01]  /*3030*/  IMAD.MOV.U32 R17, RZ, RZ, R10 ;  /* 0x000000ffff117224 */ /* 0x000fe200078e000a */
[----:B------:R-:W-:Y:S01]  /*3040*/  CS2R R86, SRZ ;  /* 0x0000000000567805 */ /* 0x000fe2000001ff00 */
[----:B------:R-:W-:Y:S01]  /*3050*/  IMAD.MOV.U32 R14, RZ, RZ, RZ ;  /* 0x000000ffff0e7224 */ /* 0x000fe200078e00ff */
[----:B------:R-:W-:Y:S01]  /*3060*/  CS2R R82, SRZ ;  /* 0x0000000000527805 */ /* 0x000fe2000001ff00 */
[----:B------:R-:W-:Y:S01]  /*3070*/  IMAD.MOV.U32 R11, RZ, RZ, 0x3f800000 ;  /* 0x3f800000ff0b7424 */ /* 0x000fe200078e00ff */
        /* <DEDUP_REMOVED lines=29> */
[----:B------:R-:W-:Y:S01]  /*3250*/  CS2R R24, SRZ ;  /* 0x0000000000187805 */ /* 0x000fe2000001ff00 */
[----:B------:R-:W-:-:S06]  /*3260*/  UMOV UR56, URZ ;  /* 0x0000003f00387c82 */ /* 0x000fcc0008000000 */
.L_x_29:
[----:B------:R-:W-:-:S04]  /*3270*/  UISETP.NE.AND UP0, UPT, UR56, 0x1, UPT ;  /* 0x000000013800788c */ /* 0x000fc8000bf05270 */
[----:B------:R-:W-:-:S06]  /*3280*/  USEL UR4, URZ, 0x1, UP0 ;  /* 0x000000013f047887 */ /* 0x000fcc0008000000 */
[----:B------:R-:W-:Y:S01]  /*3290*/  LOP3.LUT R9, R14, UR4, RZ, 0x3c, !PT ;  /* 0x000000040e097c12 */ /* 0x000fe2000f8e3cff */
[----:B------:R-:W-:Y:S06]  /*32a0*/  @!P0 BRA `(.L_x_19) ;  /* 0x0000000000048947 */ /* 0x000fec0003800000 */
[----:B------:R-:W-:Y:S01]  /*32b0*/  BPT.TRAP 0x1 ;  /* 0x000000040000795c */ /* 0x000fe20000300000 */
.L_x_19:
[----:B------:R-:W-:Y:S01]  /*32c0*/  UIADD3 UR4, UR56, 0x1, URZ ;  /* 0x0000000138047890 */ /* 0x000fe2000fffe03f */
[----:B------:R-:W-:-:S03]  /*32d0*/  SHF.L.U32 R3, R9, 0x1f, RZ ;  /* 0x0000001f09037819 */ /* 0x000fc600000006ff */
[----:B------:R-:W-:-:S04]  /*32e0*/  UISETP.NE.AND UP0, UPT, UR4, 0x2, UPT ;  /* 0x000000020400788c */ /* 0x000fc8000bf05270 */
[----:B------:R-:W-:-:S04]  /*32f0*/  USEL UR4, UR4, URZ, UP0 ;  /* 0x0000003f04047287 */ /* 0x000fc80008000000 */
[----:B------:R-:W-:Y:S02]  /*3300*/  ULEA UR59, UR4, UR37, 0x3 ;  /* 0x00000025043b7291 */ /* 0x000fe4000f8e183f */
[----:B------:R-:W-:-:S07]  /*3310*/  MOV R0, UR4 ;  /* 0x0000000400007c02 */ /* 0x000fce0008000f00 */
[----:B------:R0:W1:Y:S01]  /*3320*/  SYNCS.PHASECHK.TRANS64.TRYWAIT P1, [UR59+0x2a830], R3 ;  /* 0x02a83003ff0075a7 */ /* 0x000062000802017b */
[----:B------:R-:W-:Y:S05]  /*3330*/  @!P0 BRA `(.L_x_20) ;  /* 0x0000000000048947 */ /* 0x000fea0003800000 */
[----:B------:R-:W-:Y:S01]  /*3340*/  BPT.TRAP 0x1 ;  /* 0x000000040000795c */ /* 0x000fe20000300000 */
.L_x_20:
[----:B-1----:R-:W-:Y:S05]  /*3350*/  @P1 BRA `(.L_x_21) ;  /* 0x0000000000081947 */ /* 0x002fea0003800000 */
[----:B------:R-:W1:Y:S02]  /*3360*/  SYNCS.PHASECHK.TRANS64.TRYWAIT P1, [UR59+0x2a830], R3 ;  /* 0x02a83003ff0075a7 */ /* 0x000e64000802017b */
[----:B-1----:R-:W-:Y:S05]  /*3370*/  @!P1 BRA `(.L_x_22) ;  /* 0x0000007800909947 */ /* 0x002fea0003800000 */
.L_x_21:
[----:B------:R-:W-:Y:S01]  /*3380*/  R2UR UR6, R0 ;  /* 0x00000000000672ca */ /* 0x000fe200000e0000 */
[----:B------:R-:W-:Y:S01]  /*3390*/  WARPGROUP.ARRIVE ;  /* 0x00000000000079c5 */ /* 0x000fe20000000000 */
[----:B------:R-:W-:Y:S01]  /*33a0*/  R2UR UR4, R6 ;  /* 0x00000000060472ca */ /* 0x000fe200000e0000 */
[----:B------:R-:W-:Y:S01]  /*33b0*/  UMOV UR7, 0x40000040 ;  /* 0x4000004000077882 */ /* 0x000fe20000000000 */
[----:B------:R-:W-:Y:S01]  /*33c0*/  R2UR UR5, R7 ;  /* 0x00000000070572ca */ /* 0x000fe200000e0000 */
[----:B------:R-:W-:Y:S01]  /*33d0*/  UMOV UR11, 0x40000040 ;  /* 0x40000040000b7882 */ /* 0x000fe20000000000 */
[----:B------:R-:W-:Y:S01]  /*33e0*/  UMOV UR15, 0x40000040 ;  /* 0x40000040000f7882 */ /* 0x000fe20000000000 */
[----:B------:R-:W-:Y:S01]  /*33f0*/  UMOV UR19, 0x40000040 ;  /* 0x4000004000137882 */ /* 0x000fe20000000000 */
[----:B------:R-:W-:Y:S01]  /*3400*/  UMOV UR23, 0x40000040 ;  /* 0x4000004000177882 */ /* 0x000fe20000000000 */
[----:B------:R-:W-:Y:S01]  /*3410*/  UMOV UR27, 0x40000040 ;  /* 0x40000040001b7882 */ /* 0x000fe20000000000 */
[----:B------:R-:W-:Y:S01]  /*3420*/  UMOV UR31, 0x40000040 ;  /* 0x40000040001f7882 */ /* 0x000fe20000000000 */
[----:B------:R-:W-:Y:S01]  /*3430*/  UMOV UR35, 0x40000040 ;  /* 0x4000004000237882 */ /* 0x000fe20000000000 */
[----:B------:R-:W-:Y:S01]  /*3440*/  UMOV UR43, 0x40000040 ;  /* 0x40000040002b7882 */ /* 0x000fe20000000000 */
[----:B------:R-:W-:Y:S01]  /*3450*/  UIMAD UR6, UR6, 0x900, UR58 ;  /* 0x00000900060678a4 */ /* 0x000fe2000f8e023a */
[-C--:B------:R-:W-:Y:S01]  /*3460*/  FMUL.FTZ R24, R24, R12.reuse ;  /* 0x0000000c18187220 */ /* 0x080fe20000410000 */
[----:B------:R-:W-:Y:S01]  /*3470*/  UMOV UR47, 0x40000040 ;  /* 0x40000040002f7882 */ /* 0x000fe20000000000 */
[----:B------:R-:W-:Y:S01]  /*3480*/  UMOV UR51, 0x40000040 ;  /* 0x4000004000337882 */ /* 0x000fe20000000000 */
[----:B------:R-:W-:Y:S01]  /*3490*/  UIADD3 UR10, UR6, 0x2, URZ ;  /* 0x00000002060a7890 */ /* 0x000fe2000fffe03f */
[-C--:B------:R-:W-:Y:S01]  /*34a0*/  FMUL.FTZ R25, R25, R12.reuse ;  /* 0x0000000c19197220 */ /* 0x080fe20000410000 */
[----:B------:R-:W-:Y:S01]  /*34b0*/  UIADD3 UR14, UR6, 0x4, URZ ;  /* 0x00000004060e7890 */ /* 0x000fe2000fffe03f */
[----:B------:R-:W-:Y:S01]  /*34c0*/  FMUL.FTZ R28, R28, R12 ;  /* 0x0000000c1c1c7220 */ /* 0x000fe20000410000 */
[----:B------:R-:W-:-:S02]  /*34d0*/  UIADD3 UR18, UR6, 0x6, URZ ;  /* 0x0000000606127890 */ /* 0x000fc4000fffe03f */
[----:B------:R-:W-:Y:S01]  /*34e0*/  HGMMA.64x96x16.F32 R88, gdesc[UR4], RZ, !UPT, gsb0 ;  /* 0x01600000045879f0 */ /* 0x000fe2000c0008ff */
[----:B------:R-:W-:Y:S01]  /*34f0*/  UIADD3 UR22, UR6, 0x300, URZ ;  /* 0x0000030006167890 */ /* 0x000fe2000fffe03f */
[-C--:B------:R-:W-:Y:S01]  /*3500*/  FMUL.FTZ R29, R29, R12.reuse ;  /* 0x0000000c1d1d7220 */ /* 0x080fe20000410000 */
        /* <DEDUP_REMOVED lines=14> */
[----:B------:R-:W-:Y:S01]  /*35f0*/  UMOV UR55, 0x40000040 ;  /* 0x4000004000377882 */ /* 0x000fe20000000000 */
[-C--:B------:R-:W-:Y:S01]  /*3600*/  FMUL.FTZ R45, R45, R12.reuse ;  /* 0x0000000c2d2d7220 */ /* 0x080fe20000410000 */
        /* <DEDUP_REMOVED lines=19> */
[----:B------:R-:W-:Y:S01]  /*3740*/  FMUL.FTZ R85, R85, R12 ;  /* 0x0000000c55557220 */ /* 0x000fe20000410000 */
        /* <DEDUP_REMOVED lines=32> */
[----:B------:R-:W-:-:S02]  /*3950*/  WARPGROUP.DEPBAR.LE gsb0, 0x0 ;  /* 0x00008000000079c5 */ /* 0x000fc40000010000 */
        /* <DEDUP_REMOVED lines=33> */
[----:B------:R-:W-:Y:S05]  /*3b70*/  @!P0 BRA `(.L_x_23) ;  /* 0x0000000000048947 */ /* 0x000fea0003800000 */
[----:B------:R-:W-:Y:S01]  /*3b80*/  BPT.TRAP 0x1 ;  /* 0x000000040000795c */ /* 0x000fe20000300000 */
.L_x_23:
[----:B------:R-:W-:Y:S01]  /*3b90*/  ULEA UR5, UR56, UR37, 0x3 ;  /* 0x0000002538057291 */ /* 0x000fe2000f8e183f */
[----:B01----:R-:W-:-:S08]  /*3ba0*/  SHF.L.U32 R3, R14, 0x1f, RZ ;  /* 0x0000001f0e037819 */ /* 0x003fd000000006ff */
[----:B------:R0:W1:Y:S01]  /*3bb0*/  SYNCS.PHASECHK.TRANS64.TRYWAIT P1, [UR5+0x2a850], R3 ;  /* 0x02a85003ff0075a7 */ /* 0x0000620008020145 */
[----:B------:R-:W-:Y:S05]  /*3bc0*/  @!P0 BRA `(.L_x_24) ;  /* 0x0000000000048947 */ /* 0x000fea0003800000 */
[----:B------:R-:W-:Y:S01]  /*3bd0*/  BPT.TRAP 0x1 ;  /* 0x000000040000795c */ /* 0x000fe20000300000 */
.L_x_24:
[----:B-1----:R-:W-:Y:S05]  /*3be0*/  @P1 BRA `(.L_x_25) ;  /* 0x0000000000081947 */ /* 0x002fea0003800000 */
[----:B------:R-:W1:Y:S02]  /*3bf0*/  SYNCS.PHASECHK.TRANS64.TRYWAIT P1, [UR5+0x2a850], R3 ;  /* 0x02a85003ff0075a7 */ /* 0x000e640008020145 */
[----:B-1----:R-:W-:Y:S05]  /*3c00*/  @!P1 BRA `(.L_x_26) ;  /* 0x0000007000849947 */ /* 0x002fea0003800000 */
.L_x_25:
[----:B------:R-:W-:Y:S01]  /*3c10*/  UIADD3 UR4, UR37, 0x400, URZ ;  /* 0x0000040025047890 */ /* 0x000fe2000fffe03f */
[----:B------:R-:W-:Y:S01]  /*3c20*/  WARPGROUP.ARRIVE ;  /* 0x00000000000079c5 */ /* 0x000fe20000000000 */
[----:B------:R-:W-:Y:S02]  /*3c30*/  UMOV UR7, 0x40000040 ;  /* 0x4000004000077882 */ /* 0x000fe40000000000 */
[----:B------:R-:W-:-:S04]  /*3c40*/  USHF.R.U32.HI UR4, URZ, 0x4, UR4 ;  /* 0x000000043f047899 */ /* 0x000fc80008011604 */
[----:B------:R-:W-:-:S04]  /*3c50*/  ULOP3.LUT UR4, UR4, 0x3fff, URZ, 0xc0, !UPT ;  /* 0x00003fff04047892 */ /* 0x000fc8000f8ec03f */
[----:B------:R-:W-:-:S04]  /*3c60*/  ULOP3.LUT UR4, UR4, 0x3000000, URZ, 0xfc, !UPT ;  /* 0x0300000004047892 */ /* 0x000fc8000f8efc3f */
[----:B------:R-:W-:-:S04]  /*3c70*/  UIMAD UR56, UR56, 0x600, UR4 ;  /* 0x00000600383878a4 */ /* 0x000fc8000f8e0204 */
[----:B------:R-:W-:-:S03]  /*3c80*/  UIADD3 UR4, UR56, 0x80, URZ ;  /* 0x0000008038047890 */ /* 0x000fc6000fffe03f */
[----:B------:R-:W-:-:S06]  /*3c90*/  UMOV UR6, UR56 ;  /* 0x0000003800067c82 */ /* 0x000fcc0008000000 */
[----:B------:R-:W-:Y:S01]  /*3ca0*/  HGMMA.64x128x16.F32 R24, R136, gdesc[UR4].tnspB, R24, gsb0 ;  /* 0x41e0000488187df0 */ /* 0x000fe20008000818 */
[----:B------:R-:W-:Y:S01]  /*3cb0*/  UMOV UR7, 0x40000040 ;  /* 0x4000004000077882 */ /* 0x000fe20000000000 */
[----:B------:R-:W-:Y:S01]  /*3cc0*/  UMOV UR6, UR4 ;  /* 0x0000000400067c82 */ /* 0x000fe20008000000 */
[----:B------:R-:W-:Y:S01]  /*3cd0*/  UIADD3 UR4, UR56, 0x100, URZ ;  /* 0x0000010038047890 */ /* 0x000fe2000fffe03f */
[----:B------:R-:W-:Y:S02]  /*3ce0*/  WARPGROUP.DEPBAR.LE gsb0, 0x0 ;  /* 0x00008000000079c5 */ /* 0x000fe40000010000 */
[----:B------:R-:W-:-:S06]  /*3cf0*/  WARPGROUP.ARRIVE ;  /* 0x00000000000079c5 */ /* 0x000fcc0000000000 */
[----:B------:R-:W-:Y:S01]  /*3d00*/  HGMMA.64x128x16.F32 R24, R140, gdesc[UR4].tnspB, R24, gsb0 ;  /* 0x41e000048c187df0 */ /* 0x000fe20008000818 */
[----:B------:R-:W-:Y:S01]  /*3d10*/  UMOV UR6, UR4 ;  /* 0x0000000400067c82 */ /* 0x000fe20008000000 */
[----:B------:R-:W-:Y:S01]  /*3d20*/  UMOV UR7, 0x40000040 ;  /* 0x4000004000077882 */ /* 0x000fe20000000000 */
[----:B------:R-:W-:Y:S01]  /*3d30*/  UIADD3 UR4, UR56, 0x180, URZ ;  /* 0x0000018038047890 */ /* 0x000fe2000fffe03f */
[----:B------:R-:W-:Y:S02]  /*3d40*/  WARPGROUP.DEPBAR.LE gsb0, 0x0 ;  /* 0x00008000000079c5 */ /* 0x000fe40000010000 */
[----:B------:R-:W-:-:S06]  /*3d50*/  WARPGROUP.ARRIVE ;  /* 0x00000000000079c5 */ /* 0x000fcc0000000000 */
[----:B------:R-:W-:Y:S01]  /*3d60*/  HGMMA.64x128x16.F32 R24, R144, gdesc[UR4].tnspB, R24, gsb0 ;  /* 0x41e0000490187df0 */ /* 0x000fe20008000818 */
[----:B------:R-:W-:Y:S01]  /*3d70*/  UMOV UR6, UR4 ;  /* 0x0000000400067c82 */ /* 0x000fe20008000000 */
[----:B------:R-:W-:Y:S01]  /*3d80*/  UMOV UR7, 0x40000040 ;  /* 0x4000004000077882 */ /* 0x000fe20000000000 */
[----:B------:R-:W-:Y:S02]  /*3d90*/  UIADD3 UR4, UR56, 0x200, URZ ;  /* 0x0000020038047890 */ /* 0x000fe4000fffe03f */
[----:B------:R-:W-:Y:S01]  /*3da0*/  UIADD3 UR56, UR56, 0x280, URZ ;  /* 0x0000028038387890 */ /* 0x000fe2000fffe03f */
[----:B------:R-:W-:Y:S02]  /*3db0*/  WARPGROUP.DEPBAR.LE gsb0, 0x0 ;  /* 0x00008000000079c5 */ /* 0x000fe40000010000 */
[----:B------:R-:W-:-:S06]  /*3dc0*/  WARPGROUP.ARRIVE ;  /* 0x00000000000079c5 */ /* 0x000fcc0000000000 */
[----:B------:R-:W-:Y:S01]  /*3dd0*/  HGMMA.64x128x16.F32 R24, R148, gdesc[UR4].tnspB, R24, gsb0 ;  /* 0x41e0000494187df0 */ /* 0x000fe20008000818 */
[----:B------:R-:W-:Y:S01]  /*3de0*/  UMOV UR6, UR4 ;  /* 0x0000000400067c82 */ /* 0x000fe20008000000 */
[----:B------:R-:W-:Y:S01]  /*3df0*/  UMOV UR7, 0x40000040 ;  /* 0x4000004000077882 */ /* 0x000fe20000000000 */
[----:B------:R-:W-:Y:S02]  /*3e00*/  WARPGROUP.DEPBAR.LE gsb0, 0x0 ;  /* 0x00008000000079c5 */ /* 0x000fe40000010000 */
[----:B------:R-:W-:-:S07]  /*3e10*/  WARPGROUP.ARRIVE ;  /* 0x00000000000079c5 */ /* 0x000fce0000000000 */
[----:B------:R-:W-:Y:S01]  /*3e20*/  HGMMA.64x128x16.F32 R24, R152, gdesc[UR4].tnspB, R24, gsb0 ;  /* 0x41e0000498187df0 */ /* 0x000fe20008000818 */
[----:B------:R-:W-:Y:S01]  /*3e30*/  UMOV UR6, UR56 ;  /* 0x0000003800067c82 */ /* 0x000fe20008000000 */
[----:B------:R-:W-:Y:S01]  /*3e40*/  UMOV UR7, 0x40000040 ;  /* 0x4000004000077882 */ /* 0x000fe20000000000 */
[----:B------:R-:W-:Y:S02]  /*3e50*/  WARPGROUP.DEPBAR.LE gsb0, 0x0 ;  /* 0x00008000000079c5 */ /* 0x000fe40000010000 */
[----:B------:R-:W-:-:S07]  /*3e60*/  WARPGROUP.ARRIVE ;  /* 0x00000000000079c5 */ /* 0x000fce0000000000 */
[----:B------:R-:W-:Y:S03]  /*3e70*/  HGMMA.64x128x16.F32 R24, R156, gdesc[UR4].tnspB, R24, gsb0 ;  /* 0x41e000049c187df0 */ /* 0x000fe60008000818 */
[----:B------:R-:W-:Y:S02]  /*3e80*/  WARPGROUP.DEPBAR.LE gsb0, 0x0 ;  /* 0x00008000000079c5 */ /* 0x000fe40000010000 */
[----:B------:R-:W-:Y:S05]  /*3e90*/  @!P0 BRA `(.L_x_27) ;  /* 0x0000000000048947 */ /* 0x000fea0003800000 */
[----:B------:R-:W-:Y:S01]  /*3ea0*/  BPT.TRAP 0x1 ;  /* 0x000000040000795c */ /* 0x000fe20000300000 */
.L_x_27:
[----:B-1----:R-:W-:Y:S01]  /*3eb0*/  FMNMX.FTZ R4, R88, R17, !PT ;  /* 0x0000001158047209 */ /* 0x002fe20007810000 */
[----:B------:R-:W-:Y:S01]  /*3ec0*/  UIADD3 UR59, UR59, 0x2a840, URZ ;  /* 0x0002a8403b3b7890 */ /* 0x000fe2000fffe03f */
[----:B------:R-:W-:Y:S02]  /*3ed0*/  FMNMX.FTZ R10, R90, R15, !PT ;  /* 0x0000000f5a0a7209 */ /* 0x000fe40007810000 */
[----:B0-----:R-:W-:Y:S01]  /*3ee0*/  FMNMX.FTZ R3, R89, R4, !PT ;  /* 0x0000000459037209 */ /* 0x001fe20007810000 */
[----:B------:R-:W-:Y:S01]  /*3ef0*/  UPRMT UR59, UR57, 0x654, UR59 ;  /* 0x00000654393b7896 */ /* 0x000fe2000800003b */
[----:B------:R-:W-:Y:S02]  /*3f00*/  FMNMX.FTZ R11, R91, R10, !PT ;  /* 0x0000000a5b0b7209 */ /* 0x000fe40007810000 */
[----:B------:R-:W-:Y:S02]  /*3f10*/  FMNMX.FTZ R4, R92, R3, !PT ;  /* 0x000000035c047209 */ /* 0x000fe40007810000 */
[----:B------:R-:W-:-:S02]  /*3f20*/  FMNMX.FTZ R10, R94, R11, !PT ;  /* 0x0000000b5e0a7209 */ /* 0x000fc40007810000 */
[----:B------:R-:W-:Y:S02]  /*3f30*/  FMNMX.FTZ R3, R93, R4, !PT ;  /* 0x000000045d037209 */ /* 0x000fe40007810000 */
[----:B------:R-:W-:Y:S01]  /*3f40*/  FMNMX.FTZ R11, R95, R10, !PT ;  /* 0x0000000a5f0b7209 */ /* 0x000fe20007810000 */
[----:B------:R-:W-:Y:S01]  /*3f50*/  SYNCS.ARRIVE.TRANS64.RED.A1T0 RZ, [UR59], RZ ;  /* 0x000000ffffff79a7 */ /* 0x000fe2000810043b */
[----:B------:R-:W-:Y:S02]  /*3f60*/  FMNMX.FTZ R4, R96, R3, !PT ;  /* 0x0000000360047209 */ /* 0x000fe40007810000 */
[----:B------:R-:W-:Y:S02]  /*3f70*/  FMNMX.FTZ R10, R98, R11, !PT ;  /* 0x0000000b620a7209 */ /* 0x000fe40007810000 */
[----:B------:R-:W-:Y:S02]  /*3f80*/  FMNMX.FTZ R3, R97, R4, !PT ;  /* 0x0000000461037209 */ /* 0x000fe40007810000 */
[----:B------:R-:W-:-:S02]  /*3f90*/  FMNMX.FTZ R11, R99, R10, !PT ;  /* 0x0000000a630b7209 */ /* 0x000fc40007810000 */
[----:B------:R-:W-:Y:S02]  /*3fa0*/  FMNMX.FTZ R4, R100, R3, !PT ;  /* 0x0000000364047209 */ /* 0x000fe40007810000 */
[----:B------:R-:W-:Y:S02]  /*3fb0*/  FMNMX.FTZ R10, R102, R11, !PT ;  /* 0x0000000b660a7209 */ /* 0x000fe40007810000 */
        /* <DEDUP_REMOVED lines=33> */
[----:B------:R-:W-:-:S03]  /*41d0*/  FMNMX.FTZ R12, R135, R10, !PT ;  /* 0x0000000a870c7209 */ /* 0x000fc60007810000 */
[----:B------:R-:W0:Y:S04]  /*41e0*/  SHFL.BFLY PT, R4, R11, 0x2, 0x1f ;  /* 0x0c401f000b047f89 */ /* 0x000e2800000e0000 */
[----:B------:R-:W1:Y:S01]  /*41f0*/  SHFL.BFLY PT, R3, R12, 0x2, 0x1f ;  /* 0x0c401f000c037f89 */ /* 0x000e6200000e0000 */
[----:B0-----:R-:W-:Y:S02]  /*4200*/  FMNMX.FTZ R14, R11, R4, !PT ;  /* 0x000000040b0e7209 */ /* 0x001fe40007810000 */
[----:B-1----:R-:W-:-:S03]  /*4210*/  FMNMX.FTZ R18, R12, R3, !PT ;  /* 0x000000030c127209 */ /* 0x002fc60007810000 */
[----:B------:R-:W0:Y:S01]  /*4220*/  SHFL.BFLY PT, R19, R14, 0x1, 0x1f ;  /* 0x0c201f000e137f89 */ /* 0x000e2200000e0000 */
[----:B------:R-:W1:Y:S03]  /*4230*/  LDC R3, c[0x0][0x988] ;  /* 0x00026200ff037b82 */ /* 0x000e660000000800 */
[----:B------:R-:W2:Y:S01]  /*4240*/  SHFL.BFLY PT, R21, R18, 0x1, 0x1f ;  /* 0x0c201f0012157f89 */ /* 0x000ea200000e0000 */
[----:B0-----:R-:W-:Y:S02]  /*4250*/  FMNMX.FTZ R10, R14, R19, !PT ;  /* 0x000000130e0a7209 */ /* 0x001fe40007810000 */
[----:B--2---:R-:W-:-:S03]  /*4260*/  FMNMX.FTZ R4, R18, R21, !PT ;  /* 0x0000001512047209 */ /* 0x004fc60007810000 */
[CC--:B-1----:R-:W-:Y:S01]  /*4270*/  FMUL.FTZ R160, R10.reuse, R3.reuse ;  /* 0x000000030aa07220 */ /* 0x0c2fe20000410000 */
[----:B------:R-:W-:Y:S01]  /*4280*/  FADD.FTZ R20, -R10, R17 ;  /* 0x000000110a147221 */ /* 0x000fe20000010100 */
[CC--:B------:R-:W-:Y:S01]  /*4290*/  FMUL.FTZ R14, R4.reuse, R3.reuse ;  /* 0x00000003040e7220 */ /* 0x0c0fe20000410000 */
[----:B------:R-:W-:Y:S01]  /*42a0*/  FADD.FTZ R22, -R4, R15 ;  /* 0x0000000f04167221 */ /* 0x000fe20000010100 */
[-C--:B------:R-:W-:Y:S01]  /*42b0*/  FFMA.FTZ R15, R88, R3.reuse, -R160 ;  /* 0x00000003580f7223 */ /* 0x080fe200000108a0 */
[-C--:B------:R-:W-:Y:S01]  /*42c0*/  FMUL.FTZ R20, R20, R3.reuse ;  /* 0x0000000314147220 */ /* 0x080fe20000410000 */
[-C--:B------:R-:W-:Y:S01]  /*42d0*/  FFMA.FTZ R90, R90, R3.reuse, -R14 ;  /* 0x000000035a5a7223 */ /* 0x080fe2000001080e */
[-C--:B------:R-:W-:Y:S01]  /*42e0*/  FMUL.FTZ R22, R22, R3.reuse ;  /* 0x0000000316167220 */ /* 0x080fe20000410000 */
[-C--:B------:R-:W-:Y:S01]  /*42f0*/  FFMA.FTZ R136, R89, R3.reuse, -R160 ;  /* 0x0000000359887223 */ /* 0x080fe200000108a0 */
[-C--:B------:R-:W-:Y:S01]  /*4300*/  FFMA.FTZ R91, R91, R3.reuse, -R14 ;  /* 0x000000035b5b7223 */ /* 0x080fe2000001080e */
[----:B------:R-:W-:Y:S01]  /*4310*/  MUFU.EX2 R12, R20 ;  /* 0x00000014000c7308 */ /* 0x000fe20000000800 */
[-C--:B------:R-:W-:Y:S01]  /*4320*/  FFMA.FTZ R138, R92, R3.reuse, -R160 ;  /* 0x000000035c8a7223 */ /* 0x080fe200000108a0 */
[-C--:B------:R-:W-:Y:S01]  /*4330*/  FFMA.FTZ R94, R94, R3.reuse, -R14 ;  /* 0x000000035e5e7223 */ /* 0x080fe2000001080e */
[-C--:B------:R-:W-:Y:S01]  /*4340*/  FFMA.FTZ R17, R93, R3.reuse, -R160 ;  /* 0x000000035d117223 */ /* 0x080fe200000108a0 */
[-C--:B------:R-:W-:Y:S01]  /*4350*/  FFMA.FTZ R95, R95, R3.reuse, -R14 ;  /* 0x000000035f5f7223 */ /* 0x080fe2000001080e */
[-C--:B------:R-:W-:Y:S01]  /*4360*/  FFMA.FTZ R140, R96, R3.reuse, -R160 ;  /* 0x00000003608c7223 */ /* 0x080fe200000108a0 */
        /* <DEDUP_REMOVED lines=10> */
[----:B------:R-:W0:Y:S01]  /*4410*/  MUFU.EX2 R15, R15 ;  /* 0x0000000f000f7308 */ /* 0x000e220000000800 */
[-C--:B------:R-:W-:Y:S01]  /*4420*/  FFMA.FTZ R23, R105, R3.reuse, -R160 ;  /* 0x0000000369177223 */ /* 0x080fe200000108a0 */
[-C--:B------:R-:W-:Y:S01]  /*4430*/  FFMA.FTZ R107, R107, R3.reuse, -R14 ;  /* 0x000000036b6b7223 */ /* 0x080fe2000001080e */
[-C--:B------:R-:W-:Y:S01]  /*4440*/  FFMA.FTZ R146, R108, R3.reuse, -R160 ;  /* 0x000000036c927223 */ /* 0x080fe200000108a0 */
[-C--:B------:R-:W-:Y:S01]  /*4450*/  FFMA.FTZ R110, R110, R3.reuse, -R14 ;  /* 0x000000036e6e7223 */ /* 0x080fe2000001080e */
[-C--:B------:R-:W-:Y:S01]  /*4460*/  FFMA.FTZ R89, R109, R3.reuse, -R160 ;  /* 0x000000036d597223 */ /* 0x080fe200000108a0 */
[-C--:B------:R-:W-:Y:S01]  /*4470*/  FFMA.FTZ R111, R111, R3.reuse, -R14 ;  /* 0x000000036f6f7223 */ /* 0x080fe2000001080e */
[-C--:B------:R-:W-:Y:S01]  /*4480*/  FFMA.FTZ R148, R112, R3.reuse, -R160 ;  /* 0x0000000370947223 */ /* 0x080fe200000108a0 */
[----:B------:R-:W1:Y:S01]  /*4490*/  MUFU.EX2 R90, R90 ;  /* 0x0000005a005a7308 */ /* 0x000e620000000800 */
[-C--:B------:R-:W-:Y:S01]  /*44a0*/  FFMA.FTZ R114, R114, R3.reuse, -R14 ;  /* 0x0000000372727223 */ /* 0x080fe2000001080e */
[-C--:B------:R-:W-:Y:S01]  /*44b0*/  FFMA.FTZ R93, R113, R3.reuse, -R160 ;  /* 0x00000003715d7223 */ /* 0x080fe200000108a0 */
[-C--:B------:R-:W-:Y:S01]  /*44c0*/  FFMA.FTZ R115, R115, R3.reuse, -R14 ;  /* 0x0000000373737223 */ /* 0x080fe2000001080e */
[-C--:B------:R-:W-:Y:S01]  /*44d0*/  FFMA.FTZ R150, R116, R3.reuse, -R160 ;  /* 0x0000000374967223 */ /* 0x080fe200000108a0 */
[-C--:B------:R-:W-:Y:S01]  /*44e0*/  FFMA.FTZ R118, R118, R3.reuse, -R14 ;  /* 0x0000000376767223 */ /* 0x080fe2000001080e */
[-C--:B------:R-:W-:Y:S01]  /*44f0*/  FFMA.FTZ R97, R117, R3.reuse, -R160 ;  /* 0x0000000375617223 */ /* 0x080fe200000108a0 */
[----:B------:R-:W-:Y:S01]  /*4500*/  FFMA.FTZ R119, R119, R3, -R14 ;  /* 0x0000000377777223 */ /* 0x000fe2000001080e */
[----:B------:R-:W2:Y:S01]  /*4510*/  MUFU.EX2 R136, R136 ;  /* 0x0000008800887308 */ /* 0x000ea20000000800 */
[----:B0-----:R-:W-:Y:S01]  /*4520*/  FFMA.FTZ R5, R12, R5, R15 ;  /* 0x000000050c057223 */ /* 0x001fe2000001000f */
[-C--:B------:R-:W-:Y:S01]  /*4530*/  FFMA.FTZ R152, R120, R3.reuse, -R160 ;  /* 0x0000000378987223 */ /* 0x080fe200000108a0 */
[-C--:B------:R-:W-:Y:S01]  /*4540*/  FFMA.FTZ R122, R122, R3.reuse, -R14 ;  /* 0x000000037a7a7223 */ /* 0x080fe2000001080e */
[-C--:B------:R-:W-:Y:S01]  /*4550*/  FFMA.FTZ R101, R121, R3.reuse, -R160 ;  /* 0x0000000379657223 */ /* 0x080fe200000108a0 */
[-C--:B------:R-:W-:Y:S01]  /*4560*/  FFMA.FTZ R123, R123, R3.reuse, -R14 ;  /* 0x000000037b7b7223 */ /* 0x080fe2000001080e */
[-C--:B------:R-:W-:Y:S01]  /*4570*/  FFMA.FTZ R154, R124, R3.reuse, -R160 ;  /* 0x000000037c9a7223 */ /* 0x080fe200000108a0 */
[-C--:B------:R-:W-:Y:S01]  /*4580*/  FFMA.FTZ R126, R126, R3.reuse, -R14 ;  /* 0x000000037e7e7223 */ /* 0x080fe2000001080e */
[----:B------:R-:W0:Y:S01]  /*4590*/  MUFU.EX2 R91, R91 ;  /* 0x0000005b005b7308 */ /* 0x000e220000000800 */
[----:B-1----:R-:W-:Y:S01]  /*45a0*/  FFMA.FTZ R8, R11, R8, R90 ;  /* 0x000000080b087223 */ /* 0x002fe2000001005a */
[-C--:B------:R-:W-:Y:S01]  /*45b0*/  FFMA.FTZ R105, R125, R3.reuse, -R160 ;  /* 0x000000037d697223 */ /* 0x080fe200000108a0 */
[-C--:B------:R-:W-:Y:S01]  /*45c0*/  FFMA.FTZ R127, R127, R3.reuse, -R14 ;  /* 0x000000037f7f7223 */ /* 0x080fe2000001080e */
[-C--:B------:R-:W-:Y:S01]  /*45d0*/  FFMA.FTZ R156, R128, R3.reuse, -R160 ;  /* 0x00000003809c7223 */ /* 0x080fe200000108a0 */
[-C--:B------:R-:W-:Y:S01]  /*45e0*/  FFMA.FTZ R130, R130, R3.reuse, -R14 ;  /* 0x0000000382827223 */ /* 0x080fe2000001080e */
[-C--:B------:R-:W-:Y:S01]  /*45f0*/  FFMA.FTZ R109, R129, R3.reuse, -R160 ;  /* 0x00000003816d7223 */ /* 0x080fe200000108a0 */
[-C--:B------:R-:W-:Y:S01]  /*4600*/  FFMA.FTZ R131, R131, R3.reuse, -R14 ;  /* 0x0000000383837223 */ /* 0x080fe2000001080e */
[----:B------:R-:W1:Y:S01]  /*4610*/  MUFU.EX2 R138, R138 ;  /* 0x0000008a008a7308 */ /* 0x000e620000000800 */
[----:B--2---:R-:W-:Y:S01]  /*4620*/  FADD.FTZ R5, R136, R5 ;  /* 0x0000000588057221 */ /* 0x004fe20000010000 */
[-C--:B------:R-:W-:Y:S01]  /*4630*/  FFMA.FTZ R158, R132, R3.reuse, -R160 ;  /* 0x00000003849e7223 */ /* 0x080fe200000108a0 */
[-C--:B------:R-:W-:Y:S01]  /*4640*/  FFMA.FTZ R134, R134, R3.reuse, -R14 ;  /* 0x0000000386867223 */ /* 0x080fe2000001080e */
[-C--:B------:R-:W-:Y:S01]  /*4650*/  FFMA.FTZ R113, R133, R3.reuse, -R160 ;  /* 0x0000000385717223 */ /* 0x080fe200000108a0 */
[----:B------:R-:W-:-:S03]  /*4660*/  FFMA.FTZ R14, R135, R3, -R14 ;  /* 0x00000003870e7223 */ /* 0x000fc6000001080e */
[----:B------:R-:W2:Y:S01]  /*4670*/  MUFU.EX2 R139, R94 ;  /* 0x0000005e008b7308 */ /* 0x000ea20000000800 */
[----:B0-----:R-:W-:-:S07]  /*4680*/  FADD.FTZ R8, R91, R8 ;  /* 0x000000085b087221 */ /* 0x001fce0000010000 */
[----:B------:R-:W0:Y:S01]  /*4690*/  MUFU.EX2 R17, R17 ;  /* 0x0000001100117308 */ /* 0x000e220000000800 */
[----:B-1----:R-:W-:-:S07]  /*46a0*/  FADD.FTZ R18, R138, R5 ;  /* 0x000000058a127221 */ /* 0x002fce0000010000 */
[----:B------:R-:W1:Y:S01]  /*46b0*/  MUFU.EX2 R95, R95 ;  /* 0x0000005f005f7308 */ /* 0x000e620000000800 */
[----:B--2---:R-:W-:-:S07]  /*46c0*/  FADD.FTZ R8, R139, R8 ;  /* 0x000000088b087221 */ /* 0x004fce0000010000 */
        /* <DEDUP_REMOVED lines=79> */
[----:B0-----:R-:W-:Y:S01]  /*4bc0*/  FADD.FTZ R8, R159, R8 ;  /* 0x000000089f087221 */ /* 0x001fe20000010000 */
[----:B-1----:R-:W-:-:S03]  /*4bd0*/  FADD.FTZ R5, R113, R18 ;  /* 0x0000001271057221 */ /* 0x002fc60000010000 */
[----:B--2---:R-:W-:Y:S01]  /*4be0*/  FADD.FTZ R8, R14, R8 ;  /* 0x000000080e087221 */ /* 0x004fe20000010000 */
[----:B------:R-:W-:Y:S06]  /*4bf0*/  @!P0 BRA `(.L_x_28) ;  /* 0x0000000000048947 */ /* 0x000fec0003800000 */
[----:B------:R-:W-:Y:S01]  /*4c00*/  BPT.TRAP 0x1 ;  /* 0x000000040000795c */ /* 0x000fe20000300000 */
.L_x_28:
[----:B------:R-:W-:Y:S01]  /*4c10*/  UIADD3 UR4, UR5, 0x2a860, URZ ;  /* 0x0002a86005047890 */ /* 0x000fe2000fffe03f */
[C---:B------:R-:W-:Y:S01]  /*4c20*/  ISETP.GT.AND P1, PT, R13.reuse, R16, PT ;  /* 0x000000100d00720c */ /* 0x040fe20003f24270 */
[----:B------:R-:W-:Y:S01]  /*4c30*/  VIADD R13, R13, 0xffffffff ;  /* 0xffffffff0d0d7836 */ /* 0x000fe20000000000 */
[----:B------:R-:W-:Y:S01]  /*4c40*/  R2UR UR56, R0 ;  /* 0x00000000003872ca */ /* 0x000fe200000e0000 */
[----:B------:R-:W-:Y:S01]  /*4c50*/  UPRMT UR4, UR57, 0x654, UR4 ;  /* 0x0000065439047896 */ /* 0x000fe20008000004 */
[----:B------:R-:W-:Y:S01]  /*4c60*/  F2FP.F16.F32.PACK_AB R136, R136, R15 ;  /* 0x0000000f8888723e */ /* 0x000fe200000000ff */
[----:B------:R-:W-:Y:S01]  /*4c70*/  IMAD.MOV.U32 R15, RZ, RZ, R4 ;  /* 0x000000ffff0f7224 */ /* 0x000fe200078e0004 */
[----:B------:R-:W-:Y:S01]  /*4c80*/  F2FP.F16.F32.PACK_AB R138, R17, R138 ;  /* 0x0000008a118a723e */ /* 0x000fe200000000ff */
[----:B------:R-:W-:Y:S01]  /*4c90*/  IMAD.MOV.U32 R17, RZ, RZ, R10 ;  /* 0x000000ffff117224 */ /* 0x000fe200078e000a */
[----:B------:R-:W-:Y:S02]  /*4ca0*/  F2FP.F16.F32.PACK_AB R159, R14, R159 ;  /* 0x0000009f0e9f723e */ /* 0x000fe400000000ff */
[----:B------:R-:W-:-:S02]  /*4cb0*/  F2FP.F16.F32.PACK_AB R137, R91, R90 ;  /* 0x0000005a5b89723e */ /* 0x000fc400000000ff */
[----:B------:R-:W-:Y:S01]  /*4cc0*/  SYNCS.ARRIVE.TRANS64.RED.A1T0 RZ, [UR4], RZ ;  /* 0x000000ffffff79a7 */ /* 0x000fe20008100404 */
[----:B------:R-:W-:Y:S02]  /*4cd0*/  F2FP.F16.F32.PACK_AB R139, R95, R139 ;  /* 0x0000008b5f8b723e */ /* 0x000fe400000000ff */
[----:B------:R-:W-:Y:S02]  /*4ce0*/  F2FP.F16.F32.PACK_AB R140, R19, R140 ;  /* 0x0000008c138c723e */ /* 0x000fe400000000ff */
[----:B------:R-:W-:Y:S02]  /*4cf0*/  F2FP.F16.F32.PACK_AB R141, R99, R141 ;  /* 0x0000008d638d723e */ /* 0x000fe400000000ff */
[----:B------:R-:W-:Y:S02]  /*4d00*/  F2FP.F16.F32.PACK_AB R142, R21, R142 ;  /* 0x0000008e158e723e */ /* 0x000fe400000000ff */
[----:B------:R-:W-:Y:S02]  /*4d10*/  F2FP.F16.F32.PACK_AB R143, R103, R143 ;  /* 0x0000008f678f723e */ /* 0x000fe400000000ff */
[----:B------:R-:W-:-:S02]  /*4d20*/  F2FP.F16.F32.PACK_AB R144, R23, R144 ;  /* 0x000000901790723e */ /* 0x000fc400000000ff */
        /* <DEDUP_REMOVED lines=14> */
[----:B------:R-:W-:Y:S01]  /*4e10*/  MOV R14, R9 ;  /* 0x00000009000e7202 */ /* 0x000fe20000000f00 */
[----:B------:R-:W-:Y:S06]  /*4e20*/  @P1 BRA `(.L_x_29) ;  /* 0xffffffe400101947 */ /* 0x000fec000383ffff */
.L_x_18:
[----:B------:R-:W-:Y:S06]  /*4e30*/  BAR.ARV 0x8, 0x180 ;  /* 0x0206000000007b1d */ /* 0x000fec0000002000 */
        /* <DEDUP_REMOVED lines=64> */
[----:B------:R-:W-:Y:S06]  /*5240*/  @!P0 BRA `(.L_x_30) ;  /* 0x0000000000048947 */ /* 0x000fec0003800000 */
[----:B------:R-:W-:Y:S01]  /*5250*/  BPT.TRAP 0x1 ;  /* 0x000000040000795c */ /* 0x000fe20000300000 */
.L_x_30:
[----:B------:R-:W-:Y:S02]  /*5260*/  R2UR UR5, R0 ;  /* 0x00000000000572ca */ /* 0x000fe400000e0000 */
[----:B------:R-:W-:-:S11]  /*5270*/  SHF.L.U32 R9, R9, 0x1f, RZ ;  /* 0x0000001f09097819 */ /* 0x000fd600000006ff */
[----:B------:R-:W-:-:S09]  /*5280*/  ULEA UR5, UR5, UR37, 0x3 ;  /* 0x0000002505057291 */ /* 0x000fd2000f8e183f */
[----:B------:R0:W1:Y:S01]  /*5290*/  SYNCS.PHASECHK.TRANS64.TRYWAIT P1, [UR5+0x2a850], R9 ;  /* 0x02a85009ff0075a7 */ /* 0x0000620008020145 */
[----:B------:R-:W-:Y:S05]  /*52a0*/  @!P0 BRA `(.L_x_31) ;  /* 0x0000000000048947 */ /* 0x000fea0003800000 */
[----:B------:R-:W-:Y:S01]  /*52b0*/  BPT.TRAP 0x1 ;  /* 0x000000040000795c */ /* 0x000fe20000300000 */
.L_x_31:
[----:B-1----:R-:W-:Y:S05]  /*52c0*/  @P1 BRA `(.L_x_32) ;  /* 0x0000000000081947 */ /* 0x002fea0003800000 */
[----:B------:R-:W1:Y:S02]  /*52d0*/  SYNCS.PHASECHK.TRANS64.TRYWAIT P1, [UR5+0x2a850], R9 ;  /* 0x02a85009ff0075a7 */ /* 0x000e640008020145 */
[----:B-1----:R-:W-:Y:S05]  /*52e0*/  @!P1 BRA `(.L_x_33) ;  /* 0x0000005800e49947 */ /* 0x002fea0003800000 */
.L_x_32:
[----:B------:R-:W-:Y:S01]  /*52f0*/  UIADD3 UR37, UR37, 0x400, URZ ;  /* 0x0000040025257890 */ /* 0x000fe2000fffe03f */
[----:B------:R-:W-:Y:S01]  /*5300*/  R2UR UR6, R0 ;  /* 0x00000000000672ca */ /* 0x000fe200000e0000 */
[----:B------:R-:W-:Y:S01]  /*5310*/  WARPGROUP.ARRIVE ;  /* 0x00000000000079c5 */ /* 0x000fe20000000000 */
[----:B------:R-:W-:Y:S01]  /*5320*/  UMOV UR7, 0x40000040 ;  /* 0x4000004000077882 */ /* 0x000fe20000000000 */
[----:B------:R-:W-:Y:S01]  /*5330*/  USHF.R.U32.HI UR37, URZ, 0x4, UR37 ;  /* 0x000000043f257899 */ /* 0x000fe20008011625 */
[----:B------:R-:W2:Y:S01]  /*5340*/  SHFL.BFLY PT, R0, R5, 0x2, 0x1f ;  /* 0x0c401f0005007f89 */ /* 0x000ea200000e0000 */
[----:B------:R-:W-:Y:S02]  /*5350*/  IMAD.MOV.U32 R11, RZ, RZ, RZ ;  /* 0x000000ffff0b7224 */ /* 0x000fe400078e00ff */
[----:B------:R-:W-:Y:S01]  /*5360*/  ULOP3.LUT UR37, UR37, 0x3fff, URZ, 0xc0, !UPT ;  /* 0x00003fff25257892 */ /* 0x000fe2000f8ec03f */
[----:B------:R-:W1:Y:S03]  /*5370*/  SHFL.BFLY PT, R7, R8, 0x2, 0x1f ;  /* 0x0c401f0008077f89 */ /* 0x000e6600000e0000 */
[----:B------:R-:W-:-:S04]  /*5380*/  ULOP3.LUT UR4, UR37, 0x3000000, URZ, 0xfc, !UPT ;  /* 0x0300000025047892 */ /* 0x000fc8000f8efc3f */
[----:B------:R-:W-:-:S07]  /*5390*/  UIMAD UR4, UR6, 0x600, UR4 ;  /* 0x00000600060478a4 */ /* 0x000fce000f8e0204 */
[----:B------:R-:W-:Y:S02]  /*53a0*/  UMOV UR6, UR4 ;  /* 0x0000000400067c82 */ /* 0x000fe40008000000 */
[----:B------:R-:W-:Y:S01]  /*53b0*/  HGMMA.64x128x16.F32 R24, R136, gdesc[UR4].tnspB, R24, gsb0 ;  /* 0x41e0000488187df0 */ /* 0x000fe20008000818 */
[----:B------:R-:W-:Y:S01]  /*53c0*/  UIADD3 UR6, UR4, 0x80, URZ ;  /* 0x0000008004067890 */ /* 0x000fe2000fffe03f */
[----:B------:R-:W-:Y:S01]  /*53d0*/  UMOV UR7, 0x40000040 ;  /* 0x4000004000077882 */ /* 0x000fe20000000000 */
[----:B--2---:R-:W-:Y:S01]  /*53e0*/  FADD.FTZ R0, R0, R5 ;  /* 0x0000000500007221 */ /* 0x004fe20000010000 */
[----:B------:R-:W-:Y:S02]  /*53f0*/  IMAD.MOV.U32 R5, RZ, RZ, -0x800000 ;  /* 0xff800000ff057424 */ /* 0x000fe400078e00ff */
[----:B-1----:R-:W-:Y:S02]  /*5400*/  FADD.FTZ R6, R7, R8 ;  /* 0x0000000807067221 */ /* 0x002fe40000010000 */
[----:B------:R-:W1:Y:S04]  /*5410*/  SHFL.BFLY PT, R7, R0, 0x1, 0x1f ;  /* 0x0c201f0000077f89 */ /* 0x000e6800000e0000 */
[----:B0-----:R-:W0:Y:S01]  /*5420*/  SHFL.BFLY PT, R9, R6, 0x1, 0x1f ;  /* 0x0c201f0006097f89 */ /* 0x001e2200000e0000 */
[----:B-1----:R-:W-:Y:S01]  /*5430*/  FADD.FTZ R13, R0, R7 ;  /* 0x00000007000d7221 */ /* 0x002fe20000010000 */
[----:B------:R-:W-:Y:S01]  /*5440*/  IMAD.MOV.U32 R7, RZ, RZ, RZ ;  /* 0x000000ffff077224 */ /* 0x000fe200078e00ff */
[----:B------:R-:W-:Y:S01]  /*5450*/  MOV R0, 0xff800000 ;  /* 0xff80000000007802 */ /* 0x000fe20000000f00 */
[----:B0-----:R-:W-:-:S02]  /*5460*/  FADD.FTZ R14, R6, R9 ;  /* 0x00000009060e7221 */ /* 0x001fc40000010000 */
[----:B------:R-:W-:-:S03]  /*5470*/  FSETP.NE.FTZ.AND P1, PT, R13, RZ, PT ;  /* 0x000000ff0d00720b */ /* 0x000fc60003f35000 */
[----:B------:R-:W-:-:S10]  /*5480*/  FSETP.NE.FTZ.AND P2, PT, R14, RZ, PT ;  /* 0x000000ff0e00720b */ /* 0x000fd40003f55000 */
[----:B------:R-:W0:Y:S01]  /*5490*/  @P1 MUFU.LG2 R8, R13 ;  /* 0x0000000d00081308 */ /* 0x000e220000000c00 */
[C---:B------:R-:W-:Y:S02]  /*54a0*/  @P1 FMUL.FTZ R9, R3.reuse, 0.69314718246459960938 ;  /* 0x3f31721803091820 */ /* 0x040fe40000410000 */
[----:B------:R-:W-:-:S05]  /*54b0*/  @P2 FMUL.FTZ R6, R3, 0.69314718246459960938 ;  /* 0x3f31721803062820 */ /* 0x000fca0000410000 */
[----:B------:R-:W1:Y:S08]  /*54c0*/  @P2 MUFU.LG2 R12, R14 ;  /* 0x0000000e000c2308 */ /* 0x000e700000000c00 */
[----:B------:R2:W3:Y:S01]  /*54d0*/  @P1 MUFU.RCP R7, R13 ;  /* 0x0000000d00071308 */ /* 0x0004e20000001000 */
[----:B0-----:R-:W-:-:S04]  /*54e0*/  @P1 FMUL.FTZ R8, R8, 0.69314718246459960938 ;  /* 0x3f31721808081820 */ /* 0x001fc80000410000 */
[----:B------:R-:W-:-:S03]  /*54f0*/  @P1 FFMA.FTZ R5, R9, R10, R8 ;  /* 0x0000000a09051223 */ /* 0x000fc60000010008 */
[----:B------:R2:W0:Y:S01]  /*5500*/  @P2 MUFU.RCP R11, R14 ;  /* 0x0000000e000b2308 */ /* 0x0004220000001000 */
[----:B-1----:R-:W-:-:S04]  /*5510*/  @P2 FMUL.FTZ R3, R12, 0.69314718246459960938 ;  /* 0x3f3172180c032820 */ /* 0x002fc80000410000 */
[----:B------:R-:W-:Y:S01]  /*5520*/  @P2 FFMA.FTZ R0, R6, R4, R3 ;  /* 0x0000000406002223 */ /* 0x000fe20000010003 */
[----:B------:R-:W-:Y:S02]  /*5530*/  WARPGROUP.DEPBAR.LE gsb0, 0x0 ;  /* 0x00008000000079c5 */ /* 0x000fe40000010000 */
[----:B------:R-:W-:-:S06]  /*5540*/  WARPGROUP.ARRIVE ;  /* 0x00000000000079c5 */ /* 0x000fcc0000000000 */
[----:B------:R-:W-:Y:S01]  /*5550*/  HGMMA.64x128x16.F32 R24, R140, gdesc[UR4].tnspB, R24, gsb0 ;  /* 0x41e000048c187df0 */ /* 0x000fe20008000818 */
[----:B------:R-:W-:Y:S01]  /*5560*/  UIADD3 UR6, UR4, 0x100, URZ ;  /* 0x0000010004067890 */ /* 0x000fe2000fffe03f */
[----:B------:R-:W-:Y:S01]  /*5570*/  UMOV UR7, 0x40000040 ;  /* 0x4000004000077882 */ /* 0x000fe20000000000 */
[----:B------:R-:W-:Y:S02]  /*5580*/  WARPGROUP.DEPBAR.LE gsb0, 0x0 ;  /* 0x00008000000079c5 */ /* 0x000fe40000010000 */
[----:B------:R-:W-:-:S07]  /*5590*/  WARPGROUP.ARRIVE ;  /* 0x00000000000079c5 */ /* 0x000fce0000000000 */
        /* <DEDUP_REMOVED lines=16> */
[----:B------:R-:W-:Y:S03]  /*56a0*/  HGMMA.64x128x16.F32 R24, R156, gdesc[UR4].tnspB, R24, gsb0 ;  /* 0x41e000049c187df0 */ /* 0x000fe60008000818 */
[----:B------:R-:W-:Y:S02]  /*56b0*/  WARPGROUP.DEPBAR.LE gsb0, 0x0 ;  /* 0x00008000000079c5 */ /* 0x000fe40000010000 */
[----:B0-23--:R-:W-:Y:S05]  /*56c0*/  @!P0 BRA `(.L_x_34) ;  /* 0x0000000000048947 */ /* 0x00dfea0003800000 */
[----:B------:R-:W-:Y:S01]  /*56d0*/  BPT.TRAP 0x1 ;  /* 0x000000040000795c */ /* 0x000fe20000300000 */
.L_x_34:
[----:B------:R-:W-:Y:S01]  /*56e0*/  UIADD3 UR4, UR5, 0x2a860, URZ ;  /* 0x0002a86005047890 */ /* 0x000fe2000fffe03f */
[-C--:B------:R-:W-:Y:S01]  /*56f0*/  FMUL.FTZ R24, R24, R7.reuse ;  /* 0x0000000718187220 */ /* 0x080fe20000410000 */
[-C--:B------:R-:W-:Y:S01]  /*5700*/  FMUL.FTZ R25, R25, R7.reuse ;  /* 0x0000000719197220 */ /* 0x080fe20000410000 */
[-C--:B------:R-:W-:Y:S01]  /*5710*/  FMUL.FTZ R28, R28, R7.reuse ;  /* 0x000000071c1c7220 */ /* 0x080fe20000410000 */
[----:B------:R-:W-:Y:S01]  /*5720*/  UPRMT UR4, UR57, 0x654, UR4 ;  /* 0x0000065439047896 */ /* 0x000fe20008000004 */
        /* <DEDUP_REMOVED lines=8> */
[----:B------:R-:W-:Y:S01]  /*57b0*/  SYNCS.ARRIVE.TRANS64.RED.A1T0 RZ, [UR4], RZ ;  /* 0x000000ffffff79a7 */ /* 0x000fe20008100404 */
        /* <DEDUP_REMOVED lines=21> */
[----:B------:R-:W-:Y:S01]  /*5910*/  PLOP3.LUT P0, PT, PT, PT, PT, 0x8, 0x0 ;  /* 0x000000000000781c */ /* 0x000fe20003f0e170 */
        /* <DEDUP_REMOVED lines=31> */
[----:B------:R-:W-:-:S07]  /*5b10*/  FMUL.FTZ R87, R87, R11 ;  /* 0x0000000b57577220 */ /* 0x000fce0000410000 */
.L_x_10:
[----:B------:R-:W-:Y:S05]  /*5b20*/  @P0 BRA `(.L_x_35) ;  /* 0x0000001400380947 */ /* 0x000fea0003800000 */
[----:B------:R-:W0:Y:S01]  /*5b30*/  S2R R3, SR_TID.X ;  /* 0x0000000000037919 */ /* 0x000e220000002100 */
[----:B------:R-:W1:Y:S01]  /*5b40*/  LDC R16, c[0x0][0xbe8] ;  /* 0x0002fa00ff107b82 */ /* 0x000e620000000800 */
[--C-:B------:R-:W-:Y:S01]  /*5b50*/  SHF.R.S32.HI R13, RZ, 0x1f, R2.reuse ;  /* 0x0000001fff0d7819 */ /* 0x100fe20000011402 */
[----:B------:R-:W-:Y:S01]  /*5b60*/  ULDC.64 UR4, c[0x0][0xbd0] ;  /* 0x0002f40000047ab9 */ /* 0x000fe20000000a00 */
[----:B------:R-:W2:Y:S01]  /*5b70*/  S2R R10, SR_CTAID.X ;  /* 0x00000000000a7919 */ /* 0x000ea20000002500 */
[----:B------:R-:W-:Y:S01]  /*5b80*/  ULDC.64 UR6, c[0x0][0xb38] ;  /* 0x0002ce0000067ab9 */ /* 0x000fe20000000a00 */
[----:B------:R-:W-:Y:S01]  /*5b90*/  IMAD.MOV R17, RZ, RZ, -R2 ;  /* 0x000000ffff117224 */ /* 0x000fe200078e0a02 */
[----:B------:R-:W-:Y:S02]  /*5ba0*/  BSSY B0, `(.L_x_36) ;  /* 0x00000e2000007945 */ /* 0x000fe40003800000 */
[----:B------:R-:W3:Y:S08]  /*5bb0*/  S2UR UR9, SR_CTAID.Z ;  /* 0x00000000000979c3 */ /* 0x000ef00000002700 */
[----:B------:R-:W4:Y:S08]  /*5bc0*/  LDC.64 R18, c[0x0][0xbd8] ;  /* 0x0002f600ff127b82 */ /* 0x000f300000000a00 */
[----:B------:R-:W-:Y:S01]  /*5bd0*/  BAR.SYNC.DEFER_BLOCKING 0x1, 0x100 ;  /* 0x0044000000007b1d */ /* 0x000fe20000010000 */
[----:B-1----:R-:W-:-:S07]  /*5be0*/  ISETP.NE.AND P0, PT, R16, 0x1, PT ;  /* 0x000000011000780c */ /* 0x002fce0003f05270 */
[----:B------:R-:W1:Y:S01]  /*5bf0*/  S2UR UR8, SR_CTAID.Y ;  /* 0x00000000000879c3 */ /* 0x000e620000002600 */
[----:B0-----:R-:W-:-:S07]  /*5c00*/  VIADD R7, R3, 0xffffff80 ;  /* 0xffffff8003077836 */ /* 0x001fce0000000000 */
[----:B------:R-:W1:Y:S01]  /*5c10*/  LDC R22, c[0x0][0xc50] ;  /* 0x00031400ff167b82 */ /* 0x000e620000000800 */
[----:B------:R-:W-:-:S04]  /*5c20*/  SHF.R.S32.HI R6, RZ, 0x1f, R7 ;  /* 0x0000001fff067819 */ /* 0x000fc80000011407 */
[----:B------:R-:W-:-:S03]  /*5c30*/  LEA.HI R8, R6, R7, RZ, 0x7 ;  /* 0x0000000706087211 */ /* 0x000fc600078f38ff */
[----:B------:R-:W0:Y:S01]  /*5c40*/  @P0 LDC R14, c[0x0][0xbec] ;  /* 0x0002fb00ff0e0b82 */ /* 0x000e220000000800 */
[----:B------:R-:W-:Y:S02]  /*5c50*/  LEA.HI R6, R6, R7, RZ, 0x2 ;  /* 0x0000000706067211 */ /* 0x000fe400078f10ff */
[----:B------:R-:W-:Y:S02]  /*5c60*/  LOP3.LUT R4, R8, 0xffffff80, RZ, 0xc0, !PT ;  /* 0xffffff8008047812 */ /* 0x000fe400078ec0ff */
[----:B------:R-:W-:Y:S02]  /*5c70*/  LOP3.LUT R6, R6, 0xfffffffc, RZ, 0xc0, !PT ;  /* 0xfffffffc06067812 */ /* 0x000fe400078ec0ff */
[----:B------:R-:W-:Y:S01]  /*5c80*/  SHF.R.S32.HI R9, RZ, 0x7, R8 ;  /* 0x00000007ff097819 */ /* 0x000fe20000011408 */
[C---:B------:R-:W-:Y:S01]  /*5c90*/  IMAD.IADD R23, R7.reuse, 0x1, -R4 ;  /* 0x0000000107177824 */ /* 0x040fe200078e0a04 */
[----:B------:R-:W5:Y:S01]  /*5ca0*/  LDC.64 R20, c[0x0][0xb40] ;  /* 0x0002d000ff147b82 */ /* 0x000f620000000a00 */
[----:B------:R-:W-:-:S03]  /*5cb0*/  IMAD.IADD R6, R7, 0x1, -R6 ;  /* 0x0000000107067824 */ /* 0x000fc600078e0a06 */
[----:B------:R-:W-:-:S04]  /*5cc0*/  SHF.R.S32.HI R12, RZ, 0x1f, R23 ;  /* 0x0000001fff0c7819 */ /* 0x000fc80000011417 */
[----:B------:R-:W-:Y:S01]  /*5cd0*/  LEA.HI R88, R12, R23, RZ, 0x2 ;  /* 0x000000170c587211 */ /* 0x000fe200078f10ff */
[----:B------:R-:W5:Y:S03]  /*5ce0*/  @P0 LDC R15, c[0x0][0xbf0] ;  /* 0x0002fc00ff0f0b82 */ /* 0x000f660000000800 */
[--C-:B------:R-:W-:Y:S02]  /*5cf0*/  SHF.R.S32.HI R3, RZ, 0x2, R88.reuse ;  /* 0x00000002ff037819 */ /* 0x100fe40000011458 */
[----:B------:R-:W-:Y:S02]  /*5d00*/  SHF.R.S32.HI R4, RZ, 0x1f, R88 ;  /* 0x0000001fff047819 */ /* 0x000fe40000011458 */
[----:B------:R-:W-:Y:S01]  /*5d10*/  LOP3.LUT R88, R88, 0x7ffffffc, RZ, 0xc0, !PT ;  /* 0x7ffffffc58587812 */ /* 0x000fe200078ec0ff */
[----:B------:R-:W5:Y:S01]  /*5d20*/  @P0 LDC R90, c[0x0][0xbec] ;  /* 0x0002fb00ff5a0b82 */ /* 0x000f620000000800 */
[----:B------:R-:W-:-:S04]  /*5d30*/  LEA.HI R4, R4, R3, RZ, 0x3 ;  /* 0x0000000304047211 */ /* 0x000fc800078f18ff */
[----:B------:R-:W-:-:S03]  /*5d40*/  LOP3.LUT R4, R4, 0xfffffff8, RZ, 0xc0, !PT ;  /* 0xfffffff804047812 */ /* 0x000fc600078ec0ff */
[----:B------:R-:W5:Y:S01]  /*5d50*/  @P0 LDC R89, c[0x0][0xbf0] ;  /* 0x0002fc00ff590b82 */ /* 0x000f620000000800 */
[----:B------:R-:W-:Y:S02]  /*5d60*/  IADD3 R7, R3, -R4, RZ ;  /* 0x8000000403077210 */ /* 0x000fe40007ffe0ff */
[----:B------:R-:W-:Y:S02]  /*5d70*/  LEA.HI R3, R8, R9, RZ, 0x1 ;  /* 0x0000000908037211 */ /* 0x000fe400078f08ff */
[----:B------:R-:W-:Y:S02]  /*5d80*/  LEA.HI R4, R12, R23, RZ, 0x5 ;  /* 0x000000170c047211 */ /* 0x000fe400078f28ff */
[----:B------:R-:W-:Y:S02]  /*5d90*/  LOP3.LUT R3, R3, 0x3fffffe, RZ, 0xc0, !PT ;  /* 0x03fffffe03037812 */ /* 0x000fe400078ec0ff */
[----:B------:R-:W-:Y:S02]  /*5da0*/  SHF.R.S32.HI R4, RZ, 0x5, R4 ;  /* 0x00000005ff047819 */ /* 0x000fe40000011404 */
[----:B------:R-:W-:Y:S01]  /*5db0*/  LEA.HI R8, R6, R6, RZ, 0x1 ;  /* 0x0000000606087211 */ /* 0x000fe200078f08ff */
[----:B------:R-:W-:-:S02]  /*5dc0*/  IMAD.IADD R3, R9, 0x1, -R3 ;  /* 0x0000000109037824 */ /* 0x000fc400078e0a03 */
[----:B------:R-:W-:Y:S01]  /*5dd0*/  IMAD R4, R4, 0x10, R7 ;  /* 0x0000001004047824 */ /* 0x000fe200078e0207 */
[----:B------:R-:W-:-:S04]  /*5de0*/  LOP3.LUT R9, R8, 0x1ffffffe, RZ, 0xc0, !PT ;  /* 0x1ffffffe08097812 */ /* 0x000fc800078ec0ff */
[----:B------:R-:W-:Y:S01]  /*5df0*/  LEA R4, R3, R4, 0x6 ;  /* 0x0000000403047211 */ /* 0x000fe200078e30ff */
[----:B------:R-:W-:Y:S02]  /*5e00*/  IMAD.IADD R11, R6, 0x1, -R9 ;  /* 0x00000001060b7824 */ /* 0x000fe400078e0a09 */
[----:B------:R-:W-:Y:S02]  /*5e10*/  IMAD R3, R13, UR4, RZ ;  /* 0x000000040d037c24 */ /* 0x000fe4000f8e02ff */
[----:B------:R-:W-:Y:S01]  /*5e20*/  IMAD.WIDE.U32 R6, R2, UR4, RZ ;  /* 0x0000000402067c25 */ /* 0x000fe2000f8e00ff */
[----:B---3--:R-:W-:-:S03]  /*5e30*/  USHF.R.S32.HI UR4, URZ, 0x1f, UR9 ;  /* 0x0000001f3f047899 */ /* 0x008fc60008011409 */
[----:B------:R-:W-:Y:S02]  /*5e40*/  IMAD R13, R13, UR6, RZ ;  /* 0x000000060d0d7c24 */ /* 0x000fe4000f8e02ff */
[----:B------:R-:W-:Y:S02]  /*5e50*/  IMAD R11, R11, 0x8, R4 ;  /* 0x000000080b0b7824 */ /* 0x000fe400078e0204 */
[C---:B------:R-:W-:Y:S02]  /*5e60*/  IMAD R3, R2.reuse, UR5, R3 ;  /* 0x0000000502037c24 */ /* 0x040fe4000f8e0203 */
[----:B------:R-:W-:-:S04]  /*5e70*/  IMAD.WIDE.U32 R8, R2, UR6, RZ ;  /* 0x0000000602087c25 */ /* 0x000fc8000f8e00ff */
[----:B------:R-:W-:Y:S01]  /*5e80*/  IMAD R13, R2, UR7, R13 ;  /* 0x00000007020d7c24 */ /* 0x000fe2000f8e020d */
[----:B------:R-:W-:Y:S01]  /*5e90*/  ULDC.64 UR6, c[0x0][0xb48] ;  /* 0x0002d20000067ab9 */ /* 0x000fe20000000a00 */
[----:B----4-:R-:W-:Y:S02]  /*5ea0*/  IMAD R12, R18, UR4, RZ ;  /* 0x00000004120c7c24 */ /* 0x010fe4000f8e02ff */
[----:B--2---:R-:W-:Y:S01]  /*5eb0*/  IMAD R11, R10, 0x80, R11 ;  /* 0x000000800a0b7824 */ /* 0x004fe200078e020b */
[----:B------:R-:W-:Y:S01]  /*5ec0*/  IADD3 R9, R9, R13, RZ ;  /* 0x0000000d09097210 */ /* 0x000fe20007ffe0ff */
[----:B------:R-:W-:Y:S02]  /*5ed0*/  IMAD.IADD R7, R7, 0x1, R3 ;  /* 0x0000000107077824 */ /* 0x000fe400078e0203 */
[----:B------:R-:W-:Y:S02]  /*5ee0*/  IMAD R3, R19, UR9, R12 ;  /* 0x0000000913037c24 */ /* 0x000fe4000f8e020c */
[----:B0-----:R-:W-:-:S04]  /*5ef0*/  @P0 IMAD.HI.U32 R2, R11, R14, RZ ;  /* 0x0000000e0b020227 */ /* 0x001fc800078e00ff */
[----:B------:R-:W-:-:S04]  /*5f00*/  IMAD.WIDE.U32 R6, R18, UR9, R6 ;  /* 0x0000000912067c25 */ /* 0x000fc8000f8e0006 */
[----:B-1----:R-:W-:Y:S02]  /*5f10*/  IMAD R19, R22, R17, UR8 ;  /* 0x0000000816137e24 */ /* 0x002fe4000f8e0211 */
[C---:B-----5:R-:W-:Y:S01]  /*5f20*/  IMAD R12, R20.reuse, UR4, RZ ;  /* 0x00000004140c7c24 */ /* 0x060fe2000f8e02ff */
[----:B------:R-:W-:Y:S01]  /*5f30*/  ULDC.64 UR4, c[0x0][0xbe0] ;  /* 0x0002f80000047ab9 */ /* 0x000fe20000000a00 */
[----:B------:R-:W-:Y:S01]  /*5f40*/  IMAD.MOV.U32 R13, RZ, RZ, R11 ;  /* 0x000000ffff0d7224 */ /* 0x000fe200078e000b */
[----:B------:R-:W-:Y:S01]  /*5f50*/  @P0 SHF.R.U32.HI R13, RZ, R15, R2 ;  /* 0x0000000fff0d0219 */ /* 0x000fe20000011602 */
[----:B------:R-:W-:Y:S01]  /*5f60*/  IMAD.IADD R7, R7, 0x1, R3 ;  /* 0x0000000107077824 */ /* 0x000fe200078e0203 */
[----:B------:R-:W-:Y:S01]  /*5f70*/  SHF.R.S32.HI R14, RZ, 0x1f, R19 ;  /* 0x0000001fff0e7819 */ /* 0x000fe20000011413 */
[----:B------:R-:W-:Y:S01]  /*5f80*/  IMAD R17, R21, UR9, R12 ;  /* 0x0000000915117c24 */ /* 0x000fe2000f8e020c */
[----:B------:R-:W-:Y:S01]  /*5f90*/  MOV R15, R11 ;  /* 0x0000000b000f7202 */ /* 0x000fe20000000f00 */
[----:B------:R-:W-:Y:S01]  /*5fa0*/  IMAD.WIDE.U32 R2, R20, UR9, R8 ;  /* 0x0000000914027c25 */ /* 0x000fe2000f8e0008 */
[----:B------:R-:W-:-:S03]  /*5fb0*/  ULDC.64 UR8, c[0x0][0xb28] ;  /* 0x0002ca0000087ab9 */ /* 0x000fc60000000a00 */
[----:B------:R-:W-:Y:S02]  /*5fc0*/  IMAD.IADD R9, R3, 0x1, R17 ;  /* 0x0000000103097824 */ /* 0x000fe400078e0211 */
[----:B------:R-:W-:Y:S02]  /*5fd0*/  IMAD R3, R14, UR4, RZ ;  /* 0x000000040e037c24 */ /* 0x000fe4000f8e02ff */
[----:B------:R-:W-:-:S04]  /*5fe0*/  @P0 IMAD.HI.U32 R90, R11, R90, RZ ;  /* 0x0000005a0b5a0227 */ /* 0x000fc800078e00ff */
[----:B------:R-:W-:Y:S01]  /*5ff0*/  IMAD.MOV.U32 R8, RZ, RZ, R2 ;  /* 0x000000ffff087224 */ /* 0x000fe200078e0002 */
[----:B------:R-:W-:Y:S01]  /*6000*/  @P0 SHF.R.U32.HI R15, RZ, R89, R90 ;  /* 0x00000059ff0f0219 */ /* 0x000fe2000001165a */
[C---:B------:R-:W-:Y:S02]  /*6010*/  IMAD R12, R19.reuse, UR5, R3 ;  /* 0x00000005130c7c24 */ /* 0x040fe4000f8e0203 */
[----:B------:R-:W-:Y:S01]  /*6020*/  IMAD.WIDE.U32 R2, R19, UR4, R6 ;  /* 0x0000000413027c25 */ /* 0x000fe2000f8e0006 */
[----:B------:R-:W-:-:S03]  /*6030*/  ULDC.64 UR4, c[0x0][0xb30] ;  /* 0x0002cc0000047ab9 */ /* 0x000fc60000000a00 */
[----:B------:R-:W-:Y:S01]  /*6040*/  IMAD R14, R14, UR6, RZ ;  /* 0x000000060e0e7c24 */ /* 0x000fe2000f8e02ff */
[----:B------:R-:W-:Y:S01]  /*6050*/  IADD3 R2, P0, R13, R2, RZ ;  /* 0x000000020d027210 */ /* 0x000fe20007f1e0ff */
[----:B------:R-:W-:Y:S01]  /*6060*/  IMAD.WIDE.U32 R6, R19, UR6, R8 ;  /* 0x0000000613067c25 */ /* 0x000fe2000f8e0008 */
[----:B------:R-:W-:Y:S02]  /*6070*/  SHF.R.S32.HI R9, RZ, 0x1f, R13 ;  /* 0x0000001fff097819 */ /* 0x000fe4000001140d */
[----:B------:R-:W-:Y:S01]  /*6080*/  SHF.R.S32.HI R8, RZ, 0x1f, R15 ;  /* 0x0000001fff087819 */ /* 0x000fe2000001140f */
[----:B------:R-:W-:Y:S01]  /*6090*/  IMAD.MOV R13, RZ, RZ, -R13 ;  /* 0x000000ffff0d7224 */ /* 0x000fe200078e0a0d */
[----:B------:R-:W-:Y:S01]  /*60a0*/  IADD3.X R3, R9, R3, R12, P0, !PT ;  /* 0x0000000309037210 */ /* 0x000fe200007fe40c */
[----:B------:R-:W-:Y:S01]  /*60b0*/  IMAD R17, R19, UR7, R14 ;  /* 0x0000000713117c24 */ /* 0x000fe2000f8e020e */
[----:B------:R-:W-:Y:S01]  /*60c0*/  IADD3 R14, -R15, RZ, RZ ;  /* 0x000000ff0f0e7210 */ /* 0x000fe20007ffe1ff */
[----:B------:R-:W-:Y:S01]  /*60d0*/  IMAD R8, R8, UR4, RZ ;  /* 0x0000000408087c24 */ /* 0x000fe2000f8e02ff */
[----:B------:R-:W-:Y:S01]  /*60e0*/  ULDC.64 UR6, c[0x0][0xbc8] ;  /* 0x0002f20000067ab9 */ /* 0x000fe20000000a00 */
[----:B------:R-:W-:-:S02]  /*60f0*/  IMAD R9, R16, R13, R11 ;  /* 0x0000000d10097224 */ /* 0x000fc400078e020b */
[----:B------:R-:W-:Y:S02]  /*6100*/  IMAD R11, R16, R14, R11 ;  /* 0x0000000e100b7224 */ /* 0x000fe400078e020b */
[----:B------:R-:W-:Y:S01]  /*6110*/  IMAD R13, R15, UR5, R8 ;  /* 0x000000050f0d7c24 */ /* 0x000fe2000f8e0208 */
[----:B------:R-:W-:Y:S01]  /*6120*/  SHF.R.S32.HI R8, RZ, 0x1f, R9 ;  /* 0x0000001fff087819 */ /* 0x000fe20000011409 */
[----:B------:R-:W-:Y:S01]  /*6130*/  IMAD.IADD R7, R7, 0x1, R17 ;  /* 0x0000000107077824 */ /* 0x000fe200078e0211 */
[----:B------:R-:W-:Y:S01]  /*6140*/  SHF.R.S32.HI R12, RZ, 0x1f, R11 ;  /* 0x0000001fff0c7819 */ /* 0x000fe2000001140b */
[----:B------:R-:W0:Y:S01]  /*6150*/  S2UR UR5, SR_CgaCtaId ;  /* 0x00000000000579c3 */ /* 0x000e220000008800 */
[----:B------:R-:W-:-:S04]  /*6160*/  IMAD.WIDE.U32 R2, R9, UR6, R2 ;  /* 0x0000000609027c25 */ /* 0x000fc8000f8e0002 */
[----:B------:R-:W-:Y:S01]  /*6170*/  IMAD.WIDE.U32 R6, R15, UR4, R6 ;  /* 0x000000040f067c25 */ /* 0x000fe2000f8e0006 */
[----:B------:R-:W-:-:S03]  /*6180*/  UMOV UR4, 0x400 ;  /* 0x0000040000047882 */ /* 0x000fc60000000000 */
[----:B------:R-:W-:Y:S02]  /*6190*/  IMAD R8, R8, UR6, RZ ;  /* 0x0000000608087c24 */ /* 0x000fe4000f8e02ff */
[----:B------:R-:W-:Y:S02]  /*61a0*/  IMAD.IADD R7, R7, 0x1, R13 ;  /* 0x0000000107077824 */ /* 0x000fe400078e020d */
[----:B------:R-:W-:Y:S02]  /*61b0*/  IMAD R12, R12, UR8, RZ ;  /* 0x000000080c0c7c24 */ /* 0x000fe4000f8e02ff */
[----:B------:R-:W-:Y:S01]  /*61c0*/  IMAD R13, R9, UR7, R8 ;  /* 0x00000007090d7c24 */ /* 0x000fe2000f8e0208 */
[----:B------:R-:W-:Y:S01]  /*61d0*/  ULDC.64 UR6, c[0x0][0xba8] ;  /* 0x0002ea0000067ab9 */ /* 0x000fe20000000a00 */
[C---:B------:R-:W-:Y:S01]  /*61e0*/  IMAD R15, R11.reuse, UR9, R12 ;  /* 0x000000090b0f7c24 */ /* 0x040fe2000f8e020c */
[----:B------:R-:W-:Y:S01]  /*61f0*/  LEA R8, P0, R2, UR6, 0x2 ;  /* 0x0000000602087c11 */ /* 0x000fe2000f8010ff */
[----:B------:R-:W-:Y:S01]  /*6200*/  IMAD.WIDE.U32 R6, R11, UR8, R6 ;  /* 0x000000080b067c25 */ /* 0x000fe2000f8e0006 */
[----:B------:R-:W-:Y:S01]  /*6210*/  ULDC.64 UR8, c[0x0][0xb00] ;  /* 0x0002c00000087ab9 */ /* 0x000fe20000000a00 */
[----:B------:R-:W-:-:S02]  /*6220*/  ULDC UR6, c[0x0][0xa88] ;  /* 0x0002a20000067ab9 */ /* 0x000fc40000000800 */
[----:B------:R-:W-:Y:S01]  /*6230*/  IMAD.IADD R9, R3, 0x1, R13 ;  /* 0x0000000103097824 */ /* 0x000fe200078e020d */
[----:B------:R-:W-:Y:S01]  /*6240*/  IADD3 R3, R7, R15, RZ ;  /* 0x0000000f07037210 */ /* 0x000fe20007ffe0ff */
[----:B------:R-:W-:Y:S01]  /*6250*/  IMAD R4, R10, 0x80, R4 ;  /* 0x000000800a047824 */ /* 0x000fe200078e0204 */
[----:B------:R-:W-:Y:S01]  /*6260*/  LEA R20, P1, R6, UR8, 0x2 ;  /* 0x0000000806147c11 */ /* 0x000fe2000f8210ff */
[----:B0-----:R-:W-:Y:S01]  /*6270*/  ULEA UR4, UR5, UR4, 0x18 ;  /* 0x0000000405047291 */ /* 0x001fe2000f8ec03f */
[----:B------:R-:W-:Y:S01]  /*6280*/  LEA.HI.X R9, R2, UR7, R9, 0x2, P0 ;  /* 0x0000000702097c11 */ /* 0x000fe200080f1409 */
[----:B------:R-:W-:Y:S01]  /*6290*/  IMAD R17, R16, UR6, RZ ;  /* 0x0000000610117c24 */ /* 0x000fe2000f8e02ff */
[----:B------:R-:W-:Y:S01]  /*62a0*/  LEA.HI.X R22, R6, UR9, R3, 0x2, P1 ;  /* 0x0000000906167c11 */ /* 0x000fe200088f1403 */
[----:B------:R-:W-:Y:S01]  /*62b0*/  SHFL.IDX PT, R2, R8, RZ, 0x1c1f ;  /* 0x001c1fff08027589 */ /* 0x000fe200000e0000 */
[C---:B------:R-:W-:Y:S01]  /*62c0*/  LOP3.LUT P0, RZ, R23.reuse, 0x3, RZ, 0xc0, !PT ;  /* 0x0000000317ff7812 */ /* 0x040fe2000780c0ff */
[C---:B------:R-:W-:Y:S01]  /*62d0*/  VIADD R16, R4.reuse, 0x8 ;  /* 0x0000000804107836 */ /* 0x040fe20000000000 */
[----:B------:R-:W-:Y:S01]  /*62e0*/  UIADD3 UR4, UR4, 0x2a820, URZ ;  /* 0x0002a82004047890 */ /* 0x000fe2000fffe03f */
[----:B------:R-:W0:Y:S01]  /*62f0*/  SHFL.IDX PT, R3, R9, RZ, 0x1c1f ;  /* 0x001c1fff09037589 */ /* 0x000e2200000e0000 */
[-C--:B------:R-:W-:Y:S01]  /*6300*/  ISETP.GE.OR P1, PT, R4, R17.reuse, P0 ;  /* 0x000000110400720c */ /* 0x080fe20000726670 */
[----:B------:R-:W-:Y:S01]  /*6310*/  IMAD.IADD R19, R23, 0x1, -R88 ;  /* 0x0000000117137824 */ /* 0x000fe200078e0a58 */
[-C--:B------:R-:W-:Y:S01]  /*6320*/  ISETP.GE.OR P0, PT, R16, R17.reuse, P0 ;  /* 0x000000111000720c */ /* 0x080fe20000706670 */
[----:B------:R-:W-:Y:S01]  /*6330*/  SHFL.IDX PT, R6, R8, 0x1, 0x1c1f ;  /* 0x003c1f0008067f89 */ /* 0x000fe200000e0000 */
[----:B------:R-:W-:Y:S01]  /*6340*/  UPRMT UR4, URZ, 0x654, UR4 ;  /* 0x000006543f047896 */ /* 0x000fe20008000004 */
[----:B------:R-:W-:-:S02]  /*6350*/  ISETP.GE.AND P2, PT, R4, R17, PT ;  /* 0x000000110400720c */ /* 0x000fc40003f46270 */
[----:B------:R-:W1:Y:S01]  /*6360*/  SHFL.IDX PT, R7, R9, 0x1, 0x1c1f ;  /* 0x003c1f0009077f89 */ /* 0x000e6200000e0000 */
[----:B------:R-:W-:-:S03]  /*6370*/  SHF.L.U32 R19, R19, 0x1, RZ ;  /* 0x0000000113137819 */ /* 0x000fc600000006ff */
[----:B------:R2:W3:Y:S02]  /*6380*/  SHFL.IDX PT, R14, R20, RZ, 0x1c1f ;  /* 0x001c1fff140e7589 */ /* 0x0004e400000e0000 */
[----:B------:R-:W-:Y:S02]  /*6390*/  SYNCS.ARRIVE.TRANS64.RED.A1T0 RZ, [UR4], RZ ;  /* 0x000000ffffff79a7 */ /* 0x000fe40008100404 */
[----:B------:R2:W4:Y:S04]  /*63a0*/  SHFL.IDX PT, R15, R22, RZ, 0x1c1f ;  /* 0x001c1fff160f7589 */ /* 0x00052800000e0000 */
[----:B0-----:R2:W-:Y:S04]  /*63b0*/  @!P1 ST.E desc[UR38][R2.64], R5 ;  /* 0x0000000502009985 */ /* 0x0015e8000c101926 */
[----:B-1----:R2:W-:Y:S01]  /*63c0*/  @!P0 ST.E desc[UR38][R6.64], R0 ;  /* 0x0000000006008985 */ /* 0x0025e2000c101926 */
[----:B------:R-:W-:Y:S05]  /*63d0*/  @P2 BRA `(.L_x_37) ;  /* 0x0000000400782947 */ /* 0x000fea0003800000 */
[C---:B--2---:R-:W-:Y:S01]  /*63e0*/  VIADD R0, R19.reuse, 0x8 ;  /* 0x0000000813007836 */ /* 0x044fe20000000000 */
[----:B------:R-:W-:Y:S01]  /*63f0*/  ULDC UR4, c[0x0][0xac8] ;  /* 0x0002b20000047ab9 */ /* 0x000fe20000000800 */
[C---:B------:R-:W-:Y:S01]  /*6400*/  VIADD R6, R19.reuse, 0x10 ;  /* 0x0000001013067836 */ /* 0x040fe20000000000 */
[C---:B------:R-:W-:Y:S01]  /*6410*/  ISETP.GE.AND P2, PT, R19.reuse, UR4, PT ;  /* 0x0000000413007c0c */ /* 0x040fe2000bf46270 */
[C---:B------:R-:W-:Y:S01]  /*6420*/  VIADD R7, R19.reuse, 0x18 ;  /* 0x0000001813077836 */ /* 0x040fe20000000000 */
[----:B------:R-:W-:Y:S01]  /*6430*/  ISETP.GE.AND P3, PT, R0, UR4, PT ;  /* 0x0000000400007c0c */ /* 0x000fe2000bf66270 */
[C---:B------:R-:W-:Y:S01]  /*6440*/  VIADD R8, R19.reuse, 0x28 ;  /* 0x0000002813087836 */ /* 0x040fe20000000000 */
[----:B------:R-:W-:Y:S01]  /*6450*/  ISETP.GE.AND P0, PT, R6, UR4, PT ;  /* 0x0000000406007c0c */ /* 0x000fe2000bf06270 */
[----:B------:R-:W-:Y:S01]  /*6460*/  VIADD R9, R19, 0x30 ;  /* 0x0000003013097836 */ /* 0x000fe20000000000 */
[----:B------:R-:W-:Y:S01]  /*6470*/  ISETP.GE.AND P1, PT, R7, UR4, PT ;  /* 0x0000000407007c0c */ /* 0x000fe2000bf26270 */
[C---:B------:R-:W-:Y:S01]  /*6480*/  VIADD R10, R19.reuse, 0x38 ;  /* 0x00000038130a7836 */ /* 0x040fe20000000000 */
[C---:B------:R-:W-:Y:S01]  /*6490*/  IADD3 R11, R19.reuse, 0x40, RZ ;  /* 0x00000040130b7810 */ /* 0x040fe20007ffe0ff */
[----:B------:R-:W-:Y:S01]  /*64a0*/  VIADD R12, R19, 0x50 ;  /* 0x00000050130c7836 */ /* 0x000fe20000000000 */
[----:B------:R-:W-:-:S02]  /*64b0*/  ISETP.GE.AND P4, PT, R9, UR4, PT ;  /* 0x0000000409007c0c */ /* 0x000fc4000bf86270 */
[----:B------:R-:W-:Y:S01]  /*64c0*/  ISETP.GE.AND P5, PT, R10, UR4, PT ;  /* 0x000000040a007c0c */ /* 0x000fe2000bfa6270 */
[----:B---34-:R-:W-:Y:S01]  /*64d0*/  @!P2 IMAD.WIDE R2, R19, 0x4, R14 ;  /* 0x000000041302a825 */ /* 0x018fe200078e020e */
[----:B------:R-:W-:Y:S02]  /*64e0*/  ISETP.GE.AND P6, PT, R11, UR4, PT ;  /* 0x000000040b007c0c */ /* 0x000fe4000bfc6270 */
[----:B------:R-:W-:Y:S02]  /*64f0*/  @!P3 LEA.HI R0, R0, R0, RZ, 0x1 ;  /* 0x000000000000b211 */ /* 0x000fe400078f08ff */
[----:B------:R0:W-:Y:S01]  /*6500*/  @!P2 ST.E.64 desc[UR38][R2.64], R24 ;  /* 0x000000180200a985 */ /* 0x0001e2000c101b26 */
[----:B------:R-:W-:Y:S02]  /*6510*/  @!P0 LEA.HI R6, R6, R6, RZ, 0x1 ;  /* 0x0000000606068211 */ /* 0x000fe400078f08ff */
[----:B------:R-:W-:Y:S02]  /*6520*/  @!P3 LOP3.LUT R5, R0, 0xfffffffe, RZ, 0xc0, !PT ;  /* 0xfffffffe0005b812 */ /* 0x000fe400078ec0ff */
[----:B------:R-:W-:-:S02]  /*6530*/  IADD3 R0, R19, 0x20, RZ ;  /* 0x0000002013007810 */ /* 0x000fc40007ffe0ff */
[----:B------:R-:W-:Y:S01]  /*6540*/  @!P1 LEA.HI R7, R7, R7, RZ, 0x1 ;  /* 0x0000000707079211 */ /* 0x000fe200078f08ff */
[----:B------:R-:W-:Y:S01]  /*6550*/  @!P3 IMAD.WIDE R4, R5, 0x4, R14 ;  /* 0x000000040504b825 */ /* 0x000fe200078e020e */
[----:B------:R-:W-:Y:S02]  /*6560*/  ISETP.GE.AND P2, PT, R0, UR4, PT ;  /* 0x0000000400007c0c */ /* 0x000fe4000bf46270 */
[----:B------:R-:W-:Y:S02]  /*6570*/  @!P5 LEA.HI R10, R10, R10, RZ, 0x1 ;  /* 0x0000000a0a0ad211 */ /* 0x000fe400078f08ff */
[----:B------:R1:W-:Y:S01]  /*6580*/  @!P3 ST.E.64 desc[UR38][R4.64], R28 ;  /* 0x0000001c0400b985 */ /* 0x0003e2000c101b26 */
[----:B------:R-:W-:Y:S02]  /*6590*/  ISETP.GE.AND P3, PT, R8, UR4, PT ;  /* 0x0000000408007c0c */ /* 0x000fe4000bf66270 */
[----:B0-----:R-:W-:Y:S02]  /*65a0*/  @!P0 LOP3.LUT R3, R6, 0xfffffffe, RZ, 0xc0, !PT ;  /* 0xfffffffe06038812 */ /* 0x001fe400078ec0ff */
[----:B------:R-:W-:-:S02]  /*65b0*/  @!P4 LEA.HI R6, R9, R9, RZ, 0x1 ;  /* 0x000000090906c211 */ /* 0x000fc400078f08ff */
[----:B------:R-:W-:Y:S01]  /*65c0*/  @!P5 LOP3.LUT R13, R10, 0xfffffffe, RZ, 0xc0, !PT ;  /* 0xfffffffe0a0dd812 */ /* 0x000fe200078ec0ff */
[----:B------:R-:W-:Y:S01]  /*65d0*/  @!P0 IMAD.WIDE R2, R3, 0x4, R14 ;  /* 0x0000000403028825 */ /* 0x000fe200078e020e */
[----:B------:R-:W-:Y:S02]  /*65e0*/  @!P2 LEA.HI R0, R0, R0, RZ, 0x1 ;  /* 0x000000000000a211 */ /* 0x000fe400078f08ff */
[----:B------:R-:W-:Y:S02]  /*65f0*/  IADD3 R18, R19, 0x60, RZ ;  /* 0x0000006013127810 */ /* 0x000fe40007ffe0ff */
[----:B------:R0:W-:Y:S01]  /*6600*/  @!P0 ST.E.64 desc[UR38][R2.64], R32 ;  /* 0x0000002002008985 */ /* 0x0001e2000c101b26 */
[----:B------:R-:W-:Y:S02]  /*6610*/  @!P3 LEA.HI R8, R8, R8, RZ, 0x1 ;  /* 0x000000080808b211 */ /* 0x000fe400078f08ff */
[----:B-1----:R-:W-:Y:S02]  /*6620*/  @!P1 LOP3.LUT R5, R7, 0xfffffffe, RZ, 0xc0, !PT ;  /* 0xfffffffe07059812 */ /* 0x002fe400078ec0ff */
[----:B------:R-:W-:-:S02]  /*6630*/  @!P2 LOP3.LUT R7, R0, 0xfffffffe, RZ, 0xc0, !PT ;  /* 0xfffffffe0007a812 */ /* 0x000fc400078ec0ff */
[----:B------:R-:W-:Y:S01]  /*6640*/  @!P3 LOP3.LUT R9, R8, 0xfffffffe, RZ, 0xc0, !PT ;  /* 0xfffffffe0809b812 */ /* 0x000fe200078ec0ff */
[--C-:B------:R-:W-:Y:S01]  /*6650*/  @!P1 IMAD.WIDE R4, R5, 0x4, R14.reuse ;  /* 0x0000000405049825 */ /* 0x100fe200078e020e */
[----:B------:R-:W-:Y:S02]  /*6660*/  @!P6 LEA.HI R0, R11, R11, RZ, 0x1 ;  /* 0x0000000b0b00e211 */ /* 0x000fe400078f08ff */
[----:B------:R-:W-:Y:S01]  /*6670*/  @!P4 LOP3.LUT R11, R6, 0xfffffffe, RZ, 0xc0, !PT ;  /* 0xfffffffe060bc812 */ /* 0x000fe200078ec0ff */
[--C-:B------:R-:W-:Y:S01]  /*6680*/  @!P2 IMAD.WIDE R6, R7, 0x4, R14.reuse ;  /* 0x000000040706a825 */ /* 0x100fe200078e020e */
[----:B------:R-:W-:Y:S01]  /*6690*/  @!P6 LOP3.LUT R21, R0, 0xfffffffe, RZ, 0xc0, !PT ;  /* 0xfffffffe0015e812 */ /* 0x000fe200078ec0ff */
[----:B------:R1:W-:Y:S01]  /*66a0*/  @!P1 ST.E.64 desc[UR38][R4.64], R36 ;  /* 0x0000002404009985 */ /* 0x0003e2000c101b26 */
[----:B------:R-:W-:Y:S01]  /*66b0*/  ISETP.GE.AND P1, PT, R12, UR4, PT ;  /* 0x000000040c007c0c */ /* 0x000fe2000bf26270 */
[----:B0-----:R-:W-:Y:S02]  /*66c0*/  @!P3 IMAD.WIDE R2, R9, 0x4, R14 ;  /* 0x000000040902b825 */ /* 0x001fe400078e020e */
[----:B------:R0:W-:Y:S02]  /*66d0*/  @!P2 ST.E.64 desc[UR38][R6.64], R40 ;  /* 0x000000280600a985 */ /* 0x0001e4000c101b26 */
[----:B------:R-:W-:-:S02]  /*66e0*/  VIADD R0, R19, 0x48 ;  /* 0x0000004813007836 */ /* 0x000fc40000000000 */
[--C-:B------:R-:W-:Y:S01]  /*66f0*/  @!P5 IMAD.WIDE R8, R13, 0x4, R14.reuse ;  /* 0x000000040d08d825 */ /* 0x100fe200078e020e */
[----:B------:R2:W-:Y:S01]  /*6700*/  @!P3 ST.E.64 desc[UR38][R2.64], R44 ;  /* 0x0000002c0200b985 */ /* 0x0005e2000c101b26 */
[----:B------:R-:W-:Y:S02]  /*6710*/  ISETP.GE.AND P3, PT, R18, UR4, PT ;  /* 0x0000000412007c0c */ /* 0x000fe4000bf66270 */
[----:B------:R-:W-:Y:S01]  /*6720*/  VIADD R13, R19, 0x58 ;  /* 0x00000058130d7836 */ /* 0x000fe20000000000 */
[----:B------:R-:W-:Y:S01]  /*6730*/  ISETP.GE.AND P0, PT, R0, UR4, PT ;  /* 0x0000000400007c0c */ /* 0x000fe2000bf06270 */
[--C-:B-1----:R-:W-:Y:S01]  /*6740*/  @!P4 IMAD.WIDE R4, R11, 0x4, R14.reuse ;  /* 0x000000040b04c825 */ /* 0x102fe200078e020e */
[----:B------:R-:W-:Y:S02]  /*6750*/  @!P1 LEA.HI R12, R12, R12, RZ, 0x1 ;  /* 0x0000000c0c0c9211 */ /* 0x000fe400078f08ff */
[----:B------:R-:W-:Y:S01]  /*6760*/  ISETP.GE.AND P2, PT, R13, UR4, PT ;  /* 0x000000040d007c0c */ /* 0x000fe2000bf46270 */
[----:B------:R-:W-:Y:S01]  /*6770*/  @!P6 IMAD.WIDE R10, R21, 0x4, R14 ;  /* 0x00000004150ae825 */ /* 0x000fe200078e020e */
[----:B------:R1:W-:Y:S03]  /*6780*/  @!P4 ST.E.64 desc[UR38][R4.64], R48 ;  /* 0x000000300400c985 */ /* 0x0003e6000c101b26 */
[C---:B0-----:R-:W-:Y:S01]  /*6790*/  VIADD R6, R19.reuse, 0x68 ;  /* 0x0000006813067836 */ /* 0x041fe20000000000 */
[----:B------:R0:W-:Y:S01]  /*67a0*/  @!P5 ST.E.64 desc[UR38][R8.64], R52 ;  /* 0x000000340800d985 */ /* 0x0001e2000c101b26 */
[C---:B--2---:R-:W-:Y:S01]  /*67b0*/  VIADD R3, R19.reuse, 0x78 ;  /* 0x0000007813037836 */ /* 0x044fe20000000000 */
[----:B------:R-:W-:Y:S01]  /*67c0*/  @!P3 LEA.HI R18, R18, R18, RZ, 0x1 ;  /* 0x000000121212b211 */ /* 0x000fe200078f08ff */
[----:B------:R-:W-:Y:S01]  /*67d0*/  VIADD R7, R19, 0x70 ;  /* 0x0000007013077836 */ /* 0x000fe20000000000 */
[----:B------:R2:W-:Y:S01]  /*67e0*/  @!P6 ST.E.64 desc[UR38][R10.64], R56 ;  /* 0x000000380a00e985 */ /* 0x0005e2000c101b26 */
[----:B------:R-:W-:-:S02]  /*67f0*/  ISETP.GE.AND P4, PT, R6, UR4, PT ;  /* 0x0000000406007c0c */ /* 0x000fc4000bf86270 */
[----:B------:R-:W-:Y:S02]  /*6800*/  ISETP.GE.AND P6, PT, R3, UR4, PT ;  /* 0x0000000403007c0c */ /* 0x000fe4000bfc6270 */
[----:B------:R-:W-:Y:S02]  /*6810*/  ISETP.GE.AND P5, PT, R7, UR4, PT ;  /* 0x0000000407007c0c */ /* 0x000fe4000bfa6270 */
[----:B------:R-:W-:Y:S02]  /*6820*/  @!P0 LEA.HI R0, R0, R0, RZ, 0x1 ;  /* 0x0000000000008211 */ /* 0x000fe400078f08ff */
[----:B------:R-:W-:Y:S02]  /*6830*/  @!P2 LEA.HI R13, R13, R13, RZ, 0x1 ;  /* 0x0000000d0d0da211 */ /* 0x000fe400078f08ff */
[----:B-1----:R-:W-:Y:S02]  /*6840*/  @!P1 LOP3.LUT R5, R12, 0xfffffffe, RZ, 0xc0, !PT ;  /* 0xfffffffe0c059812 */ /* 0x002fe400078ec0ff */
[----:B0-----:R-:W-:-:S02]  /*6850*/  @!P3 LOP3.LUT R9, R18, 0xfffffffe, RZ, 0xc0, !PT ;  /* 0xfffffffe1209b812 */ /* 0x001fc400078ec0ff */
[----:B------:R-:W-:Y:S02]  /*6860*/  @!P4 LEA.HI R6, R6, R6, RZ, 0x1 ;  /* 0x000000060606c211 */ /* 0x000fe400078f08ff */
[----:B------:R-:W-:Y:S01]  /*6870*/  @!P6 LEA.HI R4, R3, R3, RZ, 0x1 ;  /* 0x000000030304e211 */ /* 0x000fe200078f08ff */
[----:B------:R-:W-:Y:S01]  /*6880*/  @!P3 IMAD.WIDE R8, R9, 0x4, R14 ;  /* 0x000000040908b825 */ /* 0x000fe200078e020e */
[----:B------:R-:W-:Y:S02]  /*6890*/  @!P5 LEA.HI R2, R7, R7, RZ, 0x1 ;  /* 0x000000070702d211 */ /* 0x000fe400078f08ff */
[----:B------:R-:W-:Y:S02]  /*68a0*/  @!P0 LOP3.LUT R3, R0, 0xfffffffe, RZ, 0xc0, !PT ;  /* 0xfffffffe00038812 */ /* 0x000fe400078ec0ff */
[----:B------:R-:W-:Y:S02]  /*68b0*/  @!P2 LOP3.LUT R7, R13, 0xfffffffe, RZ, 0xc0, !PT ;  /* 0xfffffffe0d07a812 */ /* 0x000fe400078ec0ff */
[----:B--2---:R-:W-:-:S02]  /*68c0*/  @!P4 LOP3.LUT R11, R6, 0xfffffffe, RZ, 0xc0, !PT ;  /* 0xfffffffe060bc812 */ /* 0x004fc400078ec0ff */
[----:B------:R-:W-:Y:S01]  /*68d0*/  @!P5 LOP3.LUT R13, R2, 0xfffffffe, RZ, 0xc0, !PT ;  /* 0xfffffffe020dd812 */ /* 0x000fe200078ec0ff */
[----:B------:R-:W-:Y:S01]  /*68e0*/  @!P0 IMAD.WIDE R2, R3, 0x4, R14 ;  /* 0x0000000403028825 */ /* 0x000fe200078e020e */
[----:B------:R-:W-:-:S03]  /*68f0*/  @!P6 LOP3.LUT R21, R4, 0xfffffffe, RZ, 0xc0, !PT ;  /* 0xfffffffe0415e812 */ /* 0x000fc600078ec0ff */
[--C-:B------:R-:W-:Y:S01]  /*6900*/  @!P1 IMAD.WIDE R4, R5, 0x4, R14.reuse ;  /* 0x0000000405049825 */ /* 0x100fe200078e020e */
[----:B------:R0:W-:Y:S03]  /*6910*/  @!P0 ST.E.64 desc[UR38][R2.64], R60 ;  /* 0x0000003c02008985 */ /* 0x0001e6000c101b26 */
[--C-:B------:R-:W-:Y:S01]  /*6920*/  @!P2 IMAD.WIDE R6, R7, 0x4, R14.reuse ;  /* 0x000000040706a825 */ /* 0x100fe200078e020e */
[----:B------:R0:W-:Y:S03]  /*6930*/  @!P1 ST.E.64 desc[UR38][R4.64], R64 ;  /* 0x0000004004009985 */ /* 0x0001e6000c101b26 */
[--C-:B------:R-:W-:Y:S01]  /*6940*/  @!P4 IMAD.WIDE R10, R11, 0x4, R14.reuse ;  /* 0x000000040b0ac825 */ /* 0x100fe200078e020e */
[----:B------:R0:W-:Y:S03]  /*6950*/  @!P2 ST.E.64 desc[UR38][R6.64], R68 ;  /* 0x000000440600a985 */ /* 0x0001e6000c101b26 */
[--C-:B------:R-:W-:Y:S01]  /*6960*/  @!P5 IMAD.WIDE R12, R13, 0x4, R14.reuse ;  /* 0x000000040d0cd825 */ /* 0x100fe200078e020e */
[----:B------:R0:W-:Y:S03]  /*6970*/  @!P3 ST.E.64 desc[UR38][R8.64], R72 ;  /* 0x000000480800b985 */ /* 0x0001e6000c101b26 */
[----:B------:R-:W-:Y:S01]  /*6980*/  @!P6 IMAD.WIDE R14, R21, 0x4, R14 ;  /* 0x00000004150ee825 */ /* 0x000fe200078e020e */
[----:B------:R0:W-:Y:S04]  /*6990*/  @!P4 ST.E.64 desc[UR38][R10.64], R76 ;  /* 0x0000004c0a00c985 */ /* 0x0001e8000c101b26 */
[----:B------:R0:W-:Y:S04]  /*69a0*/  @!P5 ST.E.64 desc[UR38][R12.64], R80 ;  /* 0x000000500c00d985 */ /* 0x0001e8000c101b26 */
[----:B------:R0:W-:Y:S02]  /*69b0*/  @!P6 ST.E.64 desc[UR38][R14.64], R84 ;  /* 0x000000540e00e985 */ /* 0x0001e4000c101b26 */
.L_x_37:
[----:B------:R-:W-:Y:S05]  /*69c0*/  BSYNC B0 ;  /* 0x0000000000007941 */ /* 0x000fea0003800000 */
.L_x_36:
[----:B------:R-:W-:Y:S01]  /*69d0*/  ISETP.GE.AND P0, PT, R16, R17, PT ;  /* 0x000000111000720c */ /* 0x000fe20003f06270 */
[----:B0-----:R0:W1:Y:S04]  /*69e0*/  SHFL.IDX PT, R13, R22, 0x1, 0x1c1f ;  /* 0x003c1f00160d7f89 */ /* 0x00106800000e0000 */
[----:B------:R0:W0:Y:S08]  /*69f0*/  SHFL.IDX PT, R12, R20, 0x1, 0x1c1f ;  /* 0x003c1f00140c7f89 */ /* 0x00003000000e0000 */
[----:B------:R-:W-:Y:S05]  /*6a00*/  @P0 BRA `(.L_x_8) ;  /* 0x0000004000b40947 */ /* 0x000fea0003800000 */
[----:B------:R-:W-:Y:S01]  /*6a10*/  ULDC UR4, c[0x0][0xac8] ;  /* 0x0002b20000047ab9 */ /* 0x000fe20000000800 */
[C---:B--2---:R-:W-:Y:S01]  /*6a20*/  IADD3 R0, R19.reuse, 0x8, RZ ;  /* 0x0000000813007810 */ /* 0x044fe20007ffe0ff */
[C---:B------:R-:W-:Y:S01]  /*6a30*/  VIADD R4, R19.reuse, 0x10 ;  /* 0x0000001013047836 */ /* 0x040fe20000000000 */
[C---:B------:R-:W-:Y:S01]  /*6a40*/  ISETP.GE.AND P0, PT, R19.reuse, UR4, PT ;  /* 0x0000000413007c0c */ /* 0x040fe2000bf06270 */
[C---:B------:R-:W-:Y:S01]  /*6a50*/  VIADD R6, R19.reuse, 0x18 ;  /* 0x0000001813067836 */ /* 0x040fe20000000000 */
[----:B------:R-:W-:Y:S01]  /*6a60*/  ISETP.GE.AND P5, PT, R0, UR4, PT ;  /* 0x0000000400007c0c */ /* 0x000fe2000bfa6270 */
[C---:B------:R-:W-:Y:S01]  /*6a70*/  VIADD R8, R19.reuse, 0x20 ;  /* 0x0000002013087836 */ /* 0x040fe20000000000 */
[----:B------:R-:W-:Y:S01]  /*6a80*/  ISETP.GE.AND P6, PT, R4, UR4, PT ;  /* 0x0000000404007c0c */ /* 0x000fe2000bfc6270 */
[C---:B------:R-:W-:Y:S01]  /*6a90*/  VIADD R10, R19.reuse, 0x30 ;  /* 0x00000030130a7836 */ /* 0x040fe20000000000 */
[C---:B------:R-:W-:Y:S01]  /*6aa0*/  IADD3 R9, R19.reuse, 0x28, RZ ;  /* 0x0000002813097810 */ /* 0x040fe20007ffe0ff */
[C---:B------:R-:W-:Y:S01]  /*6ab0*/  VIADD R11, R19.reuse, 0x38 ;  /* 0x00000038130b7836 */ /* 0x040fe20000000000 */
[----:B------:R-:W-:Y:S01]  /*6ac0*/  ISETP.GE.AND P4, PT, R8, UR4, PT ;  /* 0x0000000408007c0c */ /* 0x000fe2000bf86270 */
[----:B------:R-:W-:Y:S01]  /*6ad0*/  VIADD R16, R19, 0x40 ;  /* 0x0000004013107836 */ /* 0x000fe20000000000 */
[----:B------:R-:W-:Y:S01]  /*6ae0*/  ISETP.GE.AND P3, PT, R9, UR4, PT ;  /* 0x0000000409007c0c */ /* 0x000fe2000bf66270 */
[C---:B0-----:R-:W-:Y:S01]  /*6af0*/  VIADD R20, R19.reuse, 0x70 ;  /* 0x0000007013147836 */ /* 0x041fe20000000000 */
[----:B------:R-:W-:Y:S01]  /*6b00*/  ISETP.GE.AND P2, PT, R10, UR4, PT ;  /* 0x000000040a007c0c */ /* 0x000fe2000bf46270 */
[----:B-1----:R-:W-:Y:S01]  /*6b10*/  @!P0 IMAD.WIDE R2, R19, 0x4, R12 ;  /* 0x0000000413028825 */ /* 0x002fe200078e020c */
[----:B------:R-:W-:-:S02]  /*6b20*/  ISETP.GE.AND P1, PT, R11, UR4, PT ;  /* 0x000000040b007c0c */ /* 0x000fc4000bf26270 */
[----:B------:R-:W-:Y:S02]  /*6b30*/  @!P5 LEA.HI R0, R0, R0, RZ, 0x1 ;  /* 0x000000000000d211 */ /* 0x000fe400078f08ff */
[----:B------:R0:W-:Y:S01]  /*6b40*/  @!P0 ST.E.64 desc[UR38][R2.64], R26 ;  /* 0x0000001a02008985 */ /* 0x0001e2000c101b26 */
[----:B------:R-:W-:Y:S02]  /*6b50*/  ISETP.GE.AND P0, PT, R6, UR4, PT ;  /* 0x0000000406007c0c */ /* 0x000fe4000bf06270 */
[----:B------:R-:W-:Y:S02]  /*6b60*/  @!P6 LEA.HI R4, R4, R4, RZ, 0x1 ;  /* 0x000000040404e211 */ /* 0x000fe400078f08ff */
[----:B------:R-:W-:Y:S02]  /*6b70*/  @!P5 LOP3.LUT R5, R0, 0xfffffffe, RZ, 0xc0, !PT ;  /* 0xfffffffe0005d812 */ /* 0x000fe400078ec0ff */
[----:B------:R-:W-:Y:S02]  /*6b80*/  @!P6 LOP3.LUT R7, R4, 0xfffffffe, RZ, 0xc0, !PT ;  /* 0xfffffffe0407e812 */ /* 0x000fe400078ec0ff */
[----:B------:R-:W-:-:S02]  /*6b90*/  @!P4 LEA.HI R8, R8, R8, RZ, 0x1 ;  /* 0x000000080808c211 */ /* 0x000fc400078f08ff */
[----:B------:R-:W-:Y:S02]  /*6ba0*/  @!P3 LEA.HI R0, R9, R9, RZ, 0x1 ;  /* 0x000000090900b211 */ /* 0x000fe400078f08ff */
[----:B------:R-:W-:Y:S01]  /*6bb0*/  @!P2 LEA.HI R10, R10, R10, RZ, 0x1 ;  /* 0x0000000a0a0aa211 */ /* 0x000fe200078f08ff */
[--C-:B0-----:R-:W-:Y:S01]  /*6bc0*/  @!P5 IMAD.WIDE R2, R5, 0x4, R12.reuse ;  /* 0x000000040502d825 */ /* 0x101fe200078e020c */
[----:B------:R-:W-:Y:S02]  /*6bd0*/  @!P0 LEA.HI R6, R6, R6, RZ, 0x1 ;  /* 0x0000000606068211 */ /* 0x000fe400078f08ff */
[----:B---3--:R-:W-:Y:S01]  /*6be0*/  @!P1 LEA.HI R14, R11, R11, RZ, 0x1 ;  /* 0x0000000b0b0e9211 */ /* 0x008fe200078f08ff */
[----:B------:R-:W-:Y:S01]  /*6bf0*/  @!P6 IMAD.WIDE R4, R7, 0x4, R12 ;  /* 0x000000040704e825 */ /* 0x000fe200078e020c */
[----:B------:R-:W-:Y:S01]  /*6c00*/  @!P0 LOP3.LUT R7, R6, 0xfffffffe, RZ, 0xc0, !PT ;  /* 0xfffffffe06078812 */ /* 0x000fe200078ec0ff */
[----:B------:R0:W-:Y:S01]  /*6c10*/  @!P5 ST.E.64 desc[UR38][R2.64], R30 ;  /* 0x0000001e0200d985 */ /* 0x0001e2000c101b26 */
[----:B------:R-:W-:-:S02]  /*6c20*/  @!P4 LOP3.LUT R9, R8, 0xfffffffe, RZ, 0xc0, !PT ;  /* 0xfffffffe0809c812 */ /* 0x000fc400078ec0ff */
[----:B------:R-:W-:Y:S01]  /*6c30*/  @!P3 LOP3.LUT R11, R0, 0xfffffffe, RZ, 0xc0, !PT ;  /* 0xfffffffe000bb812 */ /* 0x000fe200078ec0ff */
[----:B------:R1:W-:Y:S01]  /*6c40*/  @!P6 ST.E.64 desc[UR38][R4.64], R34 ;  /* 0x000000220400e985 */ /* 0x0003e2000c101b26 */
[----:B----4-:R-:W-:Y:S01]  /*6c50*/  @!P2 LOP3.LUT R15, R10, 0xfffffffe, RZ, 0xc0, !PT ;  /* 0xfffffffe0a0fa812 */ /* 0x010fe200078ec0ff */
[C---:B------:R-:W-:Y:S01]  /*6c60*/  VIADD R0, R19.reuse, 0x50 ;  /* 0x0000005013007836 */ /* 0x040fe20000000000 */
[----:B------:R-:W-:Y:S01]  /*6c70*/  @!P1 LOP3.LUT R17, R14, 0xfffffffe, RZ, 0xc0, !PT ;  /* 0xfffffffe0e119812 */ /* 0x000fe200078ec0ff */
[C---:B------:R-:W-:Y:S01]  /*6c80*/  VIADD R14, R19.reuse, 0x58 ;  /* 0x00000058130e7836 */ /* 0x040fe20000000000 */
[----:B------:R-:W-:Y:S02]  /*6c90*/  IADD3 R18, R19, 0x48, RZ ;  /* 0x0000004813127810 */ /* 0x000fe40007ffe0ff */
[----:B------:R-:W-:Y:S02]  /*6ca0*/  ISETP.GE.AND P5, PT, R16, UR4, PT ;  /* 0x0000000410007c0c */ /* 0x000fe4000bfa6270 */
[----:B------:R-:W-:Y:S01]  /*6cb0*/  ISETP.GE.AND P6, PT, R18, UR4, PT ;  /* 0x0000000412007c0c */ /* 0x000fe2000bfc6270 */
[----:B0-----:R-:W-:-:S04]  /*6cc0*/  @!P0 IMAD.WIDE R2, R7, 0x4, R12 ;  /* 0x0000000407028825 */ /* 0x001fc800078e020c */
[--C-:B-1----:R-:W-:Y:S01]  /*6cd0*/  @!P4 IMAD.WIDE R4, R9, 0x4, R12.reuse ;  /* 0x000000040904c825 */ /* 0x102fe200078e020c */
[----:B------:R0:W-:Y:S01]  /*6ce0*/  @!P0 ST.E.64 desc[UR38][R2.64], R38 ;  /* 0x0000002602008985 */ /* 0x0001e2000c101b26 */
[----:B------:R-:W-:Y:S02]  /*6cf0*/  ISETP.GE.AND P0, PT, R0, UR4, PT ;  /* 0x0000000400007c0c */ /* 0x000fe4000bf06270 */
[--C-:B------:R-:W-:Y:S01]  /*6d00*/  @!P3 IMAD.WIDE R6, R11, 0x4, R12.reuse ;  /* 0x000000040b06b825 */ /* 0x100fe200078e020c */
[----:B------:R1:W-:Y:S01]  /*6d10*/  @!P4 ST.E.64 desc[UR38][R4.64], R42 ;  /* 0x0000002a0400c985 */ /* 0x0003e2000c101b26 */
[----:B------:R-:W-:Y:S02]  /*6d20*/  ISETP.GE.AND P4, PT, R20, UR4, PT ;  /* 0x0000000414007c0c */ /* 0x000fe4000bf86270 */
[----:B------:R-:W-:Y:S01]  /*6d30*/  @!P2 IMAD.WIDE R8, R15, 0x4, R12 ;  /* 0x000000040f08a825 */ /* 0x000fe200078e020c */
[----:B------:R2:W-:Y:S01]  /*6d40*/  @!P3 ST.E.64 desc[UR38][R6.64], R46 ;  /* 0x0000002e0600b985 */ /* 0x0005e2000c101b26 */
[----:B------:R-:W-:-:S02]  /*6d50*/  IADD3 R15, R19, 0x60, RZ ;  /* 0x00000060130f7810 */ /* 0x000fc40007ffe0ff */
[----:B------:R-:W-:Y:S01]  /*6d60*/  @!P1 IMAD.WIDE R10, R17, 0x4, R12 ;  /* 0x00000004110a9825 */ /* 0x000fe200078e020c */
[----:B------:R3:W-:Y:S01]  /*6d70*/  @!P2 ST.E.64 desc[UR38][R8.64], R50 ;  /* 0x000000320800a985 */ /* 0x0007e2000c101b26 */
[----:B------:R-:W-:Y:S02]  /*6d80*/  ISETP.GE.AND P2, PT, R15, UR4, PT ;  /* 0x000000040f007c0c */ /* 0x000fe4000bf46270 */
[----:B------:R-:W-:Y:S01]  /*6d90*/  VIADD R17, R19, 0x68 ;  /* 0x0000006813117836 */ /* 0x000fe20000000000 */
[----:B------:R4:W-:Y:S01]  /*6da0*/  @!P1 ST.E.64 desc[UR38][R10.64], R54 ;  /* 0x000000360a009985 */ /* 0x0009e2000c101b26 */
[----:B------:R-:W-:Y:S02]  /*6db0*/  ISETP.GE.AND P1, PT, R14, UR4, PT ;  /* 0x000000040e007c0c */ /* 0x000fe4000bf26270 */
[----:B------:R-:W-:Y:S02]  /*6dc0*/  @!P5 LEA.HI R16, R16, R16, RZ, 0x1 ;  /* 0x000000101010d211 */ /* 0x000fe400078f08ff */
[----:B------:R-:W-:-:S02]  /*6dd0*/  ISETP.GE.AND P3, PT, R17, UR4, PT ;  /* 0x0000000411007c0c */ /* 0x000fc4000bf66270 */
[----:B------:R-:W-:Y:S02]  /*6de0*/  @!P6 LEA.HI R18, R18, R18, RZ, 0x1 ;  /* 0x000000121212e211 */ /* 0x000fe400078f08ff */
[----:B0-----:R-:W-:Y:S02]  /*6df0*/  @!P5 LOP3.LUT R3, R16, 0xfffffffe, RZ, 0xc0, !PT ;  /* 0xfffffffe1003d812 */ /* 0x001fe400078ec0ff */
[----:B-1----:R-:W-:Y:S02]  /*6e00*/  @!P6 LOP3.LUT R5, R18, 0xfffffffe, RZ, 0xc0, !PT ;  /* 0xfffffffe1205e812 */ /* 0x002fe400078ec0ff */
[----:B------:R-:W-:Y:S01]  /*6e10*/  @!P0 LEA.HI R0, R0, R0, RZ, 0x1 ;  /* 0x0000000000008211 */ /* 0x000fe200078f08ff */
[--C-:B------:R-:W-:Y:S01]  /*6e20*/  @!P5 IMAD.WIDE R2, R3, 0x4, R12.reuse ;  /* 0x000000040302d825 */ /* 0x100fe200078e020c */
[----:B------:R-:W-:Y:S02]  /*6e30*/  @!P1 LEA.HI R14, R14, R14, RZ, 0x1 ;  /* 0x0000000e0e0e9211 */ /* 0x000fe400078f08ff */
[----:B------:R-:W-:Y:S01]  /*6e40*/  @!P2 LEA.HI R15, R15, R15, RZ, 0x1 ;  /* 0x0000000f0f0fa211 */ /* 0x000fe200078f08ff */
[----:B------:R-:W-:Y:S01]  /*6e50*/  @!P6 IMAD.WIDE R4, R5, 0x4, R12 ;  /* 0x000000040504e825 */ /* 0x000fe200078e020c */
[----:B------:R-:W-:Y:S01]  /*6e60*/  @!P3 LEA.HI R17, R17, R17, RZ, 0x1 ;  /* 0x000000111111b211 */ /* 0x000fe200078f08ff */
[----:B------:R0:W-:Y:S01]  /*6e70*/  @!P5 ST.E.64 desc[UR38][R2.64], R58 ;  /* 0x0000003a0200d985 */ /* 0x0001e2000c101b26 */
[----:B------:R-:W-:-:S02]  /*6e80*/  @!P4 LEA.HI R20, R20, R20, RZ, 0x1 ;  /* 0x000000141414c211 */ /* 0x000fc400078f08ff */
[----:B--2---:R-:W-:Y:S01]  /*6e90*/  @!P0 LOP3.LUT R7, R0, 0xfffffffe, RZ, 0xc0, !PT ;  /* 0xfffffffe00078812 */ /* 0x004fe200078ec0ff */
[----:B------:R1:W-:Y:S01]  /*6ea0*/  @!P6 ST.E.64 desc[UR38][R4.64], R62 ;  /* 0x0000003e0400e985 */ /* 0x0003e2000c101b26 */
[----:B---3--:R-:W-:Y:S02]  /*6eb0*/  @!P1 LOP3.LUT R9, R14, 0xfffffffe, RZ, 0xc0, !PT ;  /* 0xfffffffe0e099812 */ /* 0x008fe400078ec0ff */
[----:B------:R-:W-:Y:S02]  /*6ec0*/  @!P2 LOP3.LUT R15, R15, 0xfffffffe, RZ, 0xc0, !PT ;  /* 0xfffffffe0f0fa812 */ /* 0x000fe400078ec0ff */
[----:B------:R-:W-:Y:S02]  /*6ed0*/  @!P3 LOP3.LUT R17, R17, 0xfffffffe, RZ, 0xc0, !PT ;  /* 0xfffffffe1111b812 */ /* 0x000fe400078ec0ff */
[----:B----4-:R-:W-:Y:S02]  /*6ee0*/  @!P4 LOP3.LUT R11, R20, 0xfffffffe, RZ, 0xc0, !PT ;  /* 0xfffffffe140bc812 */ /* 0x010fe400078ec0ff */
[----:B------:R-:W-:Y:S01]  /*6ef0*/  IADD3 R19, R19, 0x78, RZ ;  /* 0x0000007813137810 */ /* 0x000fe20007ffe0ff */
[----:B0-----:R-:W-:-:S04]  /*6f00*/  @!P0 IMAD.WIDE R2, R7, 0x4, R12 ;  /* 0x0000000407028825 */ /* 0x001fc800078e020c */
[--C-:B-1----:R-:W-:Y:S01]  /*6f10*/  @!P1 IMAD.WIDE R4, R9, 0x4, R12.reuse ;  /* 0x0000000409049825 */ /* 0x102fe200078e020c */
[----:B------:R0:W-:Y:S01]  /*6f20*/  @!P0 ST.E.64 desc[UR38][R2.64], R66 ;  /* 0x0000004202008985 */ /* 0x0001e2000c101b26 */
[----:B------:R-:W-:Y:S02]  /*6f30*/  ISETP.GE.AND P0, PT, R19, UR4, PT ;  /* 0x0000000413007c0c */ /* 0x000fe4000bf06270 */
[--C-:B------:R-:W-:Y:S01]  /*6f40*/  @!P2 IMAD.WIDE R6, R15, 0x4, R12.reuse ;  /* 0x000000040f06a825 */ /* 0x100fe200078e020c */
[----:B------:R0:W-:Y:S03]  /*6f50*/  @!P1 ST.E.64 desc[UR38][R4.64], R70 ;  /* 0x0000004604009985 */ /* 0x0001e6000c101b26 */
[--C-:B------:R-:W-:Y:S01]  /*6f60*/  @!P3 IMAD.WIDE R8, R17, 0x4, R12.reuse ;  /* 0x000000041108b825 */ /* 0x100fe200078e020c */
[----:B------:R0:W-:Y:S03]  /*6f70*/  @!P2 ST.E.64 desc[UR38][R6.64], R74 ;  /* 0x0000004a0600a985 */ /* 0x0001e6000c101b26 */
[----:B------:R-:W-:Y:S01]  /*6f80*/  @!P4 IMAD.WIDE R10, R11, 0x4, R12 ;  /* 0x000000040b0ac825 */ /* 0x000fe200078e020c */
[----:B------:R0:W-:Y:S04]  /*6f90*/  @!P3 ST.E.64 desc[UR38][R8.64], R78 ;  /* 0x0000004e0800b985 */ /* 0x0001e8000c101b26 */
[----:B------:R0:W-:Y:S01]  /*6fa0*/  @!P4 ST.E.64 desc[UR38][R10.64], R82 ;  /* 0x000000520a00c985 */ /* 0x0001e2000c101b26 */
[----:B------:R-:W-:Y:S05]  /*6fb0*/  @P0 BRA `(.L_x_8) ;  /* 0x0000003c00480947 */ /* 0x000fea0003800000 */
[----:B------:R-:W-:-:S04]  /*6fc0*/  LEA.HI R19, R19, R19, RZ, 0x1 ;  /* 0x0000001313137211 */ /* 0x000fc800078f08ff */
[----:B0-----:R-:W-:-:S05]  /*6fd0*/  LOP3.LUT R3, R19, 0xfffffffe, RZ, 0xc0, !PT ;  /* 0xfffffffe13037812 */ /* 0x001fca00078ec0ff */
[----:B------:R-:W-:-:S05]  /*6fe0*/  IMAD.WIDE R2, R3, 0x4, R12 ;  /* 0x0000000403027825 */ /* 0x000fca00078e020c */
[----:B------:R0:W-:Y:S01]  /*6ff0*/  ST.E.64 desc[UR38][R2.64], R86 ;  /* 0x0000005602007985 */ /* 0x0001e2000c101b26 */
[----:B------:R-:W-:Y:S05]  /*7000*/  BRA `(.L_x_8) ;  /* 0x0000003c00347947 */ /* 0x000fea0003800000 */
.L_x_35:
[----:B------:R-:W0:Y:S02]  /*7010*/  S2R R0, SR_TID.X ;  /* 0x0000000000007919 */ /* 0x000e240000002100 */
[----:B0-----:R-:W-:-:S05]  /*7020*/  VIADD R3, R0, 0xffffff80 ;  /* 0xffffff8000037836 */ /* 0x001fca0000000000 */
[----:B------:R-:W-:-:S13]  /*7030*/  ISETP.GT.AND P0, PT, R3, 0x7f, PT ;  /* 0x0000007f0300780c */ /* 0x000fda0003f04270 */
[----:B------:R-:W-:Y:S05]  /*7040*/  @P0 BRA `(.L_x_8) ;  /* 0x0000003c00240947 */ /* 0x000fea0003800000 */
[----:B------:R-:W0:Y:S01]  /*7050*/  S2R R3, SR_CTAID.X ;  /* 0x0000000000037919 */ /* 0x000e220000002500 */
[----:B------:R-:W1:Y:S01]  /*7060*/  LDC R8, c[0x0][0xbe8] ;  /* 0x0002fa00ff087b82 */ /* 0x000e620000000800 */
[----:B------:R-:W-:Y:S01]  /*7070*/  ULDC UR4, c[0x0][0xa88] ;  /* 0x0002a20000047ab9 */ /* 0x000fe20000000800 */
[----:B0-----:R-:W-:Y:S02]  /*7080*/  IMAD R0, R3, 0x80, R0 ;  /* 0x0000008003007824 */ /* 0x001fe400078e0200 */
[----:B-1----:R-:W-:-:S03]  /*7090*/  IMAD R3, R8, UR4, RZ ;  /* 0x0000000408037c24 */ /* 0x002fc6000f8e02ff */
[----:B------:R-:W-:-:S04]  /*70a0*/  IADD3 R0, R0, -0x80, RZ ;  /* 0xffffff8000007810 */ /* 0x000fc80007ffe0ff */
[----:B------:R-:W-:-:S13]  /*70b0*/  ISETP.GE.AND P0, PT, R0, R3, PT ;  /* 0x000000030000720c */ /* 0x000fda0003f06270 */
[----:B------:R-:W-:Y:S05]  /*70c0*/  @P0 BRA `(.L_x_8) ;  /* 0x0000003c00040947 */ /* 0x000fea0003800000 */
[----:B------:R-:W-:Y:S01]  /*70d0*/  ISETP.NE.AND P0, PT, R8, 0x1, PT ;  /* 0x000000010800780c */ /* 0x000fe20003f05270 */
[----:B------:R-:W0:Y:S01]  /*70e0*/  S2UR UR4, SR_CTAID.Z ;  /* 0x00000000000479c3 */ /* 0x000e220000002700 */
[--C-:B------:R-:W-:Y:S01]  /*70f0*/  SHF.R.S32.HI R3, RZ, 0x1f, R2.reuse ;  /* 0x0000001fff037819 */ /* 0x100fe20000011402 */
[----:B------:R-:W-:Y:S01]  /*7100*/  ULDC.64 UR6, c[0x0][0xbd0] ;  /* 0x0002f40000067ab9 */ /* 0x000fe20000000a00 */
[----:B------:R-:W-:Y:S02]  /*7110*/  IMAD.MOV R7, RZ, RZ, -R2 ;  /* 0x000000ffff077224 */ /* 0x000fe400078e0a02 */
[----:B------:R-:W-:-:S03]  /*7120*/  IMAD.WIDE.U32 R4, R2, UR6, RZ ;  /* 0x0000000602047c25 */ /* 0x000fc6000f8e00ff */
[----:B------:R-:W1:Y:S01]  /*7130*/  LDC.64 R12, c[0x0][0xbd8] ;  /* 0x0002f600ff0c7b82 */ /* 0x000e620000000a00 */
[----:B------:R-:W-:-:S04]  /*7140*/  IMAD R3, R3, UR6, RZ ;  /* 0x0000000603037c24 */ /* 0x000fc8000f8e02ff */
[----:B------:R-:W-:Y:S02]  /*7150*/  IMAD R3, R2, UR7, R3 ;  /* 0x0000000702037c24 */ /* 0x000fe4000f8e0203 */
[----:B------:R-:W-:Y:S01]  /*7160*/  IMAD.MOV.U32 R2, RZ, RZ, R4 ;  /* 0x000000ffff027224 */ /* 0x000fe200078e0004 */
[----:B------:R-:W2:Y:S01]  /*7170*/  @P0 LDC R9, c[0x0][0xbec] ;  /* 0x0002fb00ff090b82 */ /* 0x000ea20000000800 */
[----:B------:R-:W-:Y:S01]  /*7180*/  IMAD.IADD R3, R5, 0x1, R3 ;  /* 0x0000000105037824 */ /* 0x000fe200078e0203 */
[----:B------:R-:W-:-:S06]  /*7190*/  MOV R5, R0 ;  /* 0x0000000000057202 */ /* 0x000fcc0000000f00 */
[----:B------:R-:W3:Y:S01]  /*71a0*/  S2UR UR8, SR_CTAID.Y ;  /* 0x00000000000879c3 */ /* 0x000ee20000002600 */
[----:B0-----:R-:W-:-:S07]  /*71b0*/  USHF.R.S32.HI UR5, URZ, 0x1f, UR4 ;  /* 0x0000001f3f057899 */ /* 0x001fce0008011404 */
[----:B------:R-:W3:Y:S01]  /*71c0*/  LDC R10, c[0x0][0xc50] ;  /* 0x00031400ff0a7b82 */ /* 0x000ee20000000800 */
[C---:B-1----:R-:W-:Y:S02]  /*71d0*/  IMAD R14, R12.reuse, UR5, RZ ;  /* 0x000000050c0e7c24 */ /* 0x042fe4000f8e02ff */
[----:B------:R-:W-:-:S04]  /*71e0*/  IMAD.WIDE.U32 R2, R12, UR4, R2 ;  /* 0x000000040c027c25 */ /* 0x000fc8000f8e0002 */
[----:B------:R-:W-:Y:S01]  /*71f0*/  IMAD R13, R13, UR4, R14 ;  /* 0x000000040d0d7c24 */ /* 0x000fe2000f8e020e */
[----:B------:R-:W0:Y:S01]  /*7200*/  @P0 LDC R11, c[0x0][0xbf0] ;  /* 0x0002fc00ff0b0b82 */ /* 0x000e220000000800 */
[----:B--2---:R-:W-:Y:S01]  /*7210*/  @P0 IMAD.HI.U32 R6, R0, R9, RZ ;  /* 0x0000000900060227 */ /* 0x004fe200078e00ff */
[----:B------:R-:W-:Y:S02]  /*7220*/  ULDC.64 UR4, c[0x0][0xbe0] ;  /* 0x0002f80000047ab9 */ /* 0x000fe40000000a00 */
[----:B------:R-:W-:Y:S01]  /*7230*/  IADD3 R3, R13, R3, RZ ;  /* 0x000000030d037210 */ /* 0x000fe20007ffe0ff */
[----:B---3--:R-:W-:-:S04]  /*7240*/  IMAD R9, R10, R7, UR8 ;  /* 0x000000080a097e24 */ /* 0x008fc8000f8e0207 */
[----:B------:R-:W-:Y:S01]  /*7250*/  IMAD.WIDE.U32 R2, R9, UR4, R2 ;  /* 0x0000000409027c25 */ /* 0x000fe2000f8e0002 */
[----:B------:R-:W-:Y:S02]  /*7260*/  SHF.R.S32.HI R4, RZ, 0x1f, R9 ;  /* 0x0000001fff047819 */ /* 0x000fe40000011409 */
[----:B0-----:R-:W-:-:S03]  /*7270*/  @P0 SHF.R.U32.HI R5, RZ, R11, R6 ;  /* 0x0000000bff050219 */ /* 0x001fc60000011606 */
[----:B------:R-:W-:Y:S01]  /*7280*/  IMAD R4, R4, UR4, RZ ;  /* 0x0000000404047c24 */ /* 0x000fe2000f8e02ff */
[----:B------:R-:W-:Y:S01]  /*7290*/  IADD3 R2, P0, R5, R2, RZ ;  /* 0x0000000205027210 */ /* 0x000fe20007f1e0ff */
[--C-:B------:R-:W-:Y:S02]  /*72a0*/  IMAD.MOV R7, RZ, RZ, -R5.reuse ;  /* 0x000000ffff077224 */ /* 0x100fe400078e0a05 */
[----:B------:R-:W-:Y:S01]  /*72b0*/  IMAD R4, R9, UR5, R4 ;  /* 0x0000000509047c24 */ /* 0x000fe2000f8e0204 */
[----:B------:R-:W-:Y:S01]  /*72c0*/  SHF.R.S32.HI R9, RZ, 0x1f, R5 ;  /* 0x0000001fff097819 */ /* 0x000fe20000011405 */
[----:B------:R-:W-:Y:S01]  /*72d0*/  IMAD R7, R8, R7, R0 ;  /* 0x0000000708077224 */ /* 0x000fe200078e0200 */
[----:B------:R-:W-:Y:S02]  /*72e0*/  ULDC.64 UR4, c[0x0][0xbc8] ;  /* 0x0002f20000047ab9 */ /* 0x000fe40000000a00 */
[----:B------:R-:W-:Y:S02]  /*72f0*/  IADD3.X R3, R9, R3, R4, P0, !PT ;  /* 0x0000000309037210 */ /* 0x000fe400007fe404 */
[----:B------:R-:W-:Y:S01]  /*7300*/  SHF.R.S32.HI R0, RZ, 0x1f, R7 ;  /* 0x0000001fff007819 */ /* 0x000fe20000011407 */
[----:B------:R-:W-:-:S04]  /*7310*/  IMAD.WIDE.U32 R2, R7, UR4, R2 ;  /* 0x0000000407027c25 */ /* 0x000fc8000f8e0002 */
[----:B------:R-:W-:-:S04]  /*7320*/  IMAD R0, R0, UR4, RZ ;  /* 0x0000000400007c24 */ /* 0x000fc8000f8e02ff */
[----:B------:R-:W-:Y:S01]  /*7330*/  IMAD R5, R7, UR5, R0 ;  /* 0x0000000507057c24 */ /* 0x000fe2000f8e0200 */
[----:B------:R-:W-:Y:S02]  /*7340*/  ULDC.64 UR4, c[0x0][0xba8] ;  /* 0x0002ea0000047ab9 */ /* 0x000fe40000000a00 */
[----:B------:R-:W-:Y:S01]  /*7350*/  LEA R4, P0, R2, UR4, 0x2 ;  /* 0x0000000402047c11 */ /* 0x000fe2000f8010ff */
[----:B------:R-:W-:-:S05]  /*7360*/  IMAD.IADD R3, R3, 0x1, R5 ;  /* 0x0000000103037824 */ /* 0x000fca00078e0205 */
[----:B------:R-:W-:Y:S01]  /*7370*/  LEA.HI.X R5, R2, UR5, R3, 0x2, P0 ;  /* 0x0000000502057c11 */ /* 0x000fe200080f1403 */
[----:B------:R-:W-:-:S05]  /*7380*/  IMAD.MOV.U32 R3, RZ, RZ, -0x800000 ;  /* 0xff800000ff037424 */ /* 0x000fca00078e00ff */
[----:B------:R0:W-:Y:S01]  /*7390*/  STG.E desc[UR38][R4.64], R3 ;  /* 0x0000000304007986 */ /* 0x0001e2000c101926 */
[----:B------:R-:W-:Y:S05]  /*73a0*/  BRA `(.L_x_8) ;  /* 0x00000038004c7947 */ /* 0x000fea0003800000 */
.L_x_6:
[----:B------:R-:W-:-:S08]  /*73b0*/  NOP ;  /* 0x0000000000007918 */ /* 0x000fd00000000000 */
[----:B------:R-:W0:-:S00]  /*73c0*/  USETMAXREG.DEALLOC.CTAPOOL 0x28 ;  /* 0x00000028000079c8 */ /* 0x000e0000080e0500 */
[----:B0-----:R-:W-:Y:S01]  /*73d0*/  LOP3.LUT R17, R0, 0x3, RZ, 0xc0, !PT ;  /* 0x0000000300117812 */ /* 0x001fe200078ec0ff */
[----:B------:R-:W0:Y:S05]  /*73e0*/  S2R R27, SR_CTAID.Z ;  /* 0x00000000001b7919 */ /* 0x000e2a0000002700 */
[----:B------:R-:W1:Y:S01]  /*73f0*/  S2UR UR6, SR_CTAID.Y ;  /* 0x00000000000679c3 */ /* 0x000e620000002600 */
[----:B------:R-:W2:Y:S02]  /*7400*/  SHFL.IDX PT, R0, R17, RZ, 0x1f ;  /* 0x00001fff11007589 */ /* 0x000ea400000e0000 */
[----:B--2---:R-:W-:-:S13]  /*7410*/  ISETP.NE.AND P0, PT, R0, RZ, PT ;  /* 0x000000ff0000720c */ /* 0x004fda0003f05270 */
[----:B01----:R-:W-:Y:S05]  /*7420*/  @!P0 BRA `(.L_x_38) ;  /* 0x0000000000288947 */ /* 0x003fea0003800000 */
[----:B------:R-:W-:Y:S01]  /*7430*/  ULDC UR7, c[0x0][0xc50] ;  /* 0x0003140000077ab9 */ /* 0x000fe20000000800 */
[----:B------:R-:W-:Y:S01]  /*7440*/  UMOV UR42, UR6 ;  /* 0x00000006002a7c82 */ /* 0x000fe20008000000 */
[----:B------:R-:W-:-:S06]  /*7450*/  UISETP.NE.AND UP0, UPT, UR7, 0x1, UPT ;  /* 0x000000010700788c */ /* 0x000fcc000bf05270 */
[----:B------:R-:W-:-:S13]  /*7460*/  PLOP3.LUT P0, PT, PT, PT, UP0, 0x80, 0x0 ;  /* 0x000000000000781c */ /* 0x000fda0003f0f008 */
[----:B------:R-:W-:Y:S05]  /*7470*/  @!P0 BRA `(.L_x_39) ;  /* 0x0000000000308947 */ /* 0x000fea0003800000 */
[----:B------:R-:W-:Y:S01]  /*7480*/  ULDC UR4, c[0x0][0xc54] ;  /* 0x0003150000047ab9 */ /* 0x000fe20000000800 */
[----:B------:R-:W-:Y:S01]  /*7490*/  ULDC UR42, c[0x0][0xc58] ;  /* 0x00031600002a7ab9 */ /* 0x000fe20000000800 */
[----:B------:R-:W-:-:S04]  /*74a0*/  UIMAD.WIDE.U32 UR4, UR6, UR4, URZ ;  /* 0x00000004060472a5 */ /* 0x000fc8000f8e003f */
[----:B------:R-:W-:Y:S01]  /*74b0*/  USHF.R.U32.HI UR42, URZ, UR42, UR5 ;  /* 0x0000002a3f2a7299 */ /* 0x000fe20008011605 */
[----:B------:R-:W-:Y:S11]  /*74c0*/  BRA `(.L_x_39) ;  /* 0x00000000001c7947 */ /* 0x000ff60003800000 */
.L_x_38:
[----:B------:R-:W-:Y:S01]  /*74d0*/  ULDC UR7, c[0x0][0xc50] ;  /* 0x0003140000077ab9 */ /* 0x000fe20000000800 */
[----:B------:R-:W-:Y:S01]  /*74e0*/  UMOV UR42, UR6 ;  /* 0x00000006002a7c82 */ /* 0x000fe20008000000 */
[----:B------:R-:W-:-:S11]  /*74f0*/  UISETP.NE.AND UP0, UPT, UR7, 0x1, UPT ;  /* 0x000000010700788c */ /* 0x000fd6000bf05270 */
[----:B------:R-:W-:Y:S01]  /*7500*/  @UP0 ULDC UR4, c[0x0][0xc54] ;  /* 0x0003150000040ab9 */ /* 0x000fe20000000800 */
[----:B------:R-:W-:Y:S01]  /*7510*/  @UP0 ULDC UR8, c[0x0][0xc58] ;  /* 0x0003160000080ab9 */ /* 0x000fe20000000800 */
[----:B------:R-:W-:-:S04]  /*7520*/  UIMAD.WIDE.U32 UR4, UR6, UR4, URZ ;  /* 0x00000004060472a5 */ /* 0x000fc8000f8e003f */
[----:B------:R-:W-:-:S12]  /*7530*/  @UP0 USHF.R.U32.HI UR42, URZ, UR8, UR5 ;  /* 0x000000083f2a0299 */ /* 0x000fd80008011605 */
.L_x_39:
[----:B------:R-:W-:Y:S01]  /*7540*/  ISETP.GE.AND P0, PT, R27, RZ, PT ;  /* 0x000000ff1b00720c */ /* 0x000fe20003f06270 */
[----:B------:R-:W-:Y:S01]  /*7550*/  UIADD3 UR4, -UR42, URZ, URZ ;  /* 0x0000003f2a047290 */ /* 0x000fe2000fffe13f */
[----:B------:R-:W-:Y:S01]  /*7560*/  MOV R0, 0x1 ;  /* 0x0000000100007802 */ /* 0x000fe20000000f00 */
[----:B------:R-:W-:Y:S02]  /*7570*/  IMAD.MOV.U32 R2, RZ, RZ, RZ ;  /* 0x000000ffff027224 */ /* 0x000fe400078e00ff */
[----:B------:R-:W-:Y:S01]  /*7580*/  UIMAD UR6, UR7, UR4, UR6 ;  /* 0x00000004070672a4 */ /* 0x000fe2000f8e0206 */
[----:B------:R-:W-:-:S07]  /*7590*/  IMAD.MOV.U32 R8, RZ, RZ, 0x1 ;  /* 0x00000001ff087424 */ /* 0x000fce00078e00ff */
[----:B------:R-:W-:Y:S05]  /*75a0*/  @!P0 BRA `(.L_x_40) ;  /* 0x00000034000c8947 */ /* 0x000fea0003800000 */
[----:B------:R-:W0:Y:S01]  /*75b0*/  LDC.64 R2, c[0x0][0xa28] ;  /* 0x00028a00ff027b82 */ /* 0x000e220000000a00 */
[----:B------:R-:W-:Y:S01]  /*75c0*/  ULDC.64 UR4, c[0x0][0x418] ;  /* 0x0001060000047ab9 */ /* 0x000fe20000000a00 */
[----:B------:R-:W-:Y:S01]  /*75d0*/  ULDC UR43, c[0x0][0x2f0] ;  /* 0x0000bc00002b7ab9 */ /* 0x000fe20000000800 */
[----:B------:R-:W-:Y:S02]  /*75e0*/  MOV R18, RZ ;  /* 0x000000ff00127202 */ /* 0x000fe40000000f00 */
[----:B0-----:R-:W-:-:S04]  /*75f0*/  ISETP.NE.U32.AND P0, PT, R2, RZ, PT ;  /* 0x000000ff0200720c */ /* 0x001fc80003f05070 */
[----:B------:R-:W-:Y:S01]  /*7600*/  ISETP.NE.AND.EX P0, PT, R3, RZ, PT, P0 ;  /* 0x000000ff0300720c */ /* 0x000fe20003f05300 */
[----:B------:R-:W-:-:S03]  /*7610*/  UISETP.NE.U32.AND UP0, UPT, UR4, URZ, UPT ;  /* 0x0000003f0400728c */ /* 0x000fc6000bf05070 */
[----:B------:R-:W-:-:S09]  /*7620*/  ULDC UR4, c[0x0][0x424] ;  /* 0x0001090000047ab9 */ /* 0x000fd20000000800 */
[----:B------:R-:W0:Y:S01]  /*7630*/  @P0 LDC.64 R2, c[0x0][0xa28] ;  /* 0x00028a00ff020b82 */ /* 0x000e220000000a00 */
[----:B------:R-:W-:-:S04]  /*7640*/  UISETP.NE.AND.EX UP0, UPT, UR5, URZ, UPT, UP0 ;  /* 0x0000003f0500728c */ /* 0x000fc8000bf05300 */
[----:B------:R-:W-:-:S04]  /*7650*/  USEL UR4, UR4, 0x1, UP0 ;  /* 0x0000000104047887 */ /* 0x000fc80008000000 */
[----:B------:R-:W-:Y:S01]  /*7660*/  UIMAD UR43, UR4, UR43, URZ ;  /* 0x0000002b042b72a4 */ /* 0x000fe2000f8e023f */
[----:B------:R-:W1:Y:S03]  /*7670*/  S2R R24, SR_CTAID.X ;  /* 0x0000000000187919 */ /* 0x000e660000002500 */
[----:B------:R-:W-:Y:S02]  /*7680*/  UISETP.GE.AND UP0, UPT, UR43, 0x1, UPT ;  /* 0x000000012b00788c */ /* 0x000fe4000bf06270 */
[----:B------:R-:W-:Y:S01]  /*7690*/  UIADD3 UR4, UR43, 0x5f, URZ ;  /* 0x0000005f2b047890 */ /* 0x000fe2000fffe03f */
[----:B0-----:R-:W-:-:S05]  /*76a0*/  @P0 IMAD.WIDE R2, R27, 0x4, R2 ;  /* 0x000000041b020825 */ /* 0x001fca00078e0202 */
[----:B------:R0:W5:Y:S01]  /*76b0*/  @P0 LDG.E R18, desc[UR38][R2.64] ;  /* 0x0000002602120981 */ /* 0x000162000c1e1900 */
[----:B------:R-:W-:Y:S01]  /*76c0*/  PLOP3.LUT P0, PT, PT, PT, UP0, 0x80, 0x0 ;  /* 0x000000000000781c */ /* 0x000fe20003f0f008 */
[----:B------:R-:W-:Y:S02]  /*76d0*/  UIMAD.WIDE UR4, UR4, 0x2aaaaaab, URZ ;  /* 0x2aaaaaab040478a5 */ /* 0x000fe4000f8e023f */
[----:B------:R-:W-:Y:S02]  /*76e0*/  ULOP3.LUT UR47, UR6, 0xffff, URZ, 0xc0, !UPT ;  /* 0x0000ffff062f7892 */ /* 0x000fe4000f8ec03f */
[----:B------:R-:W-:Y:S01]  /*76f0*/  USHF.R.U32.HI UR44, URZ, 0x1f, UR5 ;  /* 0x0000001f3f2c7899 */ /* 0x000fe20008011605 */
[----:B------:R-:W-:-:S03]  /*7700*/  UMOV UR37, URZ ;  /* 0x0000003f00257c82 */ /* 0x000fc60008000000 */
[----:B------:R-:W-:-:S04]  /*7710*/  ULEA.HI.SX32 UR44, UR5, UR44, 0x1c ;  /* 0x0000002c052c7291 */ /* 0x000fc8000f8fe23f */
[----:B01----:R-:W-:Y:S08]  /*7720*/  @!P0 BRA `(.L_x_41) ;  /* 0x0000000000848947 */ /* 0x003ff00003800000 */
[----:B------:R-:W-:Y:S01]  /*7730*/  USHF.R.U32.HI UR6, URZ, 0x10, UR6 ;  /* 0x000000103f067899 */ /* 0x000fe20008011606 */
[----:B------:R-:W-:-:S03]  /*7740*/  UMOV UR4, URZ ;  /* 0x0000003f00047c82 */ /* 0x000fc60008000000 */
[----:B------:R-:W-:-:S11]  /*7750*/  UISETP.NE.AND UP0, UPT, UR6, URZ, UPT ;  /* 0x0000003f0600728c */ /* 0x000fd6000bf05270 */
[----:B------:R-:W-:Y:S02]  /*7760*/  @!UP0 ULDC UR6, c[0x0][0x9f0] ;  /* 0x00027c0000068ab9 */ /* 0x000fe40000000800 */
[----:B------:R-:W-:Y:S01]  /*7770*/  IABS R2, UR6 ;  /* 0x0000000600027c13 */ /* 0x000fe20008000000 */
[----:B------:R-:W-:Y:S02]  /*7780*/  UIADD3 UR7, UR44, -0x1, UR6 ;  /* 0xffffffff2c077890 */ /* 0x000fe4000fffe006 */
[----:B------:R-:W-:Y:S02]  /*7790*/  IABS R5, UR6 ;  /* 0x0000000600057c13 */ /* 0x000fe40008000000 */
[----:B------:R-:W-:Y:S02]  /*77a0*/  R2UR UR10, R2 ;  /* 0x00000000020a72ca */ /* 0x000fe400000e0000 */
[----:B------:R-:W-:Y:S01]  /*77b0*/  IABS R4, UR7 ;  /* 0x0000000700047c13 */ /* 0x000fe20008000000 */
[----:B------:R-:W-:-:S03]  /*77c0*/  ULOP3.LUT UR7, UR7, UR6, URZ, 0x3c, !UPT ;  /* 0x0000000607077292 */ /* 0x000fc6000f8e3c3f */
[----:B------:R-:W-:-:S07]  /*77d0*/  R2UR UR9, R4 ;  /* 0x00000000040972ca */ /* 0x000fce00000e0000 */
[----:B------:R-:W0:Y:S08]  /*77e0*/  I2F.RP R2, UR10 ;  /* 0x0000000a00027d06 */ /* 0x000e300008209400 */
[----:B0-----:R-:W0:Y:S02]  /*77f0*/  MUFU.RCP R2, R2 ;  /* 0x0000000200027308 */ /* 0x001e240000001000 */
[----:B0-----:R-:W-:-:S02]  /*7800*/  VIADD R3, R2, 0xffffffe ;  /* 0x0ffffffe02037836 */ /* 0x001fc40000000000 */
[----:B------:R-:W-:-:S04]  /*7810*/  IMAD.MOV R2, RZ, RZ, -R5 ;  /* 0x000000ffff027224 */ /* 0x000fc800078e0a05 */
[----:B------:R-:W0:Y:S02]  /*7820*/  F2I.FTZ.U32.TRUNC.NTZ R3, R3 ;  /* 0x0000000300037305 */ /* 0x000e24000021f000 */
[----:B0-----:R-:W-:-:S13]  /*7830*/  R2UR UR5, R3 ;  /* 0x00000000030572ca */ /* 0x001fda00000e0000 */
[----:B------:R-:W-:-:S04]  /*7840*/  UIADD3 UR8, URZ, -UR5, URZ ;  /* 0x800000053f087290 */ /* 0x000fc8000fffe03f */
[----:B------:R-:W-:-:S04]  /*7850*/  UIMAD UR8, UR8, UR10, URZ ;  /* 0x0000000a080872a4 */ /* 0x000fc8000f8e023f */
[----:B------:R-:W-:-:S03]  /*7860*/  UIMAD.WIDE.U32 UR4, UR5, UR8, UR4 ;  /* 0x00000008050472a5 */ /* 0x000fc6000f8e0004 */
[----:B------:R-:W-:Y:S01]  /*7870*/  R2UR UR8, R2 ;  /* 0x00000000020872ca */ /* 0x000fe200000e0000 */
[----:B------:R-:W-:-:S12]  /*7880*/  UIMAD.WIDE.U32 UR4, UR5, UR9, URZ ;  /* 0x00000009050472a5 */ /* 0x000fd8000f8e003f */
[----:B------:R-:W-:-:S04]  /*7890*/  UIMAD UR4, UR5, UR8, UR9 ;  /* 0x00000008050472a4 */ /* 0x000fc8000f8e0209 */
[----:B------:R-:W-:-:S11]  /*78a0*/  UISETP.GT.U32.AND UP0, UPT, UR10, UR4, UPT ;  /* 0x000000040a00728c */ /* 0x000fd6000bf04070 */
[----:B------:R-:W-:Y:S02]  /*78b0*/  @!UP0 UIADD3 UR4, UR4, -UR10, URZ ;  /* 0x8000000a04048290 */ /* 0x000fe4000fffe03f */
[----:B------:R-:W-:Y:S02]  /*78c0*/  @!UP0 UIADD3 UR5, UR5, 0x1, URZ ;  /* 0x0000000105058890 */ /* 0x000fe4000fffe03f */
[----:B------:R-:W-:Y:S02]  /*78d0*/  UISETP.GE.U32.AND UP1, UPT, UR4, UR10, UPT ;  /* 0x0000000a0400728c */ /* 0x000fe4000bf26070 */
[----:B------:R-:W-:-:S09]  /*78e0*/  UISETP.GE.AND UP0, UPT, UR7, URZ, UPT ;  /* 0x0000003f0700728c */ /* 0x000fd2000bf06270 */
[----:B------:R-:W-:Y:S02]  /*78f0*/  @UP1 UIADD3 UR5, UR5, 0x1, URZ ;  /* 0x0000000105051890 */ /* 0x000fe4000fffe03f */
[----:B------:R-:W-:Y:S02]  /*7900*/  UISETP.NE.AND UP1, UPT, UR6, URZ, UPT ;  /* 0x0000003f0600728c */ /* 0x000fe4000bf25270 */
[----:B------:R-:W-:-:S09]  /*7910*/  @!UP0 UIADD3 UR5, -UR5, URZ, URZ ;  /* 0x0000003f05058290 */ /* 0x000fd2000fffe13f */
[----:B------:R-:W-:-:S07]  /*7920*/  @!UP1 ULOP3.LUT UR5, URZ, UR6, URZ, 0x33, !UPT ;  /* 0x000000063f059292 */ /* 0x000fce000f8e333f */
[----:B------:R-:W-:-:S05]  /*7930*/  UMOV UR37, UR5 ;  /* 0x0000000500257c82 */ /* 0x000fca0008000000 */
.L_x_41:
[----:B------:R-:W-:Y:S02]  /*7940*/  UIMAD UR48, UR47, UR37, URZ ;  /* 0x000000252f3072a4 */ /* 0x000fe4000f8e023f */
[----:B------:R-:W-:Y:S02]  /*7950*/  MOV R3, UR37 ;  /* 0x0000002500037c02 */ /* 0x000fe40008000f00 */
[----:B------:R-:W-:Y:S02]  /*7960*/  MOV R8, 0x1 ;  /* 0x0000000100087802 */ /* 0x000fe40000000f00 */
[----:B------:R-:W-:-:S05]  /*7970*/  IMAD.U32 R2, RZ, RZ, UR48 ;  /* 0x00000030ff027e24 */ /* 0x000fca000f8e00ff */
[----:B------:R-:W-:-:S04]  /*7980*/  VIADDMNMX R2, R2, R3, UR44, PT ;  /* 0x0000002c02027e46 */ /* 0x000fc8000b800103 */
[----:B------:R-:W-:Y:S01]  /*7990*/  R2UR UR49, R2 ;  /* 0x00000000023172ca */ /* 0x000fe200000e0000 */
[----:B------:R-:W-:-:S12]  /*79a0*/  IMAD.MOV.U32 R2, RZ, RZ, RZ ;  /* 0x000000ffff027224 */ /* 0x000fd800078e00ff */
[----:B------:R-:W-:-:S06]  /*79b0*/  UISETP.GT.AND UP0, UPT, UR49, UR48, UPT ;  /* 0x000000303100728c */ /* 0x000fcc000bf04270 */
[----:B------:R-:W-:-:S13]  /*79c0*/  PLOP3.LUT P0, PT, PT, PT, UP0, 0x80, 0x0 ;  /* 0x000000000000781c */ /* 0x000fda0003f0f008 */
[----:B------:R-:W-:Y:S05]  /*79d0*/  @!P0 BRA `(.L_x_40) ;  /* 0x0000003000008947 */ /* 0x000fea0003800000 */
[----:B------:R-:W0:Y:S01]  /*79e0*/  S2UR UR4, SR_CgaCtaId ;  /* 0x00000000000479c3 */ /* 0x000e220000008800 */
[----:B------:R-:W-:Y:S02]  /*79f0*/  UMOV UR45, 0x400 ;  /* 0x00000400002d7882 */ /* 0x000fe40000000000 */
[----:B0-----:R-:W-:-:S04]  /*7a00*/  ULEA UR45, UR4, UR45, 0x18 ;  /* 0x0000002d042d7291 */ /* 0x001fc8000f8ec03f */
[----:B------:R-:W-:-:S04]  /*7a10*/  UIADD3 UR4, UR45, 0x18400, URZ ;  /* 0x000184002d047890 */ /* 0x000fc8000fffe03f */
[----:B------:R-:W-:-:S06]  /*7a20*/  ULOP3.LUT UP0, URZ, UR4, 0x3ff, URZ, 0xc0, !UPT ;  /* 0x000003ff043f7892 */ /* 0x000fcc000f80c03f */
[----:B------:R-:W-:-:S13]  /*7a30*/  PLOP3.LUT P0, PT, PT, PT, UP0, 0x80, 0x0 ;  /* 0x000000000000781c */ /* 0x000fda0003f0f008 */
[----:B------:R-:W-:Y:S05]  /*7a40*/  @!P0 BRA `(.L_x_42) ;  /* 0x0000000000408947 */ /* 0x000fea0003800000 */
[----:B------:R-:W-:Y:S01]  /*7a50*/  MOV R2, 0x0 ;  /* 0x0000000000027802 */ /* 0x000fe20000000f00 */
[----:B------:R-:W-:Y:S01]  /*7a60*/  ULDC.64 UR4, c[0x4][0x90] ;  /* 0x0100240000047ab9 */ /* 0x000fe20000000a00 */
[----:B------:R-:W-:Y:S01]  /*7a70*/  ULDC.64 UR6, c[0x4][0x98] ;  /* 0x0100260000067ab9 */ /* 0x000fe20000000a00 */
[----:B------:R-:W-:Y:S01]  /*7a80*/  IMAD.U32 R4, RZ, RZ, UR4 ;  /* 0x00000004ff047e24 */ /* 0x000fe2000f8e00ff */
[----:B------:R-:W-:Y:S01]  /*7a90*/  MOV R6, UR6 ;  /* 0x0000000600067c02 */ /* 0x000fe20008000f00 */
[----:B------:R-:W-:Y:S01]  /*7aa0*/  IMAD.U32 R5, RZ, RZ, UR5 ;  /* 0x00000005ff057e24 */ /* 0x000fe2000f8e00ff */
[----:B------:R-:W0:Y:S01]  /*7ab0*/  LDC.64 R2, c[0x4][R2] ;  /* 0x0100000002027b82 */ /* 0x000e220000000a00 */
[----:B------:R-:W-:Y:S01]  /*7ac0*/  ULDC.64 UR4, c[0x4][0x8] ;  /* 0x0100020000047ab9 */ /* 0x000fe20000000a00 */
[----:B------:R-:W-:Y:S01]  /*7ad0*/  IMAD.U32 R7, RZ, RZ, UR7 ;  /* 0x00000007ff077e24 */ /* 0x000fe2000f8e00ff */
[----:B------:R-:W-:Y:S01]  /*7ae0*/  MOV R11, UR5 ;  /* 0x00000005000b7c02 */ /* 0x000fe20008000f00 */
[----:B------:R-:W-:Y:S01]  /*7af0*/  IMAD.U32 R10, RZ, RZ, UR4 ;  /* 0x00000004ff0a7e24 */ /* 0x000fe2000f8e00ff */
[----:B------:R-:W-:Y:S01]  /*7b00*/  MOV R13, RZ ;  /* 0x000000ff000d7202 */ /* 0x000fe20000000f00 */
[----:B------:R-:W-:-:S02]  /*7b10*/  IMAD.MOV.U32 R8, RZ, RZ, 0x70 ;  /* 0x00000070ff087424 */ /* 0x000fc400078e00ff */
[----:B------:R-:W-:-:S07]  /*7b20*/  IMAD.MOV.U32 R12, RZ, RZ, 0x1 ;  /* 0x00000001ff0c7424 */ /* 0x000fce00078e00ff */
[----:B------:R-:W-:-:S07]  /*7b30*/  LEPC R20, `(.L_x_42) ;  /* 0x000000001014794e */ /* 0x000fce0000000000 */
[----:B0----5:R-:W-:Y:S05]  /*7b40*/  CALL.ABS.NOINC R2 ;  /* 0x0000000002007343 */ /* 0x021fea0003c00000 */
.L_x_42:
        /* <DEDUP_REMOVED lines=8> */
[----:B------:R0:W1:Y:S01]  /*7bd0*/  LDC.64 R2, c[0x4][R16] ;  /* 0x0100000010027b82 */ /* 0x0000620000000a00 */
[----:B------:R-:W-:Y:S01]  /*7be0*/  IMAD.U32 R5, RZ, RZ, UR5 ;  /* 0x00000005ff057e24 */ /* 0x000fe2000f8e00ff */
[----:B------:R-:W-:Y:S01]  /*7bf0*/  ULDC.64 UR4, c[0x4][0x10] ;  /* 0x0100040000047ab9 */ /* 0x000fe20000000a00 */
[----:B------:R-:W-:Y:S01]  /*7c00*/  MOV R6, UR6 ;  /* 0x0000000600067c02 */ /* 0x000fe20008000f00 */
[----:B------:R-:W-:Y:S01]  /*7c10*/  IMAD.U32 R7, RZ, RZ, UR7 ;  /* 0x00000007ff077e24 */ /* 0x000fe2000f8e00ff */
[----:B------:R-:W-:Y:S01]  /*7c20*/  MOV R11, UR5 ;  /* 0x00000005000b7c02 */ /* 0x000fe20008000f00 */
[----:B------:R-:W-:Y:S01]  /*7c30*/  IMAD.U32 R10, RZ, RZ, UR4 ;  /* 0x00000004ff0a7e24 */ /* 0x000fe2000f8e00ff */
[----:B------:R-:W-:Y:S01]  /*7c40*/  MOV R13, RZ ;  /* 0x000000ff000d7202 */ /* 0x000fe20000000f00 */
[----:B------:R-:W-:-:S02]  /*7c50*/  IMAD.MOV.U32 R8, RZ, RZ, 0x70 ;  /* 0x00000070ff087424 */ /* 0x000fc400078e00ff */
[----:B0-----:R-:W-:-:S07]  /*7c60*/  IMAD.MOV.U32 R12, RZ, RZ, 0x1 ;  /* 0x00000001ff0c7424 */ /* 0x001fce00078e00ff */
[----:B------:R-:W-:-:S07]  /*7c70*/  LEPC R20, `(.L_x_44) ;  /* 0x000000001014794e */ /* 0x000fce0000000000 */
[----:B-1---5:R-:W-:Y:S05]  /*7c80*/  CALL.ABS.NOINC R2 ;  /* 0x0000000002007343 */ /* 0x022fea0003c00000 */
.L_x_44:
[----:B------:R0:W1:Y:S01]  /*7c90*/  LDC.64 R2, c[0x4][R16] ;  /* 0x0100000010027b82 */ /* 0x0000620000000a00 */
[----:B------:R-:W-:Y:S01]  /*7ca0*/  ULDC.64 UR4, c[0x4][0x90] ;  /* 0x0100240000047ab9 */ /* 0x000fe20000000a00 */
[----:B------:R-:W-:Y:S01]  /*7cb0*/  ULDC.64 UR6, c[0x4][0x98] ;  /* 0x0100260000067ab9 */ /* 0x000fe20000000a00 */
[----:B------:R-:W-:Y:S01]  /*7cc0*/  IMAD.U32 R4, RZ, RZ, UR4 ;  /* 0x00000004ff047e24 */ /* 0x000fe2000f8e00ff */
[----:B------:R-:W-:Y:S01]  /*7cd0*/  MOV R6, UR6 ;  /* 0x0000000600067c02 */ /* 0x000fe20008000f00 */
[----:B------:R-:W-:Y:S01]  /*7ce0*/  IMAD.U32 R5, RZ, RZ, UR5 ;  /* 0x00000005ff057e24 */ /* 0x000fe2000f8e00ff */
[----:B------:R-:W-:Y:S01]  /*7cf0*/  ULDC.64 UR4, c[0x4][0x18] ;  /* 0x0100060000047ab9 */ /* 0x000fe20000000a00 */
[----:B------:R-:W-:Y:S01]  /*7d00*/  IMAD.U32 R7, RZ, RZ, UR7 ;  /* 0x00000007ff077e24 */ /* 0x000fe2000f8e00ff */
[----:B------:R-:W-:Y:S01]  /*7d10*/  MOV R11, UR5 ;  /* 0x00000005000b7c02 */ /* 0x000fe20008000f00 */
[----:B------:R-:W-:Y:S01]  /*7d20*/  IMAD.U32 R10, RZ, RZ, UR4 ;  /* 0x00000004ff0a7e24 */ /* 0x000fe2000f8e00ff */
[----:B------:R-:W-:Y:S01]  /*7d30*/  MOV R13, RZ ;  /* 0x000000ff000d7202 */ /* 0x000fe20000000f00 */
[----:B------:R-:W-:-:S02]  /*7d40*/  IMAD.MOV.U32 R8, RZ, RZ, 0x70 ;  /* 0x00000070ff087424 */ /* 0x000fc400078e00ff */
[----:B0-----:R-:W-:-:S07]  /*7d50*/  IMAD.MOV.U32 R12, RZ, RZ, 0x1 ;  /* 0x00000001ff0c7424 */ /* 0x001fce00078e00ff */
[----:B------:R-:W-:-:S07]  /*7d60*/  LEPC R20, `(.L_x_43) ;  /* 0x000000001014794e */ /* 0x000fce0000000000 */
[----:B-1----:R-:W-:Y:S05]  /*7d70*/  CALL.ABS.NOINC R2 ;  /* 0x0000000002007343 */ /* 0x002fea0003c00000 */
.L_x_43:
[----:B------:R-:W0:Y:S01]  /*7d80*/  LDC.64 R2, c[0x0][0x9f8] ;  /* 0x00027e00ff027b82 */ /* 0x000e220000000a00 */
[----:B------:R-:W-:Y:S01]  /*7d90*/  IMAD.SHL.U32 R6, R25, 0x8, RZ ;  /* 0x0000000819067824 */ /* 0x000fe200078e00ff */
[----:B------:R-:W-:Y:S01]  /*7da0*/  ULDC UR4, c[0x0][0x2f4] ;  /* 0x0000bd0000047ab9 */ /* 0x000fe20000000800 */
[----:B------:R-:W-:Y:S01]  /*7db0*/  IMAD.MOV.U32 R32, RZ, RZ, R27 ;  /* 0x000000ffff207224 */ /* 0x000fe200078e001b */
[----:B------:R-:W-:-:S04]  /*7dc0*/  ULDC UR5, c[0x0][0x320] ;  /* 0x0000c80000057ab9 */ /* 0x000fc80000000800 */
[----:B------:R-:W1:Y:S01]  /*7dd0*/  LDC R16, c[0x0][0x430] ;  /* 0x00010c00ff107b82 */ /* 0x000e620000000800 */
[----:B0-----:R-:W-:-:S04]  /*7de0*/  ISETP.NE.U32.AND P0, PT, R2, RZ, PT ;  /* 0x000000ff0200720c */ /* 0x001fc80003f05070 */
[----:B------:R-:W-:-:S13]  /*7df0*/  ISETP.NE.AND.EX P0, PT, R3, RZ, PT, P0 ;  /* 0x000000ff0300720c */ /* 0x000fda0003f05300 */
[----:B------:R-:W0:Y:S01]  /*7e00*/  @P0 LDC.64 R2, c[0x0][0x9f8] ;  /* 0x00027e00ff020b82 */ /* 0x000e220000000a00 */
[----:B------:R-:W-:-:S04]  /*7e10*/  LOP3.LUT R30, R6, 0x38, RZ, 0xc0, !PT ;  /* 0x00000038061e7812 */ /* 0x000fc800078ec0ff */
[----:B------:R-:W-:Y:S02]  /*7e20*/  LOP3.LUT R19, R30, 0x40, RZ, 0xfc, !PT ;  /* 0x000000401e137812 */ /* 0x000fe400078efcff */
[----:B------:R-:W-:Y:S02]  /*7e30*/  LOP3.LUT R22, R22, 0xfffffffb, RZ, 0xc0, !PT ;  /* 0xfffffffb16167812 */ /* 0x000fe400078ec0ff */
[----:B------:R-:W-:Y:S01]  /*7e40*/  ISETP.GE.AND P2, PT, R19, UR4, PT ;  /* 0x0000000413007c0c */ /* 0x000fe2000bf46270 */
[----:B0-----:R-:W-:-:S05]  /*7e50*/  @P0 IMAD.WIDE R2, R27, 0x4, R2 ;  /* 0x000000041b020825 */ /* 0x001fca00078e0202 */
[----:B------:R0:W5:Y:S01]  /*7e60*/  @P0 LDG.E R32, desc[UR38][R2.64] ;  /* 0x0000002602200981 */ /* 0x000162000c1e1900 */
[C---:B------:R-:W-:Y:S01]  /*7e70*/  ISETP.GE.AND P0, PT, R30.reuse, UR4, PT ;  /* 0x000000041e007c0c */ /* 0x040fe2000bf06270 */
[----:B------:R-:W-:Y:S01]  /*7e80*/  UMOV UR6, 0xffffffff ;  /* 0xffffffff00067882 */ /* 0x000fe20000000000 */
[C---:B------:R-:W-:Y:S02]  /*7e90*/  LOP3.LUT R23, R30.reuse, 0x80, RZ, 0xfc, !PT ;  /* 0x000000801e177812 */ /* 0x040fe400078efcff */
[----:B------:R-:W-:Y:S02]  /*7ea0*/  SHF.L.U32 R26, R25, 0x4, RZ ;  /* 0x00000004191a7819 */ /* 0x000fe400000006ff */
[----:B------:R-:W-:Y:S02]  /*7eb0*/  ISETP.GE.AND P1, PT, R23, UR4, PT ;  /* 0x0000000417007c0c */ /* 0x000fe4000bf26270 */
[----:B------:R-:W-:Y:S02]  /*7ec0*/  ISETP.GE.AND P3, PT, R30, UR5, PT ;  /* 0x000000051e007c0c */ /* 0x000fe4000bf66270 */
[----:B------:R-:W-:-:S02]  /*7ed0*/  LOP3.LUT R10, R25, 0x7f, RZ, 0xc0, !PT ;  /* 0x0000007f190a7812 */ /* 0x000fc400078ec0ff */
[----:B------:R-:W-:Y:S02]  /*7ee0*/  LOP3.LUT R26, R26, 0x70, RZ, 0xc0, !PT ;  /* 0x000000701a1a7812 */ /* 0x000fe400078ec0ff */
[----:B------:R-:W-:Y:S02]  /*7ef0*/  @P0 LOP3.LUT R22, R22, 0x4, RZ, 0xfc, !PT ;  /* 0x0000000416160812 */ /* 0x000fe400078efcff */
[----:B------:R-:W-:Y:S02]  /*7f00*/  ISETP.GE.AND P0, PT, R19, UR5, PT ;  /* 0x0000000513007c0c */ /* 0x000fe4000bf06270 */
[----:B------:R-:W-:-:S04]  /*7f10*/  LOP3.LUT R22, R22, 0xfffffffd, RZ, 0xc0, !PT ;  /* 0xfffffffd16167812 */ /* 0x000fc800078ec0ff */
[----:B------:R-:W-:-:S04]  /*7f20*/  @P2 LOP3.LUT R22, R22, 0x2, RZ, 0xfc, !PT ;  /* 0x0000000216162812 */ /* 0x000fc800078efcff */
[----:B------:R-:W-:-:S04]  /*7f30*/  LOP3.LUT R22, R22, 0xfffffffe, RZ, 0xc0, !PT ;  /* 0xfffffffe16167812 */ /* 0x000fc800078ec0ff */
[----:B------:R-:W-:Y:S01]  /*7f40*/  @P1 LOP3.LUT R22, R22, 0x1, RZ, 0xfc, !PT ;  /* 0x0000000116161812 */ /* 0x000fe200078efcff */
[----:B01----:R-:W-:Y:S06]  /*7f50*/  BRA.DIV UR6, `(.L_x_45) ;  /* 0x0000002e06e07947 */ /* 0x003fec000b800000 */
.L_x_87:
[----:B------:R-:W-:Y:S01]  /*7f60*/  UIADD3 UR4, UR49, -0x1, URZ ;  /* 0xffffffff31047890 */ /* 0x000fe2000fffe03f */
[----:B------:R-:W-:Y:S02]  /*7f70*/  SHF.R.U32.HI R37, RZ, 0x3, R10 ;  /* 0x00000003ff257819 */ /* 0x000fe4000001160a */
[----:B------:R-:W-:Y:S02]  /*7f80*/  ISETP.NE.AND P2, PT, R16, 0x1, PT ;  /* 0x000000011000780c */ /* 0x000fe40003f45270 */
[----:B------:R-:W-:Y:S01]  /*7f90*/  LOP3.LUT R33, R26, R37, RZ, 0xfc, !PT ;  /* 0x000000251a217212 */ /* 0x000fe200078efcff */
[----:B------:R-:W-:Y:S01]  /*7fa0*/  IMAD.U32 R0, RZ, RZ, UR4 ;  /* 0x00000004ff007e24 */ /* 0x000fe2000f8e00ff */
[----:B-----5:R-:W-:Y:S02]  /*7fb0*/  SHF.R.S32.HI R34, RZ, 0x1f, R32 ;  /* 0x0000001fff227819 */ /* 0x020fe40000011420 */
[----:B------:R-:W-:Y:S01]  /*7fc0*/  LOP3.LUT R22, R22, 0xffffffdf, RZ, 0xc0, !PT ;  /* 0xffffffdf16167812 */ /* 0x000fe200078ec0ff */
[----:B------:R-:W-:-:S05]  /*7fd0*/  IMAD R7, R0, 0x60, R33 ;  /* 0x0000006000077824 */ /* 0x000fca00078e0221 */
[C---:B------:R-:W-:Y:S01]  /*7fe0*/  ISETP.GE.AND P1, PT, R7.reuse, UR43, PT ;  /* 0x0000002b07007c0c */ /* 0x040fe2000bf26270 */
[----:B------:R-:W0:Y:S01]  /*7ff0*/  @P2 LDC R0, c[0x0][0x434] ;  /* 0x00010d00ff002b82 */ /* 0x000e220000000800 */
[----:B------:R-:W-:Y:S01]  /*8000*/  IMAD.IADD R7, R7, 0x1, R18 ;  /* 0x0000000107077824 */ /* 0x000fe200078e0212 */
[----:B------:R-:W-:Y:S02]  /*8010*/  @P2 LOP3.LUT R22, R22, 0x20, RZ, 0xfc, !PT ;  /* 0x0000002016162812 */ /* 0x000fe400078efcff */
[----:B------:R-:W-:Y:S02]  /*8020*/  ISETP.GT.U32.OR P1, PT, R33, 0x5f, P1 ;  /* 0x0000005f2100780c */ /* 0x000fe40000f24470 */
[----:B------:R-:W-:Y:S02]  /*8030*/  MOV R11, R7 ;  /* 0x00000007000b7202 */ /* 0x000fe40000000f00 */
[----:B------:R-:W1:Y:S09]  /*8040*/  @P2 LDC R3, c[0x0][0x438] ;  /* 0x00010e00ff032b82 */ /* 0x000e720000000800 */
[----:B------:R-:W2:Y:S01]  /*8050*/  @!P1 LDC.64 R8, c[0x0][0x428] ;  /* 0x00010a00ff089b82 */ /* 0x000ea20000000a00 */
[----:B0-----:R-:W-:-:S07]  /*8060*/  @P2 IMAD.HI.U32 R0, R7, R0, RZ ;  /* 0x0000000007002227 */ /* 0x001fce00078e00ff */
[----:B------:R-:W0:Y:S01]  /*8070*/  @!P1 LDC.64 R4, c[0x0][0x418] ;  /* 0x00010600ff049b82 */ /* 0x000e220000000a00 */
[----:B-1----:R-:W-:-:S04]  /*8080*/  @P2 SHF.R.U32.HI R11, RZ, R3, R0 ;  /* 0x00000003ff0b2219 */ /* 0x002fc80000011600 */
[--C-:B------:R-:W-:Y:S01]  /*8090*/  @!P1 SHF.R.S32.HI R3, RZ, 0x1f, R11.reuse ;  /* 0x0000001fff039819 */ /* 0x100fe2000001140b */
[----:B------:R-:W-:Y:S02]  /*80a0*/  @!P1 IMAD.MOV.U32 R2, RZ, RZ, R11 ;  /* 0x000000ffff029224 */ /* 0x000fe400078e000b */
[-C--:B--2---:R-:W-:Y:S02]  /*80b0*/  @!P1 IMAD R0, R34, R8.reuse, RZ ;  /* 0x0000000822009224 */ /* 0x084fe400078e02ff */
[----:B------:R-:W-:-:S04]  /*80c0*/  @!P1 IMAD.WIDE.U32 R2, R32, R8, R2 ;  /* 0x0000000820029225 */ /* 0x000fc800078e0002 */
[----:B------:R-:W-:Y:S01]  /*80d0*/  @!P1 IMAD R9, R32, R9, R0 ;  /* 0x0000000920099224 */ /* 0x000fe200078e0200 */
[----:B0-----:R-:W-:-:S03]  /*80e0*/  @!P1 LEA R4, P2, R2, R4, 0x2 ;  /* 0x0000000402049211 */ /* 0x001fc600078410ff */
[----:B------:R-:W-:-:S05]  /*80f0*/  @!P1 IMAD.IADD R0, R3, 0x1, R9 ;  /* 0x0000000103009824 */ /* 0x000fca00078e0209 */
[----:B------:R-:W-:Y:S02]  /*8100*/  @!P1 LEA.HI.X R5, R2, R5, R0, 0x2, P2 ;  /* 0x0000000502059211 */ /* 0x000fe400010f1400 */
[----:B------:R-:W-:-:S06]  /*8110*/  MOV R0, RZ ;  /* 0x000000ff00007202 */ /* 0x000fcc0000000f00 */
[----:B------:R0:W5:Y:S01]  /*8120*/  @!P1 LDG.E R0, desc[UR38][R4.64] ;  /* 0x0000002604009981 */ /* 0x000162000c1e1900 */
[----:B------:R-:W-:Y:S01]  /*8130*/  ULOP3.LUT UR5, UR36, 0x2, URZ, 0xfc, !UPT ;  /* 0x0000000224057892 */ /* 0x000fe2000f8efc3f */
[----:B------:R-:W-:Y:S01]  /*8140*/  IMAD.MOV R2, RZ, RZ, -R11 ;  /* 0x000000ffff027224 */ /* 0x000fe200078e0a0b */
[----:B------:R-:W-:Y:S01]  /*8150*/  LOP3.LUT R22, R22, 0xffffffef, RZ, 0xc0, !PT ;  /* 0xffffffef16167812 */ /* 0x000fe200078ec0ff */
[----:B------:R-:W-:Y:S01]  /*8160*/  IMAD.U32 R31, RZ, RZ, UR42 ;  /* 0x0000002aff1f7e24 */ /* 0x000fe2000f8e00ff */
[----:B------:R-:W-:Y:S01]  /*8170*/  SEL R29, RZ, 0x1, P3 ;  /* 0x00000001ff1d7807 */ /* 0x000fe20001800000 */
[----:B------:R-:W-:Y:S01]  /*8180*/  IMAD R7, R16, R2, R7 ;  /* 0x0000000210077224 */ /* 0x000fe200078e0207 */
[----:B------:R-:W-:Y:S01]  /*8190*/  SEL R2, RZ, 0xffffffff, P0 ;  /* 0xffffffffff027807 */ /* 0x000fe20000000000 */
[----:B------:R-:W-:Y:S01]  /*81a0*/  IMAD.U32 R36, RZ, RZ, UR5 ;  /* 0x00000005ff247e24 */ /* 0x000fe2000f8e00ff */
[----:B------:R-:W-:Y:S01]  /*81b0*/  ISETP.GT.U32.AND P0, PT, R33, 0x5f, PT ;  /* 0x0000005f2100780c */ /* 0x000fe20003f04070 */
[----:B------:R-:W-:Y:S01]  /*81c0*/  IMAD.U32 R28, RZ, RZ, UR4 ;  /* 0x00000004ff1c7e24 */ /* 0x000fe2000f8e00ff */
[----:B------:R-:W-:-:S02]  /*81d0*/  LOP3.LUT R22, R22, 0xfffffff7, RZ, 0xc0, !PT ;  /* 0xfffffff716167812 */ /* 0x000fc400078ec0ff */
[----:B------:R-:W-:Y:S02]  /*81e0*/  ISETP.NE.AND P4, PT, R36, 0x3, PT ;  /* 0x000000032400780c */ /* 0x000fe40003f85270 */
[----:B------:R-:W-:Y:S02]  /*81f0*/  SHF.L.U32 R2, R2, 0x1, RZ ;  /* 0x0000000102027819 */ /* 0x000fe400000006ff */
[----:B------:R-:W-:Y:S02]  /*8200*/  SHF.R.S32.HI R31, RZ, 0x1f, R31 ;  /* 0x0000001fff1f7819 */ /* 0x000fe4000001141f */
[----:B------:R-:W-:-:S03]  /*8210*/  LOP3.LUT R29, R2, 0x2, R29, 0xe2, !PT ;  /* 0x00000002021d7812 */ /* 0x000fc600078ee21d */
[----:B------:R-:W-:-:S04]  /*8220*/  @P0 LOP3.LUT R22, R22, 0x8, RZ, 0xfc, !PT ;  /* 0x0000000816160812 */ /* 0x000fc800078efcff */
[----:B------:R-:W-:Y:S01]  /*8230*/  @P4 LOP3.LUT R22, R22, 0x10, RZ, 0xfc, !PT ;  /* 0x0000001016164812 */ /* 0x000fe200078efcff */
[----:B0-----:R-:W-:Y:S06]  /*8240*/  @!P4 BRA `(.L_x_46) ;  /* 0x000000000004c947 */ /* 0x001fec0003800000 */
[----:B------:R-:W-:Y:S01]  /*8250*/  BPT.TRAP 0x1 ;  /* 0x000000040000795c */ /* 0x000fe20000300000 */
.L_x_46:
[----:B------:R-:W-:Y:S01]  /*8260*/  SHF.R.S32.HI R5, RZ, 0x1f, R7 ;  /* 0x0000001fff057819 */ /* 0x000fe20000011407 */
[----:B------:R-:W-:Y:S01]  /*8270*/  ULDC.64 UR4, c[0x0][0x328] ;  /* 0x0000ca0000047ab9 */ /* 0x000fe20000000a00 */
[----:B-----5:R-:W-:Y:S02]  /*8280*/  SHF.R.S32.HI R4, RZ, 0x1f, R0 ;  /* 0x0000001fff047819 */ /* 0x020fe40000011400 */
[----:B------:R-:W-:Y:S01]  /*8290*/  R2UR UR6, R31 ;  /* 0x000000001f0672ca */ /* 0x000fe200000e0000 */
[----:B------:R-:W-:-:S04]  /*82a0*/  IMAD R2, R5, UR4, RZ ;  /* 0x0000000405027c24 */ /* 0x000fc8000f8e02ff */
[C---:B------:R-:W-:Y:S02]  /*82b0*/  IMAD R9, R7.reuse, UR5, R2 ;  /* 0x0000000507097c24 */ /* 0x040fe4000f8e0202 */
[----:B------:R-:W-:Y:S01]  /*82c0*/  IMAD.WIDE.U32 R2, R7, UR4, RZ ;  /* 0x0000000407027c25 */ /* 0x000fe2000f8e00ff */
[----:B------:R-:W-:-:S04]  /*82d0*/  ULDC.64 UR4, c[0x0][0x338] ;  /* 0x0000ce0000047ab9 */ /* 0x000fc80000000a00 */
[----:B------:R-:W-:Y:S01]  /*82e0*/  IADD3 R3, R3, R9, RZ ;  /* 0x0000000903037210 */ /* 0x000fe20007ffe0ff */
[----:B------:R-:W-:-:S04]  /*82f0*/  IMAD R9, R4, UR4, RZ ;  /* 0x0000000404097c24 */ /* 0x000fc8000f8e02ff */
[C---:B------:R-:W-:Y:S02]  /*8300*/  IMAD R9, R0.reuse, UR5, R9 ;  /* 0x0000000500097c24 */ /* 0x040fe4000f8e0209 */
[----:B------:R-:W-:Y:S01]  /*8310*/  IMAD.WIDE.U32 R2, R0, UR4, R2 ;  /* 0x0000000400027c25 */ /* 0x000fe2000f8e0002 */
[----:B------:R-:W-:-:S03]  /*8320*/  ULDC.64 UR4, c[0x0][0x330] ;  /* 0x0000cc0000047ab9 */ /* 0x000fc60000000a00 */
[----:B------:R-:W-:Y:S02]  /*8330*/  IMAD.IADD R3, R3, 0x1, R9 ;  /* 0x0000000103037824 */ /* 0x000fe400078e0209 */
[----:B------:R-:W-:Y:S01]  /*8340*/  IMAD.U32 R9, RZ, RZ, UR4 ;  /* 0x00000004ff097e24 */ /* 0x000fe2000f8e00ff */
[----:B------:R-:W-:-:S03]  /*8350*/  UIMAD UR4, UR6, UR4, URZ ;  /* 0x00000004060472a4 */ /* 0x000fc6000f8e023f */
[----:B------:R-:W-:Y:S01]  /*8360*/  IMAD.WIDE.U32 R2, R9, UR42, R2 ;  /* 0x0000002a09027c25 */ /* 0x000fe2000f8e0002 */
[----:B------:R-:W-:Y:S01]  /*8370*/  UIMAD UR4, UR42, UR5, UR4 ;  /* 0x000000052a0472a4 */ /* 0x000fe2000f8e0204 */
[----:B------:R-:W-:Y:S02]  /*8380*/  ULDC.64 UR6, c[0x0][0x318] ;  /* 0x0000c60000067ab9 */ /* 0x000fe40000000a00 */
[----:B------:R-:W-:-:S03]  /*8390*/  LEA R16, P0, R2, UR6, 0x1 ;  /* 0x0000000602107c11 */ /* 0x000fc6000f8008ff */
[----:B------:R-:W-:-:S04]  /*83a0*/  IADD3 R17, R3, UR4, RZ ;  /* 0x0000000403117c10 */ /* 0x000fc8000fffe0ff */
[----:B------:R-:W-:Y:S01]  /*83b0*/  LEA.HI.X R17, R2, UR7, R17, 0x1, P0 ;  /* 0x0000000702117c11 */ /* 0x000fe200080f0c11 */
[----:B------:R-:W-:-:S05]  /*83c0*/  IMAD.MOV.U32 R2, RZ, RZ, 0x1 ;  /* 0x00000001ff027424 */ /* 0x000fca00078e00ff */
[----:B------:R-:W-:-:S04]  /*83d0*/  SHF.L.U32 R2, R2, 0x1f, RZ ;  /* 0x0000001f02027819 */ /* 0x000fc800000006ff */
[----:B------:R-:W0:Y:S02]  /*83e0*/  SYNCS.PHASECHK.TRANS64.TRYWAIT P0, [UR45+0x2a840], R2 ;  /* 0x02a84002ff0075a7 */ /* 0x000e24000800016d */
[----:B0-----:R-:W-:Y:S05]  /*83f0*/  @!P0 BRA `(.L_x_47) ;  /* 0x0000002800d88947 */ /* 0x001fea0003800000 */
.L_x_88:
[----:B------:R-:W-:Y:S01]  /*8400*/  ULDC.64 UR4, c[0x0][0x300] ;  /* 0x0000c00000047ab9 */ /* 0x000fe20000000a00 */
[----:B------:R-:W-:Y:S01]  /*8410*/  R2UR UR6, R31 ;  /* 0x000000001f0672ca */ /* 0x000fe200000e0000 */
[----:B0-----:R-:W-:Y:S01]  /*8420*/  IMAD R2, R5, UR4, RZ ;  /* 0x0000000405027c24 */ /* 0x001fe2000f8e02ff */
[C---:B------:R-:W-:Y:S02]  /*8430*/  LOP3.LUT P3, RZ, R22.reuse, 0x4, RZ, 0xc0, !PT ;  /* 0x0000000416ff7812 */ /* 0x040fe4000786c0ff */
[C---:B------:R-:W-:Y:S01]  /*8440*/  LOP3.LUT P2, RZ, R22.reuse, 0x2, RZ, 0xc0, !PT ;  /* 0x0000000216ff7812 */ /* 0x040fe2000784c0ff */
[C---:B------:R-:W-:Y:S01]  /*8450*/  IMAD R5, R7.reuse, UR5, R2 ;  /* 0x0000000507057c24 */ /* 0x040fe2000f8e0202 */
[----:B------:R-:W-:Y:S01]  /*8460*/  LOP3.LUT P1, RZ, R22, 0x1, RZ, 0xc0, !PT ;  /* 0x0000000116ff7812 */ /* 0x000fe2000782c0ff */
[----:B------:R-:W-:Y:S01]  /*8470*/  IMAD.WIDE.U32 R2, R7, UR4, RZ ;  /* 0x0000000407027c25 */ /* 0x000fe2000f8e00ff */
[----:B------:R-:W-:-:S03]  /*8480*/  ULDC.64 UR4, c[0x0][0x310] ;  /* 0x0000c40000047ab9 */ /* 0x000fc60000000a00 */
[----:B------:R-:W-:Y:S02]  /*8490*/  IMAD.IADD R3, R3, 0x1, R5 ;  /* 0x0000000103037824 */ /* 0x000fe400078e0205 */
[----:B------:R-:W-:Y:S02]  /*84a0*/  IMAD R5, R4, UR4, RZ ;  /* 0x0000000404057c24 */ /* 0x000fe4000f8e02ff */
[----:B------:R-:W-:-:S04]  /*84b0*/  IMAD.WIDE.U32 R2, R0, UR4, R2 ;  /* 0x0000000400027c25 */ /* 0x000fc8000f8e0002 */
[----:B------:R-:W-:Y:S01]  /*84c0*/  IMAD R5, R0, UR5, R5 ;  /* 0x0000000500057c24 */ /* 0x000fe2000f8e0205 */
[----:B------:R-:W-:-:S04]  /*84d0*/  ULDC.64 UR4, c[0x0][0x308] ;  /* 0x0000c20000047ab9 */ /* 0x000fc80000000a00 */
[----:B------:R-:W-:Y:S01]  /*84e0*/  IADD3 R3, R3, R5, RZ ;  /* 0x0000000503037210 */ /* 0x000fe20007ffe0ff */
[----:B------:R-:W-:Y:S01]  /*84f0*/  IMAD.U32 R5, RZ, RZ, UR4 ;  /* 0x00000004ff057e24 */ /* 0x000fe2000f8e00ff */
[----:B------:R-:W-:-:S03]  /*8500*/  UIMAD UR4, UR6, UR4, URZ ;  /* 0x00000004060472a4 */ /* 0x000fc6000f8e023f */
[----:B------:R-:W-:Y:S01]  /*8510*/  IMAD.WIDE.U32 R2, R5, UR42, R2 ;  /* 0x0000002a05027c25 */ /* 0x000fe2000f8e0002 */
[----:B------:R-:W-:Y:S01]  /*8520*/  UIMAD UR4, UR42, UR5, UR4 ;  /* 0x000000052a0472a4 */ /* 0x000fe2000f8e0204 */
[----:B------:R-:W-:Y:S02]  /*8530*/  ULDC.64 UR6, c[0x0][0x2e8] ;  /* 0x0000ba0000067ab9 */ /* 0x000fe40000000a00 */
[----:B------:R-:W-:-:S03]  /*8540*/  LEA R0, P0, R2, UR6, 0x1 ;  /* 0x0000000602007c11 */ /* 0x000fc6000f8008ff */
[----:B------:R-:W-:Y:S01]  /*8550*/  VIADD R7, R3, UR4 ;  /* 0x0000000403077c36 */ /* 0x000fe20008000000 */
[----:B------:R-:W-:Y:S01]  /*8560*/  MOV R3, 0xffffffa0 ;  /* 0xffffffa000037802 */ /* 0x000fe20000000f00 */
[----:B------:R-:W-:-:S03]  /*8570*/  UMOV UR4, 0xffffffff ;  /* 0xffffffff00047882 */ /* 0x000fc60000000000 */
[----:B------:R-:W-:Y:S01]  /*8580*/  LEA.HI.X R7, R2, UR7, R7, 0x1, P0 ;  /* 0x0000000702077c11 */ /* 0x000fe200080f0c07 */
[----:B------:R-:W-:Y:S01]  /*8590*/  IMAD R4, R28, R3, UR43 ;  /* 0x0000002b1c047e24 */ /* 0x000fe2000f8e0203 */
[----:B------:R-:W-:-:S04]  /*85a0*/  LOP3.LUT R3, R6, 0x1c0, RZ, 0xc0, !PT ;  /* 0x000001c006037812 */ /* 0x000fc800078ec0ff */
[----:B------:R-:W-:Y:S01]  /*85b0*/  LOP3.LUT R2, R3, 0x38, R6, 0xf8, !PT ;  /* 0x0000003803027812 */ /* 0x000fe200078ef806 */
[----:B------:R-:W-:-:S03]  /*85c0*/  IMAD.IADD R6, R4, 0x1, -R37 ;  /* 0x0000000104067824 */ /* 0x000fc600078e0a25 */
[----:B------:R-:W-:Y:S01]  /*85d0*/  LOP3.LUT R2, R2, 0x38, R25, 0x78, !PT ;  /* 0x0000003802027812 */ /* 0x000fe200078e7819 */
[----:B------:R-:W-:Y:S01]  /*85e0*/  IMAD.SHL.U32 R25, R10, 0x8, RZ ;  /* 0x000000080a197824 */ /* 0x000fe200078e00ff */
[----:B------:R-:W-:-:S04]  /*85f0*/  ISETP.GE.AND P0, PT, R6, 0x1, PT ;  /* 0x000000010600780c */ /* 0x000fc80003f06270 */
[----:B------:R-:W-:Y:S01]  /*8600*/  LOP3.LUT R25, R2, 0x200, R25, 0xf8, !PT ;  /* 0x0000020002197812 */ /* 0x000fe200078ef819 */
[----:B------:R-:W-:Y:S08]  /*8610*/  BRA.DIV UR4, `(.L_x_48) ;  /* 0x0000002a04687947 */ /* 0x000ff0000b800000 */
[----:B------:R-:W-:Y:S01]  /*8620*/  SHFL.IDX PT, R3, R7, RZ, 0x181f ;  /* 0x00181fff07037589 */ /* 0x000fe200000e0000 */
[----:B------:R-:W-:-:S03]  /*8630*/  @P0 LEA R9, R25, UR45, 0x1 ;  /* 0x0000002d19090c11 */ /* 0x000fc6000f8e08ff */
[----:B------:R-:W0:Y:S04]  /*8640*/  SHFL.IDX PT, R2, R0, RZ, 0x181f ;  /* 0x00181fff00027589 */ /* 0x000e2800000e0000 */
[----:B------:R-:W-:Y:S04]  /*8650*/  SHFL.IDX PT, R5, R7, 0x1, 0x181f ;  /* 0x00381f0007057f89 */ /* 0x000fe800000e0000 */
[----:B------:R-:W-:Y:S04]  /*8660*/  SHFL.IDX PT, R4, R0, 0x1, 0x181f ;  /* 0x00381f0000047f89 */ /* 0x000fe800000e0000 */
[----:B------:R-:W1:Y:S04]  /*8670*/  SHFL.IDX PT, R14, R0, 0x2, 0x181f ;  /* 0x00581f00000e7f89 */ /* 0x000e6800000e0000 */
[----:B------:R-:W2:Y:S04]  /*8680*/  SHFL.IDX PT, R8, R7, 0x2, 0x181f ;  /* 0x00581f0007087f89 */ /* 0x000ea800000e0000 */
[----:B------:R-:W-:Y:S01]  /*8690*/  SHFL.IDX PT, R10, R0, 0x3, 0x181f ;  /* 0x00781f00000a7f89 */ /* 0x000fe200000e0000 */
[----:B0-----:R-:W-:-:S05]  /*86a0*/  @P0 IMAD.WIDE.U32 R2, R30, 0x2, R2 ;  /* 0x000000021e020825 */ /* 0x001fca00078e0002 */
[----:B------:R-:W-:Y:S04]  /*86b0*/  @P0 LDGSTS.E.BYPASS.LTC128B.128 [R9+0x18400], desc[UR38][R2.64], !P3 ;  /* 0x1840000002090fae */ /* 0x000fe8000d901d66 */
[----:B------:R-:W-:Y:S04]  /*86c0*/  @P0 LDGSTS.E.BYPASS.LTC128B.128 [R9+0x1b400], desc[UR38][R2.64+0x80], !P2 ;  /* 0x1b40008002090fae */ /* 0x000fe8000d101d66 */
[----:B------:R0:W-:Y:S01]  /*86d0*/  @P0 LDGSTS.E.BYPASS.LTC128B.128 [R9+0x1e400], desc[UR38][R2.64+0x100], !P1 ;  /* 0x1e40010002090fae */ /* 0x0001e2000c901d66 */
[----:B------:R-:W-:-:S03]  /*86e0*/  ISETP.GE.AND P0, PT, R6, 0x11, PT ;  /* 0x000000110600780c */ /* 0x000fc60003f06270 */
[----:B0-----:R-:W0:Y:S01]  /*86f0*/  SHFL.IDX PT, R9, R7, 0x3, 0x181f ;  /* 0x00781f0007097f89 */ /* 0x001e2200000e0000 */
[----:B-1----:R-:W-:-:S09]  /*8700*/  MOV R2, R14 ;  /* 0x0000000e00027202 */ /* 0x002fd20000000f00 */
[----:B------:R-:W-:Y:S01]  /*8710*/  @P0 IMAD.WIDE.U32 R4, R30, 0x2, R4 ;  /* 0x000000021e040825 */ /* 0x000fe200078e0004 */
[----:B------:R-:W-:Y:S01]  /*8720*/  @P0 LEA R21, R25, UR45, 0x1 ;  /* 0x0000002d19150c11 */ /* 0x000fe2000f8e08ff */
[----:B------:R-:W1:Y:S02]  /*8730*/  SHFL.IDX PT, R14, R0, 0x4, 0x181f ;  /* 0x00981f00000e7f89 */ /* 0x000e6400000e0000 */
[----:B--2---:R-:W-:Y:S02]  /*8740*/  IMAD.MOV.U32 R3, RZ, RZ, R8 ;  /* 0x000000ffff037224 */ /* 0x004fe400078e0008 */
[----:B------:R-:W-:Y:S04]  /*8750*/  @P0 LDGSTS.E.BYPASS.LTC128B.128 [R21+0x18c00], desc[UR38][R4.64], !P3 ;  /* 0x18c0000004150fae */ /* 0x000fe8000d901d66 */
[----:B------:R-:W-:Y:S04]  /*8760*/  @P0 LDGSTS.E.BYPASS.LTC128B.128 [R21+0x1bc00], desc[UR38][R4.64+0x80], !P2 ;  /* 0x1bc0008004150fae */ /* 0x000fe8000d101d66 */
[----:B------:R0:W-:Y:S01]  /*8770*/  @P0 LDGSTS.E.BYPASS.LTC128B.128 [R21+0x1ec00], desc[UR38][R4.64+0x100], !P1 ;  /* 0x1ec0010004150fae */ /* 0x0001e2000c901d66 */
[----:B------:R-:W-:-:S03]  /*8780*/  ISETP.GE.AND P0, PT, R6, 0x21, PT ;  /* 0x000000210600780c */ /* 0x000fc60003f06270 */
[----:B------:R-:W2:Y:S04]  /*8790*/  SHFL.IDX PT, R8, R7, 0x4, 0x181f ;  /* 0x00981f0007087f89 */ /* 0x000ea800000e0000 */
[----:B------:R-:W3:Y:S01]  /*87a0*/  SHFL.IDX PT, R7, R7, 0x5, 0x181f ;  /* 0x00b81f0007077f89 */ /* 0x000ee200000e0000 */
[----:B0-----:R-:W-:Y:S01]  /*87b0*/  MOV R5, R9 ;  /* 0x0000000900057202 */ /* 0x001fe20000000f00 */
[----:B------:R-:W-:-:S04]  /*87c0*/  IMAD.MOV.U32 R4, RZ, RZ, R10 ;  /* 0x000000ffff047224 */ /* 0x000fc800078e000a */
[----:B------:R-:W-:Y:S01]  /*87d0*/  @P0 LEA R35, R25, UR45, 0x1 ;  /* 0x0000002d19230c11 */ /* 0x000fe2000f8e08ff */
[----:B------:R-:W-:-:S05]  /*87e0*/  @P0 IMAD.WIDE.U32 R2, R30, 0x2, R2 ;  /* 0x000000021e020825 */ /* 0x000fca00078e0002 */
[----:B------:R-:W-:Y:S04]  /*87f0*/  @P0 LDGSTS.E.BYPASS.LTC128B.128 [R35+0x19400], desc[UR38][R2.64], !P3 ;  /* 0x1940000002230fae */ /* 0x000fe8000d901d66 */
[----:B------:R-:W-:Y:S04]  /*8800*/  @P0 LDGSTS.E.BYPASS.LTC128B.128 [R35+0x1c400], desc[UR38][R2.64+0x80], !P2 ;  /* 0x1c40008002230fae */ /* 0x000fe8000d101d66 */
[----:B------:R1:W-:Y:S01]  /*8810*/  @P0 LDGSTS.E.BYPASS.LTC128B.128 [R35+0x1f400], desc[UR38][R2.64+0x100], !P1 ;  /* 0x1f40010002230fae */ /* 0x0003e2000c901d66 */
[----:B------:R-:W-:Y:S01]  /*8820*/  ISETP.GE.AND P0, PT, R6, 0x31, PT ;  /* 0x000000310600780c */ /* 0x000fe20003f06270 */
[----:B-1----:R-:W-:-:S12]  /*8830*/  IMAD.MOV.U32 R2, RZ, RZ, R14 ;  /* 0x000000ffff027224 */ /* 0x002fd800078e000e */
[----:B------:R-:W-:Y:S01]  /*8840*/  @P0 IMAD.WIDE.U32 R4, R30, 0x2, R4 ;  /* 0x000000021e040825 */ /* 0x000fe200078e0004 */
[----:B------:R-:W-:Y:S01]  /*8850*/  @P0 LEA R9, R25, UR45, 0x1 ;  /* 0x0000002d19090c11 */ /* 0x000fe2000f8e08ff */
[----:B------:R0:W1:Y:S02]  /*8860*/  SHFL.IDX PT, R14, R0, 0x5, 0x181f ;  /* 0x00b81f00000e7f89 */ /* 0x00006400000e0000 */
[----:B--2---:R-:W-:Y:S02]  /*8870*/  IMAD.MOV.U32 R3, RZ, RZ, R8 ;  /* 0x000000ffff037224 */ /* 0x004fe400078e0008 */
[----:B------:R0:W-:Y:S04]  /*8880*/  @P0 LDGSTS.E.BYPASS.LTC128B.128 [R9+0x19c00], desc[UR38][R4.64], !P3 ;  /* 0x19c0000004090fae */ /* 0x0001e8000d901d66 */
[----:B------:R0:W-:Y:S04]  /*8890*/  @P0 LDGSTS.E.BYPASS.LTC128B.128 [R9+0x1cc00], desc[UR38][R4.64+0x80], !P2 ;  /* 0x1cc0008004090fae */ /* 0x0001e8000d101d66 */
[----:B------:R0:W-:Y:S01]  /*88a0*/  @P0 LDGSTS.E.BYPASS.LTC128B.128 [R9+0x1fc00], desc[UR38][R4.64+0x100], !P1 ;  /* 0x1fc0010004090fae */ /* 0x0001e2000c901d66 */
[----:B------:R-:W-:-:S13]  /*88b0*/  ISETP.GE.AND P0, PT, R6, 0x41, PT ;  /* 0x000000410600780c */ /* 0x000fda0003f06270 */
[----:B------:R-:W-:Y:S01]  /*88c0*/  @P0 IMAD.WIDE.U32 R2, R30, 0x2, R2 ;  /* 0x000000021e020825 */ /* 0x000fe200078e0002 */
[----:B------:R-:W-:-:S05]  /*88d0*/  @P0 LEA R21, R25, UR45, 0x1 ;  /* 0x0000002d19150c11 */ /* 0x000fca000f8e08ff */
[----:B------:R0:W-:Y:S04]  /*88e0*/  @P0 LDGSTS.E.BYPASS.LTC128B.128 [R21+0x1a400], desc[UR38][R2.64], !P3 ;  /* 0x1a40000002150fae */ /* 0x0001e8000d901d66 */
[----:B------:R0:W-:Y:S04]  /*88f0*/  @P0 LDGSTS.E.BYPASS.LTC128B.128 [R21+0x1d400], desc[UR38][R2.64+0x80], !P2 ;  /* 0x1d40008002150fae */ /* 0x0001e8000d101d66 */
[----:B-1-3--:R0:W-:Y:S02]  /*8900*/  @P0 LDGSTS.E.BYPASS.LTC128B.128 [R21+0x20400], desc[UR38][R2.64+0x100], !P1 ;  /* 0x2040010002150fae */ /* 0x00a1e4000c901d66 */
.L_x_102:
[----:B------:R-:W-:Y:S01]  /*8910*/  ISETP.GE.AND P0, PT, R6, 0x51, PT ;  /* 0x000000510600780c */ /* 0x000fe20003f06270 */
[----:B0-----:R-:W-:Y:S01]  /*8920*/  IMAD.MOV.U32 R3, RZ, RZ, R7 ;  /* 0x000000ffff037224 */ /* 0x001fe200078e0007 */
[----:B------:R-:W-:-:S11]  /*8930*/  MOV R2, R14 ;  /* 0x0000000e00027202 */ /* 0x000fd60000000f00 */
[----:B------:R-:W-:Y:S01]  /*8940*/  @P0 IMAD.WIDE.U32 R2, R30, 0x2, R2 ;  /* 0x000000021e020825 */ /* 0x000fe200078e0002 */
[----:B------:R-:W-:-:S05]  /*8950*/  @P0 LEA R5, R25, UR45, 0x1 ;  /* 0x0000002d19050c11 */ /* 0x000fca000f8e08ff */
[----:B------:R-:W-:Y:S01]  /*8960*/  @!PT LDS RZ, [RZ] ;  /* 0x00000000fffff984 */ /* 0x000fe20000000800 */
[----:B------:R-:W-:Y:S01]  /*8970*/  @!PT LDS RZ, [RZ] ;  /* 0x00000000fffff984 */ /* 0x000fe20000000800 */
[----:B------:R-:W-:Y:S01]  /*8980*/  @!PT LDS RZ, [RZ] ;  /* 0x00000000fffff984 */ /* 0x000fe20000000800 */
[----:B------:R0:W-:Y:S04]  /*8990*/  @P0 LDGSTS.E.BYPASS.LTC128B.128 [R5+0x1ac00], desc[UR38][R2.64], !P3 ;  /* 0x1ac0000002050fae */ /* 0x0001e8000d901d66 */
[----:B------:R0:W-:Y:S04]  /*89a0*/  @P0 LDGSTS.E.BYPASS.LTC128B.128 [R5+0x1dc00], desc[UR38][R2.64+0x80], !P2 ;  /* 0x1dc0008002050fae */ /* 0x0001e8000d101d66 */
[----:B------:R0:W-:Y:S01]  /*89b0*/  @P0 LDGSTS.E.BYPASS.LTC128B.128 [R5+0x20c00], desc[UR38][R2.64+0x100], !P1 ;  /* 0x20c0010002050fae */ /* 0x0001e2000c901d66 */
[----:B------:R-:W-:Y:S01]  /*89c0*/  NOP ;  /* 0x0000000000007918 */ /* 0x000fe20000000000 */
[----:B------:R-:W-:Y:S02]  /*89d0*/  SYNCS.ARRIVE.TRANS64.RED.A0T1 RZ, [UR45+0x2a830], RZ ;  /* 0x02a830ffffff79a7 */ /* 0x000fe4000820042d */
[----:B------:R-:W-:Y:S01]  /*89e0*/  ARRIVES.LDGSTSBAR.64.TRANSCNT [UR45+0x2a830] ;  /* 0x02a83000ff0079b0 */ /* 0x000fe20008000aad */
[----:B------:R-:W-:Y:S01]  /*89f0*/  NOP ;  /* 0x0000000000007918 */ /* 0x000fe20000000000 */
[----:B------:R-:W-:-:S13]  /*8a00*/  ISETP.NE.AND P1, PT, R36, 0x3, PT ;  /* 0x000000032400780c */ /* 0x000fda0003f25270 */
[----:B0-----:R-:W-:Y:S05]  /*8a10*/  @!P1 BRA `(.L_x_49) ;  /* 0x0000000000049947 */ /* 0x001fea0003800000 */
[----:B------:R-:W-:Y:S01]  /*8a20*/  BPT.TRAP 0x1 ;  /* 0x000000040000795c */ /* 0x000fe20000300000 */
.L_x_49:
[----:B------:R-:W-:Y:S01]  /*8a30*/  SYNCS.ARRIVE.TRANS64.A1T0 RZ, [UR45+0x2a830], RZ ;  /* 0x02a830ffffff79a7 */ /* 0x000fe2000810002d */
[----:B------:R-:W-:Y:S05]  /*8a40*/  WARPSYNC.ALL ;  /* 0x0000000000007948 */ /* 0x000fea0003800000 */
[----:B------:R-:W-:Y:S01]  /*8a50*/  UIADD3 UR5, UR45, 0xc400, URZ ;  /* 0x0000c4002d057890 */ /* 0x000fe2000fffe03f */
[----:B------:R-:W-:Y:S01]  /*8a60*/  R2UR UR4, R31 ;  /* 0x000000001f0472ca */ /* 0x000fe200000e0000 */
[----:B------:R-:W-:Y:S01]  /*8a70*/  ULDC.64 UR6, c[0x0][0x2d8] ;  /* 0x0000b60000067ab9 */ /* 0x000fe20000000a00 */
[----:B------:R-:W-:Y:S01]  /*8a80*/  SHF.R.S32.HI R35, RZ, 0x1f, R27 ;  /* 0x0000001fff237819 */ /* 0x000fe2000001141b */
[----:B------:R-:W-:Y:S02]  /*8a90*/  ULOP3.LUT UP0, URZ, UR5, 0x3ff, URZ, 0xc0, !UPT ;  /* 0x000003ff053f7892 */ /* 0x000fe4000f80c03f */
[----:B------:R-:W-:Y:S01]  /*8aa0*/  UIMAD.WIDE.U32 UR40, UR42, UR6, URZ ;  /* 0x000000062a2872a5 */ /* 0x000fe2000f8e003f */
[----:B------:R-:W-:Y:S03]  /*8ab0*/  BAR.SYNC.DEFER_BLOCKING 0x8, 0x180 ;  /* 0x0206000000007b1d */ /* 0x000fe60000010000 */
[----:B------:R-:W-:-:S04]  /*8ac0*/  PLOP3.LUT P0, PT, PT, PT, UP0, 0x80, 0x0 ;  /* 0x000000000000781c */ /* 0x000fc80003f0f008 */
[----:B------:R-:W-:-:S04]  /*8ad0*/  UIMAD UR4, UR4, UR6, URZ ;  /* 0x00000006040472a4 */ /* 0x000fc8000f8e023f */
[----:B------:R-:W-:-:S04]  /*8ae0*/  UIMAD UR4, UR42, UR7, UR4 ;  /* 0x000000072a0472a4 */ /* 0x000fc8000f8e0204 */
[----:B------:R-:W-:Y:S01]  /*8af0*/  UIADD3 UR46, UR41, UR4, URZ ;  /* 0x00000004292e7290 */ /* 0x000fe2000fffe03f */
[----:B------:R-:W-:Y:S11]  /*8b00*/  @!P0 BRA `(.L_x_50) ;  /* 0x0000000000408947 */ /* 0x000ff60003800000 */
[----:B------:R-:W-:Y:S01]  /*8b10*/  MOV R2, 0x0 ;  /* 0x0000000000027802 */ /* 0x000fe20000000f00 */
[----:B------:R-:W-:Y:S01]  /*8b20*/  ULDC.64 UR6, c[0x4][0x90] ;  /* 0x0100240000067ab9 */ /* 0x000fe20000000a00 */
[----:B------:R-:W-:Y:S01]  /*8b30*/  ULDC.64 UR8, c[0x4][0x98] ;  /* 0x0100260000087ab9 */ /* 0x000fe20000000a00 */
[----:B------:R-:W-:Y:S01]  /*8b40*/  ULDC.64 UR4, c[0x4][0x20] ;  /* 0x0100080000047ab9 */ /* 0x000fe20000000a00 */
[----:B------:R-:W-:Y:S01]  /*8b50*/  IMAD.U32 R4, RZ, RZ, UR6 ;  /* 0x00000006ff047e24 */ /* 0x000fe2000f8e00ff */
[----:B------:R-:W-:Y:S01]  /*8b60*/  MOV R5, UR7 ;  /* 0x0000000700057c02 */ /* 0x000fe20008000f00 */
[----:B------:R-:W0:Y:S01]  /*8b70*/  LDC.64 R2, c[0x4][R2] ;  /* 0x0100000002027b82 */ /* 0x000e220000000a00 */
[----:B------:R-:W-:Y:S01]  /*8b80*/  IMAD.U32 R6, RZ, RZ, UR8 ;  /* 0x00000008ff067e24 */ /* 0x000fe2000f8e00ff */
[----:B------:R-:W-:Y:S01]  /*8b90*/  MOV R10, UR4 ;  /* 0x00000004000a7c02 */ /* 0x000fe20008000f00 */
[----:B------:R-:W-:Y:S01]  /*8ba0*/  IMAD.U32 R7, RZ, RZ, UR9 ;  /* 0x00000009ff077e24 */ /* 0x000fe2000f8e00ff */
[----:B------:R-:W-:Y:S01]  /*8bb0*/  MOV R12, 0x1 ;  /* 0x00000001000c7802 */ /* 0x000fe20000000f00 */
[----:B------:R-:W-:-:S02]  /*8bc0*/  IMAD.U32 R11, RZ, RZ, UR5 ;  /* 0x00000005ff0b7e24 */ /* 0x000fc4000f8e00ff */
[----:B------:R-:W-:Y:S02]  /*8bd0*/  IMAD.MOV.U32 R8, RZ, RZ, 0x70 ;  /* 0x00000070ff087424 */ /* 0x000fe400078e00ff */
[----:B------:R-:W-:-:S07]  /*8be0*/  IMAD.MOV.U32 R13, RZ, RZ, RZ ;  /* 0x000000ffff0d7224 */ /* 0x000fce00078e00ff */
[----:B------:R-:W-:-:S07]  /*8bf0*/  LEPC R20, `(.L_x_50) ;  /* 0x000000001014794e */ /* 0x000fce0000000000 */
[----:B0-----:R-:W-:Y:S05]  /*8c00*/  CALL.ABS.NOINC R2 ;  /* 0x0000000002007343 */ /* 0x001fea0003c00000 */
.L_x_50:
[----:B------:R-:W0:Y:S01]  /*8c10*/  LDC R6, c[0x0][0x448] ;  /* 0x00011200ff067b82 */ /* 0x000e220000000800 */
[----:B------:R-:W-:Y:S01]  /*8c20*/  ULDC.64 UR4, c[0x0][0x2e0] ;  /* 0x0000b80000047ab9 */ /* 0x000fe20000000a00 */
[----:B------:R-:W-:Y:S01]  /*8c30*/  IMAD R7, R24, 0x80, R33 ;  /* 0x0000008018077824 */ /* 0x000fe200078e0221 */
[----:B------:R-:W-:Y:S01]  /*8c40*/  MOV R3, UR46 ;  /* 0x0000002e00037c02 */ /* 0x000fe20008000f00 */
[----:B------:R-:W-:Y:S02]  /*8c50*/  IMAD R0, R35, UR4, RZ ;  /* 0x0000000423007c24 */ /* 0x000fe4000f8e02ff */
[----:B------:R-:W-:Y:S02]  /*8c60*/  IMAD.U32 R5, RZ, RZ, UR41 ;  /* 0x00000029ff057e24 */ /* 0x000fe4000f8e00ff */
[----:B------:R-:W-:Y:S02]  /*8c70*/  IMAD R9, R27, UR5, R0 ;  /* 0x000000051b097c24 */ /* 0x000fe4000f8e0200 */
[----:B------:R-:W-:-:S02]  /*8c80*/  IMAD.MOV.U32 R5, RZ, RZ, R7 ;  /* 0x000000ffff057224 */ /* 0x000fc400078e0007 */
[----:B------:R-:W-:-:S05]  /*8c90*/  IMAD.U32 R4, RZ, RZ, UR40 ;  /* 0x00000028ff047e24 */ /* 0x000fca000f8e00ff */
[----:B------:R-:W-:-:S05]  /*8ca0*/  MOV R2, R4 ;  /* 0x0000000400027202 */ /* 0x000fca0000000f00 */
[----:B------:R-:W-:Y:S01]  /*8cb0*/  IMAD.WIDE.U32 R2, R27, UR4, R2 ;  /* 0x000000041b027c25 */ /* 0x000fe2000f8e0002 */
[----:B------:R-:W-:Y:S01]  /*8cc0*/  ULDC.64 UR4, c[0x0][0x2d0] ;  /* 0x0000b40000047ab9 */ /* 0x000fe20000000a00 */
[----:B0-----:R-:W-:Y:S02]  /*8cd0*/  ISETP.NE.AND P0, PT, R6, 0x1, PT ;  /* 0x000000010600780c */ /* 0x001fe40003f05270 */
[----:B------:R-:W-:-:S11]  /*8ce0*/  IMAD.IADD R3, R3, 0x1, R9 ;  /* 0x0000000103037824 */ /* 0x000fd600078e0209 */
[----:B------:R-:W0:Y:S08]  /*8cf0*/  @P0 LDC R8, c[0x0][0x44c] ;  /* 0x00011300ff080b82 */ /* 0x000e300000000800 */
[----:B------:R-:W1:Y:S01]  /*8d00*/  @P0 LDC R11, c[0x0][0x450] ;  /* 0x00011400ff0b0b82 */ /* 0x000e620000000800 */
[----:B0-----:R-:W-:-:S05]  /*8d10*/  @P0 IMAD.HI.U32 R0, R7, R8, RZ ;  /* 0x0000000807000227 */ /* 0x001fca00078e00ff */
[----:B-1----:R-:W-:-:S04]  /*8d20*/  @P0 SHF.R.U32.HI R5, RZ, R11, R0 ;  /* 0x0000000bff050219 */ /* 0x002fc80000011600 */
[C---:B------:R-:W-:Y:S01]  /*8d30*/  IADD3 R0, -R5.reuse, RZ, RZ ;  /* 0x000000ff05007210 */ /* 0x040fe20007ffe1ff */
[----:B------:R-:W-:-:S04]  /*8d40*/  IMAD.WIDE.U32 R2, R5, UR4, R2 ;  /* 0x0000000405027c25 */ /* 0x000fc8000f8e0002 */
[----:B------:R-:W-:Y:S01]  /*8d50*/  IMAD R7, R6, R0, R7 ;  /* 0x0000000006077224 */ /* 0x000fe200078e0207 */
[----:B------:R-:W-:-:S05]  /*8d60*/  SHF.R.S32.HI R0, RZ, 0x1f, R5 ;  /* 0x0000001fff007819 */ /* 0x000fca0000011405 */
[----:B------:R-:W-:-:S04]  /*8d70*/  IMAD R0, R0, UR4, RZ ;  /* 0x0000000400007c24 */ /* 0x000fc8000f8e02ff */
[----:B------:R-:W-:Y:S01]  /*8d80*/  IMAD R5, R5, UR5, R0 ;  /* 0x0000000505057c24 */ /* 0x000fe2000f8e0200 */
[----:B------:R-:W-:Y:S01]  /*8d90*/  SHF.R.S32.HI R0, RZ, 0x1f, R7 ;  /* 0x0000001fff007819 */ /* 0x000fe20000011407 */
[----:B------:R-:W-:Y:S02]  /*8da0*/  ULDC.64 UR4, c[0x0][0x2c8] ;  /* 0x0000b20000047ab9 */ /* 0x000fe40000000a00 */
[----:B------:R-:W-:Y:S02]  /*8db0*/  IMAD.IADD R3, R3, 0x1, R5 ;  /* 0x0000000103037824 */ /* 0x000fe400078e0205 */
[----:B------:R-:W-:Y:S02]  /*8dc0*/  IMAD R0, R0, UR4, RZ ;  /* 0x0000000400007c24 */ /* 0x000fe4000f8e02ff */
[----:B------:R-:W-:-:S04]  /*8dd0*/  IMAD.WIDE.U32 R2, R7, UR4, R2 ;  /* 0x0000000407027c25 */ /* 0x000fc8000f8e0002 */
[----:B------:R-:W-:Y:S01]  /*8de0*/  IMAD R5, R7, UR5, R0 ;  /* 0x0000000507057c24 */ /* 0x000fe2000f8e0200 */
[----:B------:R-:W-:Y:S02]  /*8df0*/  ULDC.64 UR4, c[0x0][0x280] ;  /* 0x0000a00000047ab9 */ /* 0x000fe40000000a00 */
[C---:B------:R-:W-:Y:S01]  /*8e00*/  LEA R0, P0, R2.reuse, UR4, 0x1 ;  /* 0x0000000402007c11 */ /* 0x040fe2000f8008ff */
[----:B------:R-:W-:Y:S01]  /*8e10*/  IMAD.IADD R3, R3, 0x1, R5 ;  /* 0x0000000103037824 */ /* 0x000fe200078e0205 */
[----:B------:R-:W-:Y:S02]  /*8e20*/  ULDC UR4, c[0x0][0x2b8] ;  /* 0x0000ae0000047ab9 */ /* 0x000fe40000000800 */
[----:B------:R-:W-:Y:S02]  /*8e30*/  ISETP.GE.AND P2, PT, R19, UR4, PT ;  /* 0x0000000413007c0c */ /* 0x000fe4000bf46270 */
[----:B------:R-:W-:Y:S01]  /*8e40*/  LEA.HI.X R8, R2, UR5, R3, 0x1, P0 ;  /* 0x0000000502087c11 */ /* 0x000fe200080f0c03 */
[----:B------:R-:W-:Y:S01]  /*8e50*/  UMOV UR5, 0xffffffff ;  /* 0xffffffff00057882 */ /* 0x000fe20000000000 */
[----:B------:R-:W-:-:S02]  /*8e60*/  ISETP.GE.AND P0, PT, R23, UR4, PT ;  /* 0x0000000417007c0c */ /* 0x000fc4000bf06270 */
[----:B------:R-:W-:Y:S01]  /*8e70*/  ISETP.GE.AND P3, PT, R30, UR4, PT ;  /* 0x000000041e007c0c */ /* 0x000fe2000bf66270 */
[----:B------:R-:W-:-:S12]  /*8e80*/  BRA.DIV UR5, `(.L_x_51) ;  /* 0x0000002a05307947 */ /* 0x000fd8000b800000 */
[----:B------:R-:W-:Y:S01]  /*8e90*/  SHFL.IDX PT, R3, R8, RZ, 0x181f ;  /* 0x00181fff08037589 */ /* 0x000fe200000e0000 */
[----:B------:R-:W-:Y:S01]  /*8ea0*/  ULDC UR4, c[0x0][0x288] ;  /* 0x0000a20000047ab9 */ /* 0x000fe20000000800 */
[----:B------:R-:W-:Y:S01]  /*8eb0*/  LEA R7, R24, R37, 0x7 ;  /* 0x0000002518077211 */ /* 0x000fe200078e38ff */
[----:B------:R-:W-:Y:S01]  /*8ec0*/  IMAD R6, R6, UR4, RZ ;  /* 0x0000000406067c24 */ /* 0x000fe2000f8e02ff */
[----:B------:R-:W0:Y:S03]  /*8ed0*/  SHFL.IDX PT, R2, R0, RZ, 0x181f ;  /* 0x00181fff00027589 */ /* 0x000e2600000e0000 */
[C---:B------:R-:W-:Y:S01]  /*8ee0*/  VIADD R11, R7.reuse, 0x10 ;  /* 0x00000010070b7836 */ /* 0x040fe20000000000 */
[----:B------:R-:W-:Y:S01]  /*8ef0*/  ISETP.GE.AND P1, PT, R7, R6, PT ;  /* 0x000000060700720c */ /* 0x000fe20003f26270 */
[----:B------:R-:W-:Y:S04]  /*8f00*/  SHFL.IDX PT, R5, R8, 0x1, 0x181f ;  /* 0x00381f0008057f89 */ /* 0x000fe800000e0000 */
[----:B------:R-:W1:Y:S04]  /*8f10*/  SHFL.IDX PT, R4, R0, 0x1, 0x181f ;  /* 0x00381f0000047f89 */ /* 0x000e6800000e0000 */
[----:B------:R-:W-:Y:S04]  /*8f20*/  SHFL.IDX PT, R14, R0, 0x7, 0x181f ;  /* 0x00f81f00000e7f89 */ /* 0x000fe800000e0000 */
[----:B------:R-:W-:Y:S01]  /*8f30*/  @!P1 LEA R9, R25, UR45, 0x1 ;  /* 0x0000002d19099c11 */ /* 0x000fe2000f8e08ff */
[----:B0-----:R-:W-:-:S05]  /*8f40*/  @!P1 IMAD.WIDE.U32 R2, R30, 0x2, R2 ;  /* 0x000000021e029825 */ /* 0x001fca00078e0002 */
[----:B------:R-:W-:Y:S04]  /*8f50*/  @!P1 LDGSTS.E.BYPASS.LTC128B.128 [R9+0xc400], desc[UR38][R2.64], !P3 ;  /* 0x0c40000002099fae */ /* 0x000fe8000d901d66 */
[----:B------:R-:W-:Y:S04]  /*8f60*/  @!P1 LDGSTS.E.BYPASS.LTC128B.128 [R9+0x10400], desc[UR38][R2.64+0x80], !P2 ;  /* 0x1040008002099fae */ /* 0x000fe8000d101d66 */
[----:B------:R0:W-:Y:S01]  /*8f70*/  @!P1 LDGSTS.E.BYPASS.LTC128B.128 [R9+0x14400], desc[UR38][R2.64+0x100], !P0 ;  /* 0x1440010002099fae */ /* 0x0001e2000c101d66 */
[----:B------:R-:W-:Y:S02]  /*8f80*/  ISETP.GE.AND P1, PT, R11, R6, PT ;  /* 0x000000060b00720c */ /* 0x000fe40003f26270 */
[C---:B------:R-:W-:Y:S01]  /*8f90*/  IADD3 R11, R7.reuse, 0x30, RZ ;  /* 0x00000030070b7810 */ /* 0x040fe20007ffe0ff */
[----:B0-----:R-:W-:Y:S01]  /*8fa0*/  SHFL.IDX PT, R3, R8, 0x2, 0x181f ;  /* 0x00581f0008037f89 */ /* 0x001fe200000e0000 */
[----:B------:R-:W-:-:S09]  /*8fb0*/  VIADD R9, R7, 0x20 ;  /* 0x0000002007097836 */ /* 0x000fd20000000000 */
[----:B------:R-:W-:Y:S01]  /*8fc0*/  @!P1 LEA R19, R25, UR45, 0x1 ;  /* 0x0000002d19139c11 */ /* 0x000fe2000f8e08ff */
[----:B-1----:R-:W-:Y:S01]  /*8fd0*/  @!P1 IMAD.WIDE.U32 R4, R30, 0x2, R4 ;  /* 0x000000021e049825 */ /* 0x002fe200078e0004 */
[----:B------:R-:W0:Y:S04]  /*8fe0*/  SHFL.IDX PT, R2, R0, 0x2, 0x181f ;  /* 0x00581f0000027f89 */ /* 0x000e2800000e0000 */
[----:B------:R-:W-:Y:S04]  /*8ff0*/  @!P1 LDGSTS.E.BYPASS.LTC128B.128 [R19+0xcc00], desc[UR38][R4.64], !P3 ;  /* 0x0cc0000004139fae */ /* 0x000fe8000d901d66 */
[----:B------:R-:W-:Y:S04]  /*9000*/  @!P1 LDGSTS.E.BYPASS.LTC128B.128 [R19+0x10c00], desc[UR38][R4.64+0x80], !P2 ;  /* 0x10c0008004139fae */ /* 0x000fe8000d101d66 */
[----:B------:R1:W-:Y:S01]  /*9010*/  @!P1 LDGSTS.E.BYPASS.LTC128B.128 [R19+0x14c00], desc[UR38][R4.64+0x100], !P0 ;  /* 0x14c0010004139fae */ /* 0x0003e2000c101d66 */
[----:B------:R-:W-:-:S03]  /*9020*/  ISETP.GE.AND P1, PT, R9, R6, PT ;  /* 0x000000060900720c */ /* 0x000fc60003f26270 */
[----:B-1----:R-:W-:Y:S10]  /*9030*/  SHFL.IDX PT, R5, R8, 0x3, 0x181f ;  /* 0x00781f0008057f89 */ /* 0x002ff400000e0000 */
[----:B0-----:R-:W-:Y:S01]  /*9040*/  @!P1 IMAD.WIDE.U32 R2, R30, 0x2, R2 ;  /* 0x000000021e029825 */ /* 0x001fe200078e0002 */
[----:B------:R-:W-:Y:S01]  /*9050*/  @!P1 LEA R9, R25, UR45, 0x1 ;  /* 0x0000002d19099c11 */ /* 0x000fe2000f8e08ff */
[----:B------:R-:W0:Y:S04]  /*9060*/  SHFL.IDX PT, R4, R0, 0x3, 0x181f ;  /* 0x00781f0000047f89 */ /* 0x000e2800000e0000 */
[----:B------:R-:W-:Y:S04]  /*9070*/  @!P1 LDGSTS.E.BYPASS.LTC128B.128 [R9+0xd400], desc[UR38][R2.64], !P3 ;  /* 0x0d40000002099fae */ /* 0x000fe8000d901d66 */
[----:B------:R-:W-:Y:S04]  /*9080*/  @!P1 LDGSTS.E.BYPASS.LTC128B.128 [R9+0x11400], desc[UR38][R2.64+0x80], !P2 ;  /* 0x1140008002099fae */ /* 0x000fe8000d101d66 */
[----:B------:R1:W-:Y:S01]  /*9090*/  @!P1 LDGSTS.E.BYPASS.LTC128B.128 [R9+0x15400], desc[UR38][R2.64+0x100], !P0 ;  /* 0x1540010002099fae */ /* 0x0003e2000c101d66 */
[----:B------:R-:W-:Y:S01]  /*90a0*/  ISETP.GE.AND P1, PT, R11, R6, PT ;  /* 0x000000060b00720c */ /* 0x000fe20003f26270 */
[----:B------:R-:W-:-:S02]  /*90b0*/  VIADD R11, R7, 0x50 ;  /* 0x00000050070b7836 */ /* 0x000fc40000000000 */
[----:B-1----:R-:W-:Y:S01]  /*90c0*/  SHFL.IDX PT, R3, R8, 0x4, 0x181f ;  /* 0x00981f0008037f89 */ /* 0x002fe200000e0000 */
[----:B------:R-:W-:-:S09]  /*90d0*/  VIADD R9, R7, 0x40 ;  /* 0x0000004007097836 */ /* 0x000fd20000000000 */
[----:B------:R-:W-:Y:S01]  /*90e0*/  @!P1 LEA R19, R25, UR45, 0x1 ;  /* 0x0000002d19139c11 */ /* 0x000fe2000f8e08ff */
[----:B0-----:R-:W-:Y:S01]  /*90f0*/  @!P1 IMAD.WIDE.U32 R4, R30, 0x2, R4 ;  /* 0x000000021e049825 */ /* 0x001fe200078e0004 */
        /* <DEDUP_REMOVED lines=12> */
[----:B------:R-:W-:-:S03]  /*91c0*/  ISETP.GE.AND P1, PT, R11, R6, PT ;  /* 0x000000060b00720c */ /* 0x000fc60003f26270 */
[----:B-1----:R-:W-:Y:S01]  /*91d0*/  SHFL.IDX PT, R3, R8, 0x6, 0x181f ;  /* 0x00d81f0008037f89 */ /* 0x002fe200000e0000 */
[----:B------:R-:W-:-:S09]  /*91e0*/  IADD3 R9, R7, 0x60, RZ ;  /* 0x0000006007097810 */ /* 0x000fd20007ffe0ff */
[----:B0-----:R-:W-:Y:S01]  /*91f0*/  @!P1 IMAD.WIDE.U32 R4, R30, 0x2, R4 ;  /* 0x000000021e049825 */ /* 0x001fe200078e0004 */
[----:B------:R-:W-:Y:S01]  /*9200*/  @!P1 LEA R19, R25, UR45, 0x1 ;  /* 0x0000002d19139c11 */ /* 0x000fe2000f8e08ff */
[----:B------:R-:W0:Y:S04]  /*9210*/  SHFL.IDX PT, R2, R0, 0x6, 0x181f ;  /* 0x00d81f0000027f89 */ /* 0x000e2800000e0000 */
[----:B------:R-:W-:Y:S04]  /*9220*/  @!P1 LDGSTS.E.BYPASS.LTC128B.128 [R19+0xec00], desc[UR38][R4.64], !P3 ;  /* 0x0ec0000004139fae */ /* 0x000fe8000d901d66 */
[----:B------:R-:W-:Y:S04]  /*9230*/  @!P1 LDGSTS.E.BYPASS.LTC128B.128 [R19+0x12c00], desc[UR38][R4.64+0x80], !P2 ;  /* 0x12c0008004139fae */ /* 0x000fe8000d101d66 */
[----:B------:R1:W-:Y:S01]  /*9240*/  @!P1 LDGSTS.E.BYPASS.LTC128B.128 [R19+0x16c00], desc[UR38][R4.64+0x100], !P0 ;  /* 0x16c0010004139fae */ /* 0x0003e2000c101d66 */
[----:B------:R-:W-:-:S03]  /*9250*/  ISETP.GE.AND P1, PT, R9, R6, PT ;  /* 0x000000060900720c */ /* 0x000fc60003f26270 */
[----:B-1----:R1:W2:Y:S10]  /*9260*/  SHFL.IDX PT, R4, R8, 0x7, 0x181f ;  /* 0x00f81f0008047f89 */ /* 0x0022b400000e0000 */
[----:B0-----:R-:W-:Y:S01]  /*9270*/  @!P1 IMAD.WIDE.U32 R2, R30, 0x2, R2 ;  /* 0x000000021e029825 */ /* 0x001fe200078e0002 */
[----:B------:R-:W-:-:S05]  /*9280*/  @!P1 LEA R9, R25, UR45, 0x1 ;  /* 0x0000002d19099c11 */ /* 0x000fca000f8e08ff */
[----:B------:R1:W-:Y:S04]  /*9290*/  @!P1 LDGSTS.E.BYPASS.LTC128B.128 [R9+0xf400], desc[UR38][R2.64], !P3 ;  /* 0x0f40000002099fae */ /* 0x0003e8000d901d66 */
[----:B------:R1:W-:Y:S04]  /*92a0*/  @!P1 LDGSTS.E.BYPASS.LTC128B.128 [R9+0x13400], desc[UR38][R2.64+0x80], !P2 ;  /* 0x1340008002099fae */ /* 0x0003e8000d101d66 */
[----:B------:R1:W-:Y:S02]  /*92b0*/  @!P1 LDGSTS.E.BYPASS.LTC128B.128 [R9+0x17400], desc[UR38][R2.64+0x100], !P0 ;  /* 0x1740010002099fae */ /* 0x0003e4000c101d66 */
.L_x_119:
[----:B------:R-:W-:Y:S01]  /*92c0*/  VIADD R7, R7, 0x70 ;  /* 0x0000007007077836 */ /* 0x000fe20000000000 */
[----:B------:R-:W-:Y:S01]  /*92d0*/  BSSY B0, `(.L_x_52) ;  /* 0x000000d000007945 */ /* 0x000fe20003800000 */
[----:B-1----:R-:W-:Y:S01]  /*92e0*/  IMAD.MOV.U32 R2, RZ, RZ, R14 ;  /* 0x000000ffff027224 */ /* 0x002fe200078e000e */
[----:B--2---:R-:W-:Y:S02]  /*92f0*/  MOV R3, R4 ;  /* 0x0000000400037202 */ /* 0x004fe40000000f00 */
[----:B------:R-:W-:-:S13]  /*9300*/  ISETP.GE.AND P1, PT, R7, R6, PT ;  /* 0x000000060700720c */ /* 0x000fda0003f26270 */
[----:B------:R-:W-:Y:S05]  /*9310*/  @P1 BRA `(.L_x_53) ;  /* 0x0000000000201947 */ /* 0x000fea0003800000 */
[----:B------:R-:W-:Y:S01]  /*9320*/  IMAD.WIDE.U32 R2, R30, 0x2, R2 ;  /* 0x000000021e027825 */ /* 0x000fe200078e0002 */
[----:B------:R-:W-:-:S05]  /*9330*/  LEA R5, R25, UR45, 0x1 ;  /* 0x0000002d19057c11 */ /* 0x000fca000f8e08ff */
[----:B------:R-:W-:Y:S01]  /*9340*/  @!PT LDS RZ, [RZ] ;  /* 0x00000000fffff984 */ /* 0x000fe20000000800 */
[----:B------:R-:W-:Y:S01]  /*9350*/  @!PT LDS RZ, [RZ] ;  /* 0x00000000fffff984 */ /* 0x000fe20000000800 */
[----:B------:R-:W-:Y:S01]  /*9360*/  @!PT LDS RZ, [RZ] ;  /* 0x00000000fffff984 */ /* 0x000fe20000000800 */
[----:B------:R0:W-:Y:S04]  /*9370*/  LDGSTS.E.BYPASS.LTC128B.128 [R5+0xfc00], desc[UR38][R2.64], !P3 ;  /* 0x0fc0000002057fae */ /* 0x0001e8000d901d66 */
[----:B------:R0:W-:Y:S04]  /*9380*/  LDGSTS.E.BYPASS.LTC128B.128 [R5+0x13c00], desc[UR38][R2.64+0x80], !P2 ;  /* 0x13c0008002057fae */ /* 0x0001e8000d101d66 */
[----:B------:R0:W-:Y:S02]  /*9390*/  LDGSTS.E.BYPASS.LTC128B.128 [R5+0x17c00], desc[UR38][R2.64+0x100], !P0 ;  /* 0x17c0010002057fae */ /* 0x0001e4000c101d66 */
.L_x_53:
[----:B------:R-:W-:Y:S05]  /*93a0*/  BSYNC B0 ;  /* 0x0000000000007941 */ /* 0x000fea0003800000 */
.L_x_52:
[----:B------:R-:W-:Y:S01]  /*93b0*/  NOP ;  /* 0x0000000000007918 */ /* 0x000fe20000000000 */
[----:B------:R-:W-:Y:S01]  /*93c0*/  SYNCS.ARRIVE.TRANS64.RED.A0T1 RZ, [UR45+0x2a800], RZ ;  /* 0x02a800ffffff79a7 */ /* 0x000fe2000820042d */
[----:B------:R-:W-:Y:S01]  /*93d0*/  IMAD.MOV.U32 R0, RZ, RZ, 0x1 ;  /* 0x00000001ff007424 */ /* 0x000fe200078e00ff */
[----:B------:R-:W-:Y:S04]  /*93e0*/  ARRIVES.LDGSTSBAR.64.TRANSCNT [UR45+0x2a800] ;  /* 0x02a80000ff0079b0 */ /* 0x000fe80008000aad */
[----:B------:R-:W-:Y:S01]  /*93f0*/  SHF.L.U32 R0, R0, 0x1f, RZ ;  /* 0x0000001f00007819 */ /* 0x000fe200000006ff */
[----:B------:R-:W-:Y:S01]  /*9400*/  NOP ;  /* 0x0000000000007918 */ /* 0x000fe20000000000 */
[----:B------:R-:W-:Y:S02]  /*9410*/  SYNCS.ARRIVE.TRANS64.A1T0 RZ, [UR45+0x2a800], RZ ;  /* 0x02a800ffffff79a7 */ /* 0x000fe4000810002d */
[----:B------:R-:W1:Y:S02]  /*9420*/  SYNCS.PHASECHK.TRANS64.TRYWAIT P0, [UR45+0x2a820], R0 ;  /* 0x02a82000ff0075a7 */ /* 0x000e64000800016d */
[----:B-1----:R-:W-:Y:S05]  /*9430*/  @!P0 BRA `(.L_x_54) ;  /* 0x0000002c004c8947 */ /* 0x002fea0003800000 */
.L_x_120:
[----:B------:R-:W-:Y:S01]  /*9440*/  UIADD3 UR4, UR49, -0x2, URZ ;  /* 0xfffffffe31047890 */ /* 0x000fe2000fffe03f */
[----:B------:R-:W-:Y:S01]  /*9450*/  IMAD.MOV.U32 R24, RZ, RZ, 0x1 ;  /* 0x00000001ff187424 */ /* 0x000fe200078e00ff */
[----:B------:R-:W-:Y:S02]  /*9460*/  MOV R21, RZ ;  /* 0x000000ff00157202 */ /* 0x000fe40000000f00 */
[----:B------:R-:W-:-:S06]  /*9470*/  UISETP.GE.AND UP0, UPT, UR4, UR48, UPT ;  /* 0x000000300400728c */ /* 0x000fcc000bf06270 */
[----:B------:R-:W-:-:S13]  /*9480*/  PLOP3.LUT P0, PT, PT, PT, UP0, 0x80, 0x0 ;  /* 0x000000000000781c */ /* 0x000fda0003f0f008 */
[----:B------:R-:W-:Y:S05]  /*9490*/  @!P0 BRA `(.L_x_55) ;  /* 0x0000000c00dc8947 */ /* 0x000fea0003800000 */
[----:B------:R-:W-:Y:S01]  /*94a0*/  UIADD3 UR4, UR47, 0x1, URZ ;  /* 0x000000012f047890 */ /* 0x000fe2000fffe03f */
[----:B0-----:R-:W-:Y:S01]  /*94b0*/  LOP3.LUT R3, RZ, UR44, RZ, 0x33, !PT ;  /* 0x0000002cff037c12 */ /* 0x001fe2000f8e33ff */
[----:B------:R-:W-:Y:S01]  /*94c0*/  BSSY B0, `(.L_x_55) ;  /* 0x00000f4000007945 */ /* 0x000fe20003800000 */
[----:B------:R-:W-:Y:S01]  /*94d0*/  IADD3 R18, R26, R18, R37 ;  /* 0x000000121a127210 */ /* 0x000fe20007ffe025 */
[----:B------:R-:W-:Y:S01]  /*94e0*/  UIMAD UR4, UR4, UR37, URZ ;  /* 0x00000025040472a4 */ /* 0x000fe2000f8e023f */
[----:B------:R-:W-:Y:S01]  /*94f0*/  IADD3 R5, -R37, UR43, RZ ;  /* 0x0000002b25057c10 */ /* 0x000fe2000fffe1ff */
[----:B------:R-:W-:Y:S01]  /*9500*/  IMAD.SHL.U32 R35, R30, 0x2, RZ ;  /* 0x000000021e237824 */ /* 0x000fe200078e00ff */
[----:B------:R-:W-:Y:S01]  /*9510*/  MOV R23, 0x1 ;  /* 0x0000000100177802 */ /* 0x000fe20000000f00 */
[----:B------:R-:W-:Y:S02]  /*9520*/  VIADD R9, R18, 0xfffffee0 ;  /* 0xfffffee012097836 */ /* 0x000fe40000000000 */
[----:B------:R-:W-:Y:S01]  /*9530*/  LOP3.LUT R0, RZ, UR4, RZ, 0x33, !PT ;  /* 0x00000004ff007c12 */ /* 0x000fe2000f8e33ff */
[----:B------:R-:W-:-:S03]  /*9540*/  IMAD.MOV.U32 R10, RZ, RZ, RZ ;  /* 0x000000ffff0a7224 */ /* 0x000fc600078e00ff */
[----:B------:R-:W-:-:S04]  /*9550*/  VIMNMX R0, R0, R3, !PT ;  /* 0x0000000300007248 */ /* 0x000fc80007fe0100 */
[C---:B------:R-:W-:Y:S01]  /*9560*/  IADD3 R28, -R0.reuse, -0x2, RZ ;  /* 0xfffffffe001c7810 */ /* 0x040fe20007ffe1ff */
[C---:B------:R-:W-:Y:S02]  /*9570*/  IMAD R5, R0.reuse, 0x60, R5 ;  /* 0x0000006000057824 */ /* 0x040fe400078e0205 */
[----:B------:R-:W-:Y:S02]  /*9580*/  IMAD R9, R0, -0x60, R9 ;  /* 0xffffffa000097824 */ /* 0x000fe400078e0209 */
[----:B------:R-:W-:-:S07]  /*9590*/  VIADD R0, R5, 0xc0 ;  /* 0x000000c005007836 */ /* 0x000fce0000000000 */
.L_x_68:
[----:B------:R-:W0:Y:S01]  /*95a0*/  LDC R2, c[0x0][0x430] ;  /* 0x00010c00ff027b82 */ /* 0x000e220000000800 */
[----:B------:R-:W-:Y:S02]  /*95b0*/  ISETP.GT.U32.AND P1, PT, R33, 0x5f, PT ;  /* 0x0000005f2100780c */ /* 0x000fe40003f24070 */
[----:B------:R-:W-:-:S11]  /*95c0*/  MOV R11, R9 ;  /* 0x00000009000b7202 */ /* 0x000fd60000000f00 */
[----:B------:R-:W1:Y:S08]  /*95d0*/  @!P1 LDC.64 R6, c[0x0][0x428] ;  /* 0x00010a00ff069b82 */ /* 0x000e700000000a00 */
[----:B------:R-:W2:Y:S01]  /*95e0*/  @!P1 LDC.64 R4, c[0x0][0x418] ;  /* 0x00010600ff049b82 */ /* 0x000ea20000000a00 */
[----:B0-----:R-:W-:-:S13]  /*95f0*/  ISETP.NE.AND P0, PT, R2, 0x1, PT ;  /* 0x000000010200780c */ /* 0x001fda0003f05270 */
[----:B------:R-:W0:Y:S08]  /*9600*/  @P0 LDC R2, c[0x0][0x434] ;  /* 0x00010d00ff020b82 */ /* 0x000e300000000800 */
[----:B------:R-:W3:Y:S01]  /*9610*/  @P0 LDC R3, c[0x0][0x438] ;  /* 0x00010e00ff030b82 */ /* 0x000ee20000000800 */
[----:B0-----:R-:W-:-:S05]  /*9620*/  @P0 IMAD.HI.U32 R2, R9, R2, RZ ;  /* 0x0000000209020227 */ /* 0x001fca00078e00ff */
[----:B---3--:R-:W-:Y:S01]  /*9630*/  @P0 SHF.R.U32.HI R11, RZ, R3, R2 ;  /* 0x00000003ff0b0219 */ /* 0x008fe20000011602 */
[----:B-1----:R-:W-:-:S03]  /*9640*/  @!P1 IMAD R2, R34, R6, RZ ;  /* 0x0000000622029224 */ /* 0x002fc600078e02ff */
[--C-:B------:R-:W-:Y:S01]  /*9650*/  @!P1 SHF.R.S32.HI R3, RZ, 0x1f, R11.reuse ;  /* 0x0000001fff039819 */ /* 0x100fe2000001140b */
[----:B------:R-:W-:Y:S02]  /*9660*/  @!P1 IMAD R7, R32, R7, R2 ;  /* 0x0000000720079224 */ /* 0x000fe400078e0202 */
[----:B------:R-:W-:-:S04]  /*9670*/  @!P1 IMAD.MOV.U32 R2, RZ, RZ, R11 ;  /* 0x000000ffff029224 */ /* 0x000fc800078e000b */
[----:B------:R-:W-:Y:S01]  /*9680*/  @!P1 IMAD.WIDE.U32 R2, R32, R6, R2 ;  /* 0x0000000620029225 */ /* 0x000fe200078e0002 */
[----:B------:R-:W-:-:S03]  /*9690*/  MOV R6, RZ ;  /* 0x000000ff00067202 */ /* 0x000fc60000000f00 */
[----:B------:R-:W-:Y:S01]  /*96a0*/  @!P1 IMAD.IADD R3, R7, 0x1, R3 ;  /* 0x0000000107039824 */ /* 0x000fe200078e0203 */
[----:B--2---:R-:W-:-:S04]  /*96b0*/  @!P1 LEA R4, P0, R2, R4, 0x2 ;  /* 0x0000000402049211 */ /* 0x004fc800078010ff */
[----:B------:R-:W-:Y:S01]  /*96c0*/  @!P1 LEA.HI.X R5, R2, R5, R3, 0x2, P0 ;  /* 0x0000000502059211 */ /* 0x000fe200000f1403 */
[----:B------:R-:W-:-:S04]  /*96d0*/  VIADD R21, R10, 0x1 ;  /* 0x000000010a157836 */ /* 0x000fc80000000000 */
[----:B------:R0:W5:Y:S01]  /*96e0*/  @!P1 LDG.E R6, desc[UR38][R4.64] ;  /* 0x0000002604069981 */ /* 0x000162000c1e1900 */
[----:B------:R-:W-:Y:S02]  /*96f0*/  ISETP.NE.AND P1, PT, R36, 0x3, PT ;  /* 0x000000032400780c */ /* 0x000fe40003f25270 */
[----:B------:R-:W-:-:S04]  /*9700*/  ISETP.NE.AND P0, PT, R21, 0x2, PT ;  /* 0x000000021500780c */ /* 0x000fc80003f05270 */
[----:B------:R-:W-:Y:S02]  /*9710*/  SEL R24, RZ, 0x1, P0 ;  /* 0x00000001ff187807 */ /* 0x000fe40000000000 */
[----:B------:R-:W-:Y:S02]  /*9720*/  SEL R21, R21, RZ, P0 ;  /* 0x000000ff15157207 */ /* 0x000fe40000000000 */
[----:B------:R-:W-:-:S03]  /*9730*/  LOP3.LUT R24, R23, R24, RZ, 0x3c, !PT ;  /* 0x0000001817187212 */ /* 0x000fc600078e3cff */
[----:B0-----:R-:W-:Y:S05]  /*9740*/  @!P1 BRA `(.L_x_56) ;  /* 0x0000000000049947 */ /* 0x001fea0003800000 */
[----:B------:R-:W-:Y:S01]  /*9750*/  BPT.TRAP 0x1 ;  /* 0x000000040000795c */ /* 0x000fe20000300000 */
.L_x_56:
[----:B------:R-:W-:Y:S01]  /*9760*/  LEA R8, R21, UR45, 0x3 ;  /* 0x0000002d15087c11 */ /* 0x000fe2000f8e18ff */
[----:B------:R-:W-:Y:S01]  /*9770*/  BSSY B1, `(.L_x_57) ;  /* 0x0000004000017945 */ /* 0x000fe20003800000 */
[----:B------:R-:W-:-:S04]  /*9780*/  SHF.L.U32 R3, R24, 0x1f, RZ ;  /* 0x0000001f18037819 */ /* 0x000fc800000006ff */
[----:B------:R-:W0:Y:S02]  /*9790*/  SYNCS.PHASECHK.TRANS64.TRYWAIT P0, [R8+URZ+0x2a840], R3 ;  /* 0x02a84003080075a7 */ /* 0x000e24000800017f */
[----:B0-----:R-:W-:Y:S05]  /*97a0*/  @!P0 BRA `(.L_x_58) ;  /* 0x0000002800888947 */ /* 0x001fea0003800000 */
.L_x_121:
[----:B------:R-:W-:Y:S05]  /*97b0*/  BSYNC B1 ;  /* 0x0000000000017941 */ /* 0x000fea0003800000 */
.L_x_57:
[----:B------:R-:W-:Y:S01]  /*97c0*/  ULDC UR4, c[0x0][0x430] ;  /* 0x00010c0000047ab9 */ /* 0x000fe20000000800 */
[----:B-----5:R-:W-:Y:S01]  /*97d0*/  SHF.R.S32.HI R27, RZ, 0x1f, R6 ;  /* 0x0000001fff1b7819 */ /* 0x020fe20000011406 */
[----:B------:R-:W-:Y:S01]  /*97e0*/  UIADD3 UR4, -UR4, URZ, URZ ;  /* 0x0000003f04047290 */ /* 0x000fe2000fffe13f */
[----:B------:R-:W-:Y:S01]  /*97f0*/  R2UR UR6, R31 ;  /* 0x000000001f0672ca */ /* 0x000fe200000e0000 */
[----:B------:R-:W-:Y:S01]  /*9800*/  IMAD R19, R21, 0x4800, R25 ;  /* 0x0000480015137824 */ /* 0x000fe200078e0219 */
[C---:B------:R-:W-:Y:S02]  /*9810*/  LOP3.LUT P3, RZ, R22.reuse, 0x4, RZ, 0xc0, !PT ;  /* 0x0000000416ff7812 */ /* 0x040fe4000786c0ff */
[C---:B------:R-:W-:Y:S01]  /*9820*/  LOP3.LUT P2, RZ, R22.reuse, 0x2, RZ, 0xc0, !PT ;  /* 0x0000000216ff7812 */ /* 0x040fe2000784c0ff */
[----:B------:R-:W-:Y:S01]  /*9830*/  IMAD R7, R11, UR4, R9 ;  /* 0x000000040b077c24 */ /* 0x000fe2000f8e0209 */
[----:B------:R-:W-:Y:S01]  /*9840*/  ULDC.64 UR4, c[0x0][0x300] ;  /* 0x0000c00000047ab9 */ /* 0x000fe20000000a00 */
[----:B------:R-:W-:-:S03]  /*9850*/  LOP3.LUT P1, RZ, R22, 0x1, RZ, 0xc0, !PT ;  /* 0x0000000116ff7812 */ /* 0x000fc6000782c0ff */
[----:B------:R-:W-:-:S05]  /*9860*/  SHF.R.S32.HI R26, RZ, 0x1f, R7 ;  /* 0x0000001fff1a7819 */ /* 0x000fca0000011407 */
[----:B------:R-:W-:-:S04]  /*9870*/  IMAD R2, R26, UR4, RZ ;  /* 0x000000041a027c24 */ /* 0x000fc8000f8e02ff */
[C---:B------:R-:W-:Y:S02]  /*9880*/  IMAD R5, R7.reuse, UR5, R2 ;  /* 0x0000000507057c24 */ /* 0x040fe4000f8e0202 */
[----:B0-----:R-:W-:Y:S01]  /*9890*/  IMAD.WIDE.U32 R2, R7, UR4, RZ ;  /* 0x0000000407027c25 */ /* 0x001fe2000f8e00ff */
        /* <DEDUP_REMOVED lines=14> */
[----:B------:R-:W-:-:S04]  /*9980*/  UMOV UR4, 0xffffffff ;  /* 0xffffffff00047882 */ /* 0x000fc80000000000 */
[----:B------:R-:W-:Y:S01]  /*9990*/  LEA.HI.X R20, R2, UR7, R3, 0x1, P0 ;  /* 0x0000000702147c11 */ /* 0x000fe200080f0c03 */
[----:B------:R-:W-:Y:S06]  /*99a0*/  BRA.DIV UR4, `(.L_x_59) ;  /* 0x0000002a041c7947 */ /* 0x000fec000b800000 */
[----:B------:R-:W0:Y:S01]  /*99b0*/  SHFL.IDX PT, R14, R18, RZ, 0x181f ;  /* 0x00181fff120e7589 */ /* 0x000e2200000e0000 */
[----:B------:R-:W-:-:S03]  /*99c0*/  LEA R19, R19, UR45, 0x1 ;  /* 0x0000002d13137c11 */ /* 0x000fc6000f8e08ff */
[----:B------:R-:W1:Y:S04]  /*99d0*/  SHFL.IDX PT, R3, R20, RZ, 0x181f ;  /* 0x00181fff14037589 */ /* 0x000e6800000e0000 */
[----:B------:R-:W-:Y:S04]  /*99e0*/  SHFL.IDX PT, R4, R20, 0x1, 0x181f ;  /* 0x00381f0014047f89 */ /* 0x000fe800000e0000 */
[----:B------:R-:W-:Y:S04]  /*99f0*/  SHFL.IDX PT, R12, R18, 0x2, 0x181f ;  /* 0x00581f00120c7f89 */ /* 0x000fe800000e0000 */
[----:B------:R-:W-:Y:S01]  /*9a00*/  SHFL.IDX PT, R5, R20, 0x2, 0x181f ;  /* 0x00581f0014057f89 */ /* 0x000fe200000e0000 */
[----:B0-----:R-:W-:-:S03]  /*9a10*/  IADD3 R2, P0, R14, R35, RZ ;  /* 0x000000230e027210 */ /* 0x001fc60007f1e0ff */
[----:B------:R-:W0:Y:S01]  /*9a20*/  SHFL.IDX PT, R14, R18, 0x1, 0x181f ;  /* 0x00381f00120e7f89 */ /* 0x000e2200000e0000 */
[----:B-1----:R-:W-:-:S05]  /*9a30*/  IADD3.X R3, RZ, R3, RZ, P0, !PT ;  /* 0x00000003ff037210 */ /* 0x002fca00007fe4ff */
[----:B------:R-:W-:Y:S04]  /*9a40*/  LDGSTS.E.BYPASS.LTC128B.128 [R19+0x18400], desc[UR38][R2.64], !P3 ;  /* 0x1840000002137fae */ /* 0x000fe8000d901d66 */
[----:B------:R-:W-:Y:S04]  /*9a50*/  LDGSTS.E.BYPASS.LTC128B.128 [R19+0x1b400], desc[UR38][R2.64+0x80], !P2 ;  /* 0x1b40008002137fae */ /* 0x000fe8000d101d66 */
[----:B------:R0:W-:Y:S02]  /*9a60*/  LDGSTS.E.BYPASS.LTC128B.128 [R19+0x1e400], desc[UR38][R2.64+0x100], !P1 ;  /* 0x1e40010002137fae */ /* 0x0001e4000c901d66 */
[----:B0-----:R-:W-:-:S02]  /*9a70*/  IADD3 R2, P0, R14, R35, RZ ;  /* 0x000000230e027210 */ /* 0x001fc40007f1e0ff */
[----:B------:R-:W0:Y:S03]  /*9a80*/  SHFL.IDX PT, R14, R18, 0x3, 0x181f ;  /* 0x00781f00120e7f89 */ /* 0x000e2600000e0000 */
[----:B------:R-:W-:Y:S01]  /*9a90*/  IMAD.X R3, RZ, RZ, R4, P0 ;  /* 0x000000ffff037224 */ /* 0x000fe200000e0604 */
[-C--:B------:R-:W-:Y:S02]  /*9aa0*/  IADD3 R4, P0, R12, R35.reuse, RZ ;  /* 0x000000230c047210 */ /* 0x080fe40007f1e0ff */
[----:B------:R-:W-:Y:S03]  /*9ab0*/  SHFL.IDX PT, R12, R18, 0x4, 0x181f ;  /* 0x00981f00120c7f89 */ /* 0x000fe600000e0000 */
[----:B------:R-:W-:Y:S01]  /*9ac0*/  IMAD.X R5, RZ, RZ, R5, P0 ;  /* 0x000000ffff057224 */ /* 0x000fe200000e0605 */
[----:B------:R-:W-:Y:S04]  /*9ad0*/  LDGSTS.E.BYPASS.LTC128B.128 [R19+0x18c00], desc[UR38][R2.64], !P3 ;  /* 0x18c0000002137fae */ /* 0x000fe8000d901d66 */
[----:B------:R-:W-:Y:S04]  /*9ae0*/  LDGSTS.E.BYPASS.LTC128B.128 [R19+0x1bc00], desc[UR38][R2.64+0x80], !P2 ;  /* 0x1bc0008002137fae */ /* 0x000fe8000d101d66 */
[----:B------:R1:W-:Y:S04]  /*9af0*/  LDGSTS.E.BYPASS.LTC128B.128 [R19+0x1ec00], desc[UR38][R2.64+0x100], !P1 ;  /* 0x1ec0010002137fae */ /* 0x0003e8000c901d66 */
[----:B------:R-:W-:Y:S04]  /*9b00*/  LDGSTS.E.BYPASS.LTC128B.128 [R19+0x19400], desc[UR38][R4.64], !P3 ;  /* 0x1940000004137fae */ /* 0x000fe8000d901d66 */
[----:B------:R-:W-:Y:S04]  /*9b10*/  LDGSTS.E.BYPASS.LTC128B.128 [R19+0x1c400], desc[UR38][R4.64+0x80], !P2 ;  /* 0x1c40008004137fae */ /* 0x000fe8000d101d66 */
[----:B-1----:R-:W1:Y:S01]  /*9b20*/  SHFL.IDX PT, R3, R20, 0x3, 0x181f ;  /* 0x00781f0014037f89 */ /* 0x002e6200000e0000 */
[----:B0-----:R-:W-:-:S03]  /*9b30*/  IADD3 R2, P0, R14, R35, RZ ;  /* 0x000000230e027210 */ /* 0x001fc60007f1e0ff */
[----:B------:R0:W-:Y:S04]  /*9b40*/  LDGSTS.E.BYPASS.LTC128B.128 [R19+0x1f400], desc[UR38][R4.64+0x100], !P1 ;  /* 0x1f40010004137fae */ /* 0x0001e8000c901d66 */
[----:B------:R-:W-:Y:S04]  /*9b50*/  SHFL.IDX PT, R14, R18, 0x5, 0x181f ;  /* 0x00b81f00120e7f89 */ /* 0x000fe800000e0000 */
[----:B0-----:R-:W0:Y:S04]  /*9b60*/  SHFL.IDX PT, R4, R20, 0x4, 0x181f ;  /* 0x00981f0014047f89 */ /* 0x001e2800000e0000 */
[----:B------:R-:W2:Y:S01]  /*9b70*/  SHFL.IDX PT, R20, R20, 0x5, 0x181f ;  /* 0x00b81f0014147f89 */ /* 0x000ea200000e0000 */
[----:B-1----:R-:W-:-:S05]  /*9b80*/  IADD3.X R3, RZ, R3, RZ, P0, !PT ;  /* 0x00000003ff037210 */ /* 0x002fca00007fe4ff */
[----:B------:R-:W-:Y:S04]  /*9b90*/  LDGSTS.E.BYPASS.LTC128B.128 [R19+0x19c00], desc[UR38][R2.64], !P3 ;  /* 0x19c0000002137fae */ /* 0x000fe8000d901d66 */
[----:B------:R-:W-:Y:S04]  /*9ba0*/  LDGSTS.E.BYPASS.LTC128B.128 [R19+0x1cc00], desc[UR38][R2.64+0x80], !P2 ;  /* 0x1cc0008002137fae */ /* 0x000fe8000d101d66 */
[----:B------:R1:W-:Y:S02]  /*9bb0*/  LDGSTS.E.BYPASS.LTC128B.128 [R19+0x1fc00], desc[UR38][R2.64+0x100], !P1 ;  /* 0x1fc0010002137fae */ /* 0x0003e4000c901d66 */
[----:B-1----:R-:W-:-:S05]  /*9bc0*/  IADD3 R2, P0, R12, R35, RZ ;  /* 0x000000230c027210 */ /* 0x002fca0007f1e0ff */
[----:B0-----:R-:W-:-:S05]  /*9bd0*/  IMAD.X R3, RZ, RZ, R4, P0 ;  /* 0x000000ffff037224 */ /* 0x001fca00000e0604 */
[----:B------:R0:W-:Y:S04]  /*9be0*/  LDGSTS.E.BYPASS.LTC128B.128 [R19+0x1a400], desc[UR38][R2.64], !P3 ;  /* 0x1a40000002137fae */ /* 0x0001e8000d901d66 */
[----:B------:R0:W-:Y:S04]  /*9bf0*/  LDGSTS.E.BYPASS.LTC128B.128 [R19+0x1d400], desc[UR38][R2.64+0x80], !P2 ;  /* 0x1d40008002137fae */ /* 0x0001e8000d101d66 */
[----:B--2---:R0:W-:Y:S02]  /*9c00*/  LDGSTS.E.BYPASS.LTC128B.128 [R19+0x20400], desc[UR38][R2.64+0x100], !P1 ;  /* 0x2040010002137fae */ /* 0x0041e4000c901d66 */
.L_x_135:
[----:B0-----:R-:W-:-:S05]  /*9c10*/  IADD3 R2, P0, R14, R35, RZ ;  /* 0x000000230e027210 */ /* 0x001fca0007f1e0ff */
[----:B------:R-:W-:Y:S01]  /*9c20*/  IMAD.X R3, RZ, RZ, R20, P0 ;  /* 0x000000ffff037224 */ /* 0x000fe200000e0614 */
[----:B------:R-:W-:-:S04]  /*9c30*/  PLOP3.LUT P0, PT, PT, PT, PT, 0x80, 0x0 ;  /* 0x000000000000781c */ /* 0x000fc80003f0f070 */
[----:B------:R-:W-:Y:S01]  /*9c40*/  @!PT LDS RZ, [RZ] ;  /* 0x00000000fffff984 */ /* 0x000fe20000000800 */
[----:B------:R-:W-:Y:S01]  /*9c50*/  @!PT LDS RZ, [RZ] ;  /* 0x00000000fffff984 */ /* 0x000fe20000000800 */
[----:B------:R-:W-:Y:S01]  /*9c60*/  @!PT LDS RZ, [RZ] ;  /* 0x00000000fffff984 */ /* 0x000fe20000000800 */
[----:B------:R0:W-:Y:S04]  /*9c70*/  LDGSTS.E.BYPASS.LTC128B.128 [R19+0x1ac00], desc[UR38][R2.64], !P3 ;  /* 0x1ac0000002137fae */ /* 0x0001e8000d901d66 */
[----:B------:R0:W-:Y:S04]  /*9c80*/  LDGSTS.E.BYPASS.LTC128B.128 [R19+0x1dc00], desc[UR38][R2.64+0x80], !P2 ;  /* 0x1dc0008002137fae */ /* 0x0001e8000d101d66 */
[----:B------:R0:W-:Y:S01]  /*9c90*/  LDGSTS.E.BYPASS.LTC128B.128 [R19+0x20c00], desc[UR38][R2.64+0x100], !P1 ;  /* 0x20c0010002137fae */ /* 0x0001e2000c901d66 */
[----:B------:R-:W-:Y:S01]  /*9ca0*/  NOP ;  /* 0x0000000000007918 */ /* 0x000fe20000000000 */
.L_x_60:
[----:B------:R-:W-:Y:S02]  /*9cb0*/  PLOP3.LUT P1, PT, P1, P0, PT, 0xa2, 0x0 ;  /* 0x000000000000781c */ /* 0x000fe40000f21472 */
[----:B------:R-:W-:-:S08]  /*9cc0*/  @P0 R2UR P1, UR4, R8 ;  /* 0x00000000080402ca */ /* 0x000fd00000020000 */
[----:B------:R-:W-:-:S05]  /*9cd0*/  @P0 PLOP3.LUT P0, PT, P1, PT, PT, 0x80, 0x0 ;  /* 0x000000000000081c */ /* 0x000fca0000f0f070 */
[----:B------:R-:W-:Y:S01]  /*9ce0*/  @!P1 SYNCS.ARRIVE.TRANS64.RED.A0T1 RZ, [UR4+0x2a830], RZ ;  /* 0x02a830ffffff99a7 */ /* 0x000fe20008200404 */
[----:B------:R-:W-:Y:S07]  /*9cf0*/  @!P1 ARRIVES.LDGSTSBAR.64.TRANSCNT [UR4+0x2a830] ;  /* 0x02a83000ff0099b0 */ /* 0x000fee0008000a84 */
[----:B------:R-:W-:Y:S05]  /*9d00*/  @P0 BRA.U.ANY `(.L_x_60) ;  /* 0xfffffffd00e80947 */ /* 0x000fea000393ffff */
[----:B------:R-:W-:Y:S01]  /*9d10*/  NOP ;  /* 0x0000000000007918 */ /* 0x000fe20000000000 */
[----:B------:R-:W-:-:S13]  /*9d20*/  ISETP.NE.AND P2, PT, R36, 0x3, PT ;  /* 0x000000032400780c */ /* 0x000fda0003f45270 */
[----:B------:R-:W-:Y:S05]  /*9d30*/  @!P2 BRA `(.L_x_61) ;  /* 0x000000000004a947 */ /* 0x000fea0003800000 */
[----:B------:R-:W-:Y:S01]  /*9d40*/  BPT.TRAP 0x1 ;  /* 0x000000040000795c */ /* 0x000fe20000300000 */
.L_x_61:
[----:B------:R1:W-:Y:S01]  /*9d50*/  SYNCS.ARRIVE.TRANS64.A1T0 RZ, [R8+URZ+0x2a830], RZ ;  /* 0x02a830ff08ff79a7 */ /* 0x0003e2000810003f */
[----:B------:R-:W-:Y:S05]  /*9d60*/  @!P2 BRA `(.L_x_62) ;  /* 0x000000000004a947 */ /* 0x000fea0003800000 */
[----:B------:R-:W-:Y:S01]  /*9d70*/  BPT.TRAP 0x1 ;  /* 0x000000040000795c */ /* 0x000fe20000300000 */
.L_x_62:
[----:B0-----:R-:W-:Y:S01]  /*9d80*/  SHF.L.U32 R3, R23, 0x1f, RZ ;  /* 0x0000001f17037819 */ /* 0x001fe200000006ff */
[----:B------:R-:W-:Y:S01]  /*9d90*/  BSSY B1, `(.L_x_63) ;  /* 0x0000004000017945 */ /* 0x000fe20003800000 */
[----:B------:R-:W-:-:S04]  /*9da0*/  LEA R4, R10, UR45, 0x3 ;  /* 0x0000002d0a047c11 */ /* 0x000fc8000f8e18ff */
[----:B------:R-:W0:Y:S02]  /*9db0*/  SYNCS.PHASECHK.TRANS64.TRYWAIT P0, [R4+URZ+0x2a860], R3 ;  /* 0x02a86003040075a7 */ /* 0x000e24000800017f */
[----:B0-----:R-:W-:Y:S05]  /*9dc0*/  @!P0 BRA `(.L_x_64) ;  /* 0x0000002800d08947 */ /* 0x001fea0003800000 */
.L_x_136:
[----:B------:R-:W-:Y:S05]  /*9dd0*/  BSYNC B1 ;  /* 0x0000000000017941 */ /* 0x000fea0003800000 */
.L_x_63:
[----:B------:R-:W-:Y:S01]  /*9de0*/  UMOV UR4, 0xffffffff ;  /* 0xffffffff00047882 */ /* 0x000fe20000000000 */
[----:B------:R-:W-:Y:S01]  /*9df0*/  LOP3.LUT P0, RZ, R29, 0x2, RZ, 0xc0, !PT ;  /* 0x000000021dff7812 */ /* 0x000fe2000780c0ff */
[----:B------:R-:W-:Y:S01]  /*9e00*/  IMAD R5, R10, 0x3000, R25 ;  /* 0x000030000a057824 */ /* 0x000fe200078e0219 */
[----:B------:R-:W-:Y:S11]  /*9e10*/  BRA.DIV UR4, `(.L_x_65) ;  /* 0x0000002a04d07947 */ /* 0x000ff6000b800000 */
[----:B------:R-:W2:Y:S01]  /*9e20*/  SHFL.IDX PT, R14, R16, RZ, 0x181f ;  /* 0x00181fff100e7589 */ /* 0x000ea200000e0000 */
[----:B------:R-:W-:-:S03]  /*9e30*/  LEA R5, R5, UR45, 0x1 ;  /* 0x0000002d05057c11 */ /* 0x000fc6000f8e08ff */
[----:B0-----:R-:W0:Y:S04]  /*9e40*/  SHFL.IDX PT, R3, R17, RZ, 0x181f ;  /* 0x00181fff11037589 */ /* 0x001e2800000e0000 */
[----:B-1----:R-:W-:Y:S01]  /*9e50*/  SHFL.IDX PT, R8, R17, 0x1, 0x181f ;  /* 0x00381f0011087f89 */ /* 0x002fe200000e0000 */
[----:B--2---:R-:W-:-:S03]  /*9e60*/  IADD3 R2, P1, R14, R35, RZ ;  /* 0x000000230e027210 */ /* 0x004fc60007f3e0ff */
[----:B------:R-:W1:Y:S01]  /*9e70*/  SHFL.IDX PT, R14, R16, 0x1, 0x181f ;  /* 0x00381f00100e7f89 */ /* 0x000e6200000e0000 */
[----:B0-----:R-:W-:Y:S02]  /*9e80*/  IADD3.X R3, RZ, R3, RZ, P1, !PT ;  /* 0x00000003ff037210 */ /* 0x001fe40000ffe4ff */
[----:B------:R-:W-:-:S04]  /*9e90*/  LOP3.LUT P1, RZ, R29, 0x1, RZ, 0xc0, !PT ;  /* 0x000000011dff7812 */ /* 0x000fc8000782c0ff */
[----:B------:R-:W-:-:S13]  /*9ea0*/  ISETP.LT.OR P2, PT, R0, 0x1, !P1 ;  /* 0x000000010000780c */ /* 0x000fda0004f41670 */
[----:B------:R-:W-:Y:S01]  /*9eb0*/  LDGSTS.E.BYPASS.LTC128B.128 [R5+0x400], desc[UR38][R2.64], !P2 ;  /* 0x0040000002057fae */ /* 0x000fe2000d101d66 */
[----:B------:R-:W-:-:S13]  /*9ec0*/  ISETP.LT.OR P2, PT, R0, 0x1, !P0 ;  /* 0x000000010000780c */ /* 0x000fda0004741670 */
[----:B------:R1:W-:Y:S02]  /*9ed0*/  LDGSTS.E.BYPASS.LTC128B.128 [R5+0x3400], desc[UR38][R2.64+0x80], !P2 ;  /* 0x0340008002057fae */ /* 0x0003e4000d101d66 */
[----:B-1----:R-:W-:Y:S02]  /*9ee0*/  IADD3 R2, P2, R14, R35, RZ ;  /* 0x000000230e027210 */ /* 0x002fe40007f5e0ff */
[----:B------:R-:W0:Y:S03]  /*9ef0*/  SHFL.IDX PT, R14, R16, 0x2, 0x181f ;  /* 0x00581f00100e7f89 */ /* 0x000e2600000e0000 */
[----:B------:R-:W-:Y:S01]  /*9f00*/  IMAD.X R3, RZ, RZ, R8, P2 ;  /* 0x000000ffff037224 */ /* 0x000fe200010e0608 */
[----:B------:R-:W-:Y:S01]  /*9f10*/  ISETP.LT.OR P2, PT, R0, 0x11, !P1 ;  /* 0x000000110000780c */ /* 0x000fe20004f41670 */
[----:B------:R-:W1:-:S12]  /*9f20*/  SHFL.IDX PT, R8, R17, 0x2, 0x181f ;  /* 0x00581f0011087f89 */ /* 0x000e5800000e0000 */
[----:B------:R-:W-:Y:S01]  /*9f30*/  LDGSTS.E.BYPASS.LTC128B.128 [R5+0xc00], desc[UR38][R2.64], !P2 ;  /* 0x00c0000002057fae */ /* 0x000fe2000d101d66 */
[----:B------:R-:W-:-:S13]  /*9f40*/  ISETP.LT.OR P2, PT, R0, 0x11, !P0 ;  /* 0x000000110000780c */ /* 0x000fda0004741670 */
[----:B------:R0:W-:Y:S02]  /*9f50*/  LDGSTS.E.BYPASS.LTC128B.128 [R5+0x3c00], desc[UR38][R2.64+0x80], !P2 ;  /* 0x03c0008002057fae */ /* 0x0001e4000d101d66 */
[----:B0-----:R-:W-:Y:S02]  /*9f60*/  IADD3 R2, P2, R14, R35, RZ ;  /* 0x000000230e027210 */ /* 0x001fe40007f5e0ff */
[----:B------:R-:W0:Y:S03]  /*9f70*/  SHFL.IDX PT, R14, R16, 0x3, 0x181f ;  /* 0x00781f00100e7f89 */ /* 0x000e2600000e0000 */
[----:B-1----:R-:W-:Y:S01]  /*9f80*/  IMAD.X R3, RZ, RZ, R8, P2 ;  /* 0x000000ffff037224 */ /* 0x002fe200010e0608 */
[----:B------:R-:W-:Y:S01]  /*9f90*/  ISETP.LT.OR P2, PT, R0, 0x21, !P1 ;  /* 0x000000210000780c */ /* 0x000fe20004f41670 */
[----:B------:R-:W1:-:S12]  /*9fa0*/  SHFL.IDX PT, R8, R17, 0x3, 0x181f ;  /* 0x00781f0011087f89 */ /* 0x000e5800000e0000 */
[----:B------:R-:W-:Y:S01]  /*9fb0*/  LDGSTS.E.BYPASS.LTC128B.128 [R5+0x1400], desc[UR38][R2.64], !P2 ;  /* 0x0140000002057fae */ /* 0x000fe2000d101d66 */
[----:B------:R-:W-:-:S13]  /*9fc0*/  ISETP.LT.OR P2, PT, R0, 0x21, !P0 ;  /* 0x000000210000780c */ /* 0x000fda0004741670 */
[----:B------:R0:W-:Y:S02]  /*9fd0*/  LDGSTS.E.BYPASS.LTC128B.128 [R5+0x4400], desc[UR38][R2.64+0x80], !P2 ;  /* 0x0440008002057fae */ /* 0x0001e4000d101d66 */
[----:B0-----:R-:W-:Y:S02]  /*9fe0*/  IADD3 R2, P2, R14, R35, RZ ;  /* 0x000000230e027210 */ /* 0x001fe40007f5e0ff */
[----:B------:R-:W0:Y:S02]  /*9ff0*/  SHFL.IDX PT, R14, R16, 0x4, 0x181f ;  /* 0x00981f00100e7f89 */ /* 0x000e2400000e0000 */
[----:B-1----:R-:W-:Y:S02]  /*a000*/  IADD3.X R3, RZ, R8, RZ, P2, !PT ;  /* 0x00000008ff037210 */ /* 0x002fe400017fe4ff */
[----:B------:R-:W-:Y:S01]  /*a010*/  ISETP.LT.OR P2, PT, R0, 0x31, !P1 ;  /* 0x000000310000780c */ /* 0x000fe20004f41670 */
[----:B------:R-:W1:-:S12]  /*a020*/  SHFL.IDX PT, R8, R17, 0x4, 0x181f ;  /* 0x00981f0011087f89 */ /* 0x000e5800000e0000 */
[----:B------:R-:W-:Y:S01]  /*a030*/  LDGSTS.E.BYPASS.LTC128B.128 [R5+0x1c00], desc[UR38][R2.64], !P2 ;  /* 0x01c0000002057fae */ /* 0x000fe2000d101d66 */
[----:B------:R-:W-:-:S13]  /*a040*/  ISETP.LT.OR P2, PT, R0, 0x31, !P0 ;  /* 0x000000310000780c */ /* 0x000fda0004741670 */
[----:B------:R0:W-:Y:S02]  /*a050*/  LDGSTS.E.BYPASS.LTC128B.128 [R5+0x4c00], desc[UR38][R2.64+0x80], !P2 ;  /* 0x04c0008002057fae */ /* 0x0001e4000d101d66 */
[----:B0-----:R-:W-:Y:S02]  /*a060*/  IADD3 R2, P2, R14, R35, RZ ;  /* 0x000000230e027210 */ /* 0x001fe40007f5e0ff */
[----:B------:R0:W2:Y:S03]  /*a070*/  SHFL.IDX PT, R14, R16, 0x5, 0x181f ;  /* 0x00b81f00100e7f89 */ /* 0x0000a600000e0000 */
[----:B-1----:R-:W-:Y:S01]  /*a080*/  IMAD.X R3, RZ, RZ, R8, P2 ;  /* 0x000000ffff037224 */ /* 0x002fe200010e0608 */
[----:B------:R-:W-:Y:S01]  /*a090*/  ISETP.LT.OR P2, PT, R0, 0x41, !P1 ;  /* 0x000000410000780c */ /* 0x000fe20004f41670 */
[----:B------:R0:W1:-:S12]  /*a0a0*/  SHFL.IDX PT, R8, R17, 0x5, 0x181f ;  /* 0x00b81f0011087f89 */ /* 0x00005800000e0000 */
[----:B------:R0:W-:Y:S01]  /*a0b0*/  LDGSTS.E.BYPASS.LTC128B.128 [R5+0x2400], desc[UR38][R2.64], !P2 ;  /* 0x0240000002057fae */ /* 0x0001e2000d101d66 */
[----:B------:R-:W-:-:S13]  /*a0c0*/  ISETP.LT.OR P2, PT, R0, 0x41, !P0 ;  /* 0x000000410000780c */ /* 0x000fda0004741670 */
[----:B-12---:R0:W-:Y:S02]  /*a0d0*/  LDGSTS.E.BYPASS.LTC128B.128 [R5+0x5400], desc[UR38][R2.64+0x80], !P2 ;  /* 0x0540008002057fae */ /* 0x0061e4000d101d66 */
.L_x_150:
[C---:B------:R-:W-:Y:S01]  /*a0e0*/  ISETP.LT.OR P1, PT, R0.reuse, 0x51, !P1 ;  /* 0x000000510000780c */ /* 0x040fe20004f21670 */
[----:B------:R-:W-:Y:S01]  /*a0f0*/  ULDC.64 UR4, c[0x0][0x328] ;  /* 0x0000ca0000047ab9 */ /* 0x000fe20000000a00 */
[----:B------:R-:W-:Y:S01]  /*a100*/  ISETP.LT.OR P0, PT, R0, 0x51, !P0 ;  /* 0x000000510000780c */ /* 0x000fe20004701670 */
[----:B------:R-:W-:Y:S01]  /*a110*/  IMAD R26, R26, UR4, RZ ;  /* 0x000000041a1a7c24 */ /* 0x000fe2000f8e02ff */
[----:B01----:R-:W-:-:S03]  /*a120*/  IADD3 R2, P2, R14, R35, RZ ;  /* 0x000000230e027210 */ /* 0x003fc60007f5e0ff */
[----:B------:R-:W-:Y:S02]  /*a130*/  IMAD R11, R7, UR5, R26 ;  /* 0x00000005070b7c24 */ /* 0x000fe4000f8e021a */
[----:B------:R-:W-:-:S05]  /*a140*/  IMAD.X R3, RZ, RZ, R8, P2 ;  /* 0x000000ffff037224 */ /* 0x000fca00010e0608 */
[----:B------:R-:W-:Y:S01]  /*a150*/  @!PT LDS RZ, [RZ] ;  /* 0x00000000fffff984 */ /* 0x000fe20000000800 */
[----:B------:R-:W-:Y:S01]  /*a160*/  @!PT LDS RZ, [RZ] ;  /* 0x00000000fffff984 */ /* 0x000fe20000000800 */
[----:B------:R-:W-:Y:S01]  /*a170*/  @!PT LDS RZ, [RZ] ;  /* 0x00000000fffff984 */ /* 0x000fe20000000800 */
[----:B------:R-:W-:Y:S04]  /*a180*/  LDGSTS.E.BYPASS.LTC128B.128 [R5+0x2c00], desc[UR38][R2.64], !P1 ;  /* 0x02c0000002057fae */ /* 0x000fe8000c901d66 */
[----:B------:R0:W-:Y:S01]  /*a190*/  LDGSTS.E.BYPASS.LTC128B.128 [R5+0x5c00], desc[UR38][R2.64+0x80], !P0 ;  /* 0x05c0008002057fae */ /* 0x0001e2000c101d66 */
[----:B------:R-:W-:Y:S01]  /*a1a0*/  PLOP3.LUT P0, PT, PT, PT, PT, 0x80, 0x0 ;  /* 0x000000000000781c */ /* 0x000fe20003f0f070 */
[----:B------:R-:W-:Y:S01]  /*a1b0*/  NOP ;  /* 0x0000000000007918 */ /* 0x000fe20000000000 */
[----:B0-----:R-:W-:Y:S01]  /*a1c0*/  IMAD.WIDE.U32 R2, R7, UR4, RZ ;  /* 0x0000000407027c25 */ /* 0x001fe2000f8e00ff */
[----:B------:R-:W-:-:S03]  /*a1d0*/  ULDC.64 UR4, c[0x0][0x338] ;  /* 0x0000ce0000047ab9 */ /* 0x000fc60000000a00 */
[----:B------:R-:W-:Y:S01]  /*a1e0*/  IMAD R27, R27, UR4, RZ ;  /* 0x000000041b1b7c24 */ /* 0x000fe2000f8e02ff */
[----:B------:R-:W-:-:S03]  /*a1f0*/  IADD3 R3, R3, R11, RZ ;  /* 0x0000000b03037210 */ /* 0x000fc60007ffe0ff */
[C---:B------:R-:W-:Y:S02]  /*a200*/  IMAD R27, R6.reuse, UR5, R27 ;  /* 0x00000005061b7c24 */ /* 0x040fe4000f8e021b */
[----:B------:R-:W-:-:S04]  /*a210*/  IMAD.WIDE.U32 R2, R6, UR4, R2 ;  /* 0x0000000406027c25 */ /* 0x000fc8000f8e0002 */
[----:B------:R-:W-:-:S07]  /*a220*/  IMAD.IADD R27, R3, 0x1, R27 ;  /* 0x00000001031b7824 */ /* 0x000fce00078e021b */
.L_x_66:
        /* <DEDUP_REMOVED lines=10> */
.L_x_67:
[----:B------:R-:W-:Y:S01]  /*a2d0*/  R2UR UR4, R31 ;  /* 0x000000001f0472ca */ /* 0x000fe200000e0000 */
[----:B------:R-:W-:Y:S01]  /*a2e0*/  ULDC.64 UR6, c[0x0][0x330] ;  /* 0x0000cc0000067ab9 */ /* 0x000fe20000000a00 */
[----:B------:R-:W-:Y:S01]  /*a2f0*/  MOV R3, R27 ;  /* 0x0000001b00037202 */ /* 0x000fe20000000f00 */
[----:B------:R-:W-:Y:S01]  /*a300*/  IMAD.U32 R5, RZ, RZ, UR6 ;  /* 0x00000006ff057e24 */ /* 0x000fe2000f8e00ff */
[----:B------:R0:W-:Y:S01]  /*a310*/  SYNCS.ARRIVE.TRANS64.A1T0 RZ, [R4+URZ+0x2a850], RZ ;  /* 0x02a850ff04ff79a7 */ /* 0x0001e2000810003f */
[----:B------:R-:W-:Y:S01]  /*a320*/  VIADD R28, R28, 0xffffffff ;  /* 0xffffffff1c1c7836 */ /* 0x000fe20000000000 */
[----:B------:R-:W-:Y:S01]  /*a330*/  IADD3 R0, R0, 0x60, RZ ;  /* 0x0000006000007810 */ /* 0x000fe20007ffe0ff */
[----:B------:R-:W-:Y:S01]  /*a340*/  IMAD.WIDE.U32 R2, R5, UR42, R2 ;  /* 0x0000002a05027c25 */ /* 0x000fe2000f8e0002 */
[----:B------:R-:W-:-:S03]  /*a350*/  MOV R23, R24 ;  /* 0x0000001800177202 */ /* 0x000fc60000000f00 */
[----:B------:R-:W-:Y:S02]  /*a360*/  VIADD R9, R9, 0xffffffa0 ;  /* 0xffffffa009097836 */ /* 0x000fe40000000000 */
[----:B------:R-:W-:Y:S01]  /*a370*/  UIMAD UR4, UR4, UR6, URZ ;  /* 0x00000006040472a4 */ /* 0x000fe2000f8e023f */
[----:B------:R-:W-:-:S03]  /*a380*/  IMAD.MOV.U32 R10, RZ, RZ, R21 ;  /* 0x000000ffff0a7224 */ /* 0x000fc600078e0015 */
[----:B------:R-:W-:-:S03]  /*a390*/  UIMAD UR4, UR42, UR7, UR4 ;  /* 0x000000072a0472a4 */ /* 0x000fc6000f8e0204 */
[----:B------:R-:W-:Y:S02]  /*a3a0*/  ULDC.64 UR6, c[0x0][0x318] ;  /* 0x0000c60000067ab9 */ /* 0x000fe40000000a00 */
[----:B------:R-:W-:Y:S01]  /*a3b0*/  LEA R16, P0, R2, UR6, 0x1 ;  /* 0x0000000602107c11 */ /* 0x000fe2000f8008ff */
[----:B------:R-:W-:-:S05]  /*a3c0*/  VIADD R17, R3, UR4 ;  /* 0x0000000403117c36 */ /* 0x000fca0008000000 */
[----:B------:R-:W-:Y:S02]  /*a3d0*/  LEA.HI.X R17, R2, UR7, R17, 0x1, P0 ;  /* 0x0000000702117c11 */ /* 0x000fe400080f0c11 */
[----:B------:R-:W-:-:S13]  /*a3e0*/  ISETP.GT.AND P0, PT, R28, UR48, PT ;  /* 0x000000301c007c0c */ /* 0x000fda000bf04270 */
[----:B0-----:R-:W-:Y:S05]  /*a3f0*/  @P0 BRA `(.L_x_68) ;  /* 0xfffffff000680947 */ /* 0x001fea000383ffff */
[----:B------:R-:W-:Y:S05]  /*a400*/  BSYNC B0 ;  /* 0x0000000000007941 */ /* 0x000fea0003800000 */
.L_x_55:
[----:B------:R-:W-:-:S13]  /*a410*/  ISETP.NE.AND P0, PT, R36, 0x3, PT ;  /* 0x000000032400780c */ /* 0x000fda0003f05270 */
[----:B------:R-:W-:Y:S05]  /*a420*/  @!P0 BRA `(.L_x_69) ;  /* 0x0000000000048947 */ /* 0x000fea0003800000 */
[----:B------:R-:W-:Y:S01]  /*a430*/  BPT.TRAP 0x1 ;  /* 0x000000040000795c */ /* 0x000fe20000300000 */
.L_x_69:
[C---:B0-----:R-:W-:Y:S01]  /*a440*/  LEA R0, R21.reuse, UR45, 0x3 ;  /* 0x0000002d15007c11 */ /* 0x041fe2000f8e18ff */
[----:B------:R-:W-:Y:S01]  /*a450*/  IMAD.MOV.U32 R5, RZ, RZ, -0x60 ;  /* 0xffffffa0ff057424 */ /* 0x000fe200078e00ff */
[----:B------:R-:W-:Y:S01]  /*a460*/  SHF.L.U32 R3, R24, 0x1f, RZ ;  /* 0x0000001f18037819 */ /* 0x000fe200000006ff */
[----:B------:R-:W-:Y:S01]  /*a470*/  BSSY B0, `(.L_x_70) ;  /* 0x0000006000007945 */ /* 0x000fe20003800000 */
[----:B------:R-:W-:Y:S02]  /*a480*/  IMAD R25, R21, 0x3000, R25 ;  /* 0x0000300015197824 */ /* 0x000fe400078e0219 */
[----:B------:R-:W0:Y:S01]  /*a490*/  SYNCS.PHASECHK.TRANS64.TRYWAIT P0, [R0+URZ+0x2a860], R3 ;  /* 0x02a86003000075a7 */ /* 0x000e22000800017f */
[----:B------:R-:W-:-:S04]  /*a4a0*/  IMAD R28, R28, R5, UR43 ;  /* 0x0000002b1c1c7e24 */ /* 0x000fc8000f8e0205 */
[----:B------:R-:W-:Y:S01]  /*a4b0*/  IMAD.IADD R5, R28, 0x1, -R37 ;  /* 0x000000011c057824 */ /* 0x000fe200078e0a25 */
[----:B0-----:R-:W-:Y:S06]  /*a4c0*/  @!P0 BRA `(.L_x_71) ;  /* 0x0000002c002c8947 */ /* 0x001fec0003800000 */
.L_x_151:
[----:B------:R-:W-:Y:S05]  /*a4d0*/  BSYNC B0 ;  /* 0x0000000000007941 */ /* 0x000fea0003800000 */
.L_x_70:
[----:B------:R-:W-:-:S03]  /*a4e0*/  UMOV UR4, 0xffffffff ;  /* 0xffffffff00047882 */ /* 0x000fc60000000000 */
[----:B------:R-:W-:Y:S05]  /*a4f0*/  BRA.DIV UR4, `(.L_x_72) ;  /* 0x0000002e04347947 */ /* 0x000fea000b800000 */
[----:B0-----:R-:W-:Y:S01]  /*a500*/  SHFL.IDX PT, R3, R17, RZ, 0x181f ;  /* 0x00181fff11037589 */ /* 0x001fe200000e0000 */
[C---:B------:R-:W-:Y:S02]  /*a510*/  LOP3.LUT R4, R29.reuse, 0x1, RZ, 0xc0, !PT ;  /* 0x000000011d047812 */ /* 0x040fe400078ec0ff */
[----:B------:R-:W-:Y:S01]  /*a520*/  LOP3.LUT P0, RZ, R29, 0x2, RZ, 0xc0, !PT ;  /* 0x000000021dff7812 */ /* 0x000fe2000780c0ff */
[----:B------:R-:W0:Y:S01]  /*a530*/  SHFL.IDX PT, R2, R16, RZ, 0x181f ;  /* 0x00181fff10027589 */ /* 0x000e2200000e0000 */
[----:B------:R-:W-:Y:S02]  /*a540*/  ISETP.NE.U32.AND P1, PT, R4, 0x1, PT ;  /* 0x000000010400780c */ /* 0x000fe40003f25070 */
[C---:B------:R-:W-:Y:S01]  /*a550*/  ISETP.LT.OR P3, PT, R5.reuse, 0x1, !P0 ;  /* 0x000000010500780c */ /* 0x040fe20004761670 */
[----:B------:R-:W1:Y:S01]  /*a560*/  SHFL.IDX PT, R14, R16, 0x1, 0x181f ;  /* 0x00381f00100e7f89 */ /* 0x000e6200000e0000 */
[----:B------:R-:W-:Y:S02]  /*a570*/  ISETP.LT.OR P2, PT, R5, 0x1, P1 ;  /* 0x000000010500780c */ /* 0x000fe40000f41670 */
[----:B------:R-:W-:Y:S01]  /*a580*/  LEA R4, R25, UR45, 0x1 ;  /* 0x0000002d19047c11 */ /* 0x000fe2000f8e08ff */
[----:B------:R-:W2:Y:S01]  /*a590*/  SHFL.IDX PT, R6, R17, 0x1, 0x181f ;  /* 0x00381f0011067f89 */ /* 0x000ea200000e0000 */
[----:B------:R-:W-:-:S02]  /*a5a0*/  ISETP.LT.OR P4, PT, R5, 0x11, P1 ;  /* 0x000000110500780c */ /* 0x000fc40000f81670 */
[----:B------:R-:W-:Y:S01]  /*a5b0*/  ISETP.LT.OR P5, PT, R5, 0x11, !P0 ;  /* 0x000000110500780c */ /* 0x000fe200047a1670 */
[----:B------:R-:W3:Y:S04]  /*a5c0*/  SHFL.IDX PT, R8, R17, 0x2, 0x181f ;  /* 0x00581f0011087f89 */ /* 0x000ee800000e0000 */
[----:B------:R-:W4:Y:S04]  /*a5d0*/  SHFL.IDX PT, R9, R16, 0x2, 0x181f ;  /* 0x00581f0010097f89 */ /* 0x000f2800000e0000 */
[----:B------:R-:W-:Y:S01]  /*a5e0*/  SHFL.IDX PT, R10, R17, 0x3, 0x181f ;  /* 0x00781f00110a7f89 */ /* 0x000fe200000e0000 */
[----:B0-----:R-:W-:-:S03]  /*a5f0*/  IMAD.WIDE.U32 R2, R30, 0x2, R2 ;  /* 0x000000021e027825 */ /* 0x001fc600078e0002 */
[----:B------:R-:W0:Y:S04]  /*a600*/  SHFL.IDX PT, R19, R16, 0x3, 0x181f ;  /* 0x00781f0010137f89 */ /* 0x000e2800000e0000 */
[----:B------:R-:W-:Y:S01]  /*a610*/  LDGSTS.E.BYPASS.LTC128B.128 [R4+0x400], desc[UR38][R2.64], !P2 ;  /* 0x0040000002047fae */ /* 0x000fe2000d101d66 */
[----:B------:R-:W-:-:S03]  /*a620*/  ISETP.LT.OR P2, PT, R5, 0x21, P1 ;  /* 0x000000210500780c */ /* 0x000fc60000f41670 */
[----:B------:R-:W5:Y:S04]  /*a630*/  SHFL.IDX PT, R23, R16, 0x4, 0x181f ;  /* 0x00981f0010177f89 */ /* 0x000f6800000e0000 */
[----:B------:R1:W-:Y:S01]  /*a640*/  LDGSTS.E.BYPASS.LTC128B.128 [R4+0x3400], desc[UR38][R2.64+0x80], !P3 ;  /* 0x0340008002047fae */ /* 0x0003e2000d901d66 */
[----:B------:R-:W-:-:S03]  /*a650*/  ISETP.LT.OR P3, PT, R5, 0x21, !P0 ;  /* 0x000000210500780c */ /* 0x000fc60004761670 */
[----:B------:R-:W5:Y:S04]  /*a660*/  SHFL.IDX PT, R18, R17, 0x4, 0x181f ;  /* 0x00981f0011127f89 */ /* 0x000f6800000e0000 */
[----:B------:R-:W0:Y:S01]  /*a670*/  SHFL.IDX PT, R17, R17, 0x5, 0x181f ;  /* 0x00b81f0011117f89 */ /* 0x000e2200000e0000 */
[----:B-1----:R-:W-:Y:S01]  /*a680*/  MOV R2, R14 ;  /* 0x0000000e00027202 */ /* 0x002fe20000000f00 */
[----:B--2---:R-:W-:Y:S02]  /*a690*/  IMAD.MOV.U32 R3, RZ, RZ, R6 ;  /* 0x000000ffff037224 */ /* 0x004fe400078e0006 */
[----:B------:R1:W2:Y:S02]  /*a6a0*/  SHFL.IDX PT, R14, R16, 0x5, 0x181f ;  /* 0x00b81f00100e7f89 */ /* 0x0002a400000e0000 */
[----:B------:R-:W-:Y:S01]  /*a6b0*/  IMAD.WIDE.U32 R6, R30, 0x2, R2 ;  /* 0x000000021e067825 */ /* 0x000fe200078e0002 */
[----:B---3--:R-:W-:-:S03]  /*a6c0*/  MOV R3, R8 ;  /* 0x0000000800037202 */ /* 0x008fc60000000f00 */
[----:B----4-:R-:W-:Y:S01]  /*a6d0*/  IMAD.MOV.U32 R2, RZ, RZ, R9 ;  /* 0x000000ffff027224 */ /* 0x010fe200078e0009 */
[----:B------:R-:W-:Y:S01]  /*a6e0*/  LDGSTS.E.BYPASS.LTC128B.128 [R4+0xc00], desc[UR38][R6.64], !P4 ;  /* 0x00c0000006047fae */ /* 0x000fe2000e101d66 */
[C---:B------:R-:W-:Y:S01]  /*a6f0*/  ISETP.LT.OR P4, PT, R5.reuse, 0x31, P1 ;  /* 0x000000310500780c */ /* 0x040fe20000f81670 */
[----:B------:R-:W-:Y:S02]  /*a700*/  IMAD.MOV.U32 R8, RZ, RZ, RZ ;  /* 0x000000ffff087224 */ /* 0x000fe400078e00ff */
[----:B------:R-:W-:Y:S01]  /*a710*/  IMAD.WIDE.U32 R2, R30, 0x2, R2 ;  /* 0x000000021e027825 */ /* 0x000fe200078e0002 */
[----:B------:R-:W-:Y:S01]  /*a720*/  LDGSTS.E.BYPASS.LTC128B.128 [R4+0x3c00], desc[UR38][R6.64+0x80], !P5 ;  /* 0x03c0008006047fae */ /* 0x000fe2000e901d66 */
[----:B------:R-:W-:-:S03]  /*a730*/  ISETP.LT.OR P5, PT, R5, 0x31, !P0 ;  /* 0x000000310500780c */ /* 0x000fc600047a1670 */
[----:B------:R-:W-:Y:S01]  /*a740*/  LDGSTS.E.BYPASS.LTC128B.128 [R4+0x1400], desc[UR38][R2.64], !P2 ;  /* 0x0140000002047fae */ /* 0x000fe2000d101d66 */
[----:B------:R-:W-:-:S03]  /*a750*/  ISETP.LT.OR P2, PT, R5, 0x41, P1 ;  /* 0x000000410500780c */ /* 0x000fc60000f41670 */
[----:B------:R0:W-:Y:S01]  /*a760*/  LDGSTS.E.BYPASS.LTC128B.128 [R4+0x4400], desc[UR38][R2.64+0x80], !P3 ;  /* 0x0440008002047fae */ /* 0x0001e2000d901d66 */
[----:B------:R-:W-:Y:S01]  /*a770*/  ISETP.LT.OR P3, PT, R5, 0x41, !P0 ;  /* 0x000000410500780c */ /* 0x000fe20004761670 */
[----:B0-----:R-:W-:Y:S02]  /*a780*/  IMAD.MOV.U32 R2, RZ, RZ, R19 ;  /* 0x000000ffff027224 */ /* 0x001fe400078e0013 */
[----:B------:R-:W-:Y:S02]  /*a790*/  IMAD.MOV.U32 R3, RZ, RZ, R10 ;  /* 0x000000ffff037224 */ /* 0x000fe400078e000a */
[----:B------:R-:W-:Y:S01]  /*a7a0*/  IMAD.WIDE.U32 R6, R30, 0x2, R2 ;  /* 0x000000021e067825 */ /* 0x000fe200078e0002 */
[----:B-----5:R-:W-:-:S03]  /*a7b0*/  MOV R2, R23 ;  /* 0x0000001700027202 */ /* 0x020fc60000000f00 */
[----:B------:R-:W-:Y:S01]  /*a7c0*/  IMAD.MOV.U32 R3, RZ, RZ, R18 ;  /* 0x000000ffff037224 */ /* 0x000fe200078e0012 */
[----:B------:R1:W-:Y:S01]  /*a7d0*/  LDGSTS.E.BYPASS.LTC128B.128 [R4+0x1c00], desc[UR38][R6.64], !P4 ;  /* 0x01c0000006047fae */ /* 0x0003e2000e101d66 */
[----:B------:R-:W-:-:S03]  /*a7e0*/  IMAD.WIDE.U32 R2, R30, 0x2, R2 ;  /* 0x000000021e027825 */ /* 0x000fc600078e0002 */
[----:B------:R1:W-:Y:S04]  /*a7f0*/  LDGSTS.E.BYPASS.LTC128B.128 [R4+0x4c00], desc[UR38][R6.64+0x80], !P5 ;  /* 0x04c0008006047fae */ /* 0x0003e8000e901d66 */
[----:B------:R1:W-:Y:S04]  /*a800*/  LDGSTS.E.BYPASS.LTC128B.128 [R4+0x2400], desc[UR38][R2.64], !P2 ;  /* 0x0240000002047fae */ /* 0x0003e8000d101d66 */
[----:B--2---:R1:W-:Y:S02]  /*a810*/  LDGSTS.E.BYPASS.LTC128B.128 [R4+0x5400], desc[UR38][R2.64+0x80], !P3 ;  /* 0x0540008002047fae */ /* 0x0043e4000d901d66 */
.L_x_165:
[C---:B------:R-:W-:Y:S01]  /*a820*/  ISETP.LT.OR P1, PT, R5.reuse, 0x51, P1 ;  /* 0x000000510500780c */ /* 0x040fe20000f21670 */
[----:B-1----:R-:W-:Y:S01]  /*a830*/  IMAD.MOV.U32 R3, RZ, RZ, R17 ;  /* 0x000000ffff037224 */ /* 0x002fe200078e0011 */
[----:B------:R-:W-:Y:S02]  /*a840*/  ISETP.LT.OR P0, PT, R5, 0x51, !P0 ;  /* 0x000000510500780c */ /* 0x000fe40004701670 */
[----:B------:R-:W-:-:S05]  /*a850*/  MOV R2, R14 ;  /* 0x0000000e00027202 */ /* 0x000fca0000000f00 */
[----:B------:R-:W-:-:S05]  /*a860*/  IMAD.WIDE.U32 R2, R30, 0x2, R2 ;  /* 0x000000021e027825 */ /* 0x000fca00078e0002 */
[----:B------:R-:W-:Y:S01]  /*a870*/  @!PT LDS RZ, [RZ] ;  /* 0x00000000fffff984 */ /* 0x000fe20000000800 */
[----:B------:R-:W-:Y:S01]  /*a880*/  @!PT LDS RZ, [RZ] ;  /* 0x00000000fffff984 */ /* 0x000fe20000000800 */
[----:B------:R-:W-:Y:S01]  /*a890*/  @!PT LDS RZ, [RZ] ;  /* 0x00000000fffff984 */ /* 0x000fe20000000800 */
[----:B------:R0:W-:Y:S04]  /*a8a0*/  LDGSTS.E.BYPASS.LTC128B.128 [R4+0x2c00], desc[UR38][R2.64], !P1 ;  /* 0x02c0000002047fae */ /* 0x0001e8000c901d66 */
[----:B------:R0:W-:Y:S01]  /*a8b0*/  LDGSTS.E.BYPASS.LTC128B.128 [R4+0x5c00], desc[UR38][R2.64+0x80], !P0 ;  /* 0x05c0008002047fae */ /* 0x0001e2000c101d66 */
[----:B------:R-:W-:Y:S01]  /*a8c0*/  PLOP3.LUT P0, PT, PT, PT, PT, 0x80, 0x0 ;  /* 0x000000000000781c */ /* 0x000fe20003f0f070 */
[----:B------:R-:W-:-:S12]  /*a8d0*/  NOP ;  /* 0x0000000000007918 */ /* 0x000fd80000000000 */
.L_x_73:
        /* <DEDUP_REMOVED lines=10> */
.L_x_74:
[----:B0-----:R-:W-:Y:S01]  /*a980*/  VIADD R2, R21, 0x1 ;  /* 0x0000000115027836 */ /* 0x001fe20000000000 */
[----:B------:R0:W-:Y:S04]  /*a990*/  SYNCS.ARRIVE.TRANS64.A1T0 RZ, [R0+URZ+0x2a850], RZ ;  /* 0x02a850ff00ff79a7 */ /* 0x0001e8000810003f */
[----:B------:R-:W-:-:S04]  /*a9a0*/  ISETP.NE.AND P0, PT, R2, 0x2, PT ;  /* 0x000000020200780c */ /* 0x000fc80003f05270 */
[----:B------:R-:W-:Y:S02]  /*a9b0*/  SEL R3, RZ, 0x1, P0 ;  /* 0x00000001ff037807 */ /* 0x000fe40000000000 */
[----:B------:R-:W-:Y:S02]  /*a9c0*/  SEL R2, R2, RZ, P0 ;  /* 0x000000ff02027207 */ /* 0x000fe40000000000 */
[----:B0-----:R-:W-:-:S07]  /*a9d0*/  LOP3.LUT R0, R24, R3, RZ, 0x3c, !PT ;  /* 0x0000000318007212 */ /* 0x001fce00078e3cff */
.L_x_40:
[----:B------:R-:W0:Y:S01]  /*a9e0*/  S2R R4, SR_CgaCtaId ;  /* 0x0000000000047919 */ /* 0x000e220000008800 */
[----:B------:R-:W-:Y:S02]  /*a9f0*/  MOV R3, 0x400 ;  /* 0x0000040000037802 */ /* 0x000fe40000000f00 */
[----:B------:R-:W-:Y:S02]  /*aa00*/  SHF.L.U32 R8, R8, 0x1f, RZ ;  /* 0x0000001f08087819 */ /* 0x000fe400000006ff */
[----:B0-----:R-:W-:-:S04]  /*aa10*/  LEA R7, R4, R3, 0x18 ;  /* 0x0000000304077211 */ /* 0x001fc800078ec0ff */
[----:B------:R-:W0:Y:S02]  /*aa20*/  SYNCS.PHASECHK.TRANS64.TRYWAIT P0, [R7+URZ+0x2a820], R8 ;  /* 0x02a82008070075a7 */ /* 0x000e24000800017f */
[----:B0-----:R-:W-:Y:S05]  /*aa30*/  @!P0 BRA `(.L_x_75) ;  /* 0x0000002c00d88947 */ /* 0x001fea0003800000 */
.L_x_166:
[----:B------:R-:W-:-:S03]  /*aa40*/  UMOV UR4, 0xffffffff ;  /* 0xffffffff00047882 */ /* 0x000fc60000000000 */
[----:B------:R-:W-:Y:S05]  /*aa50*/  BRA.DIV UR4, `(.L_x_76) ;  /* 0x0000002e04e47947 */ /* 0x000fea000b800000 */
[----:B------:R-:W1:Y:S02]  /*aa60*/  S2R R3, SR_TID.X ;  /* 0x0000000000037919 */ /* 0x000e640000002100 */
[----:B-1----:R-:W-:-:S04]  /*aa70*/  SHF.R.U32.HI R3, RZ, 0x5, R3 ;  /* 0x00000005ff037819 */ /* 0x002fc80000011603 */
[----:B------:R-:W-:-:S05]  /*aa80*/  LOP3.LUT R3, R3, 0x3, RZ, 0xc0, !PT ;  /* 0x0000000303037812 */ /* 0x000fca00078ec0ff */
[----:B------:R1:W2:Y:S02]  /*aa90*/  SHFL.IDX PT, R14, R3, RZ, 0x1f ;  /* 0x00001fff030e7589 */ /* 0x0002a400000e0000 */
.L_x_169:
[----:B--2---:R-:W-:-:S13]  /*aaa0*/  ISETP.NE.AND P0, PT, R14, RZ, PT ;  /* 0x000000ff0e00720c */ /* 0x004fda0003f05270 */
[----:B------:R-:W-:Y:S05]  /*aab0*/  @P0 BRA `(.L_x_8) ;  /* 0x0000000000880947 */ /* 0x000fea0003800000 */
[----:B------:R-:W-:-:S03]  /*aac0*/  UMOV UR4, 0xffffffff ;  /* 0xffffffff00047882 */ /* 0x000fc60000000000 */
[----:B------:R-:W-:Y:S05]  /*aad0*/  BRA.DIV UR4, `(.L_x_77) ;  /* 0x0000002e04f87947 */ /* 0x000fea000b800000 */
[----:B------:R-:W-:-:S13]  /*aae0*/  ELECT P6, URZ, PT ;  /* 0x00000000003f782f */ /* 0x000fda00038c0000 */
.L_x_172:
[----:B------:R-:W-:Y:S05]  /*aaf0*/  @!P6 BRA `(.L_x_8) ;  /* 0x000000000078e947 */ /* 0x000fea0003800000 */
[----:B------:R-:W-:-:S06]  /*ab00*/  ULOP3.LUT UR4, UR36, 0x2, URZ, 0xfc, !UPT ;  /* 0x0000000224047892 */ /* 0x000fcc000f8efc3f */
[----:B-1----:R-:W-:-:S04]  /*ab10*/  MOV R3, UR4 ;  /* 0x0000000400037c02 */ /* 0x002fc80008000f00 */
[----:B------:R-:W-:-:S13]  /*ab20*/  ISETP.NE.AND P0, PT, R3, 0x3, PT ;  /* 0x000000030300780c */ /* 0x000fda0003f05270 */
[----:B------:R-:W-:Y:S05]  /*ab30*/  @!P0 BRA `(.L_x_78) ;  /* 0x0000000000048947 */ /* 0x000fea0003800000 */
[----:B------:R-:W-:Y:S01]  /*ab40*/  BPT.TRAP 0x1 ;  /* 0x000000040000795c */ /* 0x000fe20000300000 */
.L_x_78:
[----:B------:R-:W-:Y:S01]  /*ab50*/  IMAD R5, R2, 0x8, R7 ;  /* 0x0000000802057824 */ /* 0x000fe200078e0207 */
[----:B------:R-:W-:Y:S01]  /*ab60*/  SHF.L.U32 R4, R0, 0x1f, RZ ;  /* 0x0000001f00047819 */ /* 0x000fe200000006ff */
[----:B------:R-:W-:-:S03]  /*ab70*/  VIADD R2, R2, 0x1 ;  /* 0x0000000102027836 */ /* 0x000fc60000000000 */
[----:B------:R-:W1:Y:S02]  /*ab80*/  SYNCS.PHASECHK.TRANS64.TRYWAIT P1, [R5+URZ+0x2a840], R4 ;  /* 0x02a84004050075a7 */ /* 0x000e64000802017f */
[----:B------:R-:W-:-:S04]  /*ab90*/  ISETP.NE.AND P2, PT, R2, 0x2, PT ;  /* 0x000000020200780c */ /* 0x000fc80003f45270 */
[----:B------:R-:W-:Y:S01]  /*aba0*/  SEL R3, RZ, 0x1, P2 ;  /* 0x00000001ff037807 */ /* 0x000fe20001000000 */
[----:B-1----:R-:W-:Y:S08]  /*abb0*/  @!P1 BRA `(.L_x_79) ;  /* 0x0000002c00e09947 */ /* 0x002ff00003800000 */
.L_x_173:
[----:B------:R-:W-:Y:S02]  /*abc0*/  SEL R2, R2, RZ, P2 ;  /* 0x000000ff02027207 */ /* 0x000fe40001000000 */
[----:B------:R-:W-:Y:S01]  /*abd0*/  LOP3.LUT R0, R0, R3, RZ, 0x3c, !PT ;  /* 0x0000000300007212 */ /* 0x000fe200078e3cff */
[----:B------:R-:W-:Y:S06]  /*abe0*/  @!P0 BRA `(.L_x_80) ;  /* 0x0000000000048947 */ /* 0x000fec0003800000 */
[----:B------:R-:W-:Y:S01]  /*abf0*/  BPT.TRAP 0x1 ;  /* 0x000000040000795c */ /* 0x000fe20000300000 */
.L_x_80:
[----:B------:R-:W-:Y:S02]  /*ac00*/  LEA R3, R2, R7, 0x3 ;  /* 0x0000000702037211 */ /* 0x000fe400078e18ff */
[----:B------:R-:W-:-:S04]  /*ac10*/  SHF.L.U32 R0, R0, 0x1f, RZ ;  /* 0x0000001f00007819 */ /* 0x000fc800000006ff */
[----:B------:R-:W2:Y:S02]  /*ac20*/  SYNCS.PHASECHK.TRANS64.TRYWAIT P1, [R3+URZ+0x2a840], R0 ;  /* 0x02a84000030075a7 */ /* 0x000ea4000802017f */
[----:B--2---:R-:W-:Y:S05]  /*ac30*/  @!P1 BRA `(.L_x_81) ;  /* 0x0000002c00d49947 */ /* 0x004fea0003800000 */
.L_x_174:
[----:B------:R-:W-:Y:S05]  /*ac40*/  @!P0 BRA `(.L_x_82) ;  /* 0x0000000000048947 */ /* 0x000fea0003800000 */
[----:B------:R-:W-:Y:S01]  /*ac50*/  BPT.TRAP 0x1 ;  /* 0x000000040000795c */ /* 0x000fe20000300000 */
.L_x_82:
[----:B------:R-:W3:Y:S02]  /*ac60*/  SYNCS.PHASECHK.TRANS64.TRYWAIT P1, [R5+URZ+0x2a860], R4 ;  /* 0x02a86004050075a7 */ /* 0x000ee4000802017f */
[----:B---3--:R-:W-:Y:S05]  /*ac70*/  @!P1 BRA `(.L_x_83) ;  /* 0x0000002c00d89947 */ /* 0x008fea0003800000 */
.L_x_175:
[----:B------:R-:W-:Y:S05]  /*ac80*/  @!P0 BRA `(.L_x_84) ;  /* 0x0000000000048947 */ /* 0x000fea0003800000 */
[----:B------:R-:W-:Y:S01]  /*ac90*/  BPT.TRAP 0x1 ;  /* 0x000000040000795c */ /* 0x000fe20000300000 */
.L_x_84:
[----:B----4-:R4:W0:Y:S02]  /*aca0*/  SYNCS.PHASECHK.TRANS64.TRYWAIT P0, [R3+URZ+0x2a860], R0 ;  /* 0x02a86000030075a7 */ /* 0x010824000800017f */
[----:B0-----:R-:W-:Y:S05]  /*acb0*/  @!P0 NANOSLEEP.SYNCS 0x989680 ;  /* 0x009896800000895d */ /* 0x001fea0003900000 */
[----:B------:R-:W0:Y:S02]  /*acc0*/  @!P0 SYNCS.PHASECHK.TRANS64 P0, [R3+URZ+0x2a860], R0 ;  /* 0x02a86000030085a7 */ /* 0x000e24000800007f */
[----:B0-----:R-:W-:Y:S05]  /*acd0*/  @!P0 BRA `(.L_x_84) ;  /* 0xfffffffc00f08947 */ /* 0x001fea000383ffff */
.L_x_8:
[----:B------:R-:W-:Y:S05]  /*ace0*/  BSYNC B6 ;  /* 0x0000000000067941 */ /* 0x000fea0003800000 */
.L_x_5:
[----:B------:R-:W-:Y:S05]  /*acf0*/  EXIT ;  /* 0x000000000000794d */ /* 0x000fea0003800000 */
.L_x_12:
[----:B0-----:R-:W-:-:S04]  /*ad00*/  IMAD.U32 R0, RZ, RZ, UR37 ;  /* 0x00000025ff007e24 */ /* 0x001fc8000f8e00ff */
[----:B------:R0:W1:Y:S03]  /*ad10*/  SYNCS.PHASECHK.TRANS64.TRYWAIT P0, [R0+URZ+0x2a800], R3 ;  /* 0x02a80003000075a7 */ /* 0x000066000800017f */
[----:B-1----:R-:W-:Y:S05]  /*ad20*/  @!P0 NANOSLEEP.SYNCS 0x989680 ;  /* 0x009896800000895d */ /* 0x002fea0003900000 */
[----:B------:R-:W1:Y:S02]  /*ad30*/  @!P0 SYNCS.PHASECHK.TRANS64 P0, [R0+URZ+0x2a800], R3 ;  /* 0x02a80003000085a7 */ /* 0x000e64000800007f */
[----:B-1----:R-:W-:Y:S05]  /*ad40*/  @!P0 BRA `(.L_x_12) ;  /* 0xfffffffc00ec8947 */ /* 0x002fea000383ffff */
[----:B------:R-:W-:Y:S05]  /*ad50*/  BRA `(.L_x_85) ;  /* 0xffffff6400007947 */ /* 0x000fea000383ffff */
.L_x_16:
[----:B-1----:R-:W-:-:S04]  /*ad60*/  IMAD.U32 R4, RZ, RZ, UR37 ;  /* 0x00000025ff047e24 */ /* 0x002fc8000f8e00ff */
[----:B------:R1:W2:Y:S03]  /*ad70*/  SYNCS.PHASECHK.TRANS64.TRYWAIT P1, [R4+URZ+0x2a830], R3 ;  /* 0x02a83003040075a7 */ /* 0x0002a6000802017f */
[----:B--2---:R-:W-:Y:S05]  /*ad80*/  @!P1 NANOSLEEP.SYNCS 0x989680 ;  /* 0x009896800000995d */ /* 0x004fea0003900000 */
[----:B------:R-:W2:Y:S02]  /*ad90*/  @!P1 SYNCS.PHASECHK.TRANS64 P1, [R4+URZ+0x2a830], R3 ;  /* 0x02a83003040095a7 */ /* 0x000ea4000802007f */
[----:B--2---:R-:W-:Y:S05]  /*ada0*/  @!P1 BRA `(.L_x_16) ;  /* 0xfffffffc00ec9947 */ /* 0x004fea000383ffff */
[----:B------:R-:W-:Y:S05]  /*adb0*/  BRA `(.L_x_15) ;  /* 0xffffff64001c7947 */ /* 0x000fea000383ffff */
.L_x_22:
[----:B-1----:R-:W-:-:S04]  /*adc0*/  MOV R4, UR59 ;  /* 0x0000003b00047c02 */ /* 0x002fc80008000f00 */
[----:B------:R1:W2:Y:S03]  /*add0*/  SYNCS.PHASECHK.TRANS64.TRYWAIT P1, [R4+URZ+0x2a830], R3 ;  /* 0x02a83003040075a7 */ /* 0x0002a6000802017f */
[----:B--2---:R-:W-:Y:S05]  /*ade0*/  @!P1 NANOSLEEP.SYNCS 0x989680 ;  /* 0x009896800000995d */ /* 0x004fea0003900000 */
[----:B------:R-:W2:Y:S02]  /*adf0*/  @!P1 SYNCS.PHASECHK.TRANS64 P1, [R4+URZ+0x2a830], R3 ;  /* 0x02a83003040095a7 */ /* 0x000ea4000802007f */
[----:B--2---:R-:W-:Y:S05]  /*ae00*/  @!P1 BRA `(.L_x_22) ;  /* 0xfffffffc00ec9947 */ /* 0x004fea000383ffff */
[----:B------:R-:W-:Y:S05]  /*ae10*/  BRA `(.L_x_21) ;  /* 0xffffff8400587947 */ /* 0x000fea000383ffff */
.L_x_26:
[----:B-1----:R-:W-:-:S04]  /*ae20*/  IMAD.U32 R4, RZ, RZ, UR5 ;  /* 0x00000005ff047e24 */ /* 0x002fc8000f8e00ff */
[----:B------:R1:W2:Y:S03]  /*ae30*/  SYNCS.PHASECHK.TRANS64.TRYWAIT P1, [R4+URZ+0x2a850], R3 ;  /* 0x02a85003040075a7 */ /* 0x0002a6000802017f */
[----:B--2---:R-:W-:Y:S05]  /*ae40*/  @!P1 NANOSLEEP.SYNCS 0x989680 ;  /* 0x009896800000995d */ /* 0x004fea0003900000 */
[----:B------:R-:W2:Y:S02]  /*ae50*/  @!P1 SYNCS.PHASECHK.TRANS64 P1, [R4+URZ+0x2a850], R3 ;  /* 0x02a85003040095a7 */ /* 0x000ea4000802007f */
[----:B--2---:R-:W-:Y:S05]  /*ae60*/  @!P1 BRA `(.L_x_26) ;  /* 0xfffffffc00ec9947 */ /* 0x004fea000383ffff */
[----:B------:R-:W-:Y:S05]  /*ae70*/  BRA `(.L_x_25) ;  /* 0xffffff8c00647947 */ /* 0x000fea000383ffff */
.L_x_33:
[----:B-1----:R-:W-:-:S04]  /*ae80*/  IMAD.U32 R6, RZ, RZ, UR5 ;  /* 0x00000005ff067e24 */ /* 0x002fc8000f8e00ff */
[----:B------:R1:W2:Y:S03]  /*ae90*/  SYNCS.PHASECHK.TRANS64.TRYWAIT P1, [R6+URZ+0x2a850], R9 ;  /* 0x02a85009060075a7 */ /* 0x0002a6000802017f */
[----:B--2---:R-:W-:Y:S05]  /*aea0*/  @!P1 NANOSLEEP.SYNCS 0x989680 ;  /* 0x009896800000995d */ /* 0x004fea0003900000 */
[----:B------:R-:W2:Y:S02]  /*aeb0*/  @!P1 SYNCS.PHASECHK.TRANS64 P1, [R6+URZ+0x2a850], R9 ;  /* 0x02a85009060095a7 */ /* 0x000ea4000802007f */
[----:B--2---:R-:W-:Y:S05]  /*aec0*/  @!P1 BRA `(.L_x_33) ;  /* 0xfffffffc00ec9947 */ /* 0x004fea000383ffff */
[----:B------:R-:W-:Y:S05]  /*aed0*/  BRA `(.L_x_32) ;  /* 0xffffffa400047947 */ /* 0x000fea000383ffff */
.L_x_45:
[----:B------:R-:W-:Y:S01]  /*aee0*/  MOV R13, R17 ;  /* 0x00000011000d7202 */ /* 0x000fe20000000f00 */
[----:B------:R-:W-:Y:S01]  /*aef0*/  IMAD.MOV.U32 R12, RZ, RZ, RZ ;  /* 0x000000ffff0c7224 */ /* 0x000fe200078e00ff */
[----:B------:R-:W-:Y:S01]  /*af00*/  MOV R15, 0xffffffff ;  /* 0xffffffff000f7802 */ /* 0x000fe20000000f00 */
[----:B------:R-:W-:-:S07]  /*af10*/  IMAD.MOV.U32 R11, RZ, RZ, 0x1f ;  /* 0x0000001fff0b7424 */ /* 0x000fce00078e00ff */
[----:B-----5:R-:W-:Y:S05]  /*af20*/  WARPSYNC.COLLECTIVE R15, `(.L_x_86) ;  /* 0x000000000f087348 */ /* 0x020fea0003c00000 */
[----:B------:R0:W1:Y:S02]  /*af30*/  SHFL.IDX P6, R14, R13, R12, R11 ;  /* 0x0000000c0d0e7389 */ /* 0x00006400000c000b */
[----:B01---5:R-:W-:Y:S01]  /*af40*/  ENDCOLLECTIVE ;  /* 0x000000000000791b */ /* 0x023fe20003800000 */
.L_x_86:
[----:B------:R-:W-:Y:S05]  /*af50*/  BRA `(.L_x_87) ;  /* 0xffffffd000007947 */ /* 0x000fea000383ffff */
.L_x_47:
[----:B0-----:R-:W-:-:S04]  /*af60*/  IMAD.U32 R3, RZ, RZ, UR45 ;  /* 0x0000002dff037e24 */ /* 0x001fc8000f8e00ff */
[----:B------:R0:W1:Y:S03]  /*af70*/  SYNCS.PHASECHK.TRANS64.TRYWAIT P0, [R3+URZ+0x2a840], R2 ;  /* 0x02a84002030075a7 */ /* 0x000066000800017f */
[----:B-1----:R-:W-:Y:S05]  /*af80*/  @!P0 NANOSLEEP.SYNCS 0x989680 ;  /* 0x009896800000895d */ /* 0x002fea0003900000 */
[----:B------:R-:W1:Y:S02]  /*af90*/  @!P0 SYNCS.PHASECHK.TRANS64 P0, [R3+URZ+0x2a840], R2 ;  /* 0x02a84002030085a7 */ /* 0x000e64000800007f */
[----:B-1----:R-:W-:Y:S05]  /*afa0*/  @!P0 BRA `(.L_x_47) ;  /* 0xfffffffc00ec8947 */ /* 0x002fea000383ffff */
[----:B------:R-:W-:Y:S05]  /*afb0*/  BRA `(.L_x_88) ;  /* 0xffffffd400107947 */ /* 0x000fea000383ffff */
.L_x_48:
[----:B------:R-:W-:Y:S01]  /*afc0*/  BSSY B0, `(.L_x_89) ;  /* 0x0000008000007945 */ /* 0x000fe20003800000 */
[----:B------:R-:W-:Y:S01]  /*afd0*/  IMAD.MOV.U32 R13, RZ, RZ, R7 ;  /* 0x000000ffff0d7224 */ /* 0x000fe200078e0007 */
[----:B------:R-:W-:Y:S01]  /*afe0*/  MOV R12, RZ ;  /* 0x000000ff000c7202 */ /* 0x000fe20000000f00 */
[----:B------:R-:W-:Y:S02]  /*aff0*/  IMAD.MOV.U32 R11, RZ, RZ, 0x181f ;  /* 0x0000181fff0b7424 */ /* 0x000fe400078e00ff */
[----:B------:R-:W-:-:S07]  /*b000*/  IMAD.MOV.U32 R15, RZ, RZ, -0x1 ;  /* 0xffffffffff0f7424 */ /* 0x000fce00078e00ff */
[----:B------:R-:W-:Y:S05]  /*b010*/  WARPSYNC.COLLECTIVE R15, `(.L_x_90) ;  /* 0x000000000f087348 */ /* 0x000fea0003c00000 */
[----:B------:R0:W1:Y:S02]  /*b020*/  SHFL.IDX P6, R14, R13, R12, R11 ;  /* 0x0000000c0d0e7389 */ /* 0x00006400000c000b */
[----:B01----:R-:W-:Y:S01]  /*b030*/  ENDCOLLECTIVE ;  /* 0x000000000000791b */ /* 0x003fe20003800000 */
.L_x_90:
[----:B------:R-:W-:Y:S05]  /*b040*/  BSYNC B0 ;  /* 0x0000000000007941 */ /* 0x000fea0003800000 */
.L_x_89:
[----:B------:R-:W-:Y:S01]  /*b050*/  IMAD.MOV.U32 R13, RZ, RZ, R0 ;  /* 0x000000ffff0d7224 */ /* 0x000fe200078e0000 */
[----:B------:R-:W-:Y:S01]  /*b060*/  MOV R11, 0x181f ;  /* 0x0000181f000b7802 */ /* 0x000fe20000000f00 */
[----:B------:R-:W-:Y:S01]  /*b070*/  IMAD.MOV.U32 R12, RZ, RZ, RZ ;  /* 0x000000ffff0c7224 */ /* 0x000fe200078e00ff */
[----:B------:R-:W-:Y:S01]  /*b080*/  MOV R3, R14 ;  /* 0x0000000e00037202 */ /* 0x000fe20000000f00 */
[----:B------:R-:W-:Y:S01]  /*b090*/  IMAD.MOV.U32 R15, RZ, RZ, -0x1 ;  /* 0xffffffffff0f7424 */ /* 0x000fe200078e00ff */
[----:B------:R-:W-:-:S07]  /*b0a0*/  @P0 LEA R9, R25, UR45, 0x1 ;  /* 0x0000002d19090c11 */ /* 0x000fce000f8e08ff */
[----:B------:R-:W-:Y:S05]  /*b0b0*/  WARPSYNC.COLLECTIVE R15, `(.L_x_91) ;  /* 0x000000000f087348 */ /* 0x000fea0003c00000 */
[----:B------:R0:W1:Y:S02]  /*b0c0*/  SHFL.IDX P6, R14, R13, R12, R11 ;  /* 0x0000000c0d0e7389 */ /* 0x00006400000c000b */
[----:B01----:R-:W-:Y:S01]  /*b0d0*/  ENDCOLLECTIVE ;  /* 0x000000000000791b */ /* 0x003fe20003800000 */
.L_x_91:
[----:B------:R-:W-:Y:S01]  /*b0e0*/  MOV R13, R7 ;  /* 0x00000007000d7202 */ /* 0x000fe20000000f00 */
[----:B------:R-:W-:Y:S02]  /*b0f0*/  IMAD.MOV.U32 R12, RZ, RZ, 0x1 ;  /* 0x00000001ff0c7424 */ /* 0x000fe400078e00ff */
[----:B------:R-:W-:-:S07]  /*b100*/  IMAD.MOV.U32 R2, RZ, RZ, R14 ;  /* 0x000000ffff027224 */ /* 0x000fce00078e000e */
[----:B------:R-:W-:Y:S05]  /*b110*/  WARPSYNC.COLLECTIVE R15, `(.L_x_92) ;  /* 0x000000000f087348 */ /* 0x000fea0003c00000 */
[----:B------:R0:W1:Y:S02]  /*b120*/  SHFL.IDX P6, R14, R13, R12, R11 ;  /* 0x0000000c0d0e7389 */ /* 0x00006400000c000b */
[----:B01----:R-:W-:Y:S01]  /*b130*/  ENDCOLLECTIVE ;  /* 0x000000000000791b */ /* 0x003fe20003800000 */
.L_x_92:
[----:B------:R-:W-:-:S05]  /*b140*/  @P0 IMAD.WIDE.U32 R2, R30, 0x2, R2 ;  /* 0x000000021e020825 */ /* 0x000fca00078e0002 */
[----:B------:R-:W-:Y:S01]  /*b150*/  @!PT LDS RZ, [RZ] ;  /* 0x00000000fffff984 */ /* 0x000fe20000000800 */
[----:B------:R-:W-:Y:S01]  /*b160*/  @!PT LDS RZ, [RZ] ;  /* 0x00000000fffff984 */ /* 0x000fe20000000800 */
[----:B------:R-:W-:Y:S01]  /*b170*/  @!PT LDS RZ, [RZ] ;  /* 0x00000000fffff984 */ /* 0x000fe20000000800 */
[----:B------:R0:W-:Y:S04]  /*b180*/  @P0 LDGSTS.E.BYPASS.LTC128B.128 [R9+0x18400], desc[UR38][R2.64], !P3 ;  /* 0x1840000002090fae */ /* 0x0001e8000d901d66 */
[----:B------:R0:W-:Y:S01]  /*b190*/  @P0 LDGSTS.E.BYPASS.LTC128B.128 [R9+0x1b400], desc[UR38][R2.64+0x80], !P2 ;  /* 0x1b40008002090fae */ /* 0x0001e2000d101d66 */
[----:B------:R-:W-:-:S03]  /*b1a0*/  MOV R13, R0 ;  /* 0x00000000000d7202 */ /* 0x000fc60000000f00 */
[----:B------:R0:W-:Y:S01]  /*b1b0*/  @P0 LDGSTS.E.BYPASS.LTC128B.128 [R9+0x1e400], desc[UR38][R2.64+0x100], !P1 ;  /* 0x1e40010002090fae */ /* 0x0001e2000c901d66 */
[----:B------:R-:W-:Y:S01]  /*b1c0*/  ISETP.GE.AND P0, PT, R6, 0x11, PT ;  /* 0x000000110600780c */ /* 0x000fe20003f06270 */
[----:B------:R-:W-:-:S12]  /*b1d0*/  IMAD.MOV.U32 R5, RZ, RZ, R14 ;  /* 0x000000ffff057224 */ /* 0x000fd800078e000e */
[----:B0-----:R-:W-:Y:S05]  /*b1e0*/  WARPSYNC.COLLECTIVE R15, `(.L_x_93) ;  /* 0x000000000f087348 */ /* 0x001fea0003c00000 */
[----:B------:R1:W2:Y:S02]  /*b1f0*/  SHFL.IDX P6, R14, R13, R12, R11 ;  /* 0x0000000c0d0e7389 */ /* 0x0002a400000c000b */
[----:B012---:R-:W-:Y:S01]  /*b200*/  ENDCOLLECTIVE ;  /* 0x000000000000791b */ /* 0x007fe20003800000 */
.L_x_93:
[----:B------:R-:W-:Y:S01]  /*b210*/  @P0 LEA R21, R25, UR45, 0x1 ;  /* 0x0000002d19150c11 */ /* 0x000fe2000f8e08ff */
[----:B------:R-:W-:Y:S01]  /*b220*/  IMAD.MOV.U32 R13, RZ, RZ, R7 ;  /* 0x000000ffff0d7224 */ /* 0x000fe200078e0007 */
[----:B------:R-:W-:Y:S01]  /*b230*/  MOV R12, 0x2 ;  /* 0x00000002000c7802 */ /* 0x000fe20000000f00 */
[----:B------:R-:W-:-:S07]  /*b240*/  IMAD.MOV.U32 R4, RZ, RZ, R14 ;  /* 0x000000ffff047224 */ /* 0x000fce00078e000e */
[----:B------:R-:W-:Y:S05]  /*b250*/  WARPSYNC.COLLECTIVE R15, `(.L_x_94) ;  /* 0x000000000f087348 */ /* 0x000fea0003c00000 */
[----:B------:R0:W1:Y:S02]  /*b260*/  SHFL.IDX P6, R14, R13, R12, R11 ;  /* 0x0000000c0d0e7389 */ /* 0x00006400000c000b */
[----:B01----:R-:W-:Y:S01]  /*b270*/  ENDCOLLECTIVE ;  /* 0x000000000000791b */ /* 0x003fe20003800000 */
.L_x_94:
[----:B------:R-:W-:-:S05]  /*b280*/  @P0 IMAD.WIDE.U32 R4, R30, 0x2, R4 ;  /* 0x000000021e040825 */ /* 0x000fca00078e0004 */
[----:B------:R-:W-:Y:S01]  /*b290*/  @!PT LDS RZ, [RZ] ;  /* 0x00000000fffff984 */ /* 0x000fe20000000800 */
[----:B------:R-:W-:Y:S01]  /*b2a0*/  @!PT LDS RZ, [RZ] ;  /* 0x00000000fffff984 */ /* 0x000fe20000000800 */
[----:B------:R-:W-:Y:S01]  /*b2b0*/  @!PT LDS RZ, [RZ] ;  /* 0x00000000fffff984 */ /* 0x000fe20000000800 */
[----:B------:R0:W-:Y:S04]  /*b2c0*/  @P0 LDGSTS.E.BYPASS.LTC128B.128 [R21+0x18c00], desc[UR38][R4.64], !P3 ;  /* 0x18c0000004150fae */ /* 0x0001e8000d901d66 */
[----:B------:R0:W-:Y:S01]  /*b2d0*/  @P0 LDGSTS.E.BYPASS.LTC128B.128 [R21+0x1bc00], desc[UR38][R4.64+0x80], !P2 ;  /* 0x1bc0008004150fae */ /* 0x0001e2000d101d66 */
[----:B------:R-:W-:-:S03]  /*b2e0*/  IMAD.MOV.U32 R13, RZ, RZ, R0 ;  /* 0x000000ffff0d7224 */ /* 0x000fc600078e0000 */
[----:B------:R0:W-:Y:S01]  /*b2f0*/  @P0 LDGSTS.E.BYPASS.LTC128B.128 [R21+0x1ec00], desc[UR38][R4.64+0x100], !P1 ;  /* 0x1ec0010004150fae */ /* 0x0001e2000c901d66 */
[----:B------:R-:W-:Y:S01]  /*b300*/  ISETP.GE.AND P0, PT, R6, 0x21, PT ;  /* 0x000000210600780c */ /* 0x000fe20003f06270 */
[----:B------:R-:W-:-:S12]  /*b310*/  IMAD.MOV.U32 R8, RZ, RZ, R14 ;  /* 0x000000ffff087224 */ /* 0x000fd800078e000e */
[----:B0-----:R-:W-:Y:S05]  /*b320*/  WARPSYNC.COLLECTIVE R15, `(.L_x_95) ;  /* 0x000000000f087348 */ /* 0x001fea0003c00000 */
[----:B------:R1:W2:Y:S02]  /*b330*/  SHFL.IDX P6, R14, R13, R12, R11 ;  /* 0x0000000c0d0e7389 */ /* 0x0002a400000c000b */
[----:B012---:R-:W-:Y:S01]  /*b340*/  ENDCOLLECTIVE ;  /* 0x000000000000791b */ /* 0x007fe20003800000 */
.L_x_95:
[----:B------:R-:W-:Y:S01]  /*b350*/  IMAD.MOV.U32 R3, RZ, RZ, R8 ;  /* 0x000000ffff037224 */ /* 0x000fe200078e0008 */
[----:B------:R-:W-:Y:S01]  /*b360*/  @P0 LEA R35, R25, UR45, 0x1 ;  /* 0x0000002d19230c11 */ /* 0x000fe2000f8e08ff */
[----:B------:R-:W-:Y:S01]  /*b370*/  IMAD.MOV.U32 R13, RZ, RZ, R7 ;  /* 0x000000ffff0d7224 */ /* 0x000fe200078e0007 */
[----:B------:R-:W-:Y:S02]  /*b380*/  MOV R12, 0x3 ;  /* 0x00000003000c7802 */ /* 0x000fe40000000f00 */
[----:B------:R-:W-:-:S07]  /*b390*/  MOV R2, R14 ;  /* 0x0000000e00027202 */ /* 0x000fce0000000f00 */
[----:B------:R-:W-:Y:S05]  /*b3a0*/  WARPSYNC.COLLECTIVE R15, `(.L_x_96) ;  /* 0x000000000f087348 */ /* 0x000fea0003c00000 */
[----:B------:R0:W1:Y:S02]  /*b3b0*/  SHFL.IDX P6, R14, R13, R12, R11 ;  /* 0x0000000c0d0e7389 */ /* 0x00006400000c000b */
[----:B01----:R-:W-:Y:S01]  /*b3c0*/  ENDCOLLECTIVE ;  /* 0x000000000000791b */ /* 0x003fe20003800000 */
.L_x_96:
        /* <DEDUP_REMOVED lines=13> */
.L_x_97:
[----:B------:R-:W-:Y:S01]  /*b4a0*/  IMAD.MOV.U32 R5, RZ, RZ, R9 ;  /* 0x000000ffff057224 */ /* 0x000fe200078e0009 */
[----:B------:R-:W-:Y:S02]  /*b4b0*/  @P0 LEA R9, R25, UR45, 0x1 ;  /* 0x0000002d19090c11 */ /* 0x000fe4000f8e08ff */
[----:B------:R-:W-:Y:S01]  /*b4c0*/  MOV R13, R7 ;  /* 0x00000007000d7202 */ /* 0x000fe20000000f00 */
[----:B------:R-:W-:Y:S01]  /*b4d0*/  IMAD.MOV.U32 R12, RZ, RZ, 0x4 ;  /* 0x00000004ff0c7424 */ /* 0x000fe200078e00ff */
[----:B------:R-:W-:-:S07]  /*b4e0*/  MOV R10, R14 ;  /* 0x0000000e000a7202 */ /* 0x000fce0000000f00 */
[----:B------:R-:W-:Y:S05]  /*b4f0*/  WARPSYNC.COLLECTIVE R15, `(.L_x_98) ;  /* 0x000000000f087348 */ /* 0x000fea0003c00000 */
[----:B------:R0:W1:Y:S02]  /*b500*/  SHFL.IDX P6, R14, R13, R12, R11 ;  /* 0x0000000c0d0e7389 */ /* 0x00006400000c000b */
[----:B01----:R-:W-:Y:S01]  /*b510*/  ENDCOLLECTIVE ;  /* 0x000000000000791b */ /* 0x003fe20003800000 */
.L_x_98:
[----:B------:R-:W-:-:S04]  /*b520*/  IMAD.MOV.U32 R4, RZ, RZ, R10 ;  /* 0x000000ffff047224 */ /* 0x000fc800078e000a */
[----:B------:R-:W-:-:S05]  /*b530*/  @P0 IMAD.WIDE.U32 R4, R30, 0x2, R4 ;  /* 0x000000021e040825 */ /* 0x000fca00078e0004 */
[----:B------:R-:W-:Y:S01]  /*b540*/  @!PT LDS RZ, [RZ] ;  /* 0x00000000fffff984 */ /* 0x000fe20000000800 */
[----:B------:R-:W-:Y:S01]  /*b550*/  @!PT LDS RZ, [RZ] ;  /* 0x00000000fffff984 */ /* 0x000fe20000000800 */
[----:B------:R-:W-:Y:S01]  /*b560*/  @!PT LDS RZ, [RZ] ;  /* 0x00000000fffff984 */ /* 0x000fe20000000800 */
[----:B------:R0:W-:Y:S01]  /*b570*/  @P0 LDGSTS.E.BYPASS.LTC128B.128 [R9+0x19c00], desc[UR38][R4.64], !P3 ;  /* 0x19c0000004090fae */ /* 0x0001e2000d901d66 */
[----:B------:R-:W-:-:S03]  /*b580*/  MOV R13, R0 ;  /* 0x00000000000d7202 */ /* 0x000fc60000000f00 */
[----:B------:R0:W-:Y:S04]  /*b590*/  @P0 LDGSTS.E.BYPASS.LTC128B.128 [R9+0x1cc00], desc[UR38][R4.64+0x80], !P2 ;  /* 0x1cc0008004090fae */ /* 0x0001e8000d101d66 */
[----:B------:R0:W-:Y:S01]  /*b5a0*/  @P0 LDGSTS.E.BYPASS.LTC128B.128 [R9+0x1fc00], desc[UR38][R4.64+0x100], !P1 ;  /* 0x1fc0010004090fae */ /* 0x0001e2000c901d66 */
[----:B------:R-:W-:Y:S01]  /*b5b0*/  ISETP.GE.AND P0, PT, R6, 0x41, PT ;  /* 0x000000410600780c */ /* 0x000fe20003f06270 */
[----:B------:R-:W-:-:S12]  /*b5c0*/  IMAD.MOV.U32 R8, RZ, RZ, R14 ;  /* 0x000000ffff087224 */ /* 0x000fd800078e000e */
[----:B0-----:R-:W-:Y:S05]  /*b5d0*/  WARPSYNC.COLLECTIVE R15, `(.L_x_99) ;  /* 0x000000000f087348 */ /* 0x001fea0003c00000 */
[----:B------:R1:W2:Y:S02]  /*b5e0*/  SHFL.IDX P6, R14, R13, R12, R11 ;  /* 0x0000000c0d0e7389 */ /* 0x0002a400000c000b */
[----:B012---:R-:W-:Y:S01]  /*b5f0*/  ENDCOLLECTIVE ;  /* 0x000000000000791b */ /* 0x007fe20003800000 */
.L_x_99:
[----:B------:R-:W-:Y:S01]  /*b600*/  IMAD.MOV.U32 R3, RZ, RZ, R8 ;  /* 0x000000ffff037224 */ /* 0x000fe200078e0008 */
[----:B------:R-:W-:Y:S02]  /*b610*/  @P0 LEA R21, R25, UR45, 0x1 ;  /* 0x0000002d19150c11 */ /* 0x000fe4000f8e08ff */
[----:B------:R-:W-:Y:S01]  /*b620*/  MOV R13, R7 ;  /* 0x00000007000d7202 */ /* 0x000fe20000000f00 */
[----:B------:R-:W-:Y:S02]  /*b630*/  IMAD.MOV.U32 R12, RZ, RZ, 0x5 ;  /* 0x00000005ff0c7424 */ /* 0x000fe400078e00ff */
[----:B------:R-:W-:-:S07]  /*b640*/  IMAD.MOV.U32 R2, RZ, RZ, R14 ;  /* 0x000000ffff027224 */ /* 0x000fce00078e000e */
[----:B------:R-:W-:Y:S05]  /*b650*/  WARPSYNC.COLLECTIVE R15, `(.L_x_100) ;  /* 0x000000000f087348 */ /* 0x000fea0003c00000 */
[----:B------:R0:W1:Y:S02]  /*b660*/  SHFL.IDX P6, R14, R13, R12, R11 ;  /* 0x0000000c0d0e7389 */ /* 0x00006400000c000b */
[----:B01----:R-:W-:Y:S01]  /*b670*/  ENDCOLLECTIVE ;  /* 0x000000000000791b */ /* 0x003fe20003800000 */
.L_x_100:
        /* <DEDUP_REMOVED lines=8> */
[----:B------:R-:W-:-:S07]  /*b700*/  IMAD.MOV.U32 R7, RZ, RZ, R14 ;  /* 0x000000ffff077224 */ /* 0x000fce00078e000e */
[----:B0-----:R-:W-:Y:S05]  /*b710*/  WARPSYNC.COLLECTIVE R15, `(.L_x_101) ;  /* 0x000000000f087348 */ /* 0x001fea0003c00000 */
[----:B------:R1:W2:Y:S02]  /*b720*/  SHFL.IDX P6, R14, R13, R12, R11 ;  /* 0x0000000c0d0e7389 */ /* 0x0002a400000c000b */
[----:B012---:R-:W-:Y:S01]  /*b730*/  ENDCOLLECTIVE ;  /* 0x000000000000791b */ /* 0x007fe20003800000 */
.L_x_101:
[----:B------:R-:W-:Y:S05]  /*b740*/  BRA `(.L_x_102) ;  /* 0xffffffd000707947 */ /* 0x000fea000383ffff */
.L_x_51:
[----:B------:R-:W-:Y:S01]  /*b750*/  IMAD.MOV.U32 R13, RZ, RZ, R8 ;  /* 0x000000ffff0d7224 */ /* 0x000fe200078e0008 */
[----:B------:R-:W-:Y:S01]  /*b760*/  MOV R11, 0x181f ;  /* 0x0000181f000b7802 */ /* 0x000fe20000000f00 */
[----:B------:R-:W-:Y:S02]  /*b770*/  IMAD.MOV.U32 R12, RZ, RZ, RZ ;  /* 0x000000ffff0c7224 */ /* 0x000fe400078e00ff */
[----:B------:R-:W-:Y:S02]  /*b780*/  IMAD.MOV.U32 R15, RZ, RZ, -0x1 ;  /* 0xffffffffff0f7424 */ /* 0x000fe400078e00ff */
[----:B------:R-:W-:-:S07]  /*b790*/  IMAD R7, R24, 0x80, R37 ;  /* 0x0000008018077824 */ /* 0x000fce00078e0225 */
[----:B------:R-:W-:Y:S05]  /*b7a0*/  WARPSYNC.COLLECTIVE R15, `(.L_x_103) ;  /* 0x000000000f087348 */ /* 0x000fea0003c00000 */
[----:B------:R0:W1:Y:S02]  /*b7b0*/  SHFL.IDX P6, R14, R13, R12, R11 ;  /* 0x0000000c0d0e7389 */ /* 0x00006400000c000b */
[----:B01----:R-:W-:Y:S01]  /*b7c0*/  ENDCOLLECTIVE ;  /* 0x000000000000791b */ /* 0x003fe20003800000 */
.L_x_103:
[----:B------:R-:W-:Y:S02]  /*b7d0*/  IADD3 R5, R7, 0x10, RZ ;  /* 0x0000001007057810 */ /* 0x000fe40007ffe0ff */
[----:B------:R-:W-:Y:S01]  /*b7e0*/  MOV R13, R0 ;  /* 0x00000000000d7202 */ /* 0x000fe20000000f00 */
[----:B------:R-:W-:-:S07]  /*b7f0*/  IMAD.MOV.U32 R3, RZ, RZ, R14 ;  /* 0x000000ffff037224 */ /* 0x000fce00078e000e */
[----:B------:R-:W-:Y:S05]  /*b800*/  WARPSYNC.COLLECTIVE R15, `(.L_x_104) ;  /* 0x000000000f087348 */ /* 0x000fea0003c00000 */
[----:B------:R0:W1:Y:S02]  /*b810*/  SHFL.IDX P6, R14, R13, R12, R11 ;  /* 0x0000000c0d0e7389 */ /* 0x00006400000c000b */
[----:B01----:R-:W-:Y:S01]  /*b820*/  ENDCOLLECTIVE ;  /* 0x000000000000791b */ /* 0x003fe20003800000 */
.L_x_104:
[----:B------:R-:W-:Y:S02]  /*b830*/  ULDC UR4, c[0x0][0x288] ;  /* 0x0000a20000047ab9 */ /* 0x000fe40000000800 */
[----:B------:R-:W-:-:S05]  /*b840*/  IMAD R6, R6, UR4, RZ ;  /* 0x0000000406067c24 */ /* 0x000fca000f8e02ff */
[----:B------:R-:W-:Y:S01]  /*b850*/  ISETP.GE.AND P1, PT, R7, R6, PT ;  /* 0x000000060700720c */ /* 0x000fe20003f26270 */
[----:B------:R-:W-:Y:S02]  /*b860*/  IMAD.MOV.U32 R13, RZ, RZ, R8 ;  /* 0x000000ffff0d7224 */ /* 0x000fe400078e0008 */
[----:B------:R-:W-:-:S10]  /*b870*/  IMAD.MOV.U32 R12, RZ, RZ, 0x1 ;  /* 0x00000001ff0c7424 */ /* 0x000fd400078e00ff */
[----:B------:R-:W-:Y:S01]  /*b880*/  @!P1 LEA R9, R25, UR45, 0x1 ;  /* 0x0000002d19099c11 */ /* 0x000fe2000f8e08ff */
[----:B------:R-:W-:-:S07]  /*b890*/  IMAD.MOV.U32 R2, RZ, RZ, R14 ;  /* 0x000000ffff027224 */ /* 0x000fce00078e000e */
[----:B------:R-:W-:Y:S05]  /*b8a0*/  WARPSYNC.COLLECTIVE R15, `(.L_x_105) ;  /* 0x000000000f087348 */ /* 0x000fea0003c00000 */
[----:B------:R0:W1:Y:S02]  /*b8b0*/  SHFL.IDX P6, R14, R13, R12, R11 ;  /* 0x0000000c0d0e7389 */ /* 0x00006400000c000b */
[----:B01----:R-:W-:Y:S01]  /*b8c0*/  ENDCOLLECTIVE ;  /* 0x000000000000791b */ /* 0x003fe20003800000 */
.L_x_105:
[----:B------:R-:W-:-:S05]  /*b8d0*/  @!P1 IMAD.WIDE.U32 R2, R30, 0x2, R2 ;  /* 0x000000021e029825 */ /* 0x000fca00078e0002 */
[----:B------:R-:W-:Y:S01]  /*b8e0*/  @!PT LDS RZ, [RZ] ;  /* 0x00000000fffff984 */ /* 0x000fe20000000800 */
[----:B------:R-:W-:Y:S01]  /*b8f0*/  @!PT LDS RZ, [RZ] ;  /* 0x00000000fffff984 */ /* 0x000fe20000000800 */
[----:B------:R-:W-:Y:S01]  /*b900*/  @!PT LDS RZ, [RZ] ;  /* 0x00000000fffff984 */ /* 0x000fe20000000800 */
[----:B------:R0:W-:Y:S04]  /*b910*/  @!P1 LDGSTS.E.BYPASS.LTC128B.128 [R9+0xc400], desc[UR38][R2.64], !P3 ;  /* 0x0c40000002099fae */ /* 0x0001e8000d901d66 */
[----:B------:R0:W-:Y:S01]  /*b920*/  @!P1 LDGSTS.E.BYPASS.LTC128B.128 [R9+0x10400], desc[UR38][R2.64+0x80], !P2 ;  /* 0x1040008002099fae */ /* 0x0001e2000d101d66 */
[----:B------:R-:W-:-:S03]  /*b930*/  IMAD.MOV.U32 R13, RZ, RZ, R0 ;  /* 0x000000ffff0d7224 */ /* 0x000fc600078e0000 */
[----:B------:R0:W-:Y:S01]  /*b940*/  @!P1 LDGSTS.E.BYPASS.LTC128B.128 [R9+0x14400], desc[UR38][R2.64+0x100], !P0 ;  /* 0x1440010002099fae */ /* 0x0001e2000c101d66 */
[----:B------:R-:W-:Y:S02]  /*b950*/  ISETP.GE.AND P1, PT, R5, R6, PT ;  /* 0x000000060500720c */ /* 0x000fe40003f26270 */
[----:B------:R-:W-:-:S11]  /*b960*/  MOV R5, R14 ;  /* 0x0000000e00057202 */ /* 0x000fd60000000f00 */
[----:B0-----:R-:W-:Y:S05]  /*b970*/  WARPSYNC.COLLECTIVE R15, `(.L_x_106) ;  /* 0x000000000f087348 */ /* 0x001fea0003c00000 */
[----:B------:R1:W2:Y:S02]  /*b980*/  SHFL.IDX P6, R14, R13, R12, R11 ;  /* 0x0000000c0d0e7389 */ /* 0x0002a400000c000b */
[----:B012---:R-:W-:Y:S01]  /*b990*/  ENDCOLLECTIVE ;  /* 0x000000000000791b */ /* 0x007fe20003800000 */
.L_x_106:
[----:B------:R-:W-:Y:S02]  /*b9a0*/  IADD3 R3, R7, 0x20, RZ ;  /* 0x0000002007037810 */ /* 0x000fe40007ffe0ff */
[----:B------:R-:W-:Y:S01]  /*b9b0*/  @!P1 LEA R19, R25, UR45, 0x1 ;  /* 0x0000002d19139c11 */ /* 0x000fe2000f8e08ff */
[----:B------:R-:W-:Y:S02]  /*b9c0*/  IMAD.MOV.U32 R13, RZ, RZ, R8 ;  /* 0x000000ffff0d7224 */ /* 0x000fe400078e0008 */
[----:B------:R-:W-:Y:S02]  /*b9d0*/  IMAD.MOV.U32 R12, RZ, RZ, 0x2 ;  /* 0x00000002ff0c7424 */ /* 0x000fe400078e00ff */
[----:B------:R-:W-:-:S07]  /*b9e0*/  IMAD.MOV.U32 R4, RZ, RZ, R14 ;  /* 0x000000ffff047224 */ /* 0x000fce00078e000e */
[----:B------:R-:W-:Y:S05]  /*b9f0*/  WARPSYNC.COLLECTIVE R15, `(.L_x_107) ;  /* 0x000000000f087348 */ /* 0x000fea0003c00000 */
[----:B------:R0:W1:Y:S02]  /*ba00*/  SHFL.IDX P6, R14, R13, R12, R11 ;  /* 0x0000000c0d0e7389 */ /* 0x00006400000c000b */
[----:B01----:R-:W-:Y:S01]  /*ba10*/  ENDCOLLECTIVE ;  /* 0x000000000000791b */ /* 0x003fe20003800000 */
.L_x_107:
        /* <DEDUP_REMOVED lines=13> */
.L_x_108:
        /* <DEDUP_REMOVED lines=8> */
.L_x_109:
        /* <DEDUP_REMOVED lines=13> */
.L_x_110:
        /* <DEDUP_REMOVED lines=8> */
.L_x_111:
        /* <DEDUP_REMOVED lines=13> */
.L_x_112:
        /* <DEDUP_REMOVED lines=8> */
.L_x_113:
        /* <DEDUP_REMOVED lines=13> */
.L_x_114:
        /* <DEDUP_REMOVED lines=8> */
.L_x_115:
        /* <DEDUP_REMOVED lines=13> */
.L_x_116:
[----:B------:R-:W-:Y:S02]  /*c030*/  @!P1 LEA R9, R25, UR45, 0x1 ;  /* 0x0000002d19099c11 */ /* 0x000fe4000f8e08ff */
[----:B------:R-:W-:Y:S01]  /*c040*/  MOV R13, R8 ;  /* 0x00000008000d7202 */ /* 0x000fe20000000f00 */
[----:B------:R-:W-:Y:S02]  /*c050*/  IMAD.MOV.U32 R12, RZ, RZ, 0x7 ;  /* 0x00000007ff0c7424 */ /* 0x000fe400078e00ff */
[----:B------:R-:W-:-:S07]  /*c060*/  IMAD.MOV.U32 R2, RZ, RZ, R14 ;  /* 0x000000ffff027224 */ /* 0x000fce00078e000e */
[----:B------:R-:W-:Y:S05]  /*c070*/  WARPSYNC.COLLECTIVE R15, `(.L_x_117) ;  /* 0x000000000f087348 */ /* 0x000fea0003c00000 */
[----:B------:R0:W1:Y:S02]  /*c080*/  SHFL.IDX P6, R14, R13, R12, R11 ;  /* 0x0000000c0d0e7389 */ /* 0x00006400000c000b */
[----:B01----:R-:W-:Y:S01]  /*c090*/  ENDCOLLECTIVE ;  /* 0x000000000000791b */ /* 0x003fe20003800000 */
.L_x_117:
[----:B------:R-:W-:-:S05]  /*c0a0*/  @!P1 IMAD.WIDE.U32 R2, R30, 0x2, R2 ;  /* 0x000000021e029825 */ /* 0x000fca00078e0002 */
[----:B------:R-:W-:Y:S01]  /*c0b0*/  @!PT LDS RZ, [RZ] ;  /* 0x00000000fffff984 */ /* 0x000fe20000000800 */
[----:B------:R-:W-:Y:S01]  /*c0c0*/  @!PT LDS RZ, [RZ] ;  /* 0x00000000fffff984 */ /* 0x000fe20000000800 */
[----:B------:R-:W-:Y:S01]  /*c0d0*/  @!PT LDS RZ, [RZ] ;  /* 0x00000000fffff984 */ /* 0x000fe20000000800 */
[----:B------:R0:W-:Y:S04]  /*c0e0*/  @!P1 LDGSTS.E.BYPASS.LTC128B.128 [R9+0xf400], desc[UR38][R2.64], !P3 ;  /* 0x0f40000002099fae */ /* 0x0001e8000d901d66 */
[----:B------:R0:W-:Y:S01]  /*c0f0*/  @!P1 LDGSTS.E.BYPASS.LTC128B.128 [R9+0x13400], desc[UR38][R2.64+0x80], !P2 ;  /* 0x1340008002099fae */ /* 0x0001e2000d101d66 */
[----:B------:R-:W-:-:S03]  /*c100*/  MOV R13, R0 ;  /* 0x00000000000d7202 */ /* 0x000fc60000000f00 */
[----:B------:R0:W-:Y:S01]  /*c110*/  @!P1 LDGSTS.E.BYPASS.LTC128B.128 [R9+0x17400], desc[UR38][R2.64+0x100], !P0 ;  /* 0x1740010002099fae */ /* 0x0001e2000c101d66 */
[----:B------:R-:W-:-:S07]  /*c120*/  IMAD.MOV.U32 R4, RZ, RZ, R14 ;  /* 0x000000ffff047224 */ /* 0x000fce00078e000e */
[----:B0-----:R-:W-:Y:S05]  /*c130*/  WARPSYNC.COLLECTIVE R15, `(.L_x_118) ;  /* 0x000000000f087348 */ /* 0x001fea0003c00000 */
[----:B------:R1:W2:Y:S02]  /*c140*/  SHFL.IDX P6, R14, R13, R12, R11 ;  /* 0x0000000c0d0e7389 */ /* 0x0002a400000c000b */
[----:B012---:R-:W-:Y:S01]  /*c150*/  ENDCOLLECTIVE ;  /* 0x000000000000791b */ /* 0x007fe20003800000 */
.L_x_118:
[----:B------:R-:W-:Y:S05]  /*c160*/  BRA `(.L_x_119) ;  /* 0xffffffd000547947 */ /* 0x000fea000383ffff */
.L_x_54:
[----:B0-----:R-:W-:-:S04]  /*c170*/  IMAD.U32 R3, RZ, RZ, UR45 ;  /* 0x0000002dff037e24 */ /* 0x001fc8000f8e00ff */
[----:B------:R0:W1:Y:S03]  /*c180*/  SYNCS.PHASECHK.TRANS64.TRYWAIT P0, [R3+URZ+0x2a820], R0 ;  /* 0x02a82000030075a7 */ /* 0x000066000800017f */
[----:B-1----:R-:W-:Y:S05]  /*c190*/  @!P0 NANOSLEEP.SYNCS 0x989680 ;  /* 0x009896800000895d */ /* 0x002fea0003900000 */
[----:B------:R-:W1:Y:S02]  /*c1a0*/  @!P0 SYNCS.PHASECHK.TRANS64 P0, [R3+URZ+0x2a820], R0 ;  /* 0x02a82000030085a7 */ /* 0x000e64000800007f */
[----:B-1----:R-:W-:Y:S05]  /*c1b0*/  @!P0 BRA `(.L_x_54) ;  /* 0xfffffffc00ec8947 */ /* 0x002fea000383ffff */
[----:B------:R-:W-:Y:S05]  /*c1c0*/  BRA `(.L_x_120) ;  /* 0xffffffd0009c7947 */ /* 0x000fea000383ffff */
.L_x_58:
[----:B0-----:R0:W1:Y:S02]  /*c1d0*/  SYNCS.PHASECHK.TRANS64.TRYWAIT P0, [R8+URZ+0x2a840], R3 ;  /* 0x02a84003080075a7 */ /* 0x001064000800017f */
[----:B-1----:R-:W-:Y:S05]  /*c1e0*/  @!P0 NANOSLEEP.SYNCS 0x989680 ;  /* 0x009896800000895d */ /* 0x002fea0003900000 */
[----:B------:R-:W1:Y:S02]  /*c1f0*/  @!P0 SYNCS.PHASECHK.TRANS64 P0, [R8+URZ+0x2a840], R3 ;  /* 0x02a84003080085a7 */ /* 0x000e64000800007f */
[----:B-1----:R-:W-:Y:S05]  /*c200*/  @!P0 BRA `(.L_x_58) ;  /* 0xfffffffc00f08947 */ /* 0x002fea000383ffff */
[----:B------:R-:W-:Y:S05]  /*c210*/  BRA `(.L_x_121) ;  /* 0xffffffd400647947 */ /* 0x000fea000383ffff */
.L_x_59:
        /* <DEDUP_REMOVED lines=8> */
.L_x_123:
[----:B------:R-:W-:Y:S05]  /*c2a0*/  BSYNC B1 ;  /* 0x0000000000017941 */ /* 0x000fea0003800000 */
.L_x_122:
[----:B------:R-:W-:Y:S01]  /*c2b0*/  IMAD.MOV.U32 R13, RZ, RZ, R18 ;  /* 0x000000ffff0d7224 */ /* 0x000fe200078e0012 */
[----:B------:R-:W-:Y:S01]  /*c2c0*/  MOV R11, 0x181f ;  /* 0x0000181f000b7802 */ /* 0x000fe20000000f00 */
[----:B------:R-:W-:Y:S01]  /*c2d0*/  IMAD.MOV.U32 R12, RZ, RZ, RZ ;  /* 0x000000ffff0c7224 */ /* 0x000fe200078e00ff */
[----:B------:R-:W-:Y:S01]  /*c2e0*/  MOV R3, R14 ;  /* 0x0000000e00037202 */ /* 0x000fe20000000f00 */
[----:B------:R-:W-:Y:S01]  /*c2f0*/  IMAD.MOV.U32 R15, RZ, RZ, -0x1 ;  /* 0xffffffffff0f7424 */ /* 0x000fe200078e00ff */
[----:B------:R-:W-:-:S07]  /*c300*/  LEA R19, R19, UR45, 0x1 ;  /* 0x0000002d13137c11 */ /* 0x000fce000f8e08ff */
[----:B------:R-:W-:Y:S05]  /*c310*/  WARPSYNC.COLLECTIVE R15, `(.L_x_124) ;  /* 0x000000000f087348 */ /* 0x000fea0003c00000 */
[----:B------:R0:W1:Y:S02]  /*c320*/  SHFL.IDX P6, R14, R13, R12, R11 ;  /* 0x0000000c0d0e7389 */ /* 0x00006400000c000b */
[----:B01----:R-:W-:Y:S01]  /*c330*/  ENDCOLLECTIVE ;  /* 0x000000000000791b */ /* 0x003fe20003800000 */
.L_x_124:
[----:B------:R-:W-:Y:S01]  /*c340*/  MOV R13, R20 ;  /* 0x00000014000d7202 */ /* 0x000fe20000000f00 */
[----:B------:R-:W-:Y:S01]  /*c350*/  IMAD.MOV.U32 R12, RZ, RZ, 0x1 ;  /* 0x00000001ff0c7424 */ /* 0x000fe200078e00ff */
[----:B------:R-:W-:-:S13]  /*c360*/  IADD3 R2, P0, R14, R35, RZ ;  /* 0x000000230e027210 */ /* 0x000fda0007f1e0ff */
[----:B------:R-:W-:Y:S05]  /*c370*/  WARPSYNC.COLLECTIVE R15, `(.L_x_125) ;  /* 0x000000000f087348 */ /* 0x000fea0003c00000 */
[----:B------:R0:W1:Y:S02]  /*c380*/  SHFL.IDX P6, R14, R13, R12, R11 ;  /* 0x0000000c0d0e7389 */ /* 0x00006400000c000b */
[----:B01----:R-:W-:Y:S01]  /*c390*/  ENDCOLLECTIVE ;  /* 0x000000000000791b */ /* 0x003fe20003800000 */
.L_x_125:
[----:B------:R-:W-:-:S05]  /*c3a0*/  IMAD.X R3, RZ, RZ, R3, P0 ;  /* 0x000000ffff037224 */ /* 0x000fca00000e0603 */
[----:B------:R-:W-:Y:S01]  /*c3b0*/  @!PT LDS RZ, [RZ] ;  /* 0x00000000fffff984 */ /* 0x000fe20000000800 */
[----:B------:R-:W-:Y:S01]  /*c3c0*/  @!PT LDS RZ, [RZ] ;  /* 0x00000000fffff984 */ /* 0x000fe20000000800 */
[----:B------:R-:W-:Y:S01]  /*c3d0*/  @!PT LDS RZ, [RZ] ;  /* 0x00000000fffff984 */ /* 0x000fe20000000800 */
[----:B------:R0:W-:Y:S04]  /*c3e0*/  LDGSTS.E.BYPASS.LTC128B.128 [R19+0x18400], desc[UR38][R2.64], !P3 ;  /* 0x1840000002137fae */ /* 0x0001e8000d901d66 */
[----:B------:R0:W-:Y:S01]  /*c3f0*/  LDGSTS.E.BYPASS.LTC128B.128 [R19+0x1b400], desc[UR38][R2.64+0x80], !P2 ;  /* 0x1b40008002137fae */ /* 0x0001e2000d101d66 */
[----:B------:R-:W-:-:S03]  /*c400*/  MOV R13, R18 ;  /* 0x00000012000d7202 */ /* 0x000fc60000000f00 */
[----:B------:R0:W-:Y:S01]  /*c410*/  LDGSTS.E.BYPASS.LTC128B.128 [R19+0x1e400], desc[UR38][R2.64+0x100], !P1 ;  /* 0x1e40010002137fae */ /* 0x0001e2000c901d66 */
[----:B------:R-:W-:-:S07]  /*c420*/  IMAD.MOV.U32 R4, RZ, RZ, R14 ;  /* 0x000000ffff047224 */ /* 0x000fce00078e000e */
[----:B0-----:R-:W-:Y:S05]  /*c430*/  WARPSYNC.COLLECTIVE R15, `(.L_x_126) ;  /* 0x000000000f087348 */ /* 0x001fea0003c00000 */
[----:B------:R1:W2:Y:S02]  /*c440*/  SHFL.IDX P6, R14, R13, R12, R11 ;  /* 0x0000000c0d0e7389 */ /* 0x0002a400000c000b */
[----:B012---:R-:W-:Y:S01]  /*c450*/  ENDCOLLECTIVE ;  /* 0x000000000000791b */ /* 0x007fe20003800000 */
.L_x_126:
[----:B------:R-:W-:Y:S01]  /*c460*/  IMAD.MOV.U32 R13, RZ, RZ, R20 ;  /* 0x000000ffff0d7224 */ /* 0x000fe200078e0014 */
[----:B------:R-:W-:Y:S02]  /*c470*/  MOV R12, 0x2 ;  /* 0x00000002000c7802 */ /* 0x000fe40000000f00 */
[----:B------:R-:W-:-:S13]  /*c480*/  IADD3 R2, P0, R14, R35, RZ ;  /* 0x000000230e027210 */ /* 0x000fda0007f1e0ff */
[----:B------:R-:W-:Y:S05]  /*c490*/  WARPSYNC.COLLECTIVE R15, `(.L_x_127) ;  /* 0x000000000f087348 */ /* 0x000fea0003c00000 */
[----:B------:R0:W1:Y:S02]  /*c4a0*/  SHFL.IDX P6, R14, R13, R12, R11 ;  /* 0x0000000c0d0e7389 */ /* 0x00006400000c000b */
[----:B01----:R-:W-:Y:S01]  /*c4b0*/  ENDCOLLECTIVE ;  /* 0x000000000000791b */ /* 0x003fe20003800000 */
.L_x_127:
[----:B------:R-:W-:-:S05]  /*c4c0*/  IMAD.X R3, RZ, RZ, R4, P0 ;  /* 0x000000ffff037224 */ /* 0x000fca00000e0604 */
[----:B------:R-:W-:Y:S01]  /*c4d0*/  @!PT LDS RZ, [RZ] ;  /* 0x00000000fffff984 */ /* 0x000fe20000000800 */
[----:B------:R-:W-:Y:S01]  /*c4e0*/  @!PT LDS RZ, [RZ] ;  /* 0x00000000fffff984 */ /* 0x000fe20000000800 */
[----:B------:R-:W-:Y:S01]  /*c4f0*/  @!PT LDS RZ, [RZ] ;  /* 0x00000000fffff984 */ /* 0x000fe20000000800 */
[----:B------:R0:W-:Y:S04]  /*c500*/  LDGSTS.E.BYPASS.LTC128B.128 [R19+0x18c00], desc[UR38][R2.64], !P3 ;  /* 0x18c0000002137fae */ /* 0x0001e8000d901d66 */
[----:B------:R0:W-:Y:S01]  /*c510*/  LDGSTS.E.BYPASS.LTC128B.128 [R19+0x1bc00], desc[UR38][R2.64+0x80], !P2 ;  /* 0x1bc0008002137fae */ /* 0x0001e2000d101d66 */
[----:B------:R-:W-:-:S03]  /*c520*/  IMAD.MOV.U32 R13, RZ, RZ, R18 ;  /* 0x000000ffff0d7224 */ /* 0x000fc600078e0012 */
[----:B------:R0:W-:Y:S01]  /*c530*/  LDGSTS.E.BYPASS.LTC128B.128 [R19+0x1ec00], desc[UR38][R2.64+0x100], !P1 ;  /* 0x1ec0010002137fae */ /* 0x0001e2000c901d66 */
[----:B------:R-:W-:-:S07]  /*c540*/  IMAD.MOV.U32 R5, RZ, RZ, R14 ;  /* 0x000000ffff057224 */ /* 0x000fce00078e000e */
[----:B0-----:R-:W-:Y:S05]  /*c550*/  WARPSYNC.COLLECTIVE R15, `(.L_x_128) ;  /* 0x000000000f087348 */ /* 0x001fea0003c00000 */
[----:B------:R1:W2:Y:S02]  /*c560*/  SHFL.IDX P6, R14, R13, R12, R11 ;  /* 0x0000000c0d0e7389 */ /* 0x0002a400000c000b */
[----:B012---:R-:W-:Y:S01]  /*c570*/  ENDCOLLECTIVE ;  /* 0x000000000000791b */ /* 0x007fe20003800000 */
.L_x_128:
[----:B------:R-:W-:Y:S01]  /*c580*/  IMAD.MOV.U32 R13, RZ, RZ, R20 ;  /* 0x000000ffff0d7224 */ /* 0x000fe200078e0014 */
[----:B------:R-:W-:-:S04]  /*c590*/  MOV R12, R14 ;  /* 0x0000000e000c7202 */ /* 0x000fc80000000f00 */
[----:B------:R-:W-:Y:S02]  /*c5a0*/  IADD3 R2, P0, R12, R35, RZ ;  /* 0x000000230c027210 */ /* 0x000fe40007f1e0ff */
[----:B------:R-:W-:-:S03]  /*c5b0*/  MOV R12, 0x3 ;  /* 0x00000003000c7802 */ /* 0x000fc60000000f00 */
[----:B------:R-:W-:-:S08]  /*c5c0*/  IMAD.X R3, RZ, RZ, R5, P0 ;  /* 0x000000ffff037224 */ /* 0x000fd000000e0605 */
[----:B------:R-:W-:Y:S05]  /*c5d0*/  WARPSYNC.COLLECTIVE R15, `(.L_x_129) ;  /* 0x000000000f087348 */ /* 0x000fea0003c00000 */
[----:B------:R0:W1:Y:S02]  /*c5e0*/  SHFL.IDX P6, R14, R13, R12, R11 ;  /* 0x0000000c0d0e7389 */ /* 0x00006400000c000b */
[----:B01----:R-:W-:Y:S01]  /*c5f0*/  ENDCOLLECTIVE ;  /* 0x000000000000791b */ /* 0x003fe20003800000 */
.L_x_129:
[----:B------:R-:W-:Y:S01]  /*c600*/  @!PT LDS RZ, [RZ] ;  /* 0x00000000fffff984 */ /* 0x000fe20000000800 */
[----:B------:R-:W-:Y:S01]  /*c610*/  @!PT LDS RZ, [RZ] ;  /* 0x00000000fffff984 */ /* 0x000fe20000000800 */
[----:B------:R-:W-:Y:S01]  /*c620*/  @!PT LDS RZ, [RZ] ;  /* 0x00000000fffff984 */ /* 0x000fe20000000800 */
[----:B------:R-:W-:Y:S04]  /*c630*/  LDGSTS.E.BYPASS.LTC128B.128 [R19+0x19400], desc[UR38][R2.64], !P3 ;  /* 0x1940000002137fae */ /* 0x000fe8000d901d66 */
[----:B------:R-:W-:Y:S04]  /*c640*/  LDGSTS.E.BYPASS.LTC128B.128 [R19+0x1c400], desc[UR38][R2.64+0x80], !P2 ;  /* 0x1c40008002137fae */ /* 0x000fe8000d101d66 */
[----:B------:R0:W-:Y:S01]  /*c650*/  LDGSTS.E.BYPASS.LTC128B.128 [R19+0x1f400], desc[UR38][R2.64+0x100], !P1 ;  /* 0x1f40010002137fae */ /* 0x0001e2000c901d66 */
[----:B------:R-:W-:Y:S02]  /*c660*/  IMAD.MOV.U32 R13, RZ, RZ, R18 ;  /* 0x000000ffff0d7224 */ /* 0x000fe400078e0012 */
[----:B0-----:R-:W-:-:S07]  /*c670*/  IMAD.MOV.U32 R3, RZ, RZ, R14 ;  /* 0x000000ffff037224 */ /* 0x001fce00078e000e */
[----:B------:R-:W-:Y:S05]  /*c680*/  WARPSYNC.COLLECTIVE R15, `(.L_x_130) ;  /* 0x000000000f087348 */ /* 0x000fea0003c00000 */
[----:B------:R0:W1:Y:S02]  /*c690*/  SHFL.IDX P6, R14, R13, R12, R11 ;  /* 0x0000000c0d0e7389 */ /* 0x00006400000c000b */
[----:B01----:R-:W-:Y:S01]  /*c6a0*/  ENDCOLLECTIVE ;  /* 0x000000000000791b */ /* 0x003fe20003800000 */
.L_x_130:
[----:B------:R-:W-:Y:S02]  /*c6b0*/  IMAD.MOV.U32 R13, RZ, RZ, R20 ;  /* 0x000000ffff0d7224 */ /* 0x000fe400078e0014 */
[----:B------:R-:W-:Y:S01]  /*c6c0*/  IMAD.MOV.U32 R12, RZ, RZ, 0x4 ;  /* 0x00000004ff0c7424 */ /* 0x000fe200078e00ff */
[----:B------:R-:W-:-:S13]  /*c6d0*/  IADD3 R2, P0, R14, R35, RZ ;  /* 0x000000230e027210 */ /* 0x000fda0007f1e0ff */
[----:B------:R-:W-:Y:S05]  /*c6e0*/  WARPSYNC.COLLECTIVE R15, `(.L_x_131) ;  /* 0x000000000f087348 */ /* 0x000fea0003c00000 */
[----:B------:R0:W1:Y:S02]  /*c6f0*/  SHFL.IDX P6, R14, R13, R12, R11 ;  /* 0x0000000c0d0e7389 */ /* 0x00006400000c000b */
[----:B01----:R-:W-:Y:S01]  /*c700*/  ENDCOLLECTIVE ;  /* 0x000000000000791b */ /* 0x003fe20003800000 */
.L_x_131:
[----:B------:R-:W-:-:S05]  /*c710*/  IADD3.X R3, RZ, R3, RZ, P0, !PT ;  /* 0x00000003ff037210 */ /* 0x000fca00007fe4ff */
[----:B------:R-:W-:Y:S01]  /*c720*/  @!PT LDS RZ, [RZ] ;  /* 0x00000000fffff984 */ /* 0x000fe20000000800 */
[----:B------:R-:W-:Y:S01]  /*c730*/  @!PT LDS RZ, [RZ] ;  /* 0x00000000fffff984 */ /* 0x000fe20000000800 */
[----:B------:R-:W-:Y:S01]  /*c740*/  @!PT LDS RZ, [RZ] ;  /* 0x00000000fffff984 */ /* 0x000fe20000000800 */
[----:B------:R0:W-:Y:S04]  /*c750*/  LDGSTS.E.BYPASS.LTC128B.128 [R19+0x19c00], desc[UR38][R2.64], !P3 ;  /* 0x19c0000002137fae */ /* 0x0001e8000d901d66 */
[----:B------:R0:W-:Y:S01]  /*c760*/  LDGSTS.E.BYPASS.LTC128B.128 [R19+0x1cc00], desc[UR38][R2.64+0x80], !P2 ;  /* 0x1cc0008002137fae */ /* 0x0001e2000d101d66 */
[----:B------:R-:W-:-:S03]  /*c770*/  IMAD.MOV.U32 R13, RZ, RZ, R18 ;  /* 0x000000ffff0d7224 */ /* 0x000fc600078e0012 */
[----:B------:R0:W-:Y:S01]  /*c780*/  LDGSTS.E.BYPASS.LTC128B.128 [R19+0x1fc00], desc[UR38][R2.64+0x100], !P1 ;  /* 0x1fc0010002137fae */ /* 0x0001e2000c901d66 */
[----:B------:R-:W-:-:S07]  /*c790*/  MOV R4, R14 ;  /* 0x0000000e00047202 */ /* 0x000fce0000000f00 */
[----:B0-----:R-:W-:Y:S05]  /*c7a0*/  WARPSYNC.COLLECTIVE R15, `(.L_x_132) ;  /* 0x000000000f087348 */ /* 0x001fea0003c00000 */
[----:B------:R1:W2:Y:S02]  /*c7b0*/  SHFL.IDX P6, R14, R13, R12, R11 ;  /* 0x0000000c0d0e7389 */ /* 0x0002a400000c000b */
[----:B012---:R-:W-:Y:S01]  /*c7c0*/  ENDCOLLECTIVE ;  /* 0x000000000000791b */ /* 0x007fe20003800000 */
.L_x_132:
[----:B------:R-:W-:Y:S02]  /*c7d0*/  IMAD.MOV.U32 R13, RZ, RZ, R20 ;  /* 0x000000ffff0d7224 */ /* 0x000fe400078e0014 */
[----:B------:R-:W-:-:S05]  /*c7e0*/  IMAD.MOV.U32 R12, RZ, RZ, R14 ;  /* 0x000000ffff0c7224 */ /* 0x000fca00078e000e */
[----:B------:R-:W-:Y:S01]  /*c7f0*/  IADD3 R2, P0, R12, R35, RZ ;  /* 0x000000230c027210 */ /* 0x000fe20007f1e0ff */
[----:B------:R-:W-:-:S03]  /*c800*/  IMAD.MOV.U32 R12, RZ, RZ, 0x5 ;  /* 0x00000005ff0c7424 */ /* 0x000fc600078e00ff */
[----:B------:R-:W-:-:S09]  /*c810*/  IADD3.X R3, RZ, R4, RZ, P0, !PT ;  /* 0x00000004ff037210 */ /* 0x000fd200007fe4ff */
[----:B------:R-:W-:Y:S05]  /*c820*/  WARPSYNC.COLLECTIVE R15, `(.L_x_133) ;  /* 0x000000000f087348 */ /* 0x000fea0003c00000 */
[----:B------:R0:W1:Y:S02]  /*c830*/  SHFL.IDX P6, R14, R13, R12, R11 ;  /* 0x0000000c0d0e7389 */ /* 0x00006400000c000b */
[----:B01----:R-:W-:Y:S01]  /*c840*/  ENDCOLLECTIVE ;  /* 0x000000000000791b */ /* 0x003fe20003800000 */
.L_x_133:
[----:B------:R-:W-:Y:S01]  /*c850*/  @!PT LDS RZ, [RZ] ;  /* 0x00000000fffff984 */ /* 0x000fe20000000800 */
[----:B------:R-:W-:Y:S01]  /*c860*/  @!PT LDS RZ, [RZ] ;  /* 0x00000000fffff984 */ /* 0x000fe20000000800 */
[----:B------:R-:W-:Y:S01]  /*c870*/  @!PT LDS RZ, [RZ] ;  /* 0x00000000fffff984 */ /* 0x000fe20000000800 */
[----:B------:R0:W-:Y:S04]  /*c880*/  LDGSTS.E.BYPASS.LTC128B.128 [R19+0x1a400], desc[UR38][R2.64], !P3 ;  /* 0x1a40000002137fae */ /* 0x0001e8000d901d66 */
[----:B------:R0:W-:Y:S04]  /*c890*/  LDGSTS.E.BYPASS.LTC128B.128 [R19+0x1d400], desc[UR38][R2.64+0x80], !P2 ;  /* 0x1d40008002137fae */ /* 0x0001e8000d101d66 */
[----:B------:R0:W-:Y:S01]  /*c8a0*/  LDGSTS.E.BYPASS.LTC128B.128 [R19+0x20400], desc[UR38][R2.64+0x100], !P1 ;  /* 0x2040010002137fae */ /* 0x0001e2000c901d66 */
[----:B------:R-:W-:Y:S01]  /*c8b0*/  IMAD.MOV.U32 R13, RZ, RZ, R18 ;  /* 0x000000ffff0d7224 */ /* 0x000fe200078e0012 */
[----:B------:R-:W-:-:S07]  /*c8c0*/  MOV R20, R14 ;  /* 0x0000000e00147202 */ /* 0x000fce0000000f00 */
[----:B0-----:R-:W-:Y:S05]  /*c8d0*/  WARPSYNC.COLLECTIVE R15, `(.L_x_134) ;  /* 0x000000000f087348 */ /* 0x001fea0003c00000 */
[----:B------:R1:W2:Y:S02]  /*c8e0*/  SHFL.IDX P6, R14, R13, R12, R11 ;  /* 0x0000000c0d0e7389 */ /* 0x0002a400000c000b */
[----:B012---:R-:W-:Y:S01]  /*c8f0*/  ENDCOLLECTIVE ;  /* 0x000000000000791b */ /* 0x007fe20003800000 */
.L_x_134:
[----:B------:R-:W-:Y:S05]  /*c900*/  BRA `(.L_x_135) ;  /* 0xffffffd000c07947 */ /* 0x000fea000383ffff */
.L_x_64:
[----:B0-----:R0:W2:Y:S02]  /*c910*/  SYNCS.PHASECHK.TRANS64.TRYWAIT P0, [R4+URZ+0x2a860], R3 ;  /* 0x02a86003040075a7 */ /* 0x0010a4000800017f */
[----:B--2---:R-:W-:Y:S05]  /*c920*/  @!P0 NANOSLEEP.SYNCS 0x989680 ;  /* 0x009896800000895d */ /* 0x004fea0003900000 */
[----:B------:R-:W2:Y:S02]  /*c930*/  @!P0 SYNCS.PHASECHK.TRANS64 P0, [R4+URZ+0x2a860], R3 ;  /* 0x02a86003040085a7 */ /* 0x000ea4000800007f */
[----:B--2---:R-:W-:Y:S05]  /*c940*/  @!P0 BRA `(.L_x_64) ;  /* 0xfffffffc00f08947 */ /* 0x004fea000383ffff */
[----:B------:R-:W-:Y:S05]  /*c950*/  BRA `(.L_x_136) ;  /* 0xffffffd4001c7947 */ /* 0x000fea000383ffff */
.L_x_65:
[----:B------:R-:W-:Y:S01]  /*c960*/  BSSY B1, `(.L_x_137) ;  /* 0x0000008000017945 */ /* 0x000fe20003800000 */
[----:B------:R-:W-:Y:S01]  /*c970*/  IMAD.MOV.U32 R13, RZ, RZ, R17 ;  /* 0x000000ffff0d7224 */ /* 0x000fe200078e0011 */
[----:B------:R-:W-:Y:S01]  /*c980*/  MOV R12, RZ ;  /* 0x000000ff000c7202 */ /* 0x000fe20000000f00 */
[----:B------:R-:W-:Y:S02]  /*c990*/  IMAD.MOV.U32 R11, RZ, RZ, 0x181f ;  /* 0x0000181fff0b7424 */ /* 0x000fe400078e00ff */
[----:B------:R-:W-:-:S07]  /*c9a0*/  IMAD.MOV.U32 R15, RZ, RZ, -0x1 ;  /* 0xffffffffff0f7424 */ /* 0x000fce00078e00ff */
[----:B01----:R-:W-:Y:S05]  /*c9b0*/  WARPSYNC.COLLECTIVE R15, `(.L_x_138) ;  /* 0x000000000f087348 */ /* 0x003fea0003c00000 */
[----:B------:R2:W3:Y:S02]  /*c9c0*/  SHFL.IDX P6, R14, R13, R12, R11 ;  /* 0x0000000c0d0e7389 */ /* 0x0004e400000c000b */
[----:B0123--:R-:W-:Y:S01]  /*c9d0*/  ENDCOLLECTIVE ;  /* 0x000000000000791b */ /* 0x00ffe20003800000 */
.L_x_138:
[----:B------:R-:W-:Y:S05]  /*c9e0*/  BSYNC B1 ;  /* 0x0000000000017941 */ /* 0x000fea0003800000 */
.L_x_137:
        /* <DEDUP_REMOVED lines=9> */
.L_x_139:
[----:B------:R-:W-:Y:S01]  /*ca80*/  MOV R13, R17 ;  /* 0x00000011000d7202 */ /* 0x000fe20000000f00 */
[----:B------:R-:W-:Y:S01]  /*ca90*/  IMAD.MOV.U32 R12, RZ, RZ, 0x1 ;  /* 0x00000001ff0c7424 */ /* 0x000fe200078e00ff */
[----:B------:R-:W-:-:S13]  /*caa0*/  IADD3 R2, P1, R14, R35, RZ ;  /* 0x000000230e027210 */ /* 0x000fda0007f3e0ff */
[----:B------:R-:W-:Y:S05]  /*cab0*/  WARPSYNC.COLLECTIVE R15, `(.L_x_140) ;  /* 0x000000000f087348 */ /* 0x000fea0003c00000 */
[----:B------:R0:W1:Y:S02]  /*cac0*/  SHFL.IDX P6, R14, R13, R12, R11 ;  /* 0x0000000c0d0e7389 */ /* 0x00006400000c000b */
[----:B01----:R-:W-:Y:S01]  /*cad0*/  ENDCOLLECTIVE ;  /* 0x000000000000791b */ /* 0x003fe20003800000 */
.L_x_140:
[----:B------:R-:W-:Y:S01]  /*cae0*/  IMAD.X R3, RZ, RZ, R3, P1 ;  /* 0x000000ffff037224 */ /* 0x000fe200008e0603 */
[----:B------:R-:W-:-:S04]  /*caf0*/  LOP3.LUT P1, RZ, R29, 0x1, RZ, 0xc0, !PT ;  /* 0x000000011dff7812 */ /* 0x000fc8000782c0ff */
[----:B------:R-:W-:Y:S02]  /*cb00*/  ISETP.LT.OR P2, PT, R0, 0x1, !P1 ;  /* 0x000000010000780c */ /* 0x000fe40004f41670 */
[----:B------:R-:W-:-:S11]  /*cb10*/  MOV R13, R16 ;  /* 0x00000010000d7202 */ /* 0x000fd60000000f00 */
[----:B------:R-:W-:Y:S01]  /*cb20*/  @!PT LDS RZ, [RZ] ;  /* 0x00000000fffff984 */ /* 0x000fe20000000800 */
[----:B------:R-:W-:Y:S01]  /*cb30*/  @!PT LDS RZ, [RZ] ;  /* 0x00000000fffff984 */ /* 0x000fe20000000800 */
[----:B------:R-:W-:Y:S01]  /*cb40*/  @!PT LDS RZ, [RZ] ;  /* 0x00000000fffff984 */ /* 0x000fe20000000800 */
[----:B------:R0:W-:Y:S01]  /*cb50*/  LDGSTS.E.BYPASS.LTC128B.128 [R5+0x400], desc[UR38][R2.64], !P2 ;  /* 0x0040000002057fae */ /* 0x0001e2000d101d66 */
[----:B------:R-:W-:Y:S01]  /*cb60*/  ISETP.LT.OR P2, PT, R0, 0x1, !P0 ;  /* 0x000000010000780c */ /* 0x000fe20004741670 */
[----:B------:R-:W-:-:S12]  /*cb70*/  IMAD.MOV.U32 R8, RZ, RZ, R14 ;  /* 0x000000ffff087224 */ /* 0x000fd800078e000e */
[----:B0-----:R-:W-:Y:S05]  /*cb80*/  WARPSYNC.COLLECTIVE R15, `(.L_x_141) ;  /* 0x000000000f087348 */ /* 0x001fea0003c00000 */
[----:B------:R1:W2:Y:S02]  /*cb90*/  SHFL.IDX P6, R14, R13, R12, R11 ;  /* 0x0000000c0d0e7389 */ /* 0x0002a400000c000b */
[----:B012---:R-:W-:Y:S01]  /*cba0*/  ENDCOLLECTIVE ;  /* 0x000000000000791b */ /* 0x007fe20003800000 */
.L_x_141:
[----:B------:R-:W-:Y:S01]  /*cbb0*/  @!PT LDS RZ, [RZ] ;  /* 0x00000000fffff984 */ /* 0x000fe20000000800 */
[----:B------:R-:W-:Y:S01]  /*cbc0*/  @!PT LDS RZ, [RZ] ;  /* 0x00000000fffff984 */ /* 0x000fe20000000800 */
[----:B------:R-:W-:Y:S01]  /*cbd0*/  @!PT LDS RZ, [RZ] ;  /* 0x00000000fffff984 */ /* 0x000fe20000000800 */
[----:B------:R0:W-:Y:S01]  /*cbe0*/  LDGSTS.E.BYPASS.LTC128B.128 [R5+0x3400], desc[UR38][R2.64+0x80], !P2 ;  /* 0x0340008002057fae */ /* 0x0001e2000d101d66 */
[----:B------:R-:W-:Y:S01]  /*cbf0*/  IMAD.MOV.U32 R13, RZ, RZ, R17 ;  /* 0x000000ffff0d7224 */ /* 0x000fe200078e0011 */
[----:B------:R-:W-:Y:S02]  /*cc00*/  MOV R12, 0x2 ;  /* 0x00000002000c7802 */ /* 0x000fe40000000f00 */
[----:B0-----:R-:W-:-:S13]  /*cc10*/  IADD3 R2, P2, R14, R35, RZ ;  /* 0x000000230e027210 */ /* 0x001fda0007f5e0ff */
[----:B------:R-:W-:Y:S05]  /*cc20*/  WARPSYNC.COLLECTIVE R15, `(.L_x_142) ;  /* 0x000000000f087348 */ /* 0x000fea0003c00000 */
[----:B------:R0:W1:Y:S02]  /*cc30*/  SHFL.IDX P6, R14, R13, R12, R11 ;  /* 0x0000000c0d0e7389 */ /* 0x00006400000c000b */
[----:B01----:R-:W-:Y:S01]  /*cc40*/  ENDCOLLECTIVE ;  /* 0x000000000000791b */ /* 0x003fe20003800000 */
.L_x_142:
[----:B------:R-:W-:Y:S01]  /*cc50*/  IMAD.X R3, RZ, RZ, R8, P2 ;  /* 0x000000ffff037224 */ /* 0x000fe200010e0608 */
[----:B------:R-:W-:Y:S01]  /*cc60*/  ISETP.LT.OR P2, PT, R0, 0x11, !P1 ;  /* 0x000000110000780c */ /* 0x000fe20004f41670 */
[----:B------:R-:W-:-:S12]  /*cc70*/  IMAD.MOV.U32 R13, RZ, RZ, R16 ;  /* 0x000000ffff0d7224 */ /* 0x000fd800078e0010 */
        /* <DEDUP_REMOVED lines=9> */
.L_x_143:
[----:B------:R-:W-:Y:S01]  /*cd10*/  @!PT LDS RZ, [RZ] ;  /* 0x00000000fffff984 */ /* 0x000fe20000000800 */
[----:B------:R-:W-:Y:S01]  /*cd20*/  @!PT LDS RZ, [RZ] ;  /* 0x00000000fffff984 */ /* 0x000fe20000000800 */
[----:B------:R-:W-:Y:S01]  /*cd30*/  @!PT LDS RZ, [RZ] ;  /* 0x00000000fffff984 */ /* 0x000fe20000000800 */
[----:B------:R0:W-:Y:S01]  /*cd40*/  LDGSTS.E.BYPASS.LTC128B.128 [R5+0x3c00], desc[UR38][R2.64+0x80], !P2 ;  /* 0x03c0008002057fae */ /* 0x0001e2000d101d66 */
[----:B------:R-:W-:Y:S02]  /*cd50*/  IMAD.MOV.U32 R13, RZ, RZ, R17 ;  /* 0x000000ffff0d7224 */ /* 0x000fe400078e0011 */
[----:B------:R-:W-:Y:S01]  /*cd60*/  IMAD.MOV.U32 R12, RZ, RZ, 0x3 ;  /* 0x00000003ff0c7424 */ /* 0x000fe200078e00ff */
[----:B0-----:R-:W-:-:S13]  /*cd70*/  IADD3 R2, P2, R14, R35, RZ ;  /* 0x000000230e027210 */ /* 0x001fda0007f5e0ff */
[----:B------:R-:W-:Y:S05]  /*cd80*/  WARPSYNC.COLLECTIVE R15, `(.L_x_144) ;  /* 0x000000000f087348 */ /* 0x000fea0003c00000 */
[----:B------:R0:W1:Y:S02]  /*cd90*/  SHFL.IDX P6, R14, R13, R12, R11 ;  /* 0x0000000c0d0e7389 */ /* 0x00006400000c000b */
[----:B01----:R-:W-:Y:S01]  /*cda0*/  ENDCOLLECTIVE ;  /* 0x000000000000791b */ /* 0x003fe20003800000 */
.L_x_144:
[----:B------:R-:W-:Y:S02]  /*cdb0*/  IADD3.X R3, RZ, R8, RZ, P2, !PT ;  /* 0x00000008ff037210 */ /* 0x000fe400017fe4ff */
[----:B------:R-:W-:Y:S01]  /*cdc0*/  ISETP.LT.OR P2, PT, R0, 0x21, !P1 ;  /* 0x000000210000780c */ /* 0x000fe20004f41670 */
[----:B------:R-:W-:-:S12]  /*cdd0*/  IMAD.MOV.U32 R13, RZ, RZ, R16 ;  /* 0x000000ffff0d7224 */ /* 0x000fd800078e0010 */
[----:B------:R-:W-:Y:S01]  /*cde0*/  @!PT LDS RZ, [RZ] ;  /* 0x00000000fffff984 */ /* 0x000fe20000000800 */
[----:B------:R-:W-:Y:S01]  /*cdf0*/  @!PT LDS RZ, [RZ] ;  /* 0x00000000fffff984 */ /* 0x000fe20000000800 */
[----:B------:R-:W-:Y:S01]  /*ce00*/  @!PT LDS RZ, [RZ] ;  /* 0x00000000fffff984 */ /* 0x000fe20000000800 */
[----:B------:R0:W-:Y:S01]  /*ce10*/  LDGSTS.E.BYPASS.LTC128B.128 [R5+0x1400], desc[UR38][R2.64], !P2 ;  /* 0x0140000002057fae */ /* 0x0001e2000d101d66 */
[----:B------:R-:W-:Y:S02]  /*ce20*/  ISETP.LT.OR P2, PT, R0, 0x21, !P0 ;  /* 0x000000210000780c */ /* 0x000fe40004741670 */
[----:B------:R-:W-:-:S11]  /*ce30*/  MOV R8, R14 ;  /* 0x0000000e00087202 */ /* 0x000fd60000000f00 */
[----:B0-----:R-:W-:Y:S05]  /*ce40*/  WARPSYNC.COLLECTIVE R15, `(.L_x_145) ;  /* 0x000000000f087348 */ /* 0x001fea0003c00000 */
[----:B------:R1:W2:Y:S02]  /*ce50*/  SHFL.IDX P6, R14, R13, R12, R11 ;  /* 0x0000000c0d0e7389 */ /* 0x0002a400000c000b */
[----:B012---:R-:W-:Y:S01]  /*ce60*/  ENDCOLLECTIVE ;  /* 0x000000000000791b */ /* 0x007fe20003800000 */
.L_x_145:
[----:B------:R-:W-:Y:S01]  /*ce70*/  @!PT LDS RZ, [RZ] ;  /* 0x00000000fffff984 */ /* 0x000fe20000000800 */
[----:B------:R-:W-:Y:S01]  /*ce80*/  @!PT LDS RZ, [RZ] ;  /* 0x00000000fffff984 */ /* 0x000fe20000000800 */
[----:B------:R-:W-:Y:S01]  /*ce90*/  @!PT LDS RZ, [RZ] ;  /* 0x00000000fffff984 */ /* 0x000fe20000000800 */
[----:B------:R0:W-:Y:S01]  /*cea0*/  LDGSTS.E.BYPASS.LTC128B.128 [R5+0x4400], desc[UR38][R2.64+0x80], !P2 ;  /* 0x0440008002057fae */ /* 0x0001e2000d101d66 */
[----:B------:R-:W-:Y:S01]  /*ceb0*/  MOV R13, R17 ;  /* 0x00000011000d7202 */ /* 0x000fe20000000f00 */
[----:B------:R-:W-:Y:S01]  /*cec0*/  IMAD.MOV.U32 R12, RZ, RZ, 0x4 ;  /* 0x00000004ff0c7424 */ /* 0x000fe200078e00ff */
[----:B0-----:R-:W-:-:S13]  /*ced0*/  IADD3 R2, P2, R14, R35, RZ ;  /* 0x000000230e027210 */ /* 0x001fda0007f5e0ff */
[----:B------:R-:W-:Y:S05]  /*cee0*/  WARPSYNC.COLLECTIVE R15, `(.L_x_146) ;  /* 0x000000000f087348 */ /* 0x000fea0003c00000 */
[----:B------:R0:W1:Y:S02]  /*cef0*/  SHFL.IDX P6, R14, R13, R12, R11 ;  /* 0x0000000c0d0e7389 */ /* 0x00006400000c000b */
[----:B01----:R-:W-:Y:S01]  /*cf00*/  ENDCOLLECTIVE ;  /* 0x000000000000791b */ /* 0x003fe20003800000 */
.L_x_146:
[----:B------:R-:W-:Y:S01]  /*cf10*/  IMAD.X R3, RZ, RZ, R8, P2 ;  /* 0x000000ffff037224 */ /* 0x000fe200010e0608 */
        /* <DEDUP_REMOVED lines=11> */
.L_x_147:
        /* <DEDUP_REMOVED lines=10> */
.L_x_148:
        /* <DEDUP_REMOVED lines=12> */
.L_x_149:
[----:B------:R-:W-:Y:S01]  /*d130*/  @!PT LDS RZ, [RZ] ;  /* 0x00000000fffff984 */ /* 0x000fe20000000800 */
[----:B------:R-:W-:Y:S01]  /*d140*/  @!PT LDS RZ, [RZ] ;  /* 0x00000000fffff984 */ /* 0x000fe20000000800 */
[----:B------:R-:W-:Y:S01]  /*d150*/  @!PT LDS RZ, [RZ] ;  /* 0x00000000fffff984 */ /* 0x000fe20000000800 */
[----:B------:R1:W-:Y:S01]  /*d160*/  LDGSTS.E.BYPASS.LTC128B.128 [R5+0x5400], desc[UR38][R2.64+0x80], !P2 ;  /* 0x0540008002057fae */ /* 0x0003e2000d101d66 */
[----:B------:R-:W-:Y:S05]  /*d170*/  BRA `(.L_x_150) ;  /* 0xffffffcc00d87947 */ /* 0x000fea000383ffff */
.L_x_71:
[----:B0-----:R0:W1:Y:S02]  /*d180*/  SYNCS.PHASECHK.TRANS64.TRYWAIT P0, [R0+URZ+0x2a860], R3 ;  /* 0x02a86003000075a7 */ /* 0x001064000800017f */
[----:B-1----:R-:W-:Y:S05]  /*d190*/  @!P0 NANOSLEEP.SYNCS 0x989680 ;  /* 0x009896800000895d */ /* 0x002fea0003900000 */
[----:B------:R-:W1:Y:S02]  /*d1a0*/  @!P0 SYNCS.PHASECHK.TRANS64 P0, [R0+URZ+0x2a860], R3 ;  /* 0x02a86003000085a7 */ /* 0x000e64000800007f */
[----:B-1----:R-:W-:Y:S05]  /*d1b0*/  @!P0 BRA `(.L_x_71) ;  /* 0xfffffffc00f08947 */ /* 0x002fea000383ffff */
[----:B------:R-:W-:Y:S05]  /*d1c0*/  BRA `(.L_x_151) ;  /* 0xffffffd000c07947 */ /* 0x000fea000383ffff */
.L_x_72:
[----:B------:R-:W-:Y:S01]  /*d1d0*/  BSSY B0, `(.L_x_152) ;  /* 0x0000008000007945 */ /* 0x000fe20003800000 */
[----:B------:R-:W-:Y:S01]  /*d1e0*/  MOV R13, R17 ;  /* 0x00000011000d7202 */ /* 0x000fe20000000f00 */
[----:B------:R-:W-:Y:S01]  /*d1f0*/  IMAD.MOV.U32 R12, RZ, RZ, RZ ;  /* 0x000000ffff0c7224 */ /* 0x000fe200078e00ff */
[----:B------:R-:W-:Y:S01]  /*d200*/  MOV R15, 0xffffffff ;  /* 0xffffffff000f7802 */ /* 0x000fe20000000f00 */
[----:B------:R-:W-:-:S07]  /*d210*/  IMAD.MOV.U32 R11, RZ, RZ, 0x181f ;  /* 0x0000181fff0b7424 */ /* 0x000fce00078e00ff */
[----:B0-----:R-:W-:Y:S05]  /*d220*/  WARPSYNC.COLLECTIVE R15, `(.L_x_153) ;  /* 0x000000000f087348 */ /* 0x001fea0003c00000 */
[----:B------:R1:W2:Y:S02]  /*d230*/  SHFL.IDX P6, R14, R13, R12, R11 ;  /* 0x0000000c0d0e7389 */ /* 0x0002a400000c000b */
[----:B012---:R-:W-:Y:S01]  /*d240*/  ENDCOLLECTIVE ;  /* 0x000000000000791b */ /* 0x007fe20003800000 */
.L_x_153:
[----:B------:R-:W-:Y:S05]  /*d250*/  BSYNC B0 ;  /* 0x0000000000007941 */ /* 0x000fea0003800000 */
.L_x_152:
[----:B------:R-:W-:Y:S01]  /*d260*/  IMAD.MOV.U32 R13, RZ, RZ, R16 ;  /* 0x000000ffff0d7224 */ /* 0x000fe200078e0010 */
[----:B------:R-:W-:Y:S01]  /*d270*/  MOV R12, RZ ;  /* 0x000000ff000c7202 */ /* 0x000fe20000000f00 */
[----:B------:R-:W-:Y:S01]  /*d280*/  IMAD.MOV.U32 R11, RZ, RZ, 0x181f ;  /* 0x0000181fff0b7424 */ /* 0x000fe200078e00ff */
[C---:B------:R-:W-:Y:S01]  /*d290*/  LOP3.LUT R4, R29.reuse, 0x1, RZ, 0xc0, !PT ;  /* 0x000000011d047812 */ /* 0x040fe200078ec0ff */
[----:B------:R-:W-:Y:S01]  /*d2a0*/  IMAD.MOV.U32 R15, RZ, RZ, -0x1 ;  /* 0xffffffffff0f7424 */ /* 0x000fe200078e00ff */
[----:B------:R-:W-:Y:S01]  /*d2b0*/  LOP3.LUT P0, RZ, R29, 0x2, RZ, 0xc0, !PT ;  /* 0x000000021dff7812 */ /* 0x000fe2000780c0ff */
[----:B------:R-:W-:Y:S01]  /*d2c0*/  IMAD.MOV.U32 R3, RZ, RZ, R14 ;  /* 0x000000ffff037224 */ /* 0x000fe200078e000e */
[----:B------:R-:W-:-:S13]  /*d2d0*/  ISETP.NE.U32.AND P1, PT, R4, 0x1, PT ;  /* 0x000000010400780c */ /* 0x000fda0003f25070 */
[----:B------:R-:W-:Y:S05]  /*d2e0*/  WARPSYNC.COLLECTIVE R15, `(.L_x_154) ;  /* 0x000000000f087348 */ /* 0x000fea0003c00000 */
[----:B------:R0:W1:Y:S02]  /*d2f0*/  SHFL.IDX P6, R14, R13, R12, R11 ;  /* 0x0000000c0d0e7389 */ /* 0x00006400000c000b */
[----:B01----:R-:W-:Y:S01]  /*d300*/  ENDCOLLECTIVE ;  /* 0x000000000000791b */ /* 0x003fe20003800000 */
.L_x_154:
[C---:B------:R-:W-:Y:S02]  /*d310*/  ISETP.LT.OR P3, PT, R5.reuse, 0x1, !P0 ;  /* 0x000000010500780c */ /* 0x040fe40004761670 */
[----:B------:R-:W-:Y:S02]  /*d320*/  ISETP.LT.OR P2, PT, R5, 0x1, P1 ;  /* 0x000000010500780c */ /* 0x000fe40000f41670 */
[----:B------:R-:W-:Y:S01]  /*d330*/  LEA R4, R25, UR45, 0x1 ;  /* 0x0000002d19047c11 */ /* 0x000fe2000f8e08ff */
[----:B------:R-:W-:Y:S02]  /*d340*/  IMAD.MOV.U32 R13, RZ, RZ, R17 ;  /* 0x000000ffff0d7224 */ /* 0x000fe400078e0011 */
[----:B------:R-:W-:Y:S01]  /*d350*/  IMAD.MOV.U32 R12, RZ, RZ, 0x1 ;  /* 0x00000001ff0c7424 */ /* 0x000fe200078e00ff */
[----:B------:R-:W-:-:S07]  /*d360*/  MOV R2, R14 ;  /* 0x0000000e00027202 */ /* 0x000fce0000000f00 */
[----:B------:R-:W-:Y:S05]  /*d370*/  WARPSYNC.COLLECTIVE R15, `(.L_x_155) ;  /* 0x000000000f087348 */ /* 0x000fea0003c00000 */
[----:B------:R0:W1:Y:S02]  /*d380*/  SHFL.IDX P6, R14, R13, R12, R11 ;  /* 0x0000000c0d0e7389 */ /* 0x00006400000c000b */
[----:B01----:R-:W-:Y:S01]  /*d390*/  ENDCOLLECTIVE ;  /* 0x000000000000791b */ /* 0x003fe20003800000 */
.L_x_155:
[----:B------:R-:W-:-:S05]  /*d3a0*/  IMAD.WIDE.U32 R2, R30, 0x2, R2 ;  /* 0x000000021e027825 */ /* 0x000fca00078e0002 */
[----:B------:R-:W-:Y:S01]  /*d3b0*/  @!PT LDS RZ, [RZ] ;  /* 0x00000000fffff984 */ /* 0x000fe20000000800 */
[----:B------:R-:W-:Y:S01]  /*d3c0*/  @!PT LDS RZ, [RZ] ;  /* 0x00000000fffff984 */ /* 0x000fe20000000800 */
[----:B------:R-:W-:Y:S01]  /*d3d0*/  @!PT LDS RZ, [RZ] ;  /* 0x00000000fffff984 */ /* 0x000fe20000000800 */
[----:B------:R0:W-:Y:S01]  /*d3e0*/  LDGSTS.E.BYPASS.LTC128B.128 [R4+0x400], desc[UR38][R2.64], !P2 ;  /* 0x0040000002047fae */ /* 0x0001e2000d101d66 */
[----:B------:R-:W-:-:S03]  /*d3f0*/  ISETP.LT.OR P2, PT, R5, 0x11, P1 ;  /* 0x000000110500780c */ /* 0x000fc60000f41670 */
[----:B------:R0:W-:Y:S01]  /*d400*/  LDGSTS.E.BYPASS.LTC128B.128 [R4+0x3400], desc[UR38][R2.64+0x80], !P3 ;  /* 0x0340008002047fae */ /* 0x0001e2000d901d66 */
[----:B------:R-:W-:Y:S01]  /*d410*/  ISETP.LT.OR P3, PT, R5, 0x11, !P0 ;  /* 0x000000110500780c */ /* 0x000fe20004761670 */
[----:B------:R-:W-:Y:S01]  /*d420*/  IMAD.MOV.U32 R13, RZ, RZ, R16 ;  /* 0x000000ffff0d7224 */ /* 0x000fe200078e0010 */
[----:B------:R-:W-:-:S11]  /*d430*/  MOV R6, R14 ;  /* 0x0000000e00067202 */ /* 0x000fd60000000f00 */
[----:B0-----:R-:W-:Y:S05]  /*d440*/  WARPSYNC.COLLECTIVE R15, `(.L_x_156) ;  /* 0x000000000f087348 */ /* 0x001fea0003c00000 */
[----:B------:R1:W2:Y:S02]  /*d450*/  SHFL.IDX P6, R14, R13, R12, R11 ;  /* 0x0000000c0d0e7389 */ /* 0x0002a400000c000b */
[----:B012---:R-:W-:Y:S01]  /*d460*/  ENDCOLLECTIVE ;  /* 0x000000000000791b */ /* 0x007fe20003800000 */
.L_x_156:
[----:B------:R-:W-:Y:S01]  /*d470*/  MOV R3, R6 ;  /* 0x0000000600037202 */ /* 0x000fe20000000f00 */
[----:B------:R-:W-:Y:S02]  /*d480*/  IMAD.MOV.U32 R13, RZ, RZ, R17 ;  /* 0x000000ffff0d7224 */ /* 0x000fe400078e0011 */
[----:B------:R-:W-:Y:S02]  /*d490*/  IMAD.MOV.U32 R12, RZ, RZ, 0x2 ;  /* 0x00000002ff0c7424 */ /* 0x000fe400078e00ff */
[----:B------:R-:W-:-:S07]  /*d4a0*/  IMAD.MOV.U32 R2, RZ, RZ, R14 ;  /* 0x000000ffff027224 */ /* 0x000fce00078e000e */
[----:B------:R-:W-:Y:S05]  /*d4b0*/  WARPSYNC.COLLECTIVE R15, `(.L_x_157) ;  /* 0x000000000f087348 */ /* 0x000fea0003c00000 */
[----:B------:R0:W1:Y:S02]  /*d4c0*/  SHFL.IDX P6, R14, R13, R12, R11 ;  /* 0x0000000c0d0e7389 */ /* 0x00006400000c000b */
[----:B01----:R-:W-:Y:S01]  /*d4d0*/  ENDCOLLECTIVE ;  /* 0x000000000000791b */ /* 0x003fe20003800000 */
.L_x_157:
        /* <DEDUP_REMOVED lines=13> */
.L_x_158:
[----:B------:R-:W-:Y:S02]  /*d5b0*/  IMAD.MOV.U32 R3, RZ, RZ, R8 ;  /* 0x000000ffff037224 */ /* 0x000fe400078e0008 */
[----:B------:R-:W-:Y:S02]  /*d5c0*/  IMAD.MOV.U32 R8, RZ, RZ, RZ ;  /* 0x000000ffff087224 */ /* 0x000fe400078e00ff */
[----:B------:R-:W-:Y:S01]  /*d5d0*/  IMAD.MOV.U32 R13, RZ, RZ, R17 ;  /* 0x000000ffff0d7224 */ /* 0x000fe200078e0011 */
[----:B------:R-:W-:Y:S01]  /*d5e0*/  MOV R12, 0x3 ;  /* 0x00000003000c7802 */ /* 0x000fe20000000f00 */
[----:B------:R-:W-:-:S07]  /*d5f0*/  IMAD.MOV.U32 R9, RZ, RZ, R14 ;  /* 0x000000ffff097224 */ /* 0x000fce00078e000e */
[----:B------:R-:W-:Y:S05]  /*d600*/  WARPSYNC.COLLECTIVE R15, `(.L_x_159) ;  /* 0x000000000f087348 */ /* 0x000fea0003c00000 */
[----:B------:R0:W1:Y:S02]  /*d610*/  SHFL.IDX P6, R14, R13, R12, R11 ;  /* 0x0000000c0d0e7389 */ /* 0x00006400000c000b */
[----:B01----:R-:W-:Y:S01]  /*d620*/  ENDCOLLECTIVE ;  /* 0x000000000000791b */ /* 0x003fe20003800000 */
.L_x_159:
[----:B------:R-:W-:-:S05]  /*d630*/  MOV R2, R9 ;  /* 0x0000000900027202 */ /* 0x000fca0000000f00 */
[----:B------:R-:W-:-:S05]  /*d640*/  IMAD.WIDE.U32 R2, R30, 0x2, R2 ;  /* 0x000000021e027825 */ /* 0x000fca00078e0002 */
[----:B------:R-:W-:Y:S01]  /*d650*/  @!PT LDS RZ, [RZ] ;  /* 0x00000000fffff984 */ /* 0x000fe20000000800 */
[----:B------:R-:W-:Y:S01]  /*d660*/  @!PT LDS RZ, [RZ] ;  /* 0x00000000fffff984 */ /* 0x000fe20000000800 */
[----:B------:R-:W-:Y:S01]  /*d670*/  @!PT LDS RZ, [RZ] ;  /* 0x00000000fffff984 */ /* 0x000fe20000000800 */
[----:B------:R0:W-:Y:S01]  /*d680*/  LDGSTS.E.BYPASS.LTC128B.128 [R4+0x1400], desc[UR38][R2.64], !P2 ;  /* 0x0140000002047fae */ /* 0x0001e2000d101d66 */
[----:B------:R-:W-:Y:S01]  /*d690*/  IMAD.MOV.U32 R13, RZ, RZ, R16 ;  /* 0x000000ffff0d7224 */ /* 0x000fe200078e0010 */
[C---:B------:R-:W-:Y:S02]  /*d6a0*/  ISETP.LT.OR P2, PT, R5.reuse, 0x31, P1 ;  /* 0x000000310500780c */ /* 0x040fe40000f41670 */
[----:B------:R0:W-:Y:S01]  /*d6b0*/  LDGSTS.E.BYPASS.LTC128B.128 [R4+0x4400], desc[UR38][R2.64+0x80], !P3 ;  /* 0x0440008002047fae */ /* 0x0001e2000d901d66 */
[----:B------:R-:W-:Y:S01]  /*d6c0*/  ISETP.LT.OR P3, PT, R5, 0x31, !P0 ;  /* 0x000000310500780c */ /* 0x000fe20004761670 */
[----:B------:R-:W-:-:S12]  /*d6d0*/  IMAD.MOV.U32 R10, RZ, RZ, R14 ;  /* 0x000000ffff0a7224 */ /* 0x000fd800078e000e */
[----:B0-----:R-:W-:Y:S05]  /*d6e0*/  WARPSYNC.COLLECTIVE R15, `(.L_x_160) ;  /* 0x000000000f087348 */ /* 0x001fea0003c00000 */
[----:B------:R1:W2:Y:S02]  /*d6f0*/  SHFL.IDX P6, R14, R13, R12, R11 ;  /* 0x0000000c0d0e7389 */ /* 0x0002a400000c000b */
[----:B012---:R-:W-:Y:S01]  /*d700*/  ENDCOLLECTIVE ;  /* 0x000000000000791b */ /* 0x007fe20003800000 */
.L_x_160:
[----:B------:R-:W-:Y:S01]  /*d710*/  IMAD.MOV.U32 R3, RZ, RZ, R10 ;  /* 0x000000ffff037224 */ /* 0x000fe200078e000a */
[----:B------:R-:W-:Y:S01]  /*d720*/  MOV R13, R17 ;  /* 0x00000011000d7202 */ /* 0x000fe20000000f00 */
[----:B------:R-:W-:Y:S01]  /*d730*/  IMAD.MOV.U32 R12, RZ, RZ, 0x4 ;  /* 0x00000004ff0c7424 */ /* 0x000fe200078e00ff */
[----:B------:R-:W-:-:S07]  /*d740*/  MOV R19, R14 ;  /* 0x0000000e00137202 */ /* 0x000fce0000000f00 */
[----:B------:R-:W-:Y:S05]  /*d750*/  WARPSYNC.COLLECTIVE R15, `(.L_x_161) ;  /* 0x000000000f087348 */ /* 0x000fea0003c00000 */
[----:B------:R0:W1:Y:S02]  /*d760*/  SHFL.IDX P6, R14, R13, R12, R11 ;  /* 0x0000000c0d0e7389 */ /* 0x00006400000c000b */
[----:B01----:R-:W-:Y:S01]  /*d770*/  ENDCOLLECTIVE ;  /* 0x000000000000791b */ /* 0x003fe20003800000 */
.L_x_161:
[----:B------:R-:W-:-:S04]  /*d780*/  IMAD.MOV.U32 R2, RZ, RZ, R19 ;  /* 0x000000ffff027224 */ /* 0x000fc800078e0013 */
[----:B------:R-:W-:-:S05]  /*d790*/  IMAD.WIDE.U32 R2, R30, 0x2, R2 ;  /* 0x000000021e027825 */ /* 0x000fca00078e0002 */
[----:B------:R-:W-:Y:S01]  /*d7a0*/  @!PT LDS RZ, [RZ] ;  /* 0x00000000fffff984 */ /* 0x000fe20000000800 */
[----:B------:R-:W-:Y:S01]  /*d7b0*/  @!PT LDS RZ, [RZ] ;  /* 0x00000000fffff984 */ /* 0x000fe20000000800 */
[----:B------:R-:W-:Y:S01]  /*d7c0*/  @!PT LDS RZ, [RZ] ;  /* 0x00000000fffff984 */ /* 0x000fe20000000800 */
[----:B------:R0:W-:Y:S01]  /*d7d0*/  LDGSTS.E.BYPASS.LTC128B.128 [R4+0x1c00], desc[UR38][R2.64], !P2 ;  /* 0x01c0000002047fae */ /* 0x0001e2000d101d66 */
[C---:B------:R-:W-:Y:S02]  /*d7e0*/  ISETP.LT.OR P2, PT, R5.reuse, 0x41, P1 ;  /* 0x000000410500780c */ /* 0x040fe40000f41670 */
[----:B------:R-:W-:Y:S01]  /*d7f0*/  MOV R13, R16 ;  /* 0x00000010000d7202 */ /* 0x000fe20000000f00 */
[----:B------:R0:W-:Y:S01]  /*d800*/  LDGSTS.E.BYPASS.LTC128B.128 [R4+0x4c00], desc[UR38][R2.64+0x80], !P3 ;  /* 0x04c0008002047fae */ /* 0x0001e2000d901d66 */
[----:B------:R-:W-:Y:S01]  /*d810*/  ISETP.LT.OR P3, PT, R5, 0x41, !P0 ;  /* 0x000000410500780c */ /* 0x000fe20004761670 */
[----:B------:R-:W-:-:S12]  /*d820*/  IMAD.MOV.U32 R18, RZ, RZ, R14 ;  /* 0x000000ffff127224 */ /* 0x000fd800078e000e */
[----:B0-----:R-:W-:Y:S05]  /*d830*/  WARPSYNC.COLLECTIVE R15, `(.L_x_162) ;  /* 0x000000000f087348 */ /* 0x001fea0003c00000 */
[----:B------:R1:W2:Y:S02]  /*d840*/  SHFL.IDX P6, R14, R13, R12, R11 ;  /* 0x0000000c0d0e7389 */ /* 0x0002a400000c000b */
[----:B012---:R-:W-:Y:S01]  /*d850*/  ENDCOLLECTIVE ;  /* 0x000000000000791b */ /* 0x007fe20003800000 */
.L_x_162:
[----:B------:R-:W-:Y:S01]  /*d860*/  MOV R3, R18 ;  /* 0x0000001200037202 */ /* 0x000fe20000000f00 */
[----:B------:R-:W-:Y:S02]  /*d870*/  IMAD.MOV.U32 R13, RZ, RZ, R17 ;  /* 0x000000ffff0d7224 */ /* 0x000fe400078e0011 */
[----:B------:R-:W-:Y:S02]  /*d880*/  IMAD.MOV.U32 R12, RZ, RZ, 0x5 ;  /* 0x00000005ff0c7424 */ /* 0x000fe400078e00ff */
[----:B------:R-:W-:-:S07]  /*d890*/  IMAD.MOV.U32 R23, RZ, RZ, R14 ;  /* 0x000000ffff177224 */ /* 0x000fce00078e000e */
[----:B------:R-:W-:Y:S05]  /*d8a0*/  WARPSYNC.COLLECTIVE R15, `(.L_x_163) ;  /* 0x000000000f087348 */ /* 0x000fea0003c00000 */
[----:B------:R0:W1:Y:S02]  /*d8b0*/  SHFL.IDX P6, R14, R13, R12, R11 ;  /* 0x0000000c0d0e7389 */ /* 0x00006400000c000b */
[----:B01----:R-:W-:Y:S01]  /*d8c0*/  ENDCOLLECTIVE ;  /* 0x000000000000791b */ /* 0x003fe20003800000 */
.L_x_163:
[----:B------:R-:W-:-:S04]  /*d8d0*/  IMAD.MOV.U32 R2, RZ, RZ, R23 ;  /* 0x000000ffff027224 */ /* 0x000fc800078e0017 */
[----:B------:R-:W-:-:S05]  /*d8e0*/  IMAD.WIDE.U32 R2, R30, 0x2, R2 ;  /* 0x000000021e027825 */ /* 0x000fca00078e0002 */
[----:B------:R-:W-:Y:S01]  /*d8f0*/  @!PT LDS RZ, [RZ] ;  /* 0x00000000fffff984 */ /* 0x000fe20000000800 */
[----:B------:R-:W-:Y:S01]  /*d900*/  @!PT LDS RZ, [RZ] ;  /* 0x00000000fffff984 */ /* 0x000fe20000000800 */
[----:B------:R-:W-:Y:S01]  /*d910*/  @!PT LDS RZ, [RZ] ;  /* 0x00000000fffff984 */ /* 0x000fe20000000800 */
[----:B------:R0:W-:Y:S01]  /*d920*/  LDGSTS.E.BYPASS.LTC128B.128 [R4+0x2400], desc[UR38][R2.64], !P2 ;  /* 0x0240000002047fae */ /* 0x0001e2000d101d66 */
[----:B------:R-:W-:-:S03]  /*d930*/  IMAD.MOV.U32 R13, RZ, RZ, R16 ;  /* 0x000000ffff0d7224 */ /* 0x000fc600078e0010 */
[----:B------:R0:W-:Y:S01]  /*d940*/  LDGSTS.E.BYPASS.LTC128B.128 [R4+0x5400], desc[UR38][R2.64+0x80], !P3 ;  /* 0x0540008002047fae */ /* 0x0001e2000d901d66 */
[----:B------:R-:W-:-:S07]  /*d950*/  MOV R17, R14 ;  /* 0x0000000e00117202 */ /* 0x000fce0000000f00 */
[----:B0-----:R-:W-:Y:S05]  /*d960*/  WARPSYNC.COLLECTIVE R15, `(.L_x_164) ;  /* 0x000000000f087348 */ /* 0x001fea0003c00000 */
[----:B------:R1:W2:Y:S02]  /*d970*/  SHFL.IDX P6, R14, R13, R12, R11 ;  /* 0x0000000c0d0e7389 */ /* 0x0002a400000c000b */
[----:B012---:R-:W-:Y:S01]  /*d980*/  ENDCOLLECTIVE ;  /* 0x000000000000791b */ /* 0x007fe20003800000 */
.L_x_164:
[----:B------:R-:W-:Y:S05]  /*d990*/  BRA `(.L_x_165) ;  /* 0xffffffcc00a07947 */ /* 0x000fea000383ffff */
.L_x_75:
[----:B0-----:R0:W1:Y:S02]  /*d9a0*/  SYNCS.PHASECHK.TRANS64.TRYWAIT P0, [R7+URZ+0x2a820], R8 ;  /* 0x02a82008070075a7 */ /* 0x001064000800017f */
[----:B-1----:R-:W-:Y:S05]  /*d9b0*/  @!P0 NANOSLEEP.SYNCS 0x989680 ;  /* 0x009896800000895d */ /* 0x002fea0003900000 */
[----:B------:R-:W1:Y:S02]  /*d9c0*/  @!P0 SYNCS.PHASECHK.TRANS64 P0, [R7+URZ+0x2a820], R8 ;  /* 0x02a82008070085a7 */ /* 0x000e64000800007f */
[----:B-1----:R-:W-:Y:S05]  /*d9d0*/  @!P0 BRA `(.L_x_75) ;  /* 0xfffffffc00f08947 */ /* 0x002fea000383ffff */
[----:B------:R-:W-:Y:S05]  /*d9e0*/  BRA `(.L_x_166) ;  /* 0xffffffd000147947 */ /* 0x000fea000383ffff */
.L_x_76:
[----:B------:R-:W1:Y:S01]  /*d9f0*/  S2R R3, SR_TID.X ;  /* 0x0000000000037919 */ /* 0x000e620000002100 */
[----:B------:R-:W-:Y:S01]  /*da00*/  BSSY B0, `(.L_x_167) ;  /* 0x000000a000007945 */ /* 0x000fe20003800000 */
[----:B------:R-:W-:Y:S01]  /*da10*/  IMAD.MOV.U32 R12, RZ, RZ, RZ ;  /* 0x000000ffff0c7224 */ /* 0x000fe200078e00ff */
[----:B------:R-:W-:Y:S01]  /*da20*/  MOV R15, 0xffffffff ;  /* 0xffffffff000f7802 */ /* 0x000fe20000000f00 */
[----:B------:R-:W-:Y:S01]  /*da30*/  IMAD.MOV.U32 R11, RZ, RZ, 0x1f ;  /* 0x0000001fff0b7424 */ /* 0x000fe200078e00ff */
[----:B-1----:R-:W-:-:S04]  /*da40*/  SHF.R.U32.HI R3, RZ, 0x5, R3 ;  /* 0x00000005ff037819 */ /* 0x002fc80000011603 */
[----:B------:R-:W-:-:S04]  /*da50*/  LOP3.LUT R3, R3, 0x3, RZ, 0xc0, !PT ;  /* 0x0000000303037812 */ /* 0x000fc800078ec0ff */
[----:B------:R-:W-:-:S07]  /*da60*/  MOV R13, R3 ;  /* 0x00000003000d7202 */ /* 0x000fce0000000f00 */
[----:B0----5:R-:W-:Y:S05]  /*da70*/  WARPSYNC.COLLECTIVE R15, `(.L_x_168) ;  /* 0x000000000f087348 */ /* 0x021fea0003c00000 */
[----:B------:R1:W2:Y:S02]  /*da80*/  SHFL.IDX P6, R14, R13, R12, R11 ;  /* 0x0000000c0d0e7389 */ /* 0x0002a400000c000b */
[----:B012--5:R-:W-:Y:S01]  /*da90*/  ENDCOLLECTIVE ;  /* 0x000000000000791b */ /* 0x027fe20003800000 */
.L_x_168:
[----:B------:R-:W-:Y:S05]  /*daa0*/  BSYNC B0 ;  /* 0x0000000000007941 */ /* 0x000fea0003800000 */
.L_x_167:
[----:B------:R-:W-:Y:S05]  /*dab0*/  BRA `(.L_x_169) ;  /* 0xffffffcc00f87947 */ /* 0x000fea000383ffff */
.L_x_77:
[----:B------:R-:W-:Y:S01]  /*dac0*/  BSSY B0, `(.L_x_170) ;  /* 0x0000006000007945 */ /* 0x000fe20003800000 */
[----:B------:R-:W-:-:S07]  /*dad0*/  IMAD.MOV.U32 R15, RZ, RZ, -0x1 ;  /* 0xffffffffff0f7424 */ /* 0x000fce00078e00ff */
[----:B01---5:R-:W-:Y:S05]  /*dae0*/  WARPSYNC.COLLECTIVE R15, `(.L_x_171) ;  /* 0x000000000f0c7348 */ /* 0x023fea0003c00000 */
[----:B------:R-:W-:Y:S02]  /*daf0*/  ELECT P6, UR62, PT ;  /* 0x00000000003e782f */ /* 0x000fe400038c0000 */
[----:B------:R-:W-:Y:S01]  /*db00*/  MOV R14, UR62 ;  /* 0x0000003e000e7c02 */ /* 0x000fe20008000f00 */
[----:B01---5:R-:W-:Y:S10]  /*db10*/  ENDCOLLECTIVE ;  /* 0x000000000000791b */ /* 0x023ff40003800000 */
.L_x_171:
[----:B------:R-:W-:Y:S05]  /*db20*/  BSYNC B0 ;  /* 0x0000000000007941 */ /* 0x000fea0003800000 */
.L_x_170:
[----:B------:R-:W-:Y:S05]  /*db30*/  BRA `(.L_x_172) ;  /* 0xffffffcc00ec7947 */ /* 0x000fea000383ffff */
.L_x_79:
[----:B-1----:R1:W2:Y:S02]  /*db40*/  SYNCS.PHASECHK.TRANS64.TRYWAIT P1, [R5+URZ+0x2a840], R4 ;  /* 0x02a84004050075a7 */ /* 0x0022a4000802017f */
[----:B--2---:R-:W-:Y:S05]  /*db50*/  @!P1 NANOSLEEP.SYNCS 0x989680 ;  /* 0x009896800000995d */ /* 0x004fea0003900000 */
[----:B------:R-:W2:Y:S02]  /*db60*/  @!P1 SYNCS.PHASECHK.TRANS64 P1, [R5+URZ+0x2a840], R4 ;  /* 0x02a84004050095a7 */ /* 0x000ea4000802007f */
[----:B--2---:R-:W-:Y:S05]  /*db70*/  @!P1 BRA `(.L_x_79) ;  /* 0xfffffffc00f09947 */ /* 0x004fea000383ffff */
[----:B------:R-:W-:Y:S05]  /*db80*/  BRA `(.L_x_173) ;  /* 0xffffffd0000c7947 */ /* 0x000fea000383ffff */
.L_x_81:
[----:B--2---:R2:W3:Y:S02]  /*db90*/  SYNCS.PHASECHK.TRANS64.TRYWAIT P1, [R3+URZ+0x2a840], R0 ;  /* 0x02a84000030075a7 */ /* 0x0044e4000802017f */
[----:B---3--:R-:W-:Y:S05]  /*dba0*/  @!P1 NANOSLEEP.SYNCS 0x989680 ;  /* 0x009896800000995d */ /* 0x008fea0003900000 */
[----:B------:R-:W3:Y:S02]  /*dbb0*/  @!P1 SYNCS.PHASECHK.TRANS64 P1, [R3+URZ+0x2a840], R0 ;  /* 0x02a84000030095a7 */ /* 0x000ee4000802007f */
[----:B---3--:R-:W-:Y:S05]  /*dbc0*/  @!P1 BRA `(.L_x_81) ;  /* 0xfffffffc00f09947 */ /* 0x008fea000383ffff */
[----:B------:R-:W-:Y:S05]  /*dbd0*/  BRA `(.L_x_174) ;  /* 0xffffffd000187947 */ /* 0x000fea000383ffff */
.L_x_83:
[----:B---3--:R3:W4:Y:S02]  /*dbe0*/  SYNCS.PHASECHK.TRANS64.TRYWAIT P1, [R5+URZ+0x2a860], R4 ;  /* 0x02a86004050075a7 */ /* 0x008724000802017f */
[----:B----4-:R-:W-:Y:S05]  /*dbf0*/  @!P1 NANOSLEEP.SYNCS 0x989680 ;  /* 0x009896800000995d */ /* 0x010fea0003900000 */
[----:B------:R-:W4:Y:S02]  /*dc00*/  @!P1 SYNCS.PHASECHK.TRANS64 P1, [R5+URZ+0x2a860], R4 ;  /* 0x02a86004050095a7 */ /* 0x000f24000802007f */
[----:B----4-:R-:W-:Y:S05]  /*dc10*/  @!P1 BRA `(.L_x_83) ;  /* 0xfffffffc00f09947 */ /* 0x010fea000383ffff */
[----:B------:R-:W-:Y:S05]  /*dc20*/  BRA `(.L_x_175) ;  /* 0xffffffd000147947 */ /* 0x000fea000383ffff */
.L_x_176:
[----:B------:R-:W-:-:S00]  /*dc30*/  BRA `(.L_x_176) ;  /* 0xfffffffc00fc7947 */ /* 0x000fc0000383ffff */
[----:B------:R-:W-:-:S00]  /*dc40*/  NOP ;  /* 0x0000000000007918 */ /* 0x000fc00000000000 */
        /* <DEDUP_REMOVED lines=11> */
.L_x_3204:


//--------------------- .text._ZN7cutlass13device_kernelIN5flash11enable_sm90INS1_16FlashAttnFwdSm90INS1_25CollectiveMainloopFwdSm90ILi2EN4cute5tupleIJNS5_1CILi1EEES8_S8_EEENS6_IJNS7_ILi128EEENS7_ILi96EEENS7_ILi192EEEEEELi128ENS_6half_tEfNS_4arch4Sm90ELb0ELb0ELb0ELb1ELb1ELb0ELb0ELb1ELb1ELb1ELb1ELb0EEENS1_21CollectiveEpilogueFwdINS6_IJSA_SA_SB_EEES9_SE_SG_Li256ELb1ELb1ELb1ELb0EEENS1_36VarlenDynamicPersistentTileSchedulerILi128ELi96ELi256ELi128ELb1ELb1ELb1ELb0ELb1ELb1EEEEEEEEEvNT_6ParamsE --------------------------
	.section	.text._ZN7cutlass13device_kernelIN5flash11enable_sm90INS1_16FlashAttnFwdSm90INS1_25CollectiveMainloopFwdSm90ILi2EN4cute5tupleIJNS5_1CILi1EEES8_S8_EEENS6_IJNS7_ILi128EEENS7_ILi96EEENS7_ILi192EEEEEELi128ENS_6half_tEfNS_4arch4Sm90ELb0ELb0ELb0ELb1ELb1ELb0ELb0ELb1ELb1ELb1ELb1ELb0EEENS1_21CollectiveEpilogueFwdINS6_IJSA_SA_SB_EEES9_SE_SG_Li256ELb1ELb1ELb1ELb0EEENS1_36VarlenDynamicPersistentTileSchedulerILi128ELi96ELi256ELi128ELb1ELb1ELb1ELb0ELb1ELb1EEEEEEEEEvNT_6ParamsE,"ax",@progbits
	.align	128
.text._ZN7cutlass13device_kernelIN5flash11enable_sm90INS1_16FlashAttnFwdSm90INS1_25CollectiveMainloopFwdSm90ILi2EN4cute5tupleIJNS5_1CILi1EEES8_S8_EEENS6_IJNS7_ILi128EEENS7_ILi96EEENS7_ILi192EEEEEELi128ENS_6half_tEfNS_4arch4Sm90ELb0ELb0ELb0ELb1ELb1ELb0ELb0ELb1ELb1ELb1ELb1ELb0EEENS1_21CollectiveEpilogueFwdINS6_IJSA_SA_SB_EEES9_SE_SG_Li256ELb1ELb1ELb1ELb0EEENS1_36VarlenDynamicPersistentTileSchedulerILi128ELi96ELi256ELi128ELb1ELb1ELb1ELb0ELb1ELb1EEEEEEEEEvNT_6ParamsE:
        .type           _ZN7cutlass13device_kernelIN5flash11enable_sm90INS1_16FlashAttnFwdSm90INS1_25CollectiveMainloopFwdSm90ILi2EN4cute5tupleIJNS5_1CILi1EEES8_S8_EEENS6_IJNS7_ILi128EEENS7_ILi96EEENS7_ILi192EEEEEELi128ENS_6half_tEfNS_4arch4Sm90ELb0ELb0ELb0ELb1ELb1ELb0ELb0ELb1ELb1ELb1ELb1ELb0EEENS1_21CollectiveEpilogueFwdINS6_IJSA_SA_SB_EEES9_SE_SG_Li256ELb1ELb1ELb1ELb0EEENS1_36VarlenDynamicPersistentTileSchedulerILi128ELi96ELi256ELi128ELb1ELb1ELb1ELb0ELb1ELb1EEEEEEEEEvNT_6ParamsE,@function
        .size           _ZN7cutlass13device_kernelIN5flash11enable_sm90INS1_16FlashAttnFwdSm90INS1_25CollectiveMainloopFwdSm90ILi2EN4cute5tupleIJNS5_1CILi1EEES8_S8_EEENS6_IJNS7_ILi128EEENS7_ILi96EEENS7_ILi192EEEEEELi128ENS_6half_tEfNS_4arch4Sm90ELb0ELb0ELb0ELb1ELb1ELb0ELb0ELb1ELb1ELb1ELb1ELb0EEENS1_21CollectiveEpilogueFwdINS6_IJSA_SA_SB_EEES9_SE_SG_Li256ELb1ELb1ELb1ELb0EEENS1_36VarlenDynamicPersistentTileSchedulerILi128ELi96ELi256ELi128ELb1ELb1ELb1ELb0ELb1ELb1EEEEEEEEEvNT_6ParamsE,(.L_x_3205 - _ZN7cutlass13device_kernelIN5flash11enable_sm90INS1_16FlashAttnFwdSm90INS1_25CollectiveMainloopFwdSm90ILi2EN4cute5tupleIJNS5_1CILi1EEES8_S8_EEENS6_IJNS7_ILi128EEENS7_ILi96EEENS7_ILi192EEEEEELi128ENS_6half_tEfNS_4arch4Sm90ELb0ELb0ELb0ELb1ELb1ELb0ELb0ELb1ELb1ELb1ELb1ELb0EEENS1_21CollectiveEpilogueFwdINS6_IJSA_SA_SB_EEES9_SE_SG_Li256ELb1ELb1ELb1ELb0EEENS1_36VarlenDynamicPersistentTileSchedulerILi128ELi96ELi256ELi128ELb1ELb1ELb1ELb0ELb1ELb1EEEEEEEEEvNT_6ParamsE)
        .other          _ZN7cutlass13device_kernelIN5flash11enable_sm90INS1_16FlashAttnFwdSm90INS1_25CollectiveMainloopFwdSm90ILi2EN4cute5tupleIJNS5_1CILi1EEES8_S8_EEENS6_IJNS7_ILi128EEENS7_ILi96EEENS7_ILi192EEEEEELi128ENS_6half_tEfNS_4arch4Sm90ELb0ELb0ELb0ELb1ELb1ELb0ELb0ELb1ELb1ELb1ELb1ELb0EEENS1_21CollectiveEpilogueFwdINS6_IJSA_SA_SB_EEES9_SE_SG_Li256ELb1ELb1ELb1ELb0EEENS1_36VarlenDynamicPersistentTileSchedulerILi128ELi96ELi256ELi128ELb1ELb1ELb1ELb0ELb1ELb1EEEEEEEEEvNT_6ParamsE,@"STO_CUDA_ENTRY STV_DEFAULT"
_ZN7cutlass13device_kernelIN5flash11enable_sm90INS1_16FlashAttnFwdSm90INS1_25CollectiveMainloopFwdSm90ILi2EN4cute5tupleIJNS5_1CILi1EEES8_S8_EEENS6_IJNS7_ILi128EEENS7_ILi96EEENS7_ILi192EEEEEELi128ENS_6half_tEfNS_4arch4Sm90ELb0ELb0ELb0ELb1ELb1ELb0ELb0ELb1ELb1ELb1ELb1ELb0EEENS1_21CollectiveEpilogueFwdINS6_IJSA_SA_SB_EEES9_SE_SG_Li256ELb1ELb1ELb1ELb0EEENS1_36VarlenDynamicPersistentTileSchedulerILi128ELi96ELi256ELi128ELb1ELb1ELb1ELb0ELb1ELb1EEEEEEEEEvNT_6ParamsE:
[----:B------:R-:W0:Y:S02]  /*0000*/  LDC R1, c[0x0][0x28] ;  /* 0x00000a00ff017b82 */ /* 0x000e240000000800 */
[----:B0-----:R-:W-:Y:S01]  /*0010*/  VIADD R1, R1, 0xffffffe0 ;  /* 0xffffffe001017836 */ /* 0x001fe20000000000 */
[----:B------:R-:W0:Y:S01]  /*0020*/  S2R R3, SR_TID.X ;  /* 0x0000000000037919 */ /* 0x000e220000002100 */
[----:B------:R-:W-:Y:S01]  /*0030*/  ELECT P0, URZ, PT ;  /* 0x00000000003f782f */ /* 0x000fe20003800000 */
[----:B------:R-:W-:Y:S01]  /*0040*/  UMOV UR4, 0x80 ;  /* 0x0000008000047882 */ /* 0x000fe20000000000 */
[----:B------:R-:W-:Y:S01]  /*0050*/  UMOV UR7, 0x100 ;  /* 0x0000010000077882 */ /* 0x000fe20000000000 */
[----:B0-----:R-:W-:-:S05]  /*0060*/  SHF.R.U32.HI R0, RZ, 0x5, R3 ;  /* 0x00000005ff007819 */ /* 0x001fca0000011603 */
[----:B------:R-:W0:Y:S02]  /*0070*/  SHFL.IDX PT, R2, R0, RZ, 0x1f ;  /* 0x00001fff00027589 */ /* 0x000e2400000e0000 */
[C---:B0-----:R-:W-:Y:S02]  /*0080*/  ISETP.NE.OR P0, PT, R2.reuse, RZ, !P0 ;  /* 0x000000ff0200720c */ /* 0x041fe40004705670 */
[----:B------:R-:W-:Y:S02]  /*0090*/  ISETP.NE.AND P1, PT, R2, RZ, PT ;  /* 0x000000ff0200720c */ /* 0x000fe40003f25270 */
[----:B------:R-:W-:-:S06]  /*00a0*/  SHF.R.U32.HI R2, RZ, 0x7, R3 ;  /* 0x00000007ff027819 */ /* 0x000fcc0000011603 */
[----:B------:R-:W0:Y:S03]  /*00b0*/  SHFL.IDX PT, R2, R2, RZ, 0x1f ;  /* 0x00001fff02027589 */ /* 0x000e2600000e0000 */
[----:B------:R-:W-:Y:S01]  /*00c0*/  VOTEU.ALL UP0, P0 ;  /* 0x00000000003f7886 */ /* 0x000fe20000000000 */
[----:B------:R-:W-:-:S04]  /*00d0*/  VOTEU.ALL UP1, P0 ;  /* 0x00000000003f7886 */ /* 0x000fc80000020000 */
[----:B------:R-:W1:Y:S01]  /*00e0*/  @!UP0 S2UR UR8, SR_CgaCtaId ;  /* 0x00000000000889c3 */ /* 0x000e620000008800 */
[----:B------:R-:W-:Y:S01]  /*00f0*/  @!UP0 UMOV UR6, 0x400 ;  /* 0x0000040000068882 */ /* 0x000fe20000000000 */
[----:B------:R-:W-:-:S04]  /*0100*/  @!UP0 UIADD3 UR4, -UR4, 0x100000, URZ ;  /* 0x0010000004048890 */ /* 0x000fc8000fffe13f */
[----:B------:R-:W-:Y:S02]  /*0110*/  @!UP0 USHF.L.U32 UR5, UR4, 0xb, URZ ;  /* 0x0000000b04058899 */ /* 0x000fe4000800063f */
[----:B------:R-:W-:Y:S02]  /*0120*/  @!UP0 USHF.L.U32 UR4, UR4, 0x1, URZ ;  /* 0x0000000104048899 */ /* 0x000fe4000800063f */
[----:B-1----:R-:W-:Y:S02]  /*0130*/  @!UP0 ULEA UR8, UR8, UR6, 0x18 ;  /* 0x0000000608088291 */ /* 0x002fe4000f8ec03f */
[----:B------:R-:W-:-:S04]  /*0140*/  @!UP0 UIADD3 UR6, -UR7, 0x100000, URZ ;  /* 0x0010000007068890 */ /* 0x000fc8000fffe13f */
[----:B------:R-:W-:Y:S02]  /*0150*/  @!UP0 USHF.L.U32 UR7, UR6, 0xb, URZ ;  /* 0x0000000b06078899 */ /* 0x000fe4000800063f */
[----:B------:R-:W-:Y:S01]  /*0160*/  @!UP0 USHF.L.U32 UR6, UR6, 0x1, URZ ;  /* 0x0000000106068899 */ /* 0x000fe2000800063f */
[----:B------:R-:W-:-:S05]  /*0170*/  VOTEU.ALL UP0, P0 ;  /* 0x00000000003f7886 */ /* 0x000fca0000000000 */
[----:B------:R1:W2:Y:S06]  /*0180*/  @!UP0 SYNCS.EXCH.64 URZ, [UR8+0x2a800], UR4 ;  /* 0x02a80004083f85b2 */ /* 0x0002ac0008000100 */
[----:B------:R1:W3:Y:S02]  /*0190*/  @!UP1 SYNCS.EXCH.64 URZ, [UR8+0x2a820], UR6 ;  /* 0x02a82006083f95b2 */ /* 0x0002e40008000100 */
[----:B01----:R-:W-:Y:S05]  /*01a0*/  @P1 BRA `(.L_x_177) ;  /* 0x0000000000481947 */ /* 0x003fea0003800000 */
        /* <DEDUP_REMOVED lines=14> */
[----:B------:R0:W4:Y:S01]  /*0290*/  SYNCS.EXCH.64 URZ, [UR8+0x2a840], UR6 ;  /* 0x02a84006083f75b2 */ /* 0x0001220008000100 */
[----:B------:R0:W0:Y:S01]  /*02a0*/  SYNCS.EXCH.64 URZ, [UR8+0x2a838], UR4 ;  /* 0x02a83804083f75b2 */ /* 0x0000220008000100 */
[----:B------:R0:W0:Y:S01]  /*02b0*/  SYNCS.EXCH.64 URZ, [UR8+0x2a848], UR6 ;  /* 0x02a84806083f75b2 */ /* 0x0000220008000100 */
[----:B------:R-:W-:Y:S01]  /*02c0*/  NOP ;  /* 0x0000000000007918 */ /* 0x000fe20000000000 */
.L_x_177:
        /* <DEDUP_REMOVED lines=22> */
.L_x_178:
        /* <DEDUP_REMOVED lines=18> */
.L_x_179:
        /* <DEDUP_REMOVED lines=22> */
.L_x_180:
        /* <DEDUP_REMOVED lines=23> */
.L_x_181:
[----:B------:R-:W-:Y:S01]  /*0820*/  UISETP.NE.AND UP0, UPT, UR9, URZ, UPT ;  /* 0x0000003f0900728c */ /* 0x000fe2000bf05270 */
[----:B------:R-:W-:Y:S01]  /*0830*/  NOP ;  /* 0x0000000000007918 */ /* 0x000fe20000000000 */
[----:B0-----:R-:W-:Y:S01]  /*0840*/  UMOV UR4, 0x1 ;  /* 0x0000000100047882 */ /* 0x001fe20000000000 */
[----:B------:R-:W-:Y:S01]  /*0850*/  ULDC.64 UR36, c[0x0][0x208] ;  /* 0x0000820000247ab9 */ /* 0x000fe20000000a00 */
[----:B------:R-:W-:Y:S01]  /*0860*/  USEL UR4, UR4, 0x2, !UP0 ;  /* 0x0000000204047887 */ /* 0x000fe2000c000000 */
[----:B-1234-:R-:W-:Y:S01]  /*0870*/  BAR.SYNC.DEFER_BLOCKING 0x0 ;  /* 0x0000000000007b1d */ /* 0x01efe20000010000 */
[----:B------:R-:W-:-:S04]  /*0880*/  PLOP3.LUT P0, PT, PT, PT, UP0, 0x80, 0x0 ;  /* 0x000000000000781c */ /* 0x000fc80003f0f008 */
[----:B------:R-:W-:-:S05]  /*0890*/  IMAD.U32 R2, RZ, RZ, UR4 ;  /* 0x00000004ff027e24 */ /* 0x000fca000f8e00ff */
[----:B------:R0:W-:Y:S04]  /*08a0*/  STL [R1+0x1c], R2 ;  /* 0x00001c0201007387 */ /* 0x0001e80000100800 */
[----:B------:R-:W-:Y:S05]  /*08b0*/  @!P0 BRA `(.L_x_182) ;  /* 0x0000008c00748947 */ /* 0x000fea0003800000 */
.L_x_183:
[----:B------:R-:W-:-:S08]  /*08c0*/  NOP ;  /* 0x0000000000007918 */ /* 0x000fd00000000000 */
[----:B------:R-:W1:Y:S02]  /*08d0*/  USETMAXREG.TRY_ALLOC.CTAPOOL UP0, 0xe8 ;  /* 0x000000e8000079c8 */ /* 0x000e640008000600 */
[----:B-1----:R-:W-:-:S13]  /*08e0*/  PLOP3.LUT P0, PT, PT, PT, UP0, 0x80, 0x0 ;  /* 0x000000000000781c */ /* 0x002fda0003f0f008 */
[----:B------:R-:W-:Y:S05]  /*08f0*/  @!P0 BRA `(.L_x_183) ;  /* 0xfffffffc00f08947 */ /* 0x000fea000383ffff */
[----:B------:R-:W1:Y:S08]  /*0900*/  S2UR UR5, SR_CgaCtaId ;  /* 0x00000000000579c3 */ /* 0x000e700000008800 */
[----:B------:R-:W-:Y:S06]  /*0910*/  BAR.ARV 0x8, 0x180 ;  /* 0x0206000000007b1d */ /* 0x000fec0000002000 */
[----:B------:R-:W-:-:S02]  /*0920*/  UMOV UR4, 0x400 ;  /* 0x0000040000047882 */ /* 0x000fc40000000000 */
[----:B------:R-:W-:Y:S01]  /*0930*/  BAR.SYNC.DEFER_BLOCKING 0x5, 0x180 ;  /* 0x0146000000007b1d */ /* 0x000fe20000010000 */
[----:B-1----:R-:W-:-:S09]  /*0940*/  ULEA UR4, UR5, UR4, 0x18 ;  /* 0x0000000405047291 */ /* 0x002fd2000f8ec03f */
[----:B------:R-:W1:Y:S01]  /*0950*/  LDS.128 R24, [UR4+0x2a8d0] ;  /* 0x02a8d004ff187984 */ /* 0x000e620008000c00 */
[----:B------:R-:W-:Y:S01]  /*0960*/  ULDC UR4, c[0x0][0xc3c] ;  /* 0x00030f0000047ab9 */ /* 0x000fe20000000800 */
[----:B------:R-:W-:Y:S06]  /*0970*/  BAR.ARV 0x4, 0x180 ;  /* 0x0106000000007b1d */ /* 0x000fec0000002000 */
[----:B-1----:R-:W-:-:S13]  /*0980*/  ISETP.GE.AND P0, PT, R27, UR4, PT ;  /* 0x000000041b007c0c */ /* 0x002fda000bf06270 */
[----:B------:R-:W-:Y:S05]  /*0990*/  @P0 EXIT ;  /* 0x000000000000094d */ /* 0x000fea0003800000 */
[----:B0-----:R-:W2:Y:S01]  /*09a0*/  LDL R2, [R1+0x1c] ;  /* 0x00001c0001027983 */ /* 0x001ea20000100800 */
[----:B------:R-:W-:Y:S01]  /*09b0*/  R2UR UR6, R25 ;  /* 0x00000000190672ca */ /* 0x000fe200000e0000 */
[----:B------:R-:W-:Y:S01]  /*09c0*/  UMOV UR39, URZ ;  /* 0x0000003f00277c82 */ /* 0x000fe20008000000 */
[----:B------:R-:W-:Y:S01]  /*09d0*/  R2UR UR5, R26 ;  /* 0x000000001a0572ca */ /* 0x000fe200000e0000 */
[----:B------:R-:W0:Y:S01]  /*09e0*/  S2R R0, SR_TID.X ;  /* 0x0000000000007919 */ /* 0x000e220000002100 */
[----:B------:R-:W-:Y:S01]  /*09f0*/  UMOV UR38, URZ ;  /* 0x0000003f00267c82 */ /* 0x000fe20008000000 */
[----:B0-----:R-:W-:-:S05]  /*0a00*/  VIADD R202, R0, 0xffffff80 ;  /* 0xffffff8000ca7836 */ /* 0x001fca0000000000 */
[----:B------:R-:W-:-:S04]  /*0a10*/  SHF.R.S32.HI R3, RZ, 0x1f, R202 ;  /* 0x0000001fff037819 */ /* 0x000fc800000114ca */
[CC--:B------:R-:W-:Y:S02]  /*0a20*/  LEA.HI R4, R3.reuse, R202.reuse, RZ, 0x5 ;  /* 0x000000ca03047211 */ /* 0x0c0fe400078f28ff */
[----:B------:R-:W-:-:S03]  /*0a30*/  LEA.HI R0, R3, R202, RZ, 0x7 ;  /* 0x000000ca03007211 */ /* 0x000fc600078f38ff */
[----:B------:R-:W-:Y:S01]  /*0a40*/  IMAD.SHL.U32 R4, R4, 0x20, RZ ;  /* 0x0000002004047824 */ /* 0x000fe200078e00ff */
[----:B------:R-:W-:Y:S02]  /*0a50*/  LOP3.LUT R179, R0, 0xffffff80, RZ, 0xc0, !PT ;  /* 0xffffff8000b37812 */ /* 0x000fe400078ec0ff */
[----:B------:R-:W-:Y:S02]  /*0a60*/  SHF.R.S32.HI R195, RZ, 0x7, R0 ;  /* 0x00000007ffc37819 */ /* 0x000fe40000011400 */
[----:B------:R-:W-:Y:S01]  /*0a70*/  LOP3.LUT R4, R4, 0xfffffc00, RZ, 0xc0, !PT ;  /* 0xfffffc0004047812 */ /* 0x000fe200078ec0ff */
[----:B------:R-:W-:Y:S01]  /*0a80*/  IMAD.IADD R179, R202, 0x1, -R179 ;  /* 0x00000001cab37824 */ /* 0x000fe200078e0ab3 */
[----:B------:R-:W-:-:S04]  /*0a90*/  LEA.HI R0, R0, R195, RZ, 0x1 ;  /* 0x000000c300007211 */ /* 0x000fc800078f08ff */
[----:B------:R-:W-:Y:S02]  /*0aa0*/  SHF.R.S32.HI R6, RZ, 0x1f, R179 ;  /* 0x0000001fff067819 */ /* 0x000fe400000114b3 */
[----:B------:R-:W-:Y:S02]  /*0ab0*/  LOP3.LUT R0, R0, 0x3fffffe, RZ, 0xc0, !PT ;  /* 0x03fffffe00007812 */ /* 0x000fe400078ec0ff */
[CC--:B------:R-:W-:Y:S02]  /*0ac0*/  LEA.HI R8, R6.reuse, R179.reuse, RZ, 0x2 ;  /* 0x000000b306087211 */ /* 0x0c0fe400078f10ff */
[----:B------:R-:W-:Y:S01]  /*0ad0*/  LEA.HI R6, R6, R179, RZ, 0x5 ;  /* 0x000000b306067211 */ /* 0x000fe200078f28ff */
[----:B------:R-:W-:Y:S01]  /*0ae0*/  IMAD.IADD R0, R195, 0x1, -R0 ;  /* 0x00000001c3007824 */ /* 0x000fe200078e0a00 */
[--C-:B------:R-:W-:Y:S02]  /*0af0*/  SHF.R.S32.HI R9, RZ, 0x2, R8.reuse ;  /* 0x00000002ff097819 */ /* 0x100fe40000011408 */
[----:B------:R-:W-:-:S02]  /*0b00*/  SHF.R.S32.HI R10, RZ, 0x1f, R8 ;  /* 0x0000001fff0a7819 */ /* 0x000fc40000011408 */
[----:B------:R-:W-:Y:S02]  /*0b10*/  LOP3.LUT R8, R8, 0x7ffffffc, RZ, 0xc0, !PT ;  /* 0x7ffffffc08087812 */ /* 0x000fe400078ec0ff */
[----:B------:R-:W-:Y:S02]  /*0b20*/  LEA.HI R10, R10, R9, RZ, 0x3 ;  /* 0x000000090a0a7211 */ /* 0x000fe400078f18ff */
[----:B------:R-:W-:Y:S01]  /*0b30*/  SHF.R.S32.HI R6, RZ, 0x5, R6 ;  /* 0x00000005ff067819 */ /* 0x000fe20000011406 */
[----:B------:R-:W-:Y:S01]  /*0b40*/  IMAD.IADD R8, R179, 0x1, -R8 ;  /* 0x00000001b3087824 */ /* 0x000fe200078e0a08 */
[----:B------:R-:W-:-:S03]  /*0b50*/  LOP3.LUT R10, R10, 0xfffffff8, RZ, 0xc0, !PT ;  /* 0xfffffff80a0a7812 */ /* 0x000fc600078ec0ff */
[----:B------:R-:W-:Y:S01]  /*0b60*/  IMAD.SHL.U32 R173, R8, 0x2, RZ ;  /* 0x0000000208ad7824 */ /* 0x000fe200078e00ff */
[----:B------:R-:W-:-:S03]  /*0b70*/  IADD3 R9, R9, -R10, RZ ;  /* 0x8000000a09097210 */ /* 0x000fc60007ffe0ff */
[C---:B------:R-:W-:Y:S01]  /*0b80*/  VIADD R172, R173.reuse, 0x8 ;  /* 0x00000008adac7836 */ /* 0x040fe20000000000 */
[C---:B------:R-:W-:Y:S01]  /*0b90*/  IADD3 R162, R173.reuse, 0x58, RZ ;  /* 0x00000058ada27810 */ /* 0x040fe20007ffe0ff */
[----:B------:R-:W-:Y:S02]  /*0ba0*/  IMAD R9, R6, 0x10, R9 ;  /* 0x0000001006097824 */ /* 0x000fe400078e0209 */
[C---:B------:R-:W-:Y:S01]  /*0bb0*/  VIADD R171, R173.reuse, 0x10 ;  /* 0x00000010adab7836 */ /* 0x040fe20000000000 */
[----:B------:R-:W-:Y:S01]  /*0bc0*/  SHF.R.S32.HI R194, RZ, 0x1f, R172 ;  /* 0x0000001fffc27819 */ /* 0x000fe200000114ac */
        /* <DEDUP_REMOVED lines=22> */
[----:B------:R-:W-:Y:S01]  /*0d30*/  VIADD R22, R173, 0x78 ;  /* 0x00000078ad167836 */ /* 0x000fe20000000000 */
[----:B------:R-:W-:Y:S01]  /*0d40*/  SHF.R.S32.HI R182, RZ, 0x1f, R160 ;  /* 0x0000001fffb67819 */ /* 0x000fe200000114a0 */
[----:B------:R-:W-:Y:S01]  /*0d50*/  IMAD R196, R0, 0x40, R9 ;  /* 0x0000004000c47824 */ /* 0x000fe200078e0209 */
[----:B------:R-:W-:-:S02]  /*0d60*/  SHF.R.S32.HI R181, RZ, 0x1f, R23 ;  /* 0x0000001fffb57819 */ /* 0x000fc40000011417 */
[----:B------:R-:W-:Y:S02]  /*0d70*/  SHF.R.S32.HI R180, RZ, 0x1f, R22 ;  /* 0x0000001fffb47819 */ /* 0x000fe40000011416 */
[----:B--2---:R-:W-:Y:S02]  /*0d80*/  R2UR UR4, R2 ;  /* 0x00000000020472ca */ /* 0x004fe400000e0000 */
[----:B------:R-:W-:-:S04]  /*0d90*/  LEA.HI R2, R3, R202, RZ, 0x4 ;  /* 0x000000ca03027211 */ /* 0x000fc800078f20ff */
[----:B------:R-:W-:Y:S02]  /*0da0*/  SHF.R.S32.HI R7, RZ, 0x4, R2 ;  /* 0x00000004ff077819 */ /* 0x000fe40000011402 */
[C---:B------:R-:W-:Y:S02]  /*0db0*/  LOP3.LUT R5, R2.reuse, 0x3fffff0, RZ, 0xc0, !PT ;  /* 0x03fffff002057812 */ /* 0x040fe400078ec0ff */
[----:B------:R-:W-:-:S03]  /*0dc0*/  LEA.HI R2, R2, R7, RZ, 0x1 ;  /* 0x0000000702027211 */ /* 0x000fc600078f08ff */
[----:B------:R-:W-:Y:S01]  /*0dd0*/  IMAD.IADD R5, R202, 0x1, -R5 ;  /* 0x00000001ca057824 */ /* 0x000fe200078e0a05 */
[----:B------:R-:W-:Y:S01]  /*0de0*/  LOP3.LUT R2, R2, 0x1ffffffe, RZ, 0xc0, !PT ;  /* 0x1ffffffe02027812 */ /* 0x000fe200078ec0ff */
[----:B------:R-:W-:Y:S02]  /*0df0*/  ULOP3.LUT UR7, UR4, 0x1, URZ, 0xfc, !UPT ;  /* 0x0000000104077892 */ /* 0x000fe4000f8efc3f */
[----:B------:R-:W-:Y:S01]  /*0e00*/  IMAD R5, R5, 0x40, R4 ;  /* 0x0000004005057824 */ /* 0x000fe200078e0204 */
[-C--:B------:R-:W-:Y:S01]  /*0e10*/  LEA.HI R4, R3, R202.reuse, RZ, 0x2 ;  /* 0x000000ca03047211 */ /* 0x080fe200078f10ff */
[----:B------:R-:W-:Y:S01]  /*0e20*/  IMAD.IADD R2, R7, 0x1, -R2 ;  /* 0x0000000107027824 */ /* 0x000fe200078e0a02 */
[----:B------:R-:W-:Y:S01]  /*0e30*/  LEA.HI R3, R3, R202, RZ, 0x3 ;  /* 0x000000ca03037211 */ /* 0x000fe200078f18ff */
[----:B------:R-:W-:Y:S01]  /*0e40*/  UMOV UR4, URZ ;  /* 0x0000003f00047c82 */ /* 0x000fe20008000000 */
[----:B------:R-:W-:Y:S01]  /*0e50*/  LOP3.LUT R7, R4, 0xfffffffc, RZ, 0xc0, !PT ;  /* 0xfffffffc04077812 */ /* 0x000fe200078ec0ff */
[----:B------:R-:W-:Y:S01]  /*0e60*/  IMAD R198, R2, 0x8, R5 ;  /* 0x0000000802c67824 */ /* 0x000fe200078e0205 */
[----:B------:R-:W-:Y:S01]  /*0e70*/  LOP3.LUT R17, R3, 0xfffffff8, RZ, 0xc0, !PT ;  /* 0xfffffff803117812 */ /* 0x000fe200078ec0ff */
[----:B------:R-:W-:Y:S01]  /*0e80*/  IMAD.U32 R199, RZ, RZ, UR7 ;  /* 0x00000007ffc77e24 */ /* 0x000fe2000f8e00ff */
[----:B------:R-:W-:Y:S01]  /*0e90*/  MOV R177, UR4 ;  /* 0x0000000400b17c02 */ /* 0x000fe20008000f00 */
[C---:B------:R-:W-:Y:S01]  /*0ea0*/  IMAD.IADD R7, R202.reuse, 0x1, -R7 ;  /* 0x00000001ca077824 */ /* 0x040fe200078e0a07 */
[----:B------:R-:W-:Y:S01]  /*0eb0*/  SHF.R.S32.HI R176, RZ, 0x3, R3 ;  /* 0x00000003ffb07819 */ /* 0x000fe20000011403 */
[----:B------:R-:W-:-:S03]  /*0ec0*/  IMAD.IADD R17, R202, 0x1, -R17 ;  /* 0x00000001ca117824 */ /* 0x000fc600078e0a11 */
[----:B------:R-:W-:-:S04]  /*0ed0*/  LEA.HI R2, R7, R7, RZ, 0x1 ;  /* 0x0000000707027211 */ /* 0x000fc800078f08ff */
[----:B------:R-:W-:-:S05]  /*0ee0*/  LOP3.LUT R2, R2, 0x1ffffffe, RZ, 0xc0, !PT ;  /* 0x1ffffffe02027812 */ /* 0x000fca00078ec0ff */
[----:B------:R-:W-:Y:S02]  /*0ef0*/  IMAD.IADD R197, R7, 0x1, -R2 ;  /* 0x0000000107c57824 */ /* 0x000fe400078e0a02 */
[----:B------:R-:W-:Y:S02]  /*0f00*/  IMAD.SHL.U32 R2, R17, 0x8, RZ ;  /* 0x0000000811027824 */ /* 0x000fe400078e00ff */
[----:B------:R-:W-:Y:S02]  /*0f10*/  IMAD R197, R197, 0x8, R196 ;  /* 0x00000008c5c57824 */ /* 0x000fe400078e02c4 */
[----:B------:R-:W-:Y:S01]  /*0f20*/  VIADD R16, R2, 0x40 ;  /* 0x0000004002107836 */ /* 0x000fe20000000000 */
[----:B------:R-:W-:-:S04]  /*0f30*/  SHF.R.S32.HI R201, RZ, 0x1f, R2 ;  /* 0x0000001fffc97819 */ /* 0x000fc80000011402 */
[----:B------:R-:W-:-:S07]  /*0f40*/  SHF.R.S32.HI R200, RZ, 0x1f, R16 ;  /* 0x0000001fffc87819 */ /* 0x000fce0000011410 */
.L_x_233:
[----:B0-234-:R-:W0:Y:S01]  /*0f50*/  LDC.64 R4, c[0x0][0xc88] ;  /* 0x00032200ff047b82 */ /* 0x01de220000000a00 */
[----:B------:R-:W-:Y:S01]  /*0f60*/  ULDC.64 UR8, c[0x0][0xa28] ;  /* 0x00028a0000087ab9 */ /* 0x000fe20000000a00 */
[----:B------:R-:W-:Y:S01]  /*0f70*/  ULDC.64 UR10, c[0x0][0xa20] ;  /* 0x00028800000a7ab9 */ /* 0x000fe20000000a00 */
[----:B------:R-:W-:Y:S01]  /*0f80*/  ULDC UR7, c[0x0][0x2f0] ;  /* 0x0000bc0000077ab9 */ /* 0x000fe20000000800 */
[----:B0-----:R-:W-:-:S06]  /*0f90*/  IMAD.WIDE R4, R27, 0x4, R4 ;  /* 0x000000041b047825 */ /* 0x001fcc00078e0204 */
[----:B------:R-:W2:Y:S01]  /*0fa0*/  LDG.E R4, desc[UR36][R4.64] ;  /* 0x0000002404047981 */ /* 0x000ea2000c1e1900 */
[----:B------:R-:W-:Y:S02]  /*0fb0*/  UISETP.NE.U32.AND UP0, UPT, UR8, URZ, UPT ;  /* 0x0000003f0800728c */ /* 0x000fe4000bf05070 */
[----:B------:R-:W-:Y:S02]  /*0fc0*/  UISETP.NE.U32.AND UP1, UPT, UR10, URZ, UPT ;  /* 0x0000003f0a00728c */ /* 0x000fe4000bf25070 */
[----:B------:R-:W-:Y:S02]  /*0fd0*/  UISETP.NE.AND.EX UP0, UPT, UR9, URZ, UPT, UP0 ;  /* 0x0000003f0900728c */ /* 0x000fe4000bf05300 */
[----:B------:R-:W-:-:S04]  /*0fe0*/  UISETP.NE.AND.EX UP1, UPT, UR11, URZ, UPT, UP1 ;  /* 0x0000003f0b00728c */ /* 0x000fc8000bf25310 */
[----:B------:R-:W-:Y:S02]  /*0ff0*/  PLOP3.LUT P0, PT, PT, PT, UP0, 0x80, 0x0 ;  /* 0x000000000000781c */ /* 0x000fe40003f0f008 */
[----:B------:R-:W-:Y:S02]  /*1000*/  PLOP3.LUT P1, PT, PT, PT, UP1, 0x80, 0x0 ;  /* 0x000000000000781c */ /* 0x000fe40003f2f018 */
[----:B--2---:R-:W-:-:S13]  /*1010*/  R2UR UR61, R4 ;  /* 0x00000000043d72ca */ /* 0x004fda00000e0000 */
[----:B------:R-:W-:Y:S02]  /*1020*/  USHF.R.S32.HI UR4, URZ, 0x1f, UR61 ;  /* 0x0000001f3f047899 */ /* 0x000fe4000801143d */
[----:B------:R-:W-:-:S04]  /*1030*/  @UP0 ULEA UR8, UP2, UR61, UR8, 0x2 ;  /* 0x000000083d080291 */ /* 0x000fc8000f84103f */
[----:B------:R-:W-:Y:S02]  /*1040*/  @UP0 ULEA.HI.X UR9, UR61, UR9, UR4, 0x2, UP2 ;  /* 0x000000093d090291 */ /* 0x000fe400090f1404 */
[----:B------:R-:W-:Y:S01]  /*1050*/  IMAD.U32 R178, RZ, RZ, UR4 ;  /* 0x00000004ffb27e24 */ /* 0x000fe2000f8e00ff */
[----:B------:R-:W-:Y:S01]  /*1060*/  @UP1 ULEA UR10, UP0, UR61, UR10, 0x2 ;  /* 0x0000000a3d0a1291 */ /* 0x000fe2000f80103f */
[----:B------:R-:W-:-:S03]  /*1070*/  IMAD.U32 R4, RZ, RZ, UR8 ;  /* 0x00000008ff047e24 */ /* 0x000fc6000f8e00ff */
[----:B------:R-:W-:Y:S01]  /*1080*/  @UP1 ULEA.HI.X UR11, UR61, UR11, UR4, 0x2, UP0 ;  /* 0x0000000b3d0b1291 */ /* 0x000fe200080f1404 */
[----:B------:R-:W-:Y:S01]  /*1090*/  IMAD.U32 R5, RZ, RZ, UR9 ;  /* 0x00000009ff057e24 */ /* 0x000fe2000f8e00ff */
[----:B------:R-:W-:Y:S01]  /*10a0*/  ULDC.64 UR8, c[0x0][0x418] ;  /* 0x0001060000087ab9 */ /* 0x000fe20000000a00 */
[----:B------:R-:W-:Y:S01]  /*10b0*/  IMAD.U32 R6, RZ, RZ, UR10 ;  /* 0x0000000aff067e24 */ /* 0x000fe2000f8e00ff */
[----:B------:R-:W-:Y:S02]  /*10c0*/  ULDC UR4, c[0x0][0x424] ;  /* 0x0001090000047ab9 */ /* 0x000fe40000000800 */
[----:B------:R-:W-:Y:S01]  /*10d0*/  IMAD.U32 R7, RZ, RZ, UR11 ;  /* 0x0000000bff077e24 */ /* 0x000fe2000f8e00ff */
[----:B------:R-:W2:Y:S04]  /*10e0*/  @P0 LDG.E R4, desc[UR36][R4.64] ;  /* 0x0000002404040981 */ /* 0x000ea8000c1e1900 */
[----:B------:R-:W3:Y:S01]  /*10f0*/  @P1 LDG.E R6, desc[UR36][R6.64] ;  /* 0x0000002406061981 */ /* 0x000ee2000c1e1900 */
[----:B------:R-:W-:Y:S01]  /*1100*/  UISETP.NE.U32.AND UP0, UPT, UR8, URZ, UPT ;  /* 0x0000003f0800728c */ /* 0x000fe2000bf05070 */
[----:B------:R-:W-:Y:S01]  /*1110*/  MOV R175, UR6 ;  /* 0x0000000600af7c02 */ /* 0x000fe20008000f00 */
[----:B------:R-:W-:Y:S01]  /*1120*/  UMOV UR41, URZ ;  /* 0x0000003f00297c82 */ /* 0x000fe20008000000 */
[----:B------:R-:W-:-:S02]  /*1130*/  ULOP3.LUT UR8, UR5, 0xff000000, URZ, 0xc0, !UPT ;  /* 0xff00000005087892 */ /* 0x000fc4000f8ec03f */
[----:B------:R-:W-:-:S04]  /*1140*/  UISETP.NE.AND.EX UP0, UPT, UR9, URZ, UPT, UP0 ;  /* 0x0000003f0900728c */ /* 0x000fc8000bf05300 */
[----:B------:R-:W-:-:S04]  /*1150*/  USEL UR4, UR4, 0x1, UP0 ;  /* 0x0000000104047887 */ /* 0x000fc80008000000 */
[----:B------:R-:W-:Y:S01]  /*1160*/  UIMAD UR4, UR4, UR7, URZ ;  /* 0x00000007040472a4 */ /* 0x000fe2000f8e023f */
[----:B--2---:R-:W-:-:S06]  /*1170*/  @P0 R2UR UR41, R4 ;  /* 0x00000000042902ca */ /* 0x004fcc00000e0000 */
[----:B---3--:R-:W-:Y:S01]  /*1180*/  @P1 R2UR UR4, R6 ;  /* 0x00000000060412ca */ /* 0x008fe200000e0000 */
[----:B-1---5:R-:W-:-:S14]  /*1190*/  @P1 BRA `(.L_x_184) ;  /* 0x0000000000341947 */ /* 0x022fdc0003800000 */
[----:B------:R-:W-:Y:S02]  /*11a0*/  ULDC.64 UR6, c[0x0][0xa08] ;  /* 0x0002820000067ab9 */ /* 0x000fe40000000a00 */
[----:B------:R-:W-:-:S04]  /*11b0*/  ISETP.NE.U32.AND P0, PT, RZ, UR6, PT ;  /* 0x00000006ff007c0c */ /* 0x000fc8000bf05070 */
[----:B------:R-:W-:-:S13]  /*11c0*/  ISETP.NE.AND.EX P0, PT, RZ, UR7, PT, P0 ;  /* 0x00000007ff007c0c */ /* 0x000fda000bf05300 */
[----:B------:R-:W-:Y:S05]  /*11d0*/  @!P0 BRA `(.L_x_184) ;  /* 0x0000000000248947 */ /* 0x000fea0003800000 */
[----:B------:R-:W-:Y:S02]  /*11e0*/  ULDC.64 UR6, c[0x0][0xa08] ;  /* 0x0002820000067ab9 */ /* 0x000fe40000000a00 */
[----:B------:R-:W-:-:S06]  /*11f0*/  UIMAD.WIDE UR6, UR61, 0x4, UR6 ;  /* 0x000000043d0678a5 */ /* 0x000fcc000f8e0206 */
[----:B------:R-:W-:Y:S02]  /*1200*/  IMAD.U32 R4, RZ, RZ, UR6 ;  /* 0x00000006ff047e24 */ /* 0x000fe4000f8e00ff */
[----:B------:R-:W-:-:S05]  /*1210*/  IMAD.U32 R5, RZ, RZ, UR7 ;  /* 0x00000007ff057e24 */ /* 0x000fca000f8e00ff */
[----:B------:R-:W2:Y:S04]  /*1220*/  LDG.E R3, desc[UR36][R4.64] ;  /* 0x0000002404037981 */ /* 0x000ea8000c1e1900 */
[----:B------:R-:W3:Y:S01]  /*1230*/  LDG.E R0, desc[UR36][R4.64+0x4] ;  /* 0x0000042404007981 */ /* 0x000ee2000c1e1900 */
[----:B--2---:R-:W-:Y:S02]  /*1240*/  R2UR UR4, R3 ;  /* 0x00000000030472ca */ /* 0x004fe400000e0000 */
[----:B---3--:R-:W-:-:S13]  /*1250*/  R2UR UR6, R0 ;  /* 0x00000000000672ca */ /* 0x008fda00000e0000 */
[----:B------:R-:W-:-:S12]  /*1260*/  UIADD3 UR4, -UR4, UR6, URZ ;  /* 0x0000000604047290 */ /* 0x000fd8000fffe13f */
.L_x_184:
[----:B------:R-:W-:Y:S02]  /*1270*/  UIADD3 UR41, -UR41, UR4, URZ ;  /* 0x0000000429297290 */ /* 0x000fe4000fffe13f */
[----:B------:R-:W-:Y:S02]  /*1280*/  ULOP3.LUT UR4, UR5, 0xff0000, URZ, 0xc0, !UPT ;  /* 0x00ff000005047892 */ /* 0x000fe4000f8ec03f */
[----:B------:R-:W-:Y:S02]  /*1290*/  UISETP.GE.AND UP0, UPT, UR41, 0x1, UPT ;  /* 0x000000012900788c */ /* 0x000fe4000bf06270 */
[----:B------:R-:W-:Y:S02]  /*12a0*/  USHF.R.U32.HI UR8, URZ, 0x8, UR8 ;  /* 0x000000083f087899 */ /* 0x000fe40008011608 */
[----:B------:R-:W-:Y:S02]  /*12b0*/  UIADD3 UR6, UR41, 0x5f, URZ ;  /* 0x0000005f29067890 */ /* 0x000fe4000fffe03f */
[----:B------:R-:W-:Y:S01]  /*12c0*/  PLOP3.LUT P0, PT, PT, PT, UP0, 0x80, 0x0 ;  /* 0x000000000000781c */ /* 0x000fe20003f0f008 */
[----:B------:R-:W-:-:S02]  /*12d0*/  ULEA.HI UR8, UR4, UR8, URZ, 0x10 ;  /* 0x0000000804087291 */ /* 0x000fc4000f8f803f */
[----:B------:R-:W-:Y:S02]  /*12e0*/  UIMAD.WIDE UR6, UR6, 0x2aaaaaab, URZ ;  /* 0x2aaaaaab060678a5 */ /* 0x000fe4000f8e023f */
[----:B------:R-:W-:Y:S02]  /*12f0*/  ULOP3.LUT UR4, UR8, 0xff, URZ, 0xc0, !UPT ;  /* 0x000000ff08047892 */ /* 0x000fe4000f8ec03f */
[----:B------:R-:W-:Y:S02]  /*1300*/  ULOP3.LUT UR9, UR5, 0xffff, URZ, 0xc0, !UPT ;  /* 0x0000ffff05097892 */ /* 0x000fe4000f8ec03f */
[----:B------:R-:W-:Y:S02]  /*1310*/  USHF.R.U32.HI UR5, URZ, 0x10, UR8 ;  /* 0x000000103f057899 */ /* 0x000fe40008011608 */
[----:B------:R-:W-:Y:S01]  /*1320*/  USHF.R.U32.HI UR6, URZ, 0x1f, UR7 ;  /* 0x0000001f3f067899 */ /* 0x000fe20008011607 */
[----:B------:R-:W-:Y:S01]  /*1330*/  IMAD.U32 R19, RZ, RZ, UR4 ;  /* 0x00000004ff137e24 */ /* 0x000fe2000f8e00ff */
[----:B------:R-:W-:Y:S01]  /*1340*/  UMOV UR4, URZ ;  /* 0x0000003f00047c82 */ /* 0x000fe20008000000 */
[----:B------:R-:W-:Y:S01]  /*1350*/  IMAD.U32 R174, RZ, RZ, UR9 ;  /* 0x00000009ffae7e24 */ /* 0x000fe2000f8e00ff */
[----:B------:R-:W-:Y:S01]  /*1360*/  ULEA.HI.SX32 UR9, UR7, UR6, 0x1c ;  /* 0x0000000607097291 */ /* 0x000fe2000f8fe23f */
[----:B------:R-:W-:Y:S01]  /*1370*/  IMAD.U32 R18, RZ, RZ, UR5 ;  /* 0x00000005ff127e24 */ /* 0x000fe2000f8e00ff */
[----:B------:R-:W-:Y:S10]  /*1380*/  @!P0 BRA `(.L_x_185) ;  /* 0x0000000000948947 */ /* 0x000ff40003800000 */
[----:B------:R-:W-:Y:S01]  /*1390*/  R2UR UR5, R18 ;  /* 0x00000000120572ca */ /* 0x000fe200000e0000 */
[----:B------:R-:W-:-:S12]  /*13a0*/  ULDC UR4, c[0x0][0x9f0] ;  /* 0x00027c0000047ab9 */ /* 0x000fd80000000800 */
[----:B------:R-:W-:-:S04]  /*13b0*/  UISETP.NE.AND UP0, UPT, UR5, URZ, UPT ;  /* 0x0000003f0500728c */ /* 0x000fc8000bf05270 */
[----:B------:R-:W-:-:S03]  /*13c0*/  USEL UR10, UR5, UR4, UP0 ;  /* 0x00000004050a7287 */ /* 0x000fc60008000000 */
[----:B------:R-:W-:Y:S01]  /*13d0*/  UMOV UR4, URZ ;  /* 0x0000003f00047c82 */ /* 0x000fe20008000000 */
[----:B------:R-:W-:Y:S02]  /*13e0*/  UIADD3 UR6, UR9, -0x1, UR10 ;  /* 0xffffffff09067890 */ /* 0x000fe4000fffe00a */
[----:B------:R-:W-:-:S04]  /*13f0*/  IMAD.U32 R4, RZ, RZ, UR10 ;  /* 0x0000000aff047e24 */ /* 0x000fc8000f8e00ff */
[----:B------:R-:W-:Y:S01]  /*1400*/  IMAD.U32 R5, RZ, RZ, UR6 ;  /* 0x00000006ff057e24 */ /* 0x000fe2000f8e00ff */
[-C--:B------:R-:W-:Y:S01]  /*1410*/  IABS R0, R4.reuse ;  /* 0x0000000400007213 */ /* 0x080fe20000000000 */
[----:B------:R-:W-:Y:S01]  /*1420*/  ULOP3.LUT UR6, UR6, UR10, URZ, 0x3c, !UPT ;  /* 0x0000000a06067292 */ /* 0x000fe2000f8e3c3f */
[----:B------:R-:W-:Y:S02]  /*1430*/  IABS R6, R4 ;  /* 0x0000000400067213 */ /* 0x000fe40000000000 */
[----:B------:R-:W-:Y:S02]  /*1440*/  R2UR UR11, R0 ;  /* 0x00000000000b72ca */ /* 0x000fe400000e0000 */
[----:B------:R-:W-:-:S05]  /*1450*/  IABS R5, R5 ;  /* 0x0000000500057213 */ /* 0x000fca0000000000 */
[----:B------:R-:W-:-:S05]  /*1460*/  IMAD.MOV.U32 R4, RZ, RZ, R5 ;  /* 0x000000ffff047224 */ /* 0x000fca00078e0005 */
[----:B------:R-:W-:Y:S01]  /*1470*/  R2UR UR8, R4 ;  /* 0x00000000040872ca */ /* 0x000fe200000e0000 */
        /* <DEDUP_REMOVED lines=18> */
[----:B------:R-:W-:-:S05]  /*15a0*/  UISETP.NE.AND UP0, UPT, UR10, URZ, UPT ;  /* 0x0000003f0a00728c */ /* 0x000fca000bf05270 */
[----:B------:R-:W-:Y:S02]  /*15b0*/  UMOV UR4, UR5 ;  /* 0x0000000500047c82 */ /* 0x000fe40008000000 */
[----:B------:R-:W-:-:S04]  /*15c0*/  @!UP1 UIADD3 UR4, -UR4, URZ, URZ ;  /* 0x0000003f04049290 */ /* 0x000fc8000fffe13f */
[----:B------:R-:W-:-:S12]  /*15d0*/  @!UP0 ULOP3.LUT UR4, URZ, UR10, URZ, 0x33, !UPT ;  /* 0x0000000a3f048292 */ /* 0x000fd8000f8e333f */
.L_x_185:
[----:B------:R-:W-:Y:S01]  /*15e0*/  R2UR UR5, R19 ;  /* 0x00000000130572ca */ /* 0x000fe200000e0000 */
[----:B------:R-:W-:Y:S01]  /*15f0*/  IMAD.U32 R3, RZ, RZ, UR4 ;  /* 0x00000004ff037e24 */ /* 0x000fe2000f8e00ff */
[----:B------:R-:W-:Y:S02]  /*1600*/  MOV R0, UR9 ;  /* 0x0000000900007c02 */ /* 0x000fe40008000f00 */
[----:B------:R-:W-:Y:S02]  /*1610*/  CS2R R98, SRZ ;  /* 0x0000000000627805 */ /* 0x000fe4000001ff00 */
[----:B------:R-:W-:Y:S02]  /*1620*/  PLOP3.LUT P0, PT, PT, PT, PT, 0x80, 0x0 ;  /* 0x000000000000781c */ /* 0x000fe40003f0f070 */
        /* <DEDUP_REMOVED lines=8> */
[----:B------:R-:W-:Y:S01]  /*16b0*/  UIMAD UR60, UR5, UR4, URZ ;  /* 0x00000004053c72a4 */ /* 0x000fe2000f8e023f */
[----:B------:R-:W-:-:S02]  /*16c0*/  CS2R R70, SRZ ;  /* 0x0000000000467805 */ /* 0x000fc4000001ff00 */
[----:B------:R-:W-:Y:S02]  /*16d0*/  CS2R R68, SRZ ;  /* 0x0000000000447805 */ /* 0x000fe4000001ff00 */
[----:B------:R-:W-:Y:S02]  /*16e0*/  CS2R R66, SRZ ;  /* 0x0000000000427805 */ /* 0x000fe4000001ff00 */
[----:B------:R-:W-:Y:S02]  /*16f0*/  CS2R R64, SRZ ;  /* 0x0000000000407805 */ /* 0x000fe4000001ff00 */
[----:B------:R-:W-:Y:S02]  /*1700*/  CS2R R62, SRZ ;  /* 0x00000000003e7805 */ /* 0x000fe4000001ff00 */
[----:B------:R-:W-:Y:S02]  /*1710*/  VIADDMNMX R0, R3, UR60, R0, PT ;  /* 0x0000003c03007c46 */ /* 0x000fe4000b800100 */
[----:B------:R-:W-:-:S02]  /*1720*/  CS2R R60, SRZ ;  /* 0x00000000003c7805 */ /* 0x000fc4000001ff00 */
[----:B------:R-:W-:Y:S02]  /*1730*/  CS2R R58, SRZ ;  /* 0x00000000003a7805 */ /* 0x000fe4000001ff00 */
[----:B------:R-:W-:Y:S02]  /*1740*/  CS2R R56, SRZ ;  /* 0x0000000000387805 */ /* 0x000fe4000001ff00 */
[----:B------:R-:W-:Y:S02]  /*1750*/  R2UR UR40, R0 ;  /* 0x00000000002872ca */ /* 0x000fe400000e0000 */
        /* <DEDUP_REMOVED lines=12> */
[----:B------:R-:W-:Y:S01]  /*1820*/  UISETP.GT.AND UP0, UPT, UR40, UR60, UPT ;  /* 0x0000003c2800728c */ /* 0x000fe2000bf04270 */
[----:B------:R-:W-:Y:S02]  /*1830*/  CS2R R94, SRZ ;  /* 0x00000000005e7805 */ /* 0x000fe4000001ff00 */
[----:B------:R-:W-:Y:S02]  /*1840*/  CS2R R88, SRZ ;  /* 0x0000000000587805 */ /* 0x000fe4000001ff00 */
[----:B------:R-:W-:-:S02]  /*1850*/  CS2R R92, SRZ ;  /* 0x00000000005c7805 */ /* 0x000fc4000001ff00 */
[----:B------:R-:W-:Y:S02]  /*1860*/  CS2R R20, SRZ ;  /* 0x0000000000147805 */ /* 0x000fe4000001ff00 */
[----:B------:R-:W-:-:S13]  /*1870*/  PLOP3.LUT P1, PT, PT, PT, UP0, 0x80, 0x0 ;  /* 0x000000000000781c */ /* 0x000fda0003f2f008 */
[----:B------:R-:W-:Y:S05]  /*1880*/  @!P1 BRA `(.L_x_186) ;  /* 0x0000004c00689947 */ /* 0x000fea0003800000 */
[----:B------:R-:W0:Y:S01]  /*1890*/  SHFL.IDX PT, R0, R195, RZ, 0x1f ;  /* 0x00001fffc3007589 */ /* 0x000e2200000e0000 */
[----:B------:R-:W1:Y:S01]  /*18a0*/  S2UR UR42, SR_CgaCtaId ;  /* 0x00000000002a79c3 */ /* 0x000e620000008800 */
[----:B------:R-:W-:Y:S01]  /*18b0*/  UMOV UR43, 0x400 ;  /* 0x00000400002b7882 */ /* 0x000fe20000000000 */
[----:B0-----:R-:W-:Y:S01]  /*18c0*/  R2UR UR4, R0 ;  /* 0x00000000000472ca */ /* 0x001fe200000e0000 */
[----:B-1----:R-:W-:-:S04]  /*18d0*/  ULEA UR43, UR42, UR43, 0x18 ;  /* 0x0000002b2a2b7291 */ /* 0x002fc8000f8ec03f */
[----:B------:R-:W-:-:S04]  /*18e0*/  UIADD3 UR6, UR43, 0xc400, URZ ;  /* 0x0000c4002b067890 */ /* 0x000fc8000fffe03f */
[----:B------:R-:W-:-:S04]  /*18f0*/  ULOP3.LUT UP0, URZ, UR6, 0x1bf, URZ, 0xc0, !UPT ;  /* 0x000001bf063f7892 */ /* 0x000fc8000f80c03f */
[----:B------:R-:W-:Y:S02]  /*1900*/  ULEA.HI UR5, UR4, UR4, URZ, 0x1 ;  /* 0x0000000404057291 */ /* 0x000fe4000f8f083f */
[----:B------:R-:W-:Y:S02]  /*1910*/  PLOP3.LUT P0, PT, PT, PT, UP0, 0x80, 0x0 ;  /* 0x000000000000781c */ /* 0x000fe40003f0f008 */
        /* <DEDUP_REMOVED lines=13> */
[----:B------:R-:W-:Y:S02]  /*19f0*/  IMAD.U32 R10, RZ, RZ, UR6 ;  /* 0x00000006ff0a7e24 */ /* 0x000fe4000f8e00ff */
[----:B------:R-:W-:Y:S02]  /*1a00*/  IMAD.U32 R6, RZ, RZ, UR4 ;  /* 0x00000004ff067e24 */ /* 0x000fe4000f8e00ff */
[----:B------:R-:W-:-:S02]  /*1a10*/  IMAD.U32 R7, RZ, RZ, UR5 ;  /* 0x00000005ff077e24 */ /* 0x000fc4000f8e00ff */
[----:B------:R-:W-:Y:S02]  /*1a20*/  IMAD.U32 R11, RZ, RZ, UR7 ;  /* 0x00000007ff0b7e24 */ /* 0x000fe4000f8e00ff */
[----:B------:R-:W-:Y:S02]  /*1a30*/  IMAD.MOV.U32 R8, RZ, RZ, 0x70 ;  /* 0x00000070ff087424 */ /* 0x000fe400078e00ff */
[----:B------:R-:W-:Y:S02]  /*1a40*/  IMAD.MOV.U32 R12, RZ, RZ, 0x1 ;  /* 0x00000001ff0c7424 */ /* 0x000fe400078e00ff */
[----:B0-----:R-:W-:-:S07]  /*1a50*/  IMAD.MOV.U32 R13, RZ, RZ, RZ ;  /* 0x000000ffff0d7224 */ /* 0x001fce00078e00ff */
[----:B------:R-:W-:-:S07]  /*1a60*/  LEPC R20, `(.L_x_187) ;  /* 0x000000001014794e */ /* 0x000fce0000000000 */
[----:B-1----:R-:W-:Y:S05]  /*1a70*/  CALL.ABS.NOINC R14 ;  /* 0x000000000e007343 */ /* 0x002fea0003c00000 */
.L_x_187:
[----:B------:R-:W-:Y:S02]  /*1a80*/  R2UR UR6, R177 ;  /* 0x00000000b10672ca */ /* 0x000fe400000e0000 */
[----:B------:R-:W-:-:S11]  /*1a90*/  R2UR UR5, R199 ;  /* 0x00000000c70572ca */ /* 0x000fd600000e0000 */
[----:B------:R-:W-:Y:S02]  /*1aa0*/  ULEA.HI UR4, UR6, UR6, URZ, 0x1 ;  /* 0x0000000606047291 */ /* 0x000fe4000f8f083f */
[----:B------:R-:W-:Y:S02]  /*1ab0*/  IMAD.U32 R3, RZ, RZ, UR5 ;  /* 0x00000005ff037e24 */ /* 0x000fe4000f8e00ff */
[----:B------:R-:W-:-:S03]  /*1ac0*/  ULOP3.LUT UR4, UR4, 0xfffffffe, URZ, 0xc0, !UPT ;  /* 0xfffffffe04047892 */ /* 0x000fc6000f8ec03f */
[----:B------:R-:W-:Y:S01]  /*1ad0*/  ISETP.NE.AND P0, PT, R3, 0x3, PT ;  /* 0x000000030300780c */ /* 0x000fe20003f05270 */
[----:B------:R-:W-:-:S06]  /*1ae0*/  UIADD3 UR4, UR6, -UR4, URZ ;  /* 0x8000000406047290 */ /* 0x000fcc000fffe03f */
[----:B------:R-:W-:-:S04]  /*1af0*/  MOV R0, UR4 ;  /* 0x0000000400007c02 */ /* 0x000fc80008000f00 */
[----:B------:R-:W-:-:S04]  /*1b00*/  SHF.L.U32 R0, R0, 0x1f, RZ ;  /* 0x0000001f00007819 */ /* 0x000fc800000006ff */
[----:B------:R-:W0:Y:S02]  /*1b10*/  SYNCS.PHASECHK.TRANS64.TRYWAIT P1, [UR43+0x2a800], R0 ;  /* 0x02a80000ff0075a7 */ /* 0x000e24000802016b */
[----:B0-----:R-:W-:Y:S05]  /*1b20*/  @!P1 BRA `(.L_x_188) ;  /* 0x000000d400609947 */ /* 0x001fea0003800000 */
.L_x_318:
[----:B------:R-:W-:Y:S05]  /*1b30*/  @!P0 BRA `(.L_x_189) ;  /* 0x0000000000048947 */ /* 0x000fea0003800000 */
[----:B------:R-:W-:Y:S01]  /*1b40*/  BPT.TRAP 0x1 ;  /* 0x000000040000795c */ /* 0x000fe20000300000 */
.L_x_189:
[----:B------:R-:W-:Y:S02]  /*1b50*/  IMAD.U32 R8, RZ, RZ, UR38 ;  /* 0x00000026ff087e24 */ /* 0x000fe4000f8e00ff */
[----:B0-----:R-:W-:-:S03]  /*1b60*/  IMAD.U32 R3, RZ, RZ, UR39 ;  /* 0x00000027ff037e24 */ /* 0x001fc6000f8e00ff */
[----:B------:R-:W-:Y:S02]  /*1b70*/  LEA R8, R8, UR43, 0x3 ;  /* 0x0000002b08087c11 */ /* 0x000fe4000f8e18ff */
[----:B------:R-:W-:-:S04]  /*1b80*/  SHF.L.U32 R3, R3, 0x1f, RZ ;  /* 0x0000001f03037819 */ /* 0x000fc800000006ff */
[----:B------:R0:W1:Y:S01]  /*1b90*/  SYNCS.PHASECHK.TRANS64.TRYWAIT P1, [R8+URZ+0x2a830], R3 ;  /* 0x02a83003080075a7 */ /* 0x000062000802017f */
[----:B------:R-:W-:Y:S05]  /*1ba0*/  @!P0 BRA `(.L_x_190) ;  /* 0x0000000000048947 */ /* 0x000fea0003800000 */
[----:B------:R-:W-:Y:S01]  /*1bb0*/  BPT.TRAP 0x1 ;  /* 0x000000040000795c */ /* 0x000fe20000300000 */
.L_x_190:
[----:B------:R-:W-:Y:S01]  /*1bc0*/  IMAD.MOV.U32 R87, RZ, RZ, RZ ;  /* 0x000000ffff577224 */ /* 0x000fe200078e00ff */
[----:B-1----:R-:W-:Y:S06]  /*1bd0*/  @P1 BRA `(.L_x_191) ;  /* 0x0000000000081947 */ /* 0x002fec0003800000 */
[----:B------:R-:W1:Y:S02]  /*1be0*/  SYNCS.PHASECHK.TRANS64.TRYWAIT P1, [R8+URZ+0x2a830], R3 ;  /* 0x02a83003080075a7 */ /* 0x000e64000802017f */
[----:B-1----:R-:W-:Y:S05]  /*1bf0*/  @!P1 BRA `(.L_x_192) ;  /* 0x000000d400449947 */ /* 0x002fea0003800000 */
.L_x_191:
[----:B------:R-:W-:Y:S05]  /*1c00*/  WARPSYNC.ALL ;  /* 0x0000000000007948 */ /* 0x000fea0003800000 */
[----:B------:R-:W-:Y:S01]  /*1c10*/  UIADD3 UR43, UR43, 0x18400, URZ ;  /* 0x000184002b2b7890 */ /* 0x000fe2000fffe03f */
[----:B------:R-:W-:Y:S01]  /*1c20*/  WARPGROUP.ARRIVE ;  /* 0x00000000000079c5 */ /* 0x000fe20000000000 */
[----:B------:R-:W-:Y:S02]  /*1c30*/  ULOP3.LUT UR4, UR44, 0x10000, URZ, 0xfc, !UPT ;  /* 0x000100002c047892 */ /* 0x000fe4000f8efc3f */
[----:B------:R-:W-:Y:S01]  /*1c40*/  USHF.R.U32.HI UR43, URZ, 0x4, UR43 ;  /* 0x000000043f2b7899 */ /* 0x000fe2000801162b */
[----:B------:R-:W-:Y:S01]  /*1c50*/  UMOV UR13, 0x40000040 ;  /* 0x40000040000d7882 */ /* 0x000fe20000000000 */
[----:B------:R-:W-:-:S02]  /*1c60*/  UMOV UR15, 0x40000040 ;  /* 0x40000040000f7882 */ /* 0x000fc40000000000 */
[----:B------:R-:W-:Y:S01]  /*1c70*/  ULOP3.LUT UR10, UR43, 0x3fff, URZ, 0xc0, !UPT ;  /* 0x00003fff2b0a7892 */ /* 0x000fe2000f8ec03f */
[----:B------:R-:W-:Y:S01]  /*1c80*/  IMAD.U32 R5, RZ, RZ, UR13 ;  /* 0x0000000dff057e24 */ /* 0x000fe2000f8e00ff */
[----:B------:R-:W-:Y:S01]  /*1c90*/  UMOV UR12, UR4 ;  /* 0x00000004000c7c82 */ /* 0x000fe20008000000 */
[----:B------:R-:W-:Y:S01]  /*1ca0*/  UIADD3 UR6, UR4, 0x2, URZ ;  /* 0x0000000204067890 */ /* 0x000fe2000fffe03f */
[----:B------:R-:W-:Y:S01]  /*1cb0*/  IMAD.U32 R4, RZ, RZ, UR12 ;  /* 0x0000000cff047e24 */ /* 0x000fe2000f8e00ff */
[----:B------:R-:W-:Y:S02]  /*1cc0*/  ULOP3.LUT UR10, UR10, 0x10000, URZ, 0xfc, !UPT ;  /* 0x000100000a0a7892 */ /* 0x000fe4000f8efc3f */
[----:B------:R-:W-:Y:S02]  /*1cd0*/  UIADD3 UR56, UR4, 0x4, URZ ;  /* 0x0000000404387890 */ /* 0x000fe4000fffe03f */
[----:B------:R-:W-:Y:S01]  /*1ce0*/  UIMAD UR5, UR38, 0x900, UR10 ;  /* 0x00000900260578a4 */ /* 0x000fe2000f8e020a */
[----:B------:R-:W-:Y:S01]  /*1cf0*/  UMOV UR57, 0x40000040 ;  /* 0x4000004000397882 */ /* 0x000fe20000000000 */
[----:B------:R-:W-:-:S02]  /*1d00*/  UMOV UR59, 0x40000040 ;  /* 0x40000040003b7882 */ /* 0x000fc40000000000 */
[----:B------:R-:W-:Y:S02]  /*1d10*/  UIADD3 UR7, UR5, 0x2, URZ ;  /* 0x0000000205077890 */ /* 0x000fe4000fffe03f */
[----:B------:R-:W-:Y:S02]  /*1d20*/  UIADD3 UR58, UR5, 0x4, URZ ;  /* 0x00000004053a7890 */ /* 0x000fe4000fffe03f */
[----:B------:R-:W-:Y:S01]  /*1d30*/  UMOV UR14, UR5 ;  /* 0x00000005000e7c82 */ /* 0x000fe20008000000 */
[----:B------:R-:W-:Y:S01]  /*1d40*/  UIADD3 UR52, UR4, 0x6, URZ ;  /* 0x0000000604347890 */ /* 0x000fe2000fffe03f */
[----:B------:R-:W-:Y:S01]  /*1d50*/  HGMMA.64x96x16.F32 R24, gdesc[UR12], RZ, !UPT, gsb0 ;  /* 0x016000000c1879f0 */ /* 0x000fe2000c0008ff */
[----:B------:R-:W-:Y:S01]  /*1d60*/  UMOV UR12, UR6 ;  /* 0x00000006000c7c82 */ /* 0x000fe20008000000 */
[----:B------:R-:W-:Y:S01]  /*1d70*/  UMOV UR13, 0x40000040 ;  /* 0x40000040000d7882 */ /* 0x000fe20000000000 */
[----:B------:R-:W-:Y:S01]  /*1d80*/  UMOV UR14, UR7 ;  /* 0x00000007000e7c82 */ /* 0x000fe20008000000 */
[----:B------:R-:W-:Y:S01]  /*1d90*/  UMOV UR15, 0x40000040 ;  /* 0x40000040000f7882 */ /* 0x000fe20000000000 */
[----:B------:R-:W-:Y:S01]  /*1da0*/  UIADD3 UR54, UR5, 0x6, URZ ;  /* 0x0000000605367890 */ /* 0x000fe2000fffe03f */
[----:B------:R-:W-:Y:S01]  /*1db0*/  IMAD.U32 R6, RZ, RZ, UR12 ;  /* 0x0000000cff067e24 */ /* 0x000fe2000f8e00ff */
[----:B------:R-:W-:Y:S01]  /*1dc0*/  UMOV UR53, 0x40000040 ;  /* 0x4000004000357882 */ /* 0x000fe20000000000 */
[----:B------:R-:W-:Y:S01]  /*1dd0*/  UMOV UR55, 0x40000040 ;  /* 0x4000004000377882 */ /* 0x000fe20000000000 */
[----:B------:R-:W-:Y:S01]  /*1de0*/  UIADD3 UR48, UR4, 0x400, URZ ;  /* 0x0000040004307890 */ /* 0x000fe2000fffe03f */
[----:B------:R-:W-:Y:S01]  /*1df0*/  IMAD.U32 R7, RZ, RZ, UR13 ;  /* 0x0000000dff077e24 */ /* 0x000fe2000f8e00ff */
        /* <DEDUP_REMOVED lines=27> */
[----:B------:R-:W-:-:S02]  /*1fb0*/  WARPGROUP.DEPBAR.LE gsb0, 0x0 ;  /* 0x00008000000079c5 */ /* 0x000fc40000010000 */
[----:B------:R-:W-:-:S06]  /*1fc0*/  WARPGROUP.ARRIVE ;  /* 0x00000000000079c5 */ /* 0x000fcc0000000000 */
[----:B------:R-:W-:Y:S01]  /*1fd0*/  HGMMA.64x96x16.F32 R24, gdesc[UR12], R24, gsb0 ;  /* 0x016000000c1879f0 */ /* 0x000fe20008000818 */
        /* <DEDUP_REMOVED lines=37> */
.L_x_193:
[----:B------:R-:W-:Y:S01]  /*2230*/  IMAD.U32 R0, RZ, RZ, UR41 ;  /* 0x00000029ff007e24 */ /* 0x000fe2000f8e00ff */
[----:B------:R-:W-:Y:S01]  /*2240*/  ULDC UR4, c[0x0][0x988] ;  /* 0x0002620000047ab9 */ /* 0x000fe20000000800 */
[----:B01----:R-:W-:Y:S01]  /*2250*/  IMAD.U32 R3, RZ, RZ, UR40 ;  /* 0x00000028ff037e24 */ /* 0x003fe2000f8e00ff */
[----:B------:R-:W-:Y:S01]  /*2260*/  P2R R15, PR, RZ, 0x1 ;  /* 0x00000001ff0f7803 */ /* 0x000fe20000000000 */
[----:B------:R-:W-:Y:S01]  /*2270*/  UIADD3 UR40, UR40, -0x2, URZ ;  /* 0xfffffffe28287890 */ /* 0x000fe2000fffe03f */
[----:B------:R-:W-:Y:S01]  /*2280*/  IADD3 R0, R0, 0x60, -R173 ;  /* 0x0000006000007810 */ /* 0x000fe20007ffe8ad */
[--C-:B------:R-:W-:Y:S02]  /*2290*/  IMAD.MOV.U32 R85, RZ, RZ, R87.reuse ;  /* 0x000000ffff557224 */ /* 0x100fe400078e0057 */
[----:B------:R-:W-:Y:S01]  /*22a0*/  UISETP.GE.AND UP0, UPT, UR40, UR60, UPT ;  /* 0x0000003c2800728c */ /* 0x000fe2000bf06270 */
[----:B------:R-:W-:Y:S02]  /*22b0*/  IMAD.MOV.U32 R83, RZ, RZ, R87 ;  /* 0x000000ffff537224 */ /* 0x000fe400078e0057 */
[----:B------:R-:W-:-:S02]  /*22c0*/  IMAD R0, R3, -0x60, R0 ;  /* 0xffffffa003007824 */ /* 0x000fc400078e0200 */
[--C-:B------:R-:W-:Y:S02]  /*22d0*/  IMAD.MOV.U32 R81, RZ, RZ, R87.reuse ;  /* 0x000000ffff517224 */ /* 0x100fe400078e0057 */
[--C-:B------:R-:W-:Y:S01]  /*22e0*/  IMAD.MOV.U32 R79, RZ, RZ, R87.reuse ;  /* 0x000000ffff4f7224 */ /* 0x100fe200078e0057 */
[C---:B------:R-:W-:Y:S01]  /*22f0*/  ISETP.GT.AND P6, PT, R0.reuse, RZ, PT ;  /* 0x000000ff0000720c */ /* 0x040fe20003fc4270 */
[--C-:B------:R-:W-:Y:S01]  /*2300*/  IMAD.MOV.U32 R77, RZ, RZ, R87.reuse ;  /* 0x000000ffff4d7224 */ /* 0x100fe200078e0057 */
[C---:B------:R-:W-:Y:S01]  /*2310*/  ISETP.GT.AND P5, PT, R0.reuse, 0x1, PT ;  /* 0x000000010000780c */ /* 0x040fe20003fa4270 */
[--C-:B------:R-:W-:Y:S01]  /*2320*/  IMAD.MOV.U32 R75, RZ, RZ, R87.reuse ;  /* 0x000000ffff4b7224 */ /* 0x100fe200078e0057 */
[----:B------:R-:W-:Y:S01]  /*2330*/  ISETP.GT.AND P4, PT, R0, 0x8, PT ;  /* 0x000000080000780c */ /* 0x000fe20003f84270 */
[----:B------:R-:W-:Y:S01]  /*2340*/  IMAD.MOV.U32 R73, RZ, RZ, R87 ;  /* 0x000000ffff497224 */ /* 0x000fe200078e0057 */
[----:B------:R-:W-:Y:S02]  /*2350*/  FSEL R10, R24, -INF , P6 ;  /* 0xff800000180a7808 */ /* 0x000fe40003000000 */
[----:B------:R-:W-:-:S02]  /*2360*/  FSEL R25, R25, -INF , P5 ;  /* 0xff80000019197808 */ /* 0x000fc40002800000 */
[----:B------:R-:W-:Y:S02]  /*2370*/  ISETP.GT.AND P3, PT, R0, 0x9, PT ;  /* 0x000000090000780c */ /* 0x000fe40003f64270 */
[----:B------:R-:W-:Y:S02]  /*2380*/  FSEL R72, R28, -INF , P4 ;  /* 0xff8000001c487808 */ /* 0x000fe40002000000 */
[----:B------:R-:W-:Y:S02]  /*2390*/  FMNMX.FTZ R3, R10, R25, !PT ;  /* 0x000000190a037209 */ /* 0x000fe40007810000 */
[----:B------:R-:W-:Y:S02]  /*23a0*/  ISETP.GT.AND P2, PT, R0, 0x10, PT ;  /* 0x000000100000780c */ /* 0x000fe40003f44270 */
[----:B------:R-:W-:Y:S02]  /*23b0*/  FSEL R74, R29, -INF , P3 ;  /* 0xff8000001d4a7808 */ /* 0x000fe40001800000 */
[----:B------:R-:W-:-:S02]  /*23c0*/  FMNMX.FTZ R3, R72, R3, !PT ;  /* 0x0000000348037209 */ /* 0x000fc40007810000 */
[----:B------:R-:W-:Y:S02]  /*23d0*/  ISETP.GT.AND P1, PT, R0, 0x11, PT ;  /* 0x000000110000780c */ /* 0x000fe40003f24270 */
[----:B------:R-:W-:Y:S02]  /*23e0*/  FSEL R76, R32, -INF , P2 ;  /* 0xff800000204c7808 */ /* 0x000fe40001000000 */
[----:B------:R-:W-:Y:S02]  /*23f0*/  FMNMX.FTZ R3, R74, R3, !PT ;  /* 0x000000034a037209 */ /* 0x000fe40007810000 */
[----:B------:R-:W-:Y:S02]  /*2400*/  FSEL R26, R26, -INF , P6 ;  /* 0xff8000001a1a7808 */ /* 0x000fe40003000000 */
[----:B------:R-:W-:Y:S02]  /*2410*/  ISETP.GT.AND P6, PT, R0, 0x18, PT ;  /* 0x000000180000780c */ /* 0x000fe40003fc4270 */
[----:B------:R-:W-:-:S02]  /*2420*/  FSEL R78, R33, -INF , P1 ;  /* 0xff800000214e7808 */ /* 0x000fc40000800000 */
[----:B------:R-:W-:Y:S02]  /*2430*/  FMNMX.FTZ R3, R76, R3, !PT ;  /* 0x000000034c037209 */ /* 0x000fe40007810000 */
[----:B------:R-:W-:Y:S02]  /*2440*/  FSEL R27, R27, -INF , P5 ;  /* 0xff8000001b1b7808 */ /* 0x000fe40002800000 */
[----:B------:R-:W-:Y:S02]  /*2450*/  ISETP.GT.AND P5, PT, R0, 0x19, PT ;  /* 0x000000190000780c */ /* 0x000fe40003fa4270 */
[----:B------:R-:W-:Y:S02]  /*2460*/  FSEL R80, R36, -INF , P6 ;  /* 0xff80000024507808 */ /* 0x000fe40003000000 */
[----:B------:R-:W-:Y:S02]  /*2470*/  FMNMX.FTZ R3, R78, R3, !PT ;  /* 0x000000034e037209 */ /* 0x000fe40007810000 */
[----:B------:R-:W-:-:S02]  /*2480*/  FSEL R30, R30, -INF , P4 ;  /* 0xff8000001e1e7808 */ /* 0x000fc40002000000 */
        /* <DEDUP_REMOVED lines=25> */
[----:B------:R-:W-:Y:S01]  /*2620*/  FSEL R90, R49, -INF , P5 ;  /* 0xff800000315a7808 */ /* 0x000fe20002800000 */
[----:B------:R-:W-:Y:S01]  /*2630*/  IMAD.MOV.U32 R49, RZ, RZ, R87 ;  /* 0x000000ffff317224 */ /* 0x000fe200078e0057 */
[----:B------:R-:W-:Y:S02]  /*2640*/  FMNMX.FTZ R3, R48, R3, !PT ;  /* 0x0000000330037209 */ /* 0x000fe40007810000 */
[----:B------:R-:W-:Y:S02]  /*2650*/  FSEL R24, R43, -INF , P3 ;  /* 0xff8000002b187808 */ /* 0x000fe40001800000 */
[----:B------:R-:W-:Y:S02]  /*2660*/  ISETP.GT.AND P3, PT, R0, 0x39, PT ;  /* 0x000000390000780c */ /* 0x000fe40003f64270 */
[----:B------:R-:W-:-:S02]  /*2670*/  FSEL R52, R52, -INF , P4 ;  /* 0xff80000034347808 */ /* 0x000fc40002000000 */
[----:B------:R-:W-:Y:S02]  /*2680*/  FMNMX.FTZ R3, R90, R3, !PT ;  /* 0x000000035a037209 */ /* 0x000fe40007810000 */
[----:B------:R-:W-:Y:S02]  /*2690*/  FSEL R46, R46, -INF , P2 ;  /* 0xff8000002e2e7808 */ /* 0x000fe40001000000 */
[----:B------:R-:W-:Y:S02]  /*26a0*/  ISETP.GT.AND P2, PT, R0, 0x40, PT ;  /* 0x000000400000780c */ /* 0x000fe40003f44270 */
[----:B------:R-:W-:Y:S01]  /*26b0*/  FSEL R92, R53, -INF , P3 ;  /* 0xff800000355c7808 */ /* 0x000fe20001800000 */
[--C-:B------:R-:W-:Y:S01]  /*26c0*/  IMAD.MOV.U32 R53, RZ, RZ, R87.reuse ;  /* 0x000000ffff357224 */ /* 0x100fe200078e0057 */
        /* <DEDUP_REMOVED lines=8> */
[----:B------:R-:W-:Y:S01]  /*2750*/  FSEL R94, R57, -INF , P1 ;  /* 0xff800000395e7808 */ /* 0x000fe20000800000 */
[----:B------:R-:W-:Y:S01]  /*2760*/  IMAD.MOV.U32 R57, RZ, RZ, R87 ;  /* 0x000000ffff397224 */ /* 0x000fe200078e0057 */
        /* <DEDUP_REMOVED lines=8> */
[----:B------:R-:W-:Y:S01]  /*27f0*/  FSEL R96, R61, -INF , P5 ;  /* 0xff8000003d607808 */ /* 0x000fe20002800000 */
[--C-:B------:R-:W-:Y:S01]  /*2800*/  IMAD.MOV.U32 R61, RZ, RZ, R87.reuse ;  /* 0x000000ffff3d7224 */ /* 0x100fe200078e0057 */
        /* <DEDUP_REMOVED lines=16> */
[----:B------:R-:W-:Y:S01]  /*2910*/  FSEL R104, R69, -INF , P1 ;  /* 0xff80000045687808 */ /* 0x000fe20000800000 */
[----:B------:R-:W-:Y:S01]  /*2920*/  IMAD.MOV.U32 R69, RZ, RZ, R87 ;  /* 0x000000ffff457224 */ /* 0x000fe200078e0057 */
[----:B------:R-:W-:Y:S02]  /*2930*/  FMNMX.FTZ R3, R102, R3, !PT ;  /* 0x0000000366037209 */ /* 0x000fe40007810000 */
[----:B------:R-:W-:Y:S02]  /*2940*/  FSEL R62, R62, -INF , P6 ;  /* 0xff8000003e3e7808 */ /* 0x000fe40003000000 */
[----:B------:R-:W-:-:S02]  /*2950*/  FMNMX.FTZ R11, R104, R3, !PT ;  /* 0x00000003680b7209 */ /* 0x000fc40007810000 */
[----:B------:R-:W-:Y:S02]  /*2960*/  MOV R3, UR4 ;  /* 0x0000000400037c02 */ /* 0x000fe40008000f00 */
[----:B------:R-:W-:Y:S01]  /*2970*/  FSEL R64, R63, -INF , P5 ;  /* 0xff8000003f407808 */ /* 0x000fe20002800000 */
[----:B------:R-:W0:Y:S01]  /*2980*/  SHFL.BFLY PT, R0, R11, 0x2, 0x1f ;  /* 0x0c401f000b007f89 */ /* 0x000e2200000e0000 */
[----:B------:R-:W-:Y:S01]  /*2990*/  FSEL R66, R66, -INF , P4 ;  /* 0xff80000042427808 */ /* 0x000fe20002000000 */
[----:B------:R-:W-:Y:S01]  /*29a0*/  IMAD.MOV.U32 R63, RZ, RZ, R87 ;  /* 0x000000ffff3f7224 */ /* 0x000fe200078e0057 */
[----:B------:R-:W-:Y:S02]  /*29b0*/  FSEL R68, R67, -INF , P3 ;  /* 0xff80000043447808 */ /* 0x000fe40001800000 */
[----:B------:R-:W-:Y:S02]  /*29c0*/  FSEL R70, R70, -INF , P2 ;  /* 0xff80000046467808 */ /* 0x000fe40001000000 */
[----:B------:R-:W-:-:S02]  /*29d0*/  R2UR UR4, R8 ;  /* 0x00000000080472ca */ /* 0x000fc400000e0000 */
[----:B------:R-:W-:-:S11]  /*29e0*/  MOV R67, R87 ;  /* 0x0000005700437202 */ /* 0x000fd60000000f00 */
[----:B------:R-:W-:Y:S01]  /*29f0*/  UIADD3 UR4, UR4, 0x2a840, URZ ;  /* 0x0002a84004047890 */ /* 0x000fe2000fffe03f */
[----:B0-----:R-:W-:-:S03]  /*2a00*/  FMNMX.FTZ R13, R11, R0, !PT ;  /* 0x000000000b0d7209 */ /* 0x001fc60007810000 */
[----:B------:R-:W-:Y:S02]  /*2a10*/  UPRMT UR4, UR42, 0x654, UR4 ;  /* 0x000006542a047896 */ /* 0x000fe40008000004 */
[----:B------:R-:W0:Y:S07]  /*2a20*/  SHFL.BFLY PT, R0, R13, 0x1, 0x1f ;  /* 0x0c201f000d007f89 */ /* 0x000e2e00000e0000 */
[----:B------:R-:W-:Y:S01]  /*2a30*/  SYNCS.ARRIVE.TRANS64.RED.A1T0 RZ, [UR4], RZ ;  /* 0x000000ffffff79a7 */ /* 0x000fe20008100404 */
        /* <DEDUP_REMOVED lines=42> */
[----:B------:R-:W-:Y:S01]  /*2ce0*/  FFMA.FTZ R102, R102, R3, -R29 ;  /* 0x0000000366667223 */ /* 0x000fe2000001081d */
[----:B------:R-:W-:Y:S01]  /*2cf0*/  FMNMX.FTZ R13, R28, R13, !PT ;  /* 0x0000000d1c0d7209 */ /* 0x000fe20007810000 */
[----:B------:R1:W-:Y:S01]  /*2d00*/  MUFU.EX2 R11, R74 ;  /* 0x0000004a000b7308 */ /* 0x0003e20000000800 */
[----:B0-----:R-:W-:Y:S01]  /*2d10*/  FADD.FTZ R43, R136, R9 ;  /* 0x00000009882b7221 */ /* 0x001fe20000010000 */
[----:B------:R-:W-:Y:S01]  /*2d20*/  F2FP.F16.F32.PACK_AB R136, R9, R136 ;  /* 0x000000880988723e */ /* 0x000fe200000000ff */
[----:B------:R-:W-:Y:S01]  /*2d30*/  FFMA.FTZ R29, R104, R3, -R29 ;  /* 0x00000003681d7223 */ /* 0x000fe2000001081d */
[----:B------:R-:W-:Y:S01]  /*2d40*/  FMNMX.FTZ R13, R50, R13, !PT ;  /* 0x0000000d320d7209 */ /* 0x000fe20007810000 */
[----:B------:R-:W-:-:S02]  /*2d50*/  IMAD.MOV.U32 R84, RZ, RZ, R87 ;  /* 0x000000ffff547224 */ /* 0x000fc400078e0057 */
[--C-:B------:R-:W-:Y:S01]  /*2d60*/  IMAD.MOV.U32 R80, RZ, RZ, R87.reuse ;  /* 0x000000ffff507224 */ /* 0x100fe200078e0057 */
[----:B------:R-:W-:Y:S01]  /*2d70*/  FMNMX.FTZ R15, R32, R13, !PT ;  /* 0x0000000d200f7209 */ /* 0x000fe20007810000 */
[----:B------:R-:W-:Y:S01]  /*2d80*/  MUFU.EX2 R142, R142 ;  /* 0x0000008e008e7308 */ /* 0x000fe20000000800 */
[--C-:B------:R-:W-:Y:S02]  /*2d90*/  IMAD.MOV.U32 R76, RZ, RZ, R87.reuse ;  /* 0x000000ffff4c7224 */ /* 0x100fe400078e0057 */
[----:B------:R-:W-:Y:S01]  /*2da0*/  FMNMX.FTZ R15, R54, R15, !PT ;  /* 0x0000000f360f7209 */ /* 0x000fe20007810000 */
[--C-:B-1----:R-:W-:Y:S02]  /*2db0*/  IMAD.MOV.U32 R74, RZ, RZ, R87.reuse ;  /* 0x000000ffff4a7224 */ /* 0x102fe400078e0057 */
[----:B------:R-:W-:Y:S01]  /*2dc0*/  IMAD.MOV.U32 R71, RZ, RZ, R87 ;  /* 0x000000ffff477224 */ /* 0x000fe200078e0057 */
[----:B------:R-:W-:Y:S01]  /*2dd0*/  FMNMX.FTZ R15, R36, R15, !PT ;  /* 0x0000000f240f7209 */ /* 0x000fe20007810000 */
[----:B------:R0:W-:Y:S03]  /*2de0*/  MUFU.EX2 R13, R78 ;  /* 0x0000004e000d7308 */ /* 0x0001e60000000800 */
[----:B------:R-:W-:-:S04]  /*2df0*/  FMNMX.FTZ R15, R58, R15, !PT ;  /* 0x0000000f3a0f7209 */ /* 0x000fc80007810000 */
[----:B------:R-:W-:Y:S01]  /*2e00*/  FMNMX.FTZ R21, R40, R15, !PT ;  /* 0x0000000f28157209 */ /* 0x000fe20007810000 */
[----:B------:R-:W-:Y:S01]  /*2e10*/  MUFU.EX2 R144, R144 ;  /* 0x0000009000907308 */ /* 0x000fe20000000800 */
[----:B0-----:R-:W-:Y:S02]  /*2e20*/  MOV R78, R87 ;  /* 0x00000057004e7202 */ /* 0x001fe40000000f00 */
[----:B------:R-:W-:-:S04]  /*2e30*/  FMNMX.FTZ R21, R62, R21, !PT ;  /* 0x000000153e157209 */ /* 0x000fc80007810000 */
[----:B------:R-:W-:Y:S01]  /*2e40*/  FMNMX.FTZ R21, R64, R21, !PT ;  /* 0x0000001540157209 */ /* 0x000fe20007810000 */
[----:B------:R0:W-:Y:S03]  /*2e50*/  MUFU.EX2 R15, R82 ;  /* 0x00000052000f7308 */ /* 0x0001e60000000800 */
[----:B------:R-:W-:-:S04]  /*2e60*/  FMNMX.FTZ R21, R66, R21, !PT ;  /* 0x0000001542157209 */ /* 0x000fc80007810000 */
[----:B------:R-:W-:Y:S01]  /*2e70*/  FMNMX.FTZ R21, R68, R21, !PT ;  /* 0x0000001544157209 */ /* 0x000fe20007810000 */
[----:B------:R1:W-:Y:S01]  /*2e80*/  MUFU.EX2 R31, R86 ;  /* 0x00000056001f7308 */ /* 0x0003e20000000800 */
[----:B0-----:R-:W-:Y:S02]  /*2e90*/  IMAD.MOV.U32 R82, RZ, RZ, R87 ;  /* 0x000000ffff527224 */ /* 0x001fe400078e0057 */
[----:B------:R-:W-:-:S04]  /*2ea0*/  FMNMX.FTZ R21, R70, R21, !PT ;  /* 0x0000001546157209 */ /* 0x000fc80007810000 */
[----:B------:R-:W-:Y:S01]  /*2eb0*/  FMNMX.FTZ R21, R72, R21, !PT ;  /* 0x0000001548157209 */ /* 0x000fe20007810000 */
[----:B------:R-:W-:Y:S01]  /*2ec0*/  MUFU.EX2 R44, R44 ;  /* 0x0000002c002c7308 */ /* 0x000fe20000000800 */
[----:B-1----:R-:W-:-:S03]  /*2ed0*/  IMAD.MOV.U32 R86, RZ, RZ, R87 ;  /* 0x000000ffff567224 */ /* 0x002fc600078e0057 */
[----:B------:R-:W0:Y:S04]  /*2ee0*/  SHFL.BFLY PT, R10, R21, 0x2, 0x1f ;  /* 0x0c401f00150a7f89 */ /* 0x000e2800000e0000 */
[----:B------:R-:W1:Y:S08]  /*2ef0*/  MUFU.EX2 R33, R88 ;  /* 0x0000005800217308 */ /* 0x000e700000000800 */
[----:B------:R-:W-:Y:S08]  /*2f00*/  MUFU.EX2 R48, R48 ;  /* 0x0000003000307308 */ /* 0x000ff00000000800 */
[----:B------:R-:W2:Y:S01]  /*2f10*/  MUFU.EX2 R35, R90 ;  /* 0x0000005a00237308 */ /* 0x000ea20000000800 */
[----:B-1----:R-:W-:-:S02]  /*2f20*/  F2FP.F16.F32.PACK_AB R146, R33, R44 ;  /* 0x0000002c2192723e */ /* 0x002fc400000000ff */
[----:B0-----:R-:W-:-:S05]  /*2f30*/  FMNMX.FTZ R25, R21, R10, !PT ;  /* 0x0000000a15197209 */ /* 0x001fca0007810000 */
[----:B------:R-:W-:Y:S01]  /*2f40*/  MUFU.EX2 R52, R52 ;  /* 0x0000003400347308 */ /* 0x000fe20000000800 */
[----:B------:R-:W0:Y:S07]  /*2f50*/  SHFL.BFLY PT, R10, R25, 0x1, 0x1f ;  /* 0x0c201f00190a7f89 */ /* 0x000e2e00000e0000 */
[----:B------:R-:W1:Y:S01]  /*2f60*/  MUFU.EX2 R37, R92 ;  /* 0x0000005c00257308 */ /* 0x000e620000000800 */
[----:B--2---:R-:W-:-:S07]  /*2f70*/  F2FP.F16.F32.PACK_AB R148, R35, R48 ;  /* 0x000000302394723e */ /* 0x004fce00000000ff */
[----:B------:R-:W-:Y:S08]  /*2f80*/  MUFU.EX2 R56, R56 ;  /* 0x0000003800387308 */ /* 0x000ff00000000800 */
[----:B------:R-:W2:Y:S01]  /*2f90*/  MUFU.EX2 R21, R94 ;  /* 0x0000005e00157308 */ /* 0x000ea20000000800 */
[----:B0-----:R-:W-:Y:S02]  /*2fa0*/  FMNMX.FTZ R10, R25, R10, !PT ;  /* 0x0000000a190a7209 */ /* 0x001fe40007810000 */
[----:B-1----:R-:W-:-:S02]  /*2fb0*/  F2FP.F16.F32.PACK_AB R150, R37, R52 ;  /* 0x000000342596723e */ /* 0x002fc400000000ff */
[C---:B------:R-:W-:Y:S01]  /*2fc0*/  FSETP.NEU.FTZ.AND P1, PT, R10.reuse, -INF , PT ;  /* 0xff8000000a00780b */ /* 0x040fe20003f3d000 */
[----:B------:R-:W-:Y:S02]  /*2fd0*/  FMUL.FTZ R41, R10, R3 ;  /* 0x000000030a297220 */ /* 0x000fe40000410000 */
[----:B------:R-:W-:Y:S03]  /*2fe0*/  MUFU.EX2 R60, R60 ;  /* 0x0000003c003c7308 */ /* 0x000fe60000000800 */
[----:B------:R-:W-:Y:S02]  /*2ff0*/  FSEL R41, R41, RZ, P1 ;  /* 0x000000ff29297208 */ /* 0x000fe40000800000 */
[----:B------:R-:W-:-:S03]  /*3000*/  PLOP3.LUT P1, PT, PT, PT, UP0, 0x80, 0x0 ;  /* 0x000000000000781c */ /* 0x000fc60003f2f008 */
        /* <DEDUP_REMOVED lines=22> */
[----:B------:R-:W1:Y:S01]  /*3170*/  MUFU.EX2 R30, R30 ;  /* 0x0000001e001e7308 */ /* 0x000e620000000800 */
[-CC-:B------:R-:W-:Y:S01]  /*3180*/  FFMA.FTZ R66, R66, R3.reuse, -R41.reuse ;  /* 0x0000000342427223 */ /* 0x180fe20000010829 */
[-CC-:B------:R-:W-:Y:S01]  /*3190*/  FFMA.FTZ R68, R68, R3.reuse, -R41.reuse ;  /* 0x0000000344447223 */ /* 0x180fe20000010829 */
[-CC-:B------:R-:W-:Y:S01]  /*31a0*/  FFMA.FTZ R70, R70, R3.reuse, -R41.reuse ;  /* 0x0000000346467223 */ /* 0x180fe20000010829 */
[----:B------:R-:W-:Y:S01]  /*31b0*/  FFMA.FTZ R41, R72, R3, -R41 ;  /* 0x0000000348297223 */ /* 0x000fe20000010829 */
[----:B--2---:R-:W-:Y:S01]  /*31c0*/  F2FP.F16.F32.PACK_AB R152, R21, R56 ;  /* 0x000000381598723e */ /* 0x004fe200000000ff */
[----:B------:R-:W-:-:S02]  /*31d0*/  IMAD.MOV.U32 R72, RZ, RZ, R87 ;  /* 0x000000ffff487224 */ /* 0x000fc400078e0057 */
[----:B------:R2:W3:Y:S01]  /*31e0*/  MUFU.EX2 R139, R12 ;  /* 0x0000000c008b7308 */ /* 0x0004e20000000800 */
[----:B0-----:R-:W-:-:S07]  /*31f0*/  F2FP.F16.F32.PACK_AB R137, R27, R26 ;  /* 0x0000001a1b89723e */ /* 0x001fce00000000ff */
[----:B------:R-:W0:Y:S01]  /*3200*/  MUFU.EX2 R34, R34 ;  /* 0x0000002200227308 */ /* 0x000e220000000800 */
[----:B--2---:R-:W-:Y:S01]  /*3210*/  FADD.FTZ R12, R138, R43 ;  /* 0x0000002b8a0c7221 */ /* 0x004fe20000010000 */
[----:B------:R-:W-:-:S03]  /*3220*/  F2FP.F16.F32.PACK_AB R138, R11, R138 ;  /* 0x0000008a0b8a723e */ /* 0x000fc600000000ff */
[----:B------:R-:W-:-:S03]  /*3230*/  FADD.FTZ R43, R11, R12 ;  /* 0x0000000c0b2b7221 */ /* 0x000fc60000010000 */
[----:B------:R2:W4:Y:S01]  /*3240*/  MUFU.EX2 R141, R14 ;  /* 0x0000000e008d7308 */ /* 0x0005220000000800 */
[----:B------:R-:W-:Y:S01]  /*3250*/  FADD.FTZ R12, R140, R43 ;  /* 0x0000002b8c0c7221 */ /* 0x000fe20000010000 */
[----:B------:R-:W-:Y:S01]  /*3260*/  FADD.FTZ R43, R26, R27 ;  /* 0x0000001b1a2b7221 */ /* 0x000fe20000010000 */
[C---:B------:R-:W-:Y:S01]  /*3270*/  F2FP.F16.F32.PACK_AB R140, R13.reuse, R140 ;  /* 0x0000008c0d8c723e */ /* 0x040fe200000000ff */
[----:B------:R-:W-:Y:S02]  /*3280*/  IMAD.MOV.U32 R27, RZ, RZ, R87 ;  /* 0x000000ffff1b7224 */ /* 0x000fe400078e0057 */
[----:B------:R-:W-:Y:S01]  /*3290*/  FADD.FTZ R45, R13, R12 ;  /* 0x0000000c0d2d7221 */ /* 0x000fe20000010000 */
[----:B-1----:R-:W-:Y:S01]  /*32a0*/  FADD.FTZ R12, R30, R43 ;  /* 0x0000002b1e0c7221 */ /* 0x002fe20000010000 */
[----:B------:R-:W-:Y:S01]  /*32b0*/  IMAD.MOV.U32 R26, RZ, RZ, R87 ;  /* 0x000000ffff1a7224 */ /* 0x000fe200078e0057 */
[----:B------:R-:W1:Y:S01]  /*32c0*/  MUFU.EX2 R38, R38 ;  /* 0x0000002600267308 */ /* 0x000e620000000800 */
[----:B--2---:R-:W-:Y:S01]  /*32d0*/  FADD.FTZ R14, R142, R45 ;  /* 0x0000002d8e0e7221 */ /* 0x004fe20000010000 */
[C---:B---3--:R-:W-:Y:S01]  /*32e0*/  FADD.FTZ R43, R139.reuse, R12 ;  /* 0x0000000c8b2b7221 */ /* 0x048fe20000010000 */
[----:B------:R-:W-:Y:S01]  /*32f0*/  F2FP.F16.F32.PACK_AB R139, R139, R30 ;  /* 0x0000001e8b8b723e */ /* 0x000fe200000000ff */
[----:B------:R-:W-:-:S02]  /*3300*/  IMAD.MOV.U32 R30, RZ, RZ, R87 ;  /* 0x000000ffff1e7224 */ /* 0x000fc400078e0057 */
[C---:B------:R-:W-:Y:S01]  /*3310*/  FADD.FTZ R45, R15.reuse, R14 ;  /* 0x0000000e0f2d7221 */ /* 0x040fe20000010000 */
[----:B0-----:R-:W-:Y:S01]  /*3320*/  FADD.FTZ R12, R34, R43 ;  /* 0x0000002b220c7221 */ /* 0x001fe20000010000 */
[----:B------:R-:W-:Y:S01]  /*3330*/  F2FP.F16.F32.PACK_AB R142, R15, R142 ;  /* 0x0000008e0f8e723e */ /* 0x000fe200000000ff */
[----:B------:R-:W0:Y:S01]  /*3340*/  MUFU.EX2 R143, R20 ;  /* 0x00000014008f7308 */ /* 0x000e220000000800 */
[----:B------:R-:W-:Y:S01]  /*3350*/  FADD.FTZ R14, R144, R45 ;  /* 0x0000002d900e7221 */ /* 0x000fe20000010000 */
[----:B----4-:R-:W-:Y:S01]  /*3360*/  FADD.FTZ R43, R141, R12 ;  /* 0x0000000c8d2b7221 */ /* 0x010fe20000010000 */
[C---:B------:R-:W-:Y:S02]  /*3370*/  F2FP.F16.F32.PACK_AB R144, R31.reuse, R144 ;  /* 0x000000901f90723e */ /* 0x040fe400000000ff */
[----:B------:R-:W-:Y:S01]  /*3380*/  FADD.FTZ R45, R31, R14 ;  /* 0x0000000e1f2d7221 */ /* 0x000fe20000010000 */
[----:B------:R-:W-:Y:S01]  /*3390*/  F2FP.F16.F32.PACK_AB R141, R141, R34 ;  /* 0x000000228d8d723e */ /* 0x000fe200000000ff */
[----:B------:R-:W-:Y:S01]  /*33a0*/  IMAD.MOV.U32 R31, RZ, RZ, R87 ;  /* 0x000000ffff1f7224 */ /* 0x000fe200078e0057 */
[----:B------:R-:W2:Y:S01]  /*33b0*/  MUFU.EX2 R42, R42 ;  /* 0x0000002a002a7308 */ /* 0x000ea20000000800 */
[----:B-1----:R-:W-:Y:S01]  /*33c0*/  FADD.FTZ R12, R38, R43 ;  /* 0x0000002b260c7221 */ /* 0x002fe20000010000 */
[----:B------:R-:W-:Y:S01]  /*33d0*/  FADD.FTZ R14, R44, R45 ;  /* 0x0000002d2c0e7221 */ /* 0x000fe20000010000 */
[----:B------:R-:W-:Y:S01]  /*33e0*/  IMAD.MOV.U32 R44, RZ, RZ, R87 ;  /* 0x000000ffff2c7224 */ /* 0x000fe200078e0057 */
[----:B------:R-:W-:-:S02]  /*33f0*/  MOV R34, R87 ;  /* 0x0000005700227202 */ /* 0x000fc40000000f00 */
[----:B------:R-:W-:Y:S01]  /*3400*/  FADD.FTZ R45, R33, R14 ;  /* 0x0000000e212d7221 */ /* 0x000fe20000010000 */
[----:B------:R-:W-:Y:S01]  /*3410*/  IMAD.MOV.U32 R33, RZ, RZ, R87 ;  /* 0x000000ffff217224 */ /* 0x000fe200078e0057 */
[----:B------:R-:W1:Y:S01]  /*3420*/  MUFU.EX2 R145, R24 ;  /* 0x0000001800917308 */ /* 0x000e620000000800 */
[C---:B0-----:R-:W-:Y:S01]  /*3430*/  FADD.FTZ R43, R143.reuse, R12 ;  /* 0x0000000c8f2b7221 */ /* 0x041fe20000010000 */
[----:B------:R-:W-:Y:S01]  /*3440*/  FADD.FTZ R12, R48, R45 ;  /* 0x0000002d300c7221 */ /* 0x000fe20000010000 */
[----:B------:R-:W-:Y:S01]  /*3450*/  F2FP.F16.F32.PACK_AB R143, R143, R38 ;  /* 0x000000268f8f723e */ /* 0x000fe200000000ff */
[--C-:B------:R-:W-:Y:S02]  /*3460*/  IMAD.MOV.U32 R48, RZ, RZ, R87.reuse ;  /* 0x000000ffff307224 */ /* 0x100fe400078e0057 */
[----:B------:R-:W-:Y:S01]  /*3470*/  FADD.FTZ R45, R35, R12 ;  /* 0x0000000c232d7221 */ /* 0x000fe20000010000 */
[----:B------:R-:W-:Y:S01]  /*3480*/  IMAD.MOV.U32 R38, RZ, RZ, R87 ;  /* 0x000000ffff267224 */ /* 0x000fe200078e0057 */
[----:B------:R-:W0:Y:S01]  /*3490*/  MUFU.EX2 R46, R46 ;  /* 0x0000002e002e7308 */ /* 0x000e220000000800 */
[----:B--2---:R-:W-:Y:S01]  /*34a0*/  FADD.FTZ R8, R42, R43 ;  /* 0x0000002b2a087221 */ /* 0x004fe20000010000 */
[----:B------:R-:W-:Y:S01]  /*34b0*/  FADD.FTZ R12, R52, R45 ;  /* 0x0000002d340c7221 */ /* 0x000fe20000010000 */
[----:B------:R-:W-:-:S02]  /*34c0*/  IMAD.MOV.U32 R52, RZ, RZ, R87 ;  /* 0x000000ffff347224 */ /* 0x000fc400078e0057 */
[--C-:B------:R-:W-:Y:S02]  /*34d0*/  IMAD.MOV.U32 R35, RZ, RZ, R87.reuse ;  /* 0x000000ffff237224 */ /* 0x100fe400078e0057 */
[----:B------:R-:W-:Y:S01]  /*34e0*/  FADD.FTZ R45, R37, R12 ;  /* 0x0000000c252d7221 */ /* 0x000fe20000010000 */
[----:B------:R-:W-:Y:S01]  /*34f0*/  IMAD.MOV.U32 R37, RZ, RZ, R87 ;  /* 0x000000ffff257224 */ /* 0x000fe200078e0057 */
[----:B------:R2:W3:Y:S01]  /*3500*/  MUFU.EX2 R147, R28 ;  /* 0x0000001c00937308 */ /* 0x0004e20000000800 */
[C---:B-1----:R-:W-:Y:S01]  /*3510*/  FADD.FTZ R43, R145.reuse, R8 ;  /* 0x00000008912b7221 */ /* 0x042fe20000010000 */
[----:B------:R-:W-:Y:S01]  /*3520*/  FADD.FTZ R12, R56, R45 ;  /* 0x0000002d380c7221 */ /* 0x000fe20000010000 */
[----:B------:R-:W-:Y:S01]  /*3530*/  F2FP.F16.F32.PACK_AB R145, R145, R42 ;  /* 0x0000002a9191723e */ /* 0x000fe200000000ff */
[----:B------:R-:W-:Y:S01]  /*3540*/  IMAD.MOV.U32 R42, RZ, RZ, R87 ;  /* 0x000000ffff2a7224 */ /* 0x000fe200078e0057 */
[-C--:B------:R-:W-:Y:S01]  /*3550*/  MOV R56, R87.reuse ;  /* 0x0000005700387202 */ /* 0x080fe20000000f00 */
[----:B------:R-:W-:Y:S01]  /*3560*/  FADD.FTZ R11, R21, R12 ;  /* 0x0000000c150b7221 */ /* 0x000fe20000010000 */
[----:B------:R-:W-:Y:S01]  /*3570*/  MOV R45, R87 ;  /* 0x00000057002d7202 */ /* 0x000fe20000000f00 */
[----:B------:R-:W1:Y:S01]  /*3580*/  MUFU.EX2 R50, R50 ;  /* 0x0000003200327308 */ /* 0x000e620000000800 */
[----:B0-----:R-:W-:Y:S01]  /*3590*/  FADD.FTZ R8, R46, R43 ;  /* 0x0000002b2e087221 */ /* 0x001fe20000010000 */
[----:B------:R-:W-:Y:S01]  /*35a0*/  FADD.FTZ R12, R60, R11 ;  /* 0x0000000b3c0c7221 */ /* 0x000fe20000010000 */
[----:B--2---:R-:W-:-:S02]  /*35b0*/  IMAD.MOV.U32 R28, RZ, RZ, R87 ;  /* 0x000000ffff1c7224 */ /* 0x004fc400078e0057 */
[----:B------:R-:W-:-:S03]  /*35c0*/  IMAD.MOV.U32 R24, RZ, RZ, R87 ;  /* 0x000000ffff187224 */ /* 0x000fc600078e0057 */
[----:B------:R0:W2:Y:S01]  /*35d0*/  MUFU.EX2 R149, R32 ;  /* 0x0000002000957308 */ /* 0x0000a20000000800 */
[C---:B---3--:R-:W-:Y:S01]  /*35e0*/  FADD.FTZ R43, R147.reuse, R8 ;  /* 0x00000008932b7221 */ /* 0x048fe20000010000 */
[----:B------:R-:W-:Y:S01]  /*35f0*/  F2FP.F16.F32.PACK_AB R147, R147, R46 ;  /* 0x0000002e9393723e */ /* 0x000fe200000000ff */
[----:B------:R-:W-:-:S05]  /*3600*/  IMAD.MOV.U32 R46, RZ, RZ, R87 ;  /* 0x000000ffff2e7224 */ /* 0x000fca00078e0057 */
[----:B------:R-:W3:Y:S01]  /*3610*/  MUFU.EX2 R54, R54 ;  /* 0x0000003600367308 */ /* 0x000ee20000000800 */
[----:B-1----:R-:W-:Y:S01]  /*3620*/  FADD.FTZ R8, R50, R43 ;  /* 0x0000002b32087221 */ /* 0x002fe20000010000 */
[--C-:B------:R-:W-:Y:S02]  /*3630*/  IMAD.MOV.U32 R43, RZ, RZ, R87.reuse ;  /* 0x000000ffff2b7224 */ /* 0x100fe400078e0057 */
[----:B0-----:R-:W-:-:S04]  /*3640*/  IMAD.MOV.U32 R32, RZ, RZ, R87 ;  /* 0x000000ffff207224 */ /* 0x001fc800078e0057 */
[----:B------:R0:W1:Y:S01]  /*3650*/  MUFU.EX2 R151, R36 ;  /* 0x0000002400977308 */ /* 0x0000620000000800 */
[C---:B--2---:R-:W-:Y:S01]  /*3660*/  FADD.FTZ R9, R149.reuse, R8 ;  /* 0x0000000895097221 */ /* 0x044fe20000010000 */
[----:B------:R-:W-:Y:S01]  /*3670*/  F2FP.F16.F32.PACK_AB R149, R149, R50 ;  /* 0x000000329595723e */ /* 0x000fe200000000ff */
[----:B------:R-:W-:-:S05]  /*3680*/  IMAD.MOV.U32 R50, RZ, RZ, R87 ;  /* 0x000000ffff327224 */ /* 0x000fca00078e0057 */
[----:B------:R-:W2:Y:S01]  /*3690*/  MUFU.EX2 R39, R96 ;  /* 0x0000006000277308 */ /* 0x000ea20000000800 */
[----:B---3--:R-:W-:Y:S01]  /*36a0*/  FADD.FTZ R8, R54, R9 ;  /* 0x0000000936087221 */ /* 0x008fe20000010000 */
[----:B0-----:R-:W-:-:S06]  /*36b0*/  IMAD.MOV.U32 R36, RZ, RZ, R87 ;  /* 0x000000ffff247224 */ /* 0x001fcc00078e0057 */
[----:B------:R-:W0:Y:S01]  /*36c0*/  MUFU.EX2 R58, R58 ;  /* 0x0000003a003a7308 */ /* 0x000e220000000800 */
[C---:B-1----:R-:W-:Y:S01]  /*36d0*/  FADD.FTZ R9, R151.reuse, R8 ;  /* 0x0000000897097221 */ /* 0x042fe20000010000 */
[----:B------:R-:W-:Y:S01]  /*36e0*/  F2FP.F16.F32.PACK_AB R151, R151, R54 ;  /* 0x000000369797723e */ /* 0x000fe200000000ff */
[----:B------:R-:W-:-:S05]  /*36f0*/  IMAD.MOV.U32 R54, RZ, RZ, R87 ;  /* 0x000000ffff367224 */ /* 0x000fca00078e0057 */
[----:B------:R-:W1:Y:S01]  /*3700*/  MUFU.EX2 R98, R98 ;  /* 0x0000006200627308 */ /* 0x000e620000000800 */
[C---:B--2---:R-:W-:Y:S01]  /*3710*/  FADD.FTZ R11, R39.reuse, R12 ;  /* 0x0000000c270b7221 */ /* 0x044fe20000010000 */
[----:B------:R-:W-:Y:S01]  /*3720*/  F2FP.F16.F32.PACK_AB R154, R39, R60 ;  /* 0x0000003c279a723e */ /* 0x000fe200000000ff */
[--C-:B------:R-:W-:Y:S02]  /*3730*/  IMAD.MOV.U32 R60, RZ, RZ, R87.reuse ;  /* 0x000000ffff3c7224 */ /* 0x100fe400078e0057 */
[----:B------:R-:W-:-:S03]  /*3740*/  IMAD.MOV.U32 R39, RZ, RZ, R87 ;  /* 0x000000ffff277224 */ /* 0x000fc600078e0057 */
        /* <DEDUP_REMOVED lines=8> */
[----:B------:R-:W-:-:S05]  /*37d0*/  IMAD.MOV.U32 R58, RZ, RZ, R87 ;  /* 0x000000ffff3a7224 */ /* 0x000fca00078e0057 */
[----:B------:R-:W2:Y:S01]  /*37e0*/  MUFU.EX2 R102, R102 ;  /* 0x0000006600667308 */ /* 0x000ea20000000800 */
[C---:B0-----:R-:W-:Y:S01]  /*37f0*/  FADD.FTZ R11, R25.reuse, R12 ;  /* 0x0000000c190b7221 */ /* 0x041fe20000010000 */
[----:B------:R-:W-:Y:S01]  /*3800*/  F2FP.F16.F32.PACK_AB R156, R25, R98 ;  /* 0x00000062199c723e */ /* 0x000fe200000000ff */
[----:B------:R-:W-:-:S05]  /*3810*/  IMAD.MOV.U32 R25, RZ, RZ, R87 ;  /* 0x000000ffff197224 */ /* 0x000fca00078e0057 */
[----:B------:R0:W3:Y:S01]  /*3820*/  MUFU.EX2 R155, R64 ;  /* 0x00000040009b7308 */ /* 0x0000e20000000800 */
[----:B-1----:R-:W-:-:S07]  /*3830*/  FADD.FTZ R8, R62, R9 ;  /* 0x000000093e087221 */ /* 0x002fce0000010000 */
[----:B------:R-:W1:Y:S01]  /*3840*/  MUFU.EX2 R66, R66 ;  /* 0x0000004200427308 */ /* 0x000e620000000800 */
[----:B--2---:R-:W-:Y:S01]  /*3850*/  FADD.FTZ R12, R102, R11 ;  /* 0x0000000b660c7221 */ /* 0x004fe20000010000 */
[----:B0-----:R-:W-:-:S06]  /*3860*/  IMAD.MOV.U32 R64, RZ, RZ, R87 ;  /* 0x000000ffff407224 */ /* 0x001fcc00078e0057 */
[----:B------:R0:W2:Y:S01]  /*3870*/  MUFU.EX2 R157, R68 ;  /* 0x00000044009d7308 */ /* 0x0000a20000000800 */
[C---:B---3--:R-:W-:Y:S01]  /*3880*/  FADD.FTZ R11, R155.reuse, R8 ;  /* 0x000000089b0b7221 */ /* 0x048fe20000010000 */
[----:B------:R-:W-:Y:S01]  /*3890*/  F2FP.F16.F32.PACK_AB R155, R155, R62 ;  /* 0x0000003e9b9b723e */ /* 0x000fe200000000ff */
[----:B------:R-:W-:-:S05]  /*38a0*/  IMAD.MOV.U32 R62, RZ, RZ, R87 ;  /* 0x000000ffff3e7224 */ /* 0x000fca00078e0057 */
[----:B------:R-:W3:Y:S01]  /*38b0*/  MUFU.EX2 R70, R70 ;  /* 0x0000004600467308 */ /* 0x000ee20000000800 */
[----:B-1----:R-:W-:Y:S01]  /*38c0*/  FADD.FTZ R8, R66, R11 ;  /* 0x0000000b42087221 */ /* 0x002fe20000010000 */
[----:B0-----:R-:W-:-:S06]  /*38d0*/  IMAD.MOV.U32 R68, RZ, RZ, R87 ;  /* 0x000000ffff447224 */ /* 0x001fcc00078e0057 */
[----:B------:R-:W0:Y:S01]  /*38e0*/  MUFU.EX2 R29, R29 ;  /* 0x0000001d001d7308 */ /* 0x000e220000000800 */
[C---:B--2---:R-:W-:Y:S01]  /*38f0*/  FADD.FTZ R11, R157.reuse, R8 ;  /* 0x000000089d0b7221 */ /* 0x044fe20000010000 */
[----:B------:R-:W-:Y:S01]  /*3900*/  F2FP.F16.F32.PACK_AB R157, R157, R66 ;  /* 0x000000429d9d723e */ /* 0x000fe200000000ff */
[----:B------:R-:W-:-:S05]  /*3910*/  IMAD.MOV.U32 R66, RZ, RZ, R87 ;  /* 0x000000ffff427224 */ /* 0x000fca00078e0057 */
[----:B------:R-:W1:Y:S01]  /*3920*/  MUFU.EX2 R41, R41 ;  /* 0x0000002900297308 */ /* 0x000e620000000800 */
[----:B---3--:R-:W-:Y:S01]  /*3930*/  FADD.FTZ R8, R70, R11 ;  /* 0x0000000b46087221 */ /* 0x008fe20000010000 */
[----:B------:R-:W-:Y:S02]  /*3940*/  IMAD.MOV.U32 R11, RZ, RZ, 0x3f800000 ;  /* 0x3f800000ff0b7424 */ /* 0x000fe400078e00ff */
[C---:B0-----:R-:W-:Y:S01]  /*3950*/  FADD.FTZ R9, R29.reuse, R12 ;  /* 0x0000000c1d097221 */ /* 0x041fe20000010000 */
[----:B------:R-:W-:Y:S01]  /*3960*/  F2FP.F16.F32.PACK_AB R158, R29, R102 ;  /* 0x000000661d9e723e */ /* 0x000fe200000000ff */
[----:B------:R-:W-:Y:S02]  /*3970*/  IMAD.MOV.U32 R12, RZ, RZ, 0x3f800000 ;  /* 0x3f800000ff0c7424 */ /* 0x000fe400078e00ff */
[--C-:B------:R-:W-:Y:S02]  /*3980*/  IMAD.MOV.U32 R29, RZ, RZ, R87.reuse ;  /* 0x000000ffff1d7224 */ /* 0x100fe400078e0057 */
[C---:B-1----:R-:W-:Y:S01]  /*3990*/  FADD.FTZ R8, R41.reuse, R8 ;  /* 0x0000000829087221 */ /* 0x042fe20000010000 */
[----:B------:R-:W-:Y:S01]  /*39a0*/  F2FP.F16.F32.PACK_AB R159, R41, R70 ;  /* 0x00000046299f723e */ /* 0x000fe200000000ff */
[----:B------:R-:W-:-:S02]  /*39b0*/  IMAD.MOV.U32 R70, RZ, RZ, R87 ;  /* 0x000000ffff467224 */ /* 0x000fc400078e0057 */
[----:B------:R-:W-:Y:S01]  /*39c0*/  IMAD.MOV.U32 R41, RZ, RZ, R87 ;  /* 0x000000ffff297224 */ /* 0x000fe200078e0057 */
[----:B------:R-:W-:Y:S06]  /*39d0*/  @!P1 BRA `(.L_x_194) ;  /* 0x0000001c00b09947 */ /* 0x000fec0003800000 */
[----:B------:R-:W-:Y:S01]  /*39e0*/  MOV R15, R10 ;  /* 0x0000000a000f7202 */ /* 0x000fe20000000f00 */
[----:B------:R-:W-:Y:S01]  /*39f0*/  IMAD.MOV.U32 R13, RZ, RZ, R0 ;  /* 0x000000ffff0d7224 */ /* 0x000fe200078e0000 */
[----:B------:R-:W-:Y:S01]  /*3a00*/  CS2R R86, SRZ ;  /* 0x0000000000567805 */ /* 0x000fe2000001ff00 */
[----:B------:R-:W-:Y:S01]  /*3a10*/  IMAD.MOV.U32 R11, RZ, RZ, 0x3f800000 ;  /* 0x3f800000ff0b7424 */ /* 0x000fe200078e00ff */
        /* <DEDUP_REMOVED lines=31> */
[----:B------:R-:W-:Y:S01]  /*3c10*/  UMOV UR4, UR40 ;  /* 0x0000002800047c82 */ /* 0x000fe20008000000 */
[----:B------:R-:W-:Y:S01]  /*3c20*/  UMOV UR5, UR39 ;  /* 0x0000002700057c82 */ /* 0x000fe20008000000 */
[----:B------:R-:W-:-:S05]  /*3c30*/  UMOV UR6, UR38 ;  /* 0x0000002600067c82 */ /* 0x000fca0008000000 */
.L_x_205:
[----:B------:R-:W-:-:S04]  /*3c40*/  UISETP.NE.AND UP0, UPT, UR6, 0x1, UPT ;  /* 0x000000010600788c */ /* 0x000fc8000bf05270 */
[----:B------:R-:W-:-:S04]  /*3c50*/  USEL UR39, URZ, 0x1, UP0 ;  /* 0x000000013f277887 */ /* 0x000fc80008000000 */
[----:B------:R-:W-:Y:S01]  /*3c60*/  ULOP3.LUT UR39, UR5, UR39, URZ, 0x3c, !UPT ;  /* 0x0000002705277292 */ /* 0x000fe2000f8e3c3f */
[----:B------:R-:W-:Y:S11]  /*3c70*/  @!P0 BRA `(.L_x_195) ;  /* 0x0000000000048947 */ /* 0x000ff60003800000 */
[----:B------:R-:W-:Y:S01]  /*3c80*/  BPT.TRAP 0x1 ;  /* 0x000000040000795c */ /* 0x000fe20000300000 */
.L_x_195:
[----:B------:R-:W0:Y:S01]  /*3c90*/  S2UR UR11, SR_CgaCtaId ;  /* 0x00000000000b79c3 */ /* 0x000e220000008800 */
[----:B------:R-:W-:Y:S01]  /*3ca0*/  UIADD3 UR38, UR6, 0x1, URZ ;  /* 0x0000000106267890 */ /* 0x000fe2000fffe03f */
[----:B------:R-:W-:Y:S01]  /*3cb0*/  IMAD.U32 R0, RZ, RZ, UR39 ;  /* 0x00000027ff007e24 */ /* 0x000fe2000f8e00ff */
[----:B------:R-:W-:Y:S02]  /*3cc0*/  UMOV UR7, 0x400 ;  /* 0x0000040000077882 */ /* 0x000fe40000000000 */
[----:B------:R-:W-:Y:S02]  /*3cd0*/  UISETP.NE.AND UP0, UPT, UR38, 0x2, UPT ;  /* 0x000000022600788c */ /* 0x000fe4000bf05270 */
[----:B------:R-:W-:Y:S02]  /*3ce0*/  SHF.L.U32 R0, R0, 0x1f, RZ ;  /* 0x0000001f00007819 */ /* 0x000fe400000006ff */
[----:B------:R-:W-:Y:S02]  /*3cf0*/  USEL UR38, UR38, URZ, UP0 ;  /* 0x0000003f26267287 */ /* 0x000fe40008000000 */
[----:B0-----:R-:W-:-:S04]  /*3d00*/  ULEA UR7, UR11, UR7, 0x18 ;  /* 0x000000070b077291 */ /* 0x001fc8000f8ec03f */
[----:B------:R-:W-:-:S09]  /*3d10*/  ULEA UR8, UR38, UR7, 0x3 ;  /* 0x0000000726087291 */ /* 0x000fd2000f8e183f */
[----:B------:R0:W1:Y:S01]  /*3d20*/  SYNCS.PHASECHK.TRANS64.TRYWAIT P1, [UR8+0x2a830], R0 ;  /* 0x02a83000ff0075a7 */ /* 0x0000620008020148 */
[----:B------:R-:W-:Y:S05]  /*3d30*/  @!P0 BRA `(.L_x_196) ;  /* 0x0000000000048947 */ /* 0x000fea0003800000 */
[----:B------:R-:W-:Y:S01]  /*3d40*/  BPT.TRAP 0x1 ;  /* 0x000000040000795c */ /* 0x000fe20000300000 */
.L_x_196:
[----:B-1----:R-:W-:Y:S05]  /*3d50*/  @P1 BRA `(.L_x_197) ;  /* 0x0000000000081947 */ /* 0x002fea0003800000 */
[----:B------:R-:W1:Y:S02]  /*3d60*/  SYNCS.PHASECHK.TRANS64.TRYWAIT P1, [UR8+0x2a830], R0 ;  /* 0x02a83000ff0075a7 */ /* 0x000e640008020148 */
[----:B-1----:R-:W-:Y:S05]  /*3d70*/  @!P1 BRA `(.L_x_198) ;  /* 0x000000b000f89947 */ /* 0x002fea0003800000 */
.L_x_197:
[----:B------:R-:W-:Y:S01]  /*3d80*/  R2UR UR40, R4 ;  /* 0x00000000042872ca */ /* 0x000fe200000e0000 */
[----:B------:R-:W-:Y:S01]  /*3d90*/  UIMAD UR9, UR38, 0x900, UR10 ;  /* 0x00000900260978a4 */ /* 0x000fe2000f8e020a */
[----:B------:R-:W-:Y:S01]  /*3da0*/  R2UR UR41, R5 ;  /* 0x00000000052972ca */ /* 0x000fe200000e0000 */
[----:B------:R-:W-:Y:S01]  /*3db0*/  WARPGROUP.ARRIVE ;  /* 0x00000000000079c5 */ /* 0x000fe20000000000 */
[----:B------:R-:W-:Y:S01]  /*3dc0*/  UMOV UR43, 0x40000040 ;  /* 0x40000040002b7882 */ /* 0x000fe20000000000 */
[----:B------:R-:W-:Y:S01]  /*3dd0*/  UIADD3 UR14, UR9, 0x302, URZ ;  /* 0x00000302090e7890 */ /* 0x000fe2000fffe03f */
[-C--:B------:R-:W-:Y:S01]  /*3de0*/  FMUL.FTZ R24, R24, R12.reuse ;  /* 0x0000000c18187220 */ /* 0x080fe20000410000 */
[----:B------:R-:W-:Y:S01]  /*3df0*/  UMOV UR15, 0x40000040 ;  /* 0x40000040000f7882 */ /* 0x000fe20000000000 */
[----:B------:R-:W-:Y:S01]  /*3e00*/  UMOV UR42, UR9 ;  /* 0x00000009002a7c82 */ /* 0x000fe20008000000 */
[----:B------:R-:W-:Y:S01]  /*3e10*/  UIADD3 UR18, UR9, 0x304, URZ ;  /* 0x0000030409127890 */ /* 0x000fe2000fffe03f */
[-C--:B------:R-:W-:Y:S01]  /*3e20*/  FMUL.FTZ R25, R25, R12.reuse ;  /* 0x0000000c19197220 */ /* 0x080fe20000410000 */
[----:B------:R-:W-:Y:S01]  /*3e30*/  UMOV UR19, 0x40000040 ;  /* 0x4000004000137882 */ /* 0x000fe20000000000 */
[----:B------:R-:W-:Y:S01]  /*3e40*/  UIADD3 UR22, UR9, 0x306, URZ ;  /* 0x0000030609167890 */ /* 0x000fe2000fffe03f */
[-C--:B------:R-:W-:Y:S01]  /*3e50*/  FMUL.FTZ R28, R28, R12.reuse ;  /* 0x0000000c1c1c7220 */ /* 0x080fe20000410000 */
[----:B------:R-:W-:Y:S01]  /*3e60*/  UMOV UR23, 0x40000040 ;  /* 0x4000004000177882 */ /* 0x000fe20000000000 */
[----:B------:R-:W-:Y:S01]  /*3e70*/  HGMMA.64x96x16.F32 R88, gdesc[UR40], RZ, !UPT, gsb0 ;  /* 0x01600000285879f0 */ /* 0x000fe2000c0008ff */
[----:B------:R-:W-:Y:S01]  /*3e80*/  R2UR UR40, R6 ;  /* 0x00000000062872ca */ /* 0x000fe200000e0000 */
[----:B------:R-:W-:Y:S01]  /*3e90*/  UIADD3 UR42, UR9, 0x2, URZ ;  /* 0x00000002092a7890 */ /* 0x000fe2000fffe03f */
[----:B------:R-:W-:Y:S01]  /*3ea0*/  R2UR UR41, R7 ;  /* 0x00000000072972ca */ /* 0x000fe200000e0000 */
[----:B------:R-:W-:Y:S01]  /*3eb0*/  UMOV UR43, 0x40000040 ;  /* 0x40000040002b7882 */ /* 0x000fe20000000000 */
[----:B------:R-:W-:Y:S01]  /*3ec0*/  UIADD3 UR26, UR9, 0x600, URZ ;  /* 0x00000600091a7890 */ /* 0x000fe2000fffe03f */
[-C--:B------:R-:W-:Y:S01]  /*3ed0*/  FMUL.FTZ R29, R29, R12.reuse ;  /* 0x0000000c1d1d7220 */ /* 0x080fe20000410000 */
[----:B------:R-:W-:Y:S01]  /*3ee0*/  UMOV UR27, 0x40000040 ;  /* 0x40000040001b7882 */ /* 0x000fe20000000000 */
[----:B------:R-:W-:Y:S01]  /*3ef0*/  UIADD3 UR30, UR9, 0x602, URZ ;  /* 0x00000602091e7890 */ /* 0x000fe2000fffe03f */
[-C--:B------:R-:W-:Y:S01]  /*3f00*/  FMUL.FTZ R32, R32, R12.reuse ;  /* 0x0000000c20207220 */ /* 0x080fe20000410000 */
[----:B------:R-:W-:Y:S01]  /*3f10*/  UMOV UR31, 0x40000040 ;  /* 0x40000040001f7882 */ /* 0x000fe20000000000 */
        /* <DEDUP_REMOVED lines=63> */
[----:B------:R-:W-:Y:S01]  /*4310*/  HGMMA.64x96x16.F32 R88, gdesc[UR40], R88, gsb0 ;  /* 0x01600000285879f0 */ /* 0x000fe20008000858 */
[----:B------:R-:W-:Y:S01]  /*4320*/  UIADD3 UR42, UR9, 0x4, URZ ;  /* 0x00000004092a7890 */ /* 0x000fe2000fffe03f */
[----:B------:R-:W-:Y:S01]  /*4330*/  UMOV UR40, UR56 ;  /* 0x0000003800287c82 */ /* 0x000fe20008000000 */
[----:B------:R-:W-:Y:S01]  /*4340*/  UMOV UR41, UR57 ;  /* 0x0000003900297c82 */ /* 0x000fe20008000000 */
[----:B------:R-:W-:Y:S01]  /*4350*/  UMOV UR43, 0x40000040 ;  /* 0x40000040002b7882 */ /* 0x000fe20000000000 */
[----:B------:R-:W-:Y:S02]  /*4360*/  WARPGROUP.DEPBAR.LE gsb0, 0x0 ;  /* 0x00008000000079c5 */ /* 0x000fe40000010000 */
        /* <DEDUP_REMOVED lines=44> */
.L_x_199:
[----:B------:R-:W-:Y:S01]  /*4630*/  ULEA UR9, UR6, UR7, 0x3 ;  /* 0x0000000706097291 */ /* 0x000fe2000f8e183f */
[----:B01----:R-:W-:-:S05]  /*4640*/  IMAD.U32 R0, RZ, RZ, UR5 ;  /* 0x00000005ff007e24 */ /* 0x003fca000f8e00ff */
[----:B------:R-:W-:-:S04]  /*4650*/  SHF.L.U32 R0, R0, 0x1f, RZ ;  /* 0x0000001f00007819 */ /* 0x000fc800000006ff */
[----:B------:R0:W1:Y:S01]  /*4660*/  SYNCS.PHASECHK.TRANS64.TRYWAIT P1, [UR9+0x2a850], R0 ;  /* 0x02a85000ff0075a7 */ /* 0x0000620008020149 */
[----:B------:R-:W-:Y:S05]  /*4670*/  @!P0 BRA `(.L_x_200) ;  /* 0x0000000000048947 */ /* 0x000fea0003800000 */
[----:B------:R-:W-:Y:S01]  /*4680*/  BPT.TRAP 0x1 ;  /* 0x000000040000795c */ /* 0x000fe20000300000 */
.L_x_200:
[----:B-1----:R-:W-:Y:S05]  /*4690*/  @P1 BRA `(.L_x_201) ;  /* 0x0000000000081947 */ /* 0x002fea0003800000 */
[----:B------:R-:W1:Y:S02]  /*46a0*/  SYNCS.PHASECHK.TRANS64.TRYWAIT P1, [UR9+0x2a850], R0 ;  /* 0x02a85000ff0075a7 */ /* 0x000e640008020149 */
[----:B-1----:R-:W-:Y:S05]  /*46b0*/  @!P1 BRA `(.L_x_202) ;  /* 0x000000a800c09947 */ /* 0x002fea0003800000 */
.L_x_201:
[----:B------:R-:W-:Y:S01]  /*46c0*/  UIADD3 UR7, UR7, 0x400, URZ ;  /* 0x0000040007077890 */ /* 0x000fe2000fffe03f */
[----:B------:R-:W-:-:S03]  /*46d0*/  WARPGROUP.ARRIVE ;  /* 0x00000000000079c5 */ /* 0x000fc60000000000 */
[----:B------:R-:W-:-:S04]  /*46e0*/  USHF.R.U32.HI UR7, URZ, 0x4, UR7 ;  /* 0x000000043f077899 */ /* 0x000fc80008011607 */
[----:B------:R-:W-:-:S04]  /*46f0*/  ULOP3.LUT UR7, UR7, 0x3fff, URZ, 0xc0, !UPT ;  /* 0x00003fff07077892 */ /* 0x000fc8000f8ec03f */
[----:B------:R-:W-:-:S03]  /*4700*/  ULOP3.LUT UR5, UR7, 0x3000000, URZ, 0xfc, !UPT ;  /* 0x0300000007057892 */ /* 0x000fc6000f8efc3f */
[----:B------:R-:W-:Y:S01]  /*4710*/  UMOV UR7, 0x40000040 ;  /* 0x4000004000077882 */ /* 0x000fe20000000000 */
[----:B------:R-:W-:-:S07]  /*4720*/  UIMAD UR5, UR6, 0x600, UR5 ;  /* 0x00000600060578a4 */ /* 0x000fce000f8e0205 */
[----:B------:R-:W-:Y:S02]  /*4730*/  UMOV UR6, UR5 ;  /* 0x0000000500067c82 */ /* 0x000fe40008000000 */
        /* <DEDUP_REMOVED lines=25> */
[----:B------:R-:W-:Y:S03]  /*48d0*/  HGMMA.64x128x16.F32 R24, R156, gdesc[UR4].tnspB, R24, gsb0 ;  /* 0x41e000049c187df0 */ /* 0x000fe60008000818 */
[----:B------:R-:W-:Y:S02]  /*48e0*/  WARPGROUP.DEPBAR.LE gsb0, 0x0 ;  /* 0x00008000000079c5 */ /* 0x000fe40000010000 */
[----:B------:R-:W-:Y:S05]  /*48f0*/  @!P0 BRA `(.L_x_203) ;  /* 0x0000000000048947 */ /* 0x000fea0003800000 */
[----:B------:R-:W-:Y:S01]  /*4900*/  BPT.TRAP 0x1 ;  /* 0x000000040000795c */ /* 0x000fe20000300000 */
.L_x_203:
[----:B01----:R-:W-:Y:S01]  /*4910*/  FMNMX.FTZ R0, R88, R13, !PT ;  /* 0x0000000d58007209 */ /* 0x003fe20007810000 */
[----:B------:R-:W-:Y:S01]  /*4920*/  UIADD3 UR8, UR8, 0x2a840, URZ ;  /* 0x0002a84008087890 */ /* 0x000fe2000fffe03f */
[----:B------:R-:W-:Y:S02]  /*4930*/  FMNMX.FTZ R10, R90, R15, !PT ;  /* 0x0000000f5a0a7209 */ /* 0x000fe40007810000 */
[----:B------:R-:W-:Y:S01]  /*4940*/  FMNMX.FTZ R3, R89, R0, !PT ;  /* 0x0000000059037209 */ /* 0x000fe20007810000 */
        /* <DEDUP_REMOVED lines=56> */
[C---:B------:R-:W-:Y:S01]  /*4cd0*/  FADD.FTZ R136, -R0.reuse, R13 ;  /* 0x0000000d00887221 */ /* 0x040fe20000010100 */
[----:B-1----:R-:W-:-:S03]  /*4ce0*/  FMUL.FTZ R204, R0, R3 ;  /* 0x0000000300cc7220 */ /* 0x002fc60000410000 */
[-C--:B------:R-:W-:Y:S01]  /*4cf0*/  FMUL.FTZ R21, R136, R3.reuse ;  /* 0x0000000388157220 */ /* 0x080fe20000410000 */
[C---:B------:R-:W-:Y:S01]  /*4d00*/  FADD.FTZ R136, -R10.reuse, R15 ;  /* 0x0000000f0a887221 */ /* 0x040fe20000010100 */
[-C--:B------:R-:W-:Y:S01]  /*4d10*/  FMUL.FTZ R14, R10, R3.reuse ;  /* 0x000000030a0e7220 */ /* 0x080fe20000410000 */
[-C--:B------:R-:W-:Y:S01]  /*4d20*/  FFMA.FTZ R13, R88, R3.reuse, -R204 ;  /* 0x00000003580d7223 */ /* 0x080fe200000108cc */
[----:B------:R0:W-:Y:S01]  /*4d30*/  MUFU.EX2 R12, R21 ;  /* 0x00000015000c7308 */ /* 0x0001e20000000800 */
[-C--:B------:R-:W-:Y:S01]  /*4d40*/  FMUL.FTZ R11, R136, R3.reuse ;  /* 0x00000003880b7220 */ /* 0x080fe20000410000 */
        /* <DEDUP_REMOVED lines=10> */
[-C--:B0-----:R-:W-:Y:S01]  /*4df0*/  FFMA.FTZ R21, R97, R3.reuse, -R204 ;  /* 0x0000000361157223 */ /* 0x081fe200000108cc */
        /* <DEDUP_REMOVED lines=10> */
[----:B------:R-:W-:Y:S01]  /*4ea0*/  FFMA.FTZ R146, R108, R3, -R204 ;  /* 0x000000036c927223 */ /* 0x000fe200000108cc */
        /* <DEDUP_REMOVED lines=15> */
[-C--:B------:R-:W-:Y:S01]  /*4fa0*/  FFMA.FTZ R153, R122, R3.reuse, -R14 ;  /* 0x000000037a997223 */ /* 0x080fe2000001080e */
[----:B------:R-:W2:Y:S01]  /*4fb0*/  MUFU.EX2 R137, R137 ;  /* 0x0000008900897308 */ /* 0x000ea20000000800 */
[----:B0-----:R-:W-:Y:S01]  /*4fc0*/  FFMA.FTZ R8, R11, R8, R20 ;  /* 0x000000080b087223 */ /* 0x001fe20000010014 */
[-CC-:B------:R-:W-:Y:S01]  /*4fd0*/  FFMA.FTZ R109, R121, R3.reuse, -R204.reuse ;  /* 0x00000003796d7223 */ /* 0x180fe200000108cc */
[-C--:B------:R-:W-:Y:S01]  /*4fe0*/  FFMA.FTZ R154, R124, R3.reuse, -R204 ;  /* 0x000000037c9a7223 */ /* 0x080fe200000108cc */
[-C--:B------:R-:W-:Y:S01]  /*4ff0*/  FFMA.FTZ R155, R126, R3.reuse, -R14 ;  /* 0x000000037e9b7223 */ /* 0x080fe2000001080e */
[-C--:B------:R-:W-:Y:S01]  /*5000*/  FFMA.FTZ R113, R125, R3.reuse, -R204 ;  /* 0x000000037d717223 */ /* 0x080fe200000108cc */
[-C--:B------:R-:W-:Y:S01]  /*5010*/  FFMA.FTZ R127, R127, R3.reuse, -R14 ;  /* 0x000000037f7f7223 */ /* 0x080fe2000001080e */
[-C--:B------:R-:W-:Y:S01]  /*5020*/  FFMA.FTZ R156, R128, R3.reuse, -R204 ;  /* 0x00000003809c7223 */ /* 0x080fe200000108cc */
[----:B------:R-:W0:Y:S01]  /*5030*/  MUFU.EX2 R138, R138 ;  /* 0x0000008a008a7308 */ /* 0x000e220000000800 */
[----:B-1----:R-:W-:Y:S01]  /*5040*/  FADD.FTZ R9, R136, R9 ;  /* 0x0000000988097221 */ /* 0x002fe20000010000 */
[-C--:B------:R-:W-:Y:S01]  /*5050*/  FFMA.FTZ R130, R130, R3.reuse, -R14 ;  /* 0x0000000382827223 */ /* 0x080fe2000001080e */
[-C--:B------:R-:W-:Y:S01]  /*5060*/  FFMA.FTZ R117, R129, R3.reuse, -R204 ;  /* 0x0000000381757223 */ /* 0x080fe200000108cc */
[-C--:B------:R-:W-:Y:S01]  /*5070*/  FFMA.FTZ R131, R131, R3.reuse, -R14 ;  /* 0x0000000383837223 */ /* 0x080fe2000001080e */
[-C--:B------:R-:W-:Y:S01]  /*5080*/  FFMA.FTZ R158, R132, R3.reuse, -R204 ;  /* 0x00000003849e7223 */ /* 0x080fe200000108cc */
[-C--:B------:R-:W-:Y:S01]  /*5090*/  FFMA.FTZ R134, R134, R3.reuse, -R14 ;  /* 0x0000000386867223 */ /* 0x080fe2000001080e */
[----:B------:R-:W-:Y:S01]  /*50a0*/  FFMA.FTZ R121, R133, R3, -R204 ;  /* 0x0000000385797223 */ /* 0x000fe200000108cc */
        /* <DEDUP_REMOVED lines=16> */
[-CC-:B------:R-:W-:Y:S01]  /*51b0*/  FFMA.FTZ R102, R123, R3.reuse, -R14.reuse ;  /* 0x000000037b667223 */ /* 0x180fe2000001080e */
[----:B------:R-:W-:-:S05]  /*51c0*/  FFMA.FTZ R14, R135, R3, -R14 ;  /* 0x00000003870e7223 */ /* 0x000fca000001080e */
        /* <DEDUP_REMOVED lines=69> */
[----:B--2---:R-:W-:Y:S01]  /*5620*/  FADD.FTZ R8, R159, R8 ;  /* 0x000000089f087221 */ /* 0x004fe20000010000 */
[----:B0-----:R-:W-:-:S03]  /*5630*/  FADD.FTZ R9, R121, R104 ;  /* 0x0000006879097221 */ /* 0x001fc60000010000 */
[----:B-1----:R-:W-:Y:S01]  /*5640*/  FADD.FTZ R8, R14, R8 ;  /* 0x000000080e087221 */ /* 0x002fe20000010000 */
[----:B------:R-:W-:Y:S06]  /*5650*/  @!P0 BRA `(.L_x_204) ;  /* 0x0000000000048947 */ /* 0x000fec0003800000 */
[----:B------:R-:W-:Y:S01]  /*5660*/  BPT.TRAP 0x1 ;  /* 0x000000040000795c */ /* 0x000fe20000300000 */
.L_x_204:
[----:B------:R-:W-:Y:S01]  /*5670*/  UISETP.GT.AND UP0, UPT, UR4, UR60, UPT ;  /* 0x0000003c0400728c */ /* 0x000fe2000bf04270 */
[----:B------:R-:W-:Y:S01]  /*5680*/  F2FP.F16.F32.PACK_AB R136, R136, R13 ;  /* 0x0000000d8888723e */ /* 0x000fe200000000ff */
[----:B------:R-:W-:Y:S01]  /*5690*/  UIADD3 UR9, UR9, 0x2a860, URZ ;  /* 0x0002a86009097890 */ /* 0x000fe2000fffe03f */
[----:B------:R-:W-:Y:S01]  /*56a0*/  F2FP.F16.F32.PACK_AB R138, R15, R138 ;  /* 0x0000008a0f8a723e */ /* 0x000fe200000000ff */
[----:B------:R-:W-:Y:S01]  /*56b0*/  UIADD3 UR4, UR4, -0x1, URZ ;  /* 0xffffffff04047890 */ /* 0x000fe2000fffe03f */
[----:B------:R-:W-:Y:S01]  /*56c0*/  F2FP.F16.F32.PACK_AB R137, R137, R20 ;  /* 0x000000148989723e */ /* 0x000fe200000000ff */
[----:B------:R-:W-:Y:S01]  /*56d0*/  UPRMT UR9, UR11, 0x654, UR9 ;  /* 0x000006540b097896 */ /* 0x000fe20008000009 */
[----:B------:R-:W-:Y:S01]  /*56e0*/  PLOP3.LUT P1, PT, PT, PT, UP0, 0x80, 0x0 ;  /* 0x000000000000781c */ /* 0x000fe20003f2f008 */
[----:B------:R-:W-:Y:S01]  /*56f0*/  UMOV UR5, UR39 ;  /* 0x0000002700057c82 */ /* 0x000fe20008000000 */
[----:B------:R-:W-:Y:S01]  /*5700*/  UMOV UR6, UR38 ;  /* 0x0000002600067c82 */ /* 0x000fe20008000000 */
[----:B------:R-:W-:Y:S01]  /*5710*/  F2FP.F16.F32.PACK_AB R139, R88, R139 ;  /* 0x0000008b588b723e */ /* 0x000fe200000000ff */
[----:B------:R-:W-:Y:S01]  /*5720*/  IMAD.MOV.U32 R15, RZ, RZ, R10 ;  /* 0x000000ffff0f7224 */ /* 0x000fe200078e000a */
[----:B------:R-:W-:Y:S01]  /*5730*/  F2FP.F16.F32.PACK_AB R140, R21, R140 ;  /* 0x0000008c158c723e */ /* 0x000fe200000000ff */
[----:B------:R-:W-:Y:S01]  /*5740*/  IMAD.MOV.U32 R13, RZ, RZ, R0 ;  /* 0x000000ffff0d7224 */ /* 0x000fe200078e0000 */
[----:B------:R-:W-:Y:S01]  /*5750*/  F2FP.F16.F32.PACK_AB R141, R90, R141 ;  /* 0x0000008d5a8d723e */ /* 0x000fe200000000ff */
[----:B------:R-:W-:Y:S01]  /*5760*/  SYNCS.ARRIVE.TRANS64.RED.A1T0 RZ, [UR9], RZ ;  /* 0x000000ffffff79a7 */ /* 0x000fe20008100409 */
        /* <DEDUP_REMOVED lines=17> */
[----:B------:R-:W-:Y:S01]  /*5880*/  F2FP.F16.F32.PACK_AB R159, R14, R159 ;  /* 0x0000009f0e9f723e */ /* 0x000fe200000000ff */
[----:B------:R-:W-:Y:S06]  /*5890*/  @P1 BRA `(.L_x_205) ;  /* 0xffffffe000e81947 */ /* 0x000fec000383ffff */
.L_x_194:
        /* <DEDUP_REMOVED lines=67> */
.L_x_206:
[----:B------:R-:W0:Y:S01]  /*5cd0*/  S2UR UR8, SR_CgaCtaId ;  /* 0x00000000000879c3 */ /* 0x000e220000008800 */
[----:B------:R-:W-:Y:S01]  /*5ce0*/  UMOV UR4, 0x400 ;  /* 0x0000040000047882 */ /* 0x000fe20000000000 */
[----:B------:R-:W-:-:S05]  /*5cf0*/  IMAD.U32 R4, RZ, RZ, UR39 ;  /* 0x00000027ff047e24 */ /* 0x000fca000f8e00ff */
[----:B------:R-:W-:Y:S01]  /*5d00*/  SHF.L.U32 R4, R4, 0x1f, RZ ;  /* 0x0000001f04047819 */ /* 0x000fe200000006ff */
[----:B0-----:R-:W-:-:S04]  /*5d10*/  ULEA UR4, UR8, UR4, 0x18 ;  /* 0x0000000408047291 */ /* 0x001fc8000f8ec03f */
[----:B------:R-:W-:-:S09]  /*5d20*/  ULEA UR5, UR38, UR4, 0x3 ;  /* 0x0000000426057291 */ /* 0x000fd2000f8e183f */
[----:B------:R0:W1:Y:S01]  /*5d30*/  SYNCS.PHASECHK.TRANS64.TRYWAIT P1, [UR5+0x2a850], R4 ;  /* 0x02a85004ff0075a7 */ /* 0x0000620008020145 */
[----:B------:R-:W-:Y:S05]  /*5d40*/  @!P0 BRA `(.L_x_207) ;  /* 0x0000000000048947 */ /* 0x000fea0003800000 */
[----:B------:R-:W-:Y:S01]  /*5d50*/  BPT.TRAP 0x1 ;  /* 0x000000040000795c */ /* 0x000fe20000300000 */
.L_x_207:
[----:B-1----:R-:W-:Y:S05]  /*5d60*/  @P1 BRA `(.L_x_208) ;  /* 0x0000000000081947 */ /* 0x002fea0003800000 */
[----:B------:R-:W1:Y:S02]  /*5d70*/  SYNCS.PHASECHK.TRANS64.TRYWAIT P1, [UR5+0x2a850], R4 ;  /* 0x02a85004ff0075a7 */ /* 0x000e640008020145 */
[----:B-1----:R-:W-:Y:S05]  /*5d80*/  @!P1 BRA `(.L_x_209) ;  /* 0x0000009400249947 */ /* 0x002fea0003800000 */
.L_x_208:
[----:B------:R-:W-:Y:S01]  /*5d90*/  UIADD3 UR4, UR4, 0x400, URZ ;  /* 0x0000040004047890 */ /* 0x000fe2000fffe03f */
[----:B------:R-:W-:Y:S01]  /*5da0*/  WARPGROUP.ARRIVE ;  /* 0x00000000000079c5 */ /* 0x000fe20000000000 */
[----:B------:R-:W-:Y:S01]  /*5db0*/  UMOV UR7, 0x40000040 ;  /* 0x4000004000077882 */ /* 0x000fe20000000000 */
[----:B01----:R-:W0:Y:S01]  /*5dc0*/  SHFL.BFLY PT, R4, R9, 0x2, 0x1f ;  /* 0x0c401f0009047f89 */ /* 0x003e2200000e0000 */
[----:B------:R-:W-:Y:S01]  /*5dd0*/  USHF.R.U32.HI UR4, URZ, 0x4, UR4 ;  /* 0x000000043f047899 */ /* 0x000fe20008011604 */
[----:B------:R-:W-:Y:S01]  /*5de0*/  IMAD.MOV.U32 R99, RZ, RZ, -0x800000 ;  /* 0xff800000ff637424 */ /* 0x000fe200078e00ff */
[----:B------:R-:W-:Y:S01]  /*5df0*/  MOV R98, 0xff800000 ;  /* 0xff80000000627802 */ /* 0x000fe20000000f00 */
[----:B------:R-:W1:Y:S01]  /*5e00*/  SHFL.BFLY PT, R5, R8, 0x2, 0x1f ;  /* 0x0c401f0008057f89 */ /* 0x000e6200000e0000 */
[----:B------:R-:W-:-:S04]  /*5e10*/  ULOP3.LUT UR4, UR4, 0x3fff, URZ, 0xc0, !UPT ;  /* 0x00003fff04047892 */ /* 0x000fc8000f8ec03f */
[----:B------:R-:W-:-:S04]  /*5e20*/  ULOP3.LUT UR4, UR4, 0x3000000, URZ, 0xfc, !UPT ;  /* 0x0300000004047892 */ /* 0x000fc8000f8efc3f */
[----:B------:R-:W-:-:S07]  /*5e30*/  UIMAD UR4, UR38, 0x600, UR4 ;  /* 0x00000600260478a4 */ /* 0x000fce000f8e0204 */
[----:B------:R-:W-:Y:S02]  /*5e40*/  UMOV UR6, UR4 ;  /* 0x0000000400067c82 */ /* 0x000fe40008000000 */
[----:B------:R-:W-:Y:S01]  /*5e50*/  HGMMA.64x128x16.F32 R24, R136, gdesc[UR4].tnspB, R24, gsb0 ;  /* 0x41e0000488187df0 */ /* 0x000fe20008000818 */
[----:B------:R-:W-:Y:S01]  /*5e60*/  UIADD3 UR6, UR4, 0x80, URZ ;  /* 0x0000008004067890 */ /* 0x000fe2000fffe03f */
[----:B0-----:R-:W-:Y:S01]  /*5e70*/  FADD.FTZ R4, R4, R9 ;  /* 0x0000000904047221 */ /* 0x001fe20000010000 */
[----:B------:R-:W-:Y:S01]  /*5e80*/  UMOV UR7, 0x40000040 ;  /* 0x4000004000077882 */ /* 0x000fe20000000000 */
[----:B------:R-:W-:Y:S02]  /*5e90*/  IMAD.MOV.U32 R9, RZ, RZ, RZ ;  /* 0x000000ffff097224 */ /* 0x000fe400078e00ff */
[----:B-1----:R-:W-:Y:S02]  /*5ea0*/  FADD.FTZ R6, R5, R8 ;  /* 0x0000000805067221 */ /* 0x002fe40000010000 */
[----:B------:R-:W0:Y:S04]  /*5eb0*/  SHFL.BFLY PT, R5, R4, 0x1, 0x1f ;  /* 0x0c201f0004057f89 */ /* 0x000e2800000e0000 */
[----:B------:R-:W1:Y:S01]  /*5ec0*/  SHFL.BFLY PT, R7, R6, 0x1, 0x1f ;  /* 0x0c201f0006077f89 */ /* 0x000e6200000e0000 */
[----:B0-----:R-:W-:Y:S01]  /*5ed0*/  FADD.FTZ R12, R4, R5 ;  /* 0x00000005040c7221 */ /* 0x001fe20000010000 */
[----:B------:R-:W-:-:S02]  /*5ee0*/  IMAD.MOV.U32 R5, RZ, RZ, RZ ;  /* 0x000000ffff057224 */ /* 0x000fc400078e00ff */
[----:B-1----:R-:W-:Y:S02]  /*5ef0*/  FADD.FTZ R13, R6, R7 ;  /* 0x00000007060d7221 */ /* 0x002fe40000010000 */
        /* <DEDUP_REMOVED lines=39> */
.L_x_210:
[----:B------:R-:W-:Y:S01]  /*6170*/  R2UR UR6, R177 ;  /* 0x00000000b10672ca */ /* 0x000fe200000e0000 */
[----:B------:R-:W-:Y:S01]  /*6180*/  UIADD3 UR4, UR5, 0x2a860, URZ ;  /* 0x0002a86005047890 */ /* 0x000fe2000fffe03f */
[-C--:B------:R-:W-:Y:S01]  /*6190*/  FMUL.FTZ R20, R24, R5.reuse ;  /* 0x0000000518147220 */ /* 0x080fe20000410000 */
[----:B------:R-:W-:Y:S01]  /*61a0*/  UIADD3 UR38, UR38, 0x1, URZ ;  /* 0x0000000126267890 */ /* 0x000fe2000fffe03f */
[-C--:B------:R-:W-:Y:S01]  /*61b0*/  FMUL.FTZ R21, R25, R5.reuse ;  /* 0x0000000519157220 */ /* 0x080fe20000410000 */
[----:B------:R-:W-:Y:S01]  /*61c0*/  UPRMT UR4, UR8, 0x654, UR4 ;  /* 0x0000065408047896 */ /* 0x000fe20008000004 */
[-C--:B------:R-:W-:Y:S01]  /*61d0*/  FMUL.FTZ R88, R28, R5.reuse ;  /* 0x000000051c587220 */ /* 0x080fe20000410000 */
[----:B------:R-:W-:Y:S01]  /*61e0*/  UISETP.NE.AND UP0, UPT, UR38, 0x2, UPT ;  /* 0x000000022600788c */ /* 0x000fe2000bf05270 */
[-C--:B------:R-:W-:Y:S01]  /*61f0*/  FMUL.FTZ R89, R29, R5.reuse ;  /* 0x000000051d597220 */ /* 0x080fe20000410000 */
[-C--:B------:R-:W-:Y:S01]  /*6200*/  FMUL.FTZ R90, R32, R5.reuse ;  /* 0x00000005205a7220 */ /* 0x080fe20000410000 */
[-C--:B------:R-:W-:Y:S01]  /*6210*/  FMUL.FTZ R91, R33, R5.reuse ;  /* 0x00000005215b7220 */ /* 0x080fe20000410000 */
[-C--:B------:R-:W-:Y:S01]  /*6220*/  FMUL.FTZ R36, R36, R5.reuse ;  /* 0x0000000524247220 */ /* 0x080fe20000410000 */
[-C--:B------:R-:W-:Y:S01]  /*6230*/  FMUL.FTZ R37, R37, R5.reuse ;  /* 0x0000000525257220 */ /* 0x080fe20000410000 */
[----:B------:R-:W-:Y:S01]  /*6240*/  UIADD3 UR6, UR6, 0x1, URZ ;  /* 0x0000000106067890 */ /* 0x000fe2000fffe03f */
[----:B------:R-:W-:Y:S01]  /*6250*/  SYNCS.ARRIVE.TRANS64.RED.A1T0 RZ, [UR4], RZ ;  /* 0x000000ffffff79a7 */ /* 0x000fe20008100404 */
[----:B------:R-:W-:Y:S01]  /*6260*/  USEL UR4, URZ, 0x1, UP0 ;  /* 0x000000013f047887 */ /* 0x000fe20008000000 */
        /* <DEDUP_REMOVED lines=26> */
[----:B------:R-:W-:Y:S01]  /*6410*/  FMUL.FTZ R93, R27, R9 ;  /* 0x000000091b5d7220 */ /* 0x000fe20000410000 */
[----:B------:R-:W-:-:S02]  /*6420*/  IMAD.U32 R177, RZ, RZ, UR6 ;  /* 0x00000006ffb17e24 */ /* 0x000fc4000f8e00ff */
        /* <DEDUP_REMOVED lines=30> */
[----:B------:R-:W-:-:S02]  /*6610*/  USEL UR38, UR38, URZ, UP0 ;  /* 0x0000003f26267287 */ /* 0x000fc40008000000 */
[----:B------:R-:W-:-:S12]  /*6620*/  ULOP3.LUT UR39, UR39, UR4, URZ, 0x3c, !UPT ;  /* 0x0000000427277292 */ /* 0x000fd8000f8e3c3f */
.L_x_186:
[----:B------:R-:W0:Y:S01]  /*6630*/  S2R R3, SR_CgaCtaId ;  /* 0x0000000000037919 */ /* 0x000e220000008800 */
[----:B------:R-:W-:Y:S01]  /*6640*/  MOV R0, 0x400 ;  /* 0x0000040000007802 */ /* 0x000fe20000000f00 */
[----:B------:R-:W-:Y:S01]  /*6650*/  BSSY B0, `(.L_x_211) ;  /* 0x00002ff000007945 */ /* 0x000fe20003800000 */
[----:B------:R-:W-:Y:S02]  /*6660*/  BAR.SYNC.DEFER_BLOCKING 0x5, 0x180 ;  /* 0x0146000000007b1d */ /* 0x000fe40000010000 */
[----:B0-----:R-:W-:-:S05]  /*6670*/  LEA R0, R3, R0, 0x18 ;  /* 0x0000000003007211 */ /* 0x001fca00078ec0ff */
[----:B------:R-:W0:Y:S02]  /*6680*/  LDS.128 R24, [R0+0x2a8d0] ;  /* 0x02a8d00000187984 */ /* 0x000e240000000c00 */
[----:B0-----:R-:W-:Y:S02]  /*6690*/  R2UR UR6, R25 ;  /* 0x00000000190672ca */ /* 0x001fe400000e0000 */
[----:B------:R-:W-:Y:S01]  /*66a0*/  R2UR UR5, R26 ;  /* 0x000000001a0572ca */ /* 0x000fe200000e0000 */
[----:B------:R-:W-:Y:S06]  /*66b0*/  BAR.ARV 0x4, 0x180 ;  /* 0x0106000000007b1d */ /* 0x000fec0000002000 */
[----:B------:R-:W-:Y:S08]  /*66c0*/  @P0 BRA `(.L_x_212) ;  /* 0x0000002000940947 */ /* 0x000ff00003800000 */
[----:B------:R-:W0:Y:S01]  /*66d0*/  S2R R3, SR_SWINHI ;  /* 0x0000000000037919 */ /* 0x000e220000002f00 */
[----:B------:R-:W-:Y:S01]  /*66e0*/  R2UR UR16, R18 ;  /* 0x00000000121072ca */ /* 0x000fe200000e0000 */
[----:B------:R-:W-:Y:S01]  /*66f0*/  USHF.L.U32 UR4, UR61, 0x2, URZ ;  /* 0x000000023d047899 */ /* 0x000fe2000800063f */
[----:B------:R-:W-:Y:S01]  /*6700*/  R2UR UR13, R178 ;  /* 0x00000000b20d72ca */ /* 0x000fe200000e0000 */
[----:B------:R-:W-:Y:S01]  /*6710*/  BAR.SYNC.DEFER_BLOCKING 0x1, 0x100 ;  /* 0x0044000000007b1d */ /* 0x000fe20000010000 */
[----:B------:R-:W-:Y:S02]  /*6720*/  R2UR UR15, R175 ;  /* 0x00000000af0f72ca */ /* 0x000fe400000e0000 */
[----:B------:R-:W-:Y:S02]  /*6730*/  R2UR UR14, R19 ;  /* 0x00000000130e72ca */ /* 0x000fe400000e0000 */
[----:B------:R-:W-:Y:S01]  /*6740*/  R2UR UR18, R174 ;  /* 0x00000000ae1272ca */ /* 0x000fe200000e0000 */
[----:B------:R-:W-:-:S02]  /*6750*/  ULDC.64 UR10, c[0x0][0xc00] ;  /* 0x00030000000a7ab9 */ /* 0x000fc40000000a00 */
[----:B------:R-:W-:-:S04]  /*6760*/  UIADD3 UR7, UP0, UR4, UR10, URZ ;  /* 0x0000000a04077290 */ /* 0x000fc8000ff1e03f */
[----:B------:R-:W-:-:S04]  /*6770*/  USHF.L.U64.HI UR12, UR61, 0x2, UR13 ;  /* 0x000000023d0c7899 */ /* 0x000fc8000801020d */
[----:B------:R-:W-:Y:S01]  /*6780*/  UIADD3.X UR8, UR12, UR11, URZ, UP0, !UPT ;  /* 0x0000000b0c087290 */ /* 0x000fe200087fe43f */
[----:B------:R-:W-:Y:S02]  /*6790*/  MOV R24, R0 ;  /* 0x0000000000187202 */ /* 0x000fe40000000f00 */
[----:B0-----:R-:W-:-:S03]  /*67a0*/  MOV R25, R3 ;  /* 0x0000000300197202 */ /* 0x001fc60000000f00 */
[----:B------:R-:W-:-:S03]  /*67b0*/  IMAD.WIDE R4, R198, 0x2, R24 ;  /* 0x00000002c6047825 */ /* 0x000fc600078e0218 */
[C---:B------:R-:W-:Y:S02]  /*67c0*/  LOP3.LUT R3, R4.reuse, 0x380, RZ, 0xc0, !PT ;  /* 0x0000038004037812 */ /* 0x040fe400078ec0ff */
[C---:B------:R-:W-:Y:S02]  /*67d0*/  IADD3 R6, P6, R4.reuse, 0x20, RZ ;  /* 0x0000002004067810 */ /* 0x040fe40007fde0ff */
[----:B------:R-:W-:Y:S02]  /*67e0*/  SHF.R.U64 R3, R3, 0x3, RZ ;  /* 0x0000000303037819 */ /* 0x000fe400000012ff */
[C---:B------:R-:W-:Y:S01]  /*67f0*/  IADD3 R8, P5, R4.reuse, 0x40, RZ ;  /* 0x0000004004087810 */ /* 0x040fe20007fbe0ff */
[--C-:B------:R-:W-:Y:S01]  /*6800*/  IMAD.X R33, RZ, RZ, R5.reuse, P6 ;  /* 0x000000ffff217224 */ /* 0x100fe200030e0605 */
[C---:B------:R-:W-:Y:S02]  /*6810*/  IADD3 R35, P4, R4.reuse, 0x60, RZ ;  /* 0x0000006004237810 */ /* 0x040fe40007f9e0ff */
[C---:B------:R-:W-:Y:S01]  /*6820*/  IADD3 R101, P3, R4.reuse, 0x4000, RZ ;  /* 0x0000400004657810 */ /* 0x040fe20007f7e0ff */
[--C-:B------:R-:W-:Y:S01]  /*6830*/  IMAD.X R31, RZ, RZ, R5.reuse, P5 ;  /* 0x000000ffff1f7224 */ /* 0x100fe200028e0605 */
[C---:B------:R-:W-:Y:S01]  /*6840*/  IADD3 R26, P2, R4.reuse, 0x4020, RZ ;  /* 0x00004020041a7810 */ /* 0x040fe20007f5e0ff */
[--C-:B------:R-:W-:Y:S01]  /*6850*/  IMAD.X R29, RZ, RZ, R5.reuse, P4 ;  /* 0x000000ffff1d7224 */ /* 0x100fe200020e0605 */
[C---:B------:R-:W-:Y:S01]  /*6860*/  IADD3 R103, P1, R4.reuse, 0x4040, RZ ;  /* 0x0000404004677810 */ /* 0x040fe20007f3e0ff */
[--C-:B------:R-:W-:Y:S01]  /*6870*/  IMAD.X R15, RZ, RZ, R5.reuse, P3 ;  /* 0x000000ffff0f7224 */ /* 0x100fe200018e0605 */
[----:B------:R-:W-:Y:S01]  /*6880*/  IADD3 R105, P0, R4, 0x4060, RZ ;  /* 0x0000406004697810 */ /* 0x000fe20007f1e0ff */
[--C-:B------:R-:W-:Y:S01]  /*6890*/  IMAD.X R13, RZ, RZ, R5.reuse, P2 ;  /* 0x000000ffff0d7224 */ /* 0x100fe200010e0605 */
[----:B------:R-:W-:Y:S01]  /*68a0*/  LOP3.LUT R4, R3, R4, RZ, 0x3c, !PT ;  /* 0x0000000403047212 */ /* 0x000fe200078e3cff */
[--C-:B------:R-:W-:Y:S01]  /*68b0*/  IMAD.X R11, RZ, RZ, R5.reuse, P1 ;  /* 0x000000ffff0b7224 */ /* 0x100fe200008e0605 */
[----:B------:R-:W-:Y:S01]  /*68c0*/  LOP3.LUT R3, R6, 0x380, RZ, 0xc0, !PT ;  /* 0x0000038006037812 */ /* 0x000fe200078ec0ff */
[----:B------:R-:W-:Y:S01]  /*68d0*/  IMAD.X R9, RZ, RZ, R5, P0 ;  /* 0x000000ffff097224 */ /* 0x000fe200000e0605 */
[----:B------:R-:W-:-:S02]  /*68e0*/  LOP3.LUT R7, R8, 0x380, RZ, 0xc0, !PT ;  /* 0x0000038008077812 */ /* 0x000fc400078ec0ff */
[----:B------:R-:W-:Y:S02]  /*68f0*/  SHF.R.U64 R3, R3, 0x3, RZ ;  /* 0x0000000303037819 */ /* 0x000fe400000012ff */
[----:B------:R-:W-:Y:S02]  /*6900*/  LOP3.LUT R12, R101, 0x380, RZ, 0xc0, !PT ;  /* 0x00000380650c7812 */ /* 0x000fe400078ec0ff */
[----:B------:R-:W-:Y:S02]  /*6910*/  SHF.R.U64 R7, R7, 0x3, RZ ;  /* 0x0000000307077819 */ /* 0x000fe400000012ff */
[----:B------:R-:W-:Y:S02]  /*6920*/  LOP3.LUT R32, R3, R6, RZ, 0x3c, !PT ;  /* 0x0000000603207212 */ /* 0x000fe400078e3cff */
[----:B------:R-:W-:Y:S02]  /*6930*/  LOP3.LUT R3, R26, 0x380, RZ, 0xc0, !PT ;  /* 0x000003801a037812 */ /* 0x000fe400078ec0ff */
[----:B------:R-:W-:-:S02]  /*6940*/  LOP3.LUT R10, R35, 0x380, RZ, 0xc0, !PT ;  /* 0x00000380230a7812 */ /* 0x000fc400078ec0ff */
[----:B------:R-:W-:Y:S02]  /*6950*/  SHF.R.U64 R12, R12, 0x3, RZ ;  /* 0x000000030c0c7819 */ /* 0x000fe400000012ff */
[----:B------:R-:W-:Y:S02]  /*6960*/  LOP3.LUT R30, R7, R8, RZ, 0x3c, !PT ;  /* 0x00000008071e7212 */ /* 0x000fe400078e3cff */
[----:B------:R-:W-:Y:S02]  /*6970*/  LOP3.LUT R8, R103, 0x380, RZ, 0xc0, !PT ;  /* 0x0000038067087812 */ /* 0x000fe400078ec0ff */
[----:B------:R-:W-:Y:S02]  /*6980*/  SHF.R.U64 R3, R3, 0x3, RZ ;  /* 0x0000000303037819 */ /* 0x000fe400000012ff */
[----:B------:R-:W-:Y:S02]  /*6990*/  SHF.R.U64 R10, R10, 0x3, RZ ;  /* 0x000000030a0a7819 */ /* 0x000fe400000012ff */
[----:B------:R-:W-:-:S02]  /*69a0*/  LOP3.LUT R34, R105, 0x380, RZ, 0xc0, !PT ;  /* 0x0000038069227812 */ /* 0x000fc400078ec0ff */
[----:B------:R-:W-:Y:S02]  /*69b0*/  LOP3.LUT R14, R12, R101, RZ, 0x3c, !PT ;  /* 0x000000650c0e7212 */ /* 0x000fe400078e3cff */
[----:B------:R-:W-:Y:S02]  /*69c0*/  SHF.R.U64 R8, R8, 0x3, RZ ;  /* 0x0000000308087819 */ /* 0x000fe400000012ff */
[----:B------:R-:W-:Y:S02]  /*69d0*/  LOP3.LUT R12, R3, R26, RZ, 0x3c, !PT ;  /* 0x0000001a030c7212 */ /* 0x000fe400078e3cff */
[----:B------:R-:W-:Y:S02]  /*69e0*/  LOP3.LUT R28, R10, R35, RZ, 0x3c, !PT ;  /* 0x000000230a1c7212 */ /* 0x000fe400078e3cff */
[----:B------:R-:W-:Y:S02]  /*69f0*/  SHF.R.U64 R34, R34, 0x3, RZ ;  /* 0x0000000322227819 */ /* 0x000fe400000012ff */
[----:B------:R-:W-:-:S02]  /*6a00*/  MOV R18, R4 ;  /* 0x0000000400127202 */ /* 0x000fc40000000f00 */
[----:B------:R-:W-:Y:S02]  /*6a10*/  F2FP.F16.F32.PACK_AB R4, R21, R20 ;  /* 0x000000141504723e */ /* 0x000fe400000000ff */
[----:B------:R-:W-:Y:S02]  /*6a20*/  F2FP.F16.F32.PACK_AB R5, R93, R92 ;  /* 0x0000005c5d05723e */ /* 0x000fe400000000ff */
[----:B------:R-:W-:Y:S02]  /*6a30*/  F2FP.F16.F32.PACK_AB R6, R89, R88 ;  /* 0x000000585906723e */ /* 0x000fe400000000ff */
[----:B------:R-:W-:Y:S02]  /*6a40*/  F2FP.F16.F32.PACK_AB R7, R95, R94 ;  /* 0x0000005e5f07723e */ /* 0x000fe400000000ff */
[----:B------:R-:W-:Y:S02]  /*6a50*/  LOP3.LUT R10, R8, R103, RZ, 0x3c, !PT ;  /* 0x00000067080a7212 */ /* 0x000fe400078e3cff */
[----:B------:R-:W-:Y:S01]  /*6a60*/  MOV R101, R14 ;  /* 0x0000000e00657202 */ /* 0x000fe20000000f00 */
[----:B------:R0:W-:Y:S01]  /*6a70*/  STSM.16.M88.4 [R18], R4 ;  /* 0x0000000412007844 */ /* 0x0001e20000000200 */
[----:B------:R-:W-:-:S02]  /*6a80*/  MOV R100, R12 ;  /* 0x0000000c00647202 */ /* 0x000fc40000000f00 */
[----:B------:R-:W-:Y:S02]  /*6a90*/  LOP3.LUT R8, R34, R105, RZ, 0x3c, !PT ;  /* 0x0000006922087212 */ /* 0x000fe400078e3cff */
[----:B------:R-:W-:Y:S02]  /*6aa0*/  MOV R103, R32 ;  /* 0x0000002000677202 */ /* 0x000fe40000000f00 */
[----:B------:R-:W-:Y:S02]  /*6ab0*/  MOV R102, R30 ;  /* 0x0000001e00667202 */ /* 0x000fe40000000f00 */
[----:B------:R-:W-:Y:S02]  /*6ac0*/  MOV R26, R28 ;  /* 0x0000001c001a7202 */ /* 0x000fe40000000f00 */
[----:B------:R-:W-:Y:S02]  /*6ad0*/  F2FP.F16.F32.PACK_AB R12, R91, R90 ;  /* 0x0000005a5b0c723e */ /* 0x000fe400000000ff */
[----:B------:R-:W-:-:S02]  /*6ae0*/  F2FP.F16.F32.PACK_AB R13, R97, R96 ;  /* 0x00000060610d723e */ /* 0x000fc400000000ff */
[----:B------:R-:W-:Y:S02]  /*6af0*/  F2FP.F16.F32.PACK_AB R14, R37, R36 ;  /* 0x00000024250e723e */ /* 0x000fe400000000ff */
[----:B------:R-:W-:Y:S02]  /*6b00*/  F2FP.F16.F32.PACK_AB R15, R39, R38 ;  /* 0x00000026270f723e */ /* 0x000fe400000000ff */
[----:B------:R-:W-:Y:S02]  /*6b10*/  F2FP.F16.F32.PACK_AB R28, R41, R40 ;  /* 0x00000028291c723e */ /* 0x000fe400000000ff */
[----:B------:R-:W-:Y:S01]  /*6b20*/  F2FP.F16.F32.PACK_AB R29, R43, R42 ;  /* 0x0000002a2b1d723e */ /* 0x000fe200000000ff */
[----:B------:R-:W-:Y:S01]  /*6b30*/  STSM.16.M88.4 [R103], R12 ;  /* 0x0000000c67007844 */ /* 0x000fe20000000200 */
[----:B------:R-:W-:Y:S02]  /*6b40*/  F2FP.F16.F32.PACK_AB R30, R45, R44 ;  /* 0x0000002c2d1e723e */ /* 0x000fe400000000ff */
[----:B------:R-:W-:-:S02]  /*6b50*/  F2FP.F16.F32.PACK_AB R31, R47, R46 ;  /* 0x0000002e2f1f723e */ /* 0x000fc400000000ff */
[----:B------:R-:W-:Y:S02]  /*6b60*/  F2FP.F16.F32.PACK_AB R32, R49, R48 ;  /* 0x000000303120723e */ /* 0x000fe400000000ff */
[----:B------:R-:W-:Y:S01]  /*6b70*/  F2FP.F16.F32.PACK_AB R33, R51, R50 ;  /* 0x000000323321723e */ /* 0x000fe200000000ff */
[----:B------:R-:W-:Y:S01]  /*6b80*/  STSM.16.M88.4 [R102], R28 ;  /* 0x0000001c66007844 */ /* 0x000fe20000000200 */
[----:B------:R-:W-:Y:S02]  /*6b90*/  F2FP.F16.F32.PACK_AB R34, R53, R52 ;  /* 0x000000343522723e */ /* 0x000fe400000000ff */
[----:B------:R-:W-:Y:S02]  /*6ba0*/  F2FP.F16.F32.PACK_AB R35, R55, R54 ;  /* 0x000000363723723e */ /* 0x000fe400000000ff */
[----:B------:R-:W-:Y:S02]  /*6bb0*/  MOV R3, R10 ;  /* 0x0000000a00037202 */ /* 0x000fe40000000f00 */
[----:B0-----:R-:W-:Y:S01]  /*6bc0*/  MOV R18, R8 ;  /* 0x0000000800127202 */ /* 0x001fe20000000f00 */
[----:B------:R0:W-:Y:S01]  /*6bd0*/  STSM.16.M88.4 [R26], R32 ;  /* 0x000000201a007844 */ /* 0x0001e20000000200 */
[----:B------:R-:W-:-:S02]  /*6be0*/  F2FP.F16.F32.PACK_AB R4, R57, R56 ;  /* 0x000000383904723e */ /* 0x000fc400000000ff */
[----:B------:R-:W-:Y:S02]  /*6bf0*/  F2FP.F16.F32.PACK_AB R5, R59, R58 ;  /* 0x0000003a3b05723e */ /* 0x000fe400000000ff */
[----:B------:R-:W-:Y:S02]  /*6c00*/  F2FP.F16.F32.PACK_AB R6, R61, R60 ;  /* 0x0000003c3d06723e */ /* 0x000fe400000000ff */
[----:B------:R-:W-:Y:S02]  /*6c10*/  F2FP.F16.F32.PACK_AB R7, R63, R62 ;  /* 0x0000003e3f07723e */ /* 0x000fe400000000ff */
[----:B------:R-:W-:Y:S02]  /*6c20*/  F2FP.F16.F32.PACK_AB R8, R65, R64 ;  /* 0x000000404108723e */ /* 0x000fe400000000ff */
[----:B------:R-:W-:Y:S01]  /*6c30*/  F2FP.F16.F32.PACK_AB R9, R67, R66 ;  /* 0x000000424309723e */ /* 0x000fe200000000ff */
[----:B------:R-:W-:Y:S01]  /*6c40*/  STSM.16.M88.4 [R101], R4 ;  /* 0x0000000465007844 */ /* 0x000fe20000000200 */
[----:B------:R-:W-:-:S02]  /*6c50*/  F2FP.F16.F32.PACK_AB R10, R69, R68 ;  /* 0x00000044450a723e */ /* 0x000fc400000000ff */
[----:B------:R-:W-:Y:S01]  /*6c60*/  F2FP.F16.F32.PACK_AB R11, R71, R70 ;  /* 0x00000046470b723e */ /* 0x000fe200000000ff */
[----:B0-----:R-:W-:Y:S01]  /*6c70*/  IMAD.U32 R32, RZ, RZ, UR7 ;  /* 0x00000007ff207e24 */ /* 0x001fe2000f8e00ff */
[----:B------:R-:W-:Y:S01]  /*6c80*/  F2FP.F16.F32.PACK_AB R12, R73, R72 ;  /* 0x00000048490c723e */ /* 0x000fe200000000ff */
[----:B------:R-:W-:Y:S01]  /*6c90*/  IMAD.U32 R33, RZ, RZ, UR8 ;  /* 0x00000008ff217e24 */ /* 0x000fe2000f8e00ff */
[----:B------:R-:W-:Y:S01]  /*6ca0*/  F2FP.F16.F32.PACK_AB R13, R75, R74 ;  /* 0x0000004a4b0d723e */ /* 0x000fe200000000ff */
[----:B------:R-:W-:Y:S01]  /*6cb0*/  STSM.16.M88.4 [R100], R8 ;  /* 0x0000000864007844 */ /* 0x000fe20000000200 */
[----:B------:R-:W-:Y:S01]  /*6cc0*/  F2FP.F16.F32.PACK_AB R14, R77, R76 ;  /* 0x0000004c4d0e723e */ /* 0x000fe200000000ff */
[----:B------:R-:W-:Y:S01]  /*6cd0*/  ULDC.64 UR8, c[0x0][0xc08] ;  /* 0x0003020000087ab9 */ /* 0x000fe20000000a00 */
[----:B------:R-:W-:Y:S02]  /*6ce0*/  F2FP.F16.F32.PACK_AB R15, R79, R78 ;  /* 0x0000004e4f0f723e */ /* 0x000fe400000000ff */
[----:B------:R-:W-:-:S02]  /*6cf0*/  F2FP.F16.F32.PACK_AB R28, R81, R80 ;  /* 0x00000050511c723e */ /* 0x000fc400000000ff */
[----:B------:R-:W-:Y:S01]  /*6d00*/  F2FP.F16.F32.PACK_AB R29, R83, R82 ;  /* 0x00000052531d723e */ /* 0x000fe200000000ff */
[----:B------:R-:W-:Y:S01]  /*6d10*/  STSM.16.M88.4 [R3], R12 ;  /* 0x0000000c03007844 */ /* 0x000fe20000000200 */
[----:B------:R-:W-:Y:S02]  /*6d20*/  F2FP.F16.F32.PACK_AB R30, R85, R84 ;  /* 0x00000054551e723e */ /* 0x000fe400000000ff */
[----:B------:R-:W-:Y:S02]  /*6d30*/  F2FP.F16.F32.PACK_AB R31, R87, R86 ;  /* 0x00000056571f723e */ /* 0x000fe400000000ff */
[----:B------:R-:W-:-:S03]  /*6d40*/  ISETP.NE.U32.AND P0, PT, RZ, UR10, PT ;  /* 0x0000000aff007c0c */ /* 0x000fc6000bf05070 */
[----:B------:R0:W-:Y:S01]  /*6d50*/  STSM.16.M88.4 [R18], R28 ;  /* 0x0000001c12007844 */ /* 0x0001e20000000200 */
[----:B------:R-:W-:Y:S01]  /*6d60*/  BAR.SYNC.DEFER_BLOCKING 0x1, 0x100 ;  /* 0x0044000000007b1d */ /* 0x000fe20000010000 */
[----:B------:R-:W-:-:S07]  /*6d70*/  ISETP.NE.AND.EX P0, PT, RZ, UR11, PT, P0 ;  /* 0x0000000bff007c0c */ /* 0x000fce000bf05300 */
[----:B0-----:R-:W0:Y:S06]  /*6d80*/  LDC R18, c[0x0][0xbe8] ;  /* 0x0002fa00ff127b82 */ /* 0x001e2c0000000800 */
[----:B------:R-:W2:Y:S01]  /*6d90*/  @P0 LDG.E R26, desc[UR36][R32.64] ;  /* 0x00000024201a0981 */ /* 0x000ea2000c1e1900 */
[----:B------:R-:W-:-:S04]  /*6da0*/  UISETP.NE.U32.AND UP0, UPT, UR8, URZ, UPT ;  /* 0x0000003f0800728c */ /* 0x000fc8000bf05070 */
[----:B------:R-:W-:-:S06]  /*6db0*/  UISETP.NE.AND.EX UP0, UPT, UR9, URZ, UPT, UP0 ;  /* 0x0000003f0900728c */ /* 0x000fcc000bf05300 */
[----:B------:R-:W-:Y:S02]  /*6dc0*/  PLOP3.LUT P4, PT, PT, PT, UP0, 0x80, 0x0 ;  /* 0x000000000000781c */ /* 0x000fe40003f8f008 */
[----:B0-----:R-:W-:-:S03]  /*6dd0*/  ISETP.NE.AND P1, PT, R18, 0x1, PT ;  /* 0x000000011200780c */ /* 0x001fc60003f25270 */
[----:B------:R-:W-:-:S03]  /*6de0*/  @UP0 UIADD3 UR8, UP1, UR4, UR8, URZ ;  /* 0x0000000804080290 */ /* 0x000fc6000ff3e03f */
[----:B------:R-:W-:Y:S01]  /*6df0*/  ULDC UR4, c[0x0][0xa88] ;  /* 0x0002a20000047ab9 */ /* 0x000fe20000000800 */
[----:B------:R-:W-:Y:S01]  /*6e00*/  @UP0 UIADD3.X UR9, UR12, UR9, URZ, UP1, !UPT ;  /* 0x000000090c090290 */ /* 0x000fe20008ffe43f */
[----:B------:R-:W-:Y:S01]  /*6e10*/  MOV R3, UR4 ;  /* 0x0000000400037c02 */ /* 0x000fe20008000f00 */
[----:B------:R-:W-:Y:S01]  /*6e20*/  UISETP.NE.AND UP0, UPT, UR16, URZ, UPT ;  /* 0x0000003f1000728c */ /* 0x000fe2000bf05270 */
[----:B------:R-:W-:Y:S01]  /*6e30*/  IMAD.U32 R4, RZ, RZ, UR8 ;  /* 0x00000008ff047e24 */ /* 0x000fe2000f8e00ff */
[----:B------:R-:W-:Y:S02]  /*6e40*/  ULDC UR4, c[0x0][0xad4] ;  /* 0x0002b50000047ab9 */ /* 0x000fe40000000800 */
[----:B------:R-:W0:Y:S01]  /*6e50*/  @P1 LDC R6, c[0x0][0xbec] ;  /* 0x0002fb00ff061b82 */ /* 0x000e220000000800 */
[----:B------:R-:W-:Y:S01]  /*6e60*/  USEL UR4, UR16, UR4, UP0 ;  /* 0x0000000410047287 */ /* 0x000fe20008000000 */
[----:B------:R-:W-:Y:S01]  /*6e70*/  IMAD.U32 R5, RZ, RZ, UR9 ;  /* 0x00000009ff057e24 */ /* 0x000fe2000f8e00ff */
[----:B------:R-:W-:-:S02]  /*6e80*/  UMOV UR17, 0x9b8 ;  /* 0x000009b800117882 */ /* 0x000fc40000000000 */
[----:B------:R-:W-:-:S03]  /*6e90*/  UISETP.GT.AND UP1, UPT, UR4, 0x1, UPT ;  /* 0x000000010400788c */ /* 0x000fc6000bf24270 */
[----:B------:R-:W1:Y:S01]  /*6ea0*/  @P1 LDC R9, c[0x0][0xbf0] ;  /* 0x0002fc00ff091b82 */ /* 0x000e620000000800 */
[----:B------:R-:W-:Y:S01]  /*6eb0*/  USEL UR17, UR17, 0x978, UP1 ;  /* 0x0000097811117887 */ /* 0x000fe20008800000 */
[----:B------:R3:W5:Y:S01]  /*6ec0*/  @P4 LDG.E R3, desc[UR36][R4.64] ;  /* 0x0000002404034981 */ /* 0x000762000c1e1900 */
[----:B------:R-:W-:Y:S01]  /*6ed0*/  UISETP.NE.U32.AND UP0, UPT, UR10, URZ, UPT ;  /* 0x0000003f0a00728c */ /* 0x000fe2000bf05070 */
[----:B------:R-:W-:Y:S01]  /*6ee0*/  UMOV UR4, URZ ;  /* 0x0000003f00047c82 */ /* 0x000fe20008000000 */
[----:B------:R-:W-:Y:S02]  /*6ef0*/  USEL UR7, UR14, URZ, UP1 ;  /* 0x0000003f0e077287 */ /* 0x000fe40008800000 */
[----:B------:R-:W-:Y:S01]  /*6f00*/  UISETP.NE.AND.EX UP0, UPT, UR11, URZ, UPT, UP0 ;  /* 0x0000003f0b00728c */ /* 0x000fe2000bf05300 */
[----:B---3--:R-:W-:-:S03]  /*6f10*/  IMAD.U32 R4, RZ, RZ, UR15 ;  /* 0x0000000fff047e24 */ /* 0x008fc6000f8e00ff */
[----:B------:R-:W-:Y:S02]  /*6f20*/  USEL UR61, UR61, URZ, !UP0 ;  /* 0x0000003f3d3d7287 */ /* 0x000fe4000c000000 */
[----:B------:R-:W-:Y:S01]  /*6f30*/  ULDC.64 UR8, c[0x0][UR17+0x218] ;  /* 0x0000860011087abb */ /* 0x000fe20008000a00 */
[----:B------:R-:W-:Y:S01]  /*6f40*/  IMAD R11, R4, 0x80, R197 ;  /* 0x00000080040b7824 */ /* 0x000fe200078e02c5 */
[----:B------:R-:W-:Y:S01]  /*6f50*/  ULDC.64 UR10, c[0x0][UR17+0x220] ;  /* 0x00008800110a7abb */ /* 0x000fe20008000a00 */
[----:B------:R-:W-:Y:S02]  /*6f60*/  USEL UR16, UR13, URZ, !UP0 ;  /* 0x0000003f0d107287 */ /* 0x000fe4000c000000 */
[----:B0-----:R-:W-:Y:S01]  /*6f70*/  @P1 IMAD.HI.U32 R4, R11, R6, RZ ;  /* 0x000000060b041227 */ /* 0x001fe200078e00ff */
[----:B------:R-:W-:Y:S01]  /*6f80*/  ULDC.64 UR12, c[0x0][UR17+0x228] ;  /* 0x00008a00110c7abb */ /* 0x000fe20008000a00 */
[----:B------:R-:W-:Y:S02]  /*6f90*/  UIMAD.WIDE.U32 UR14, UR8, UR18, URZ ;  /* 0x00000012080e72a5 */ /* 0x000fe4000f8e003f */
[----:B------:R-:W-:Y:S01]  /*6fa0*/  UIMAD UR11, UR11, UR61, URZ ;  /* 0x0000003d0b0b72a4 */ /* 0x000fe2000f8e023f */
[----:B------:R-:W-:Y:S01]  /*6fb0*/  IMAD.MOV.U32 R7, RZ, RZ, R11 ;  /* 0x000000ffff077224 */ /* 0x000fe200078e000b */
[----:B------:R-:W-:Y:S01]  /*6fc0*/  UIMAD UR18, UR9, UR18, URZ ;  /* 0x00000012091272a4 */ /* 0x000fe2000f8e023f */
[----:B-1----:R-:W-:Y:S01]  /*6fd0*/  @P1 SHF.R.U32.HI R7, RZ, R9, R4 ;  /* 0x00000009ff071219 */ /* 0x002fe20000011604 */
[----:B------:R-:W-:-:S02]  /*6fe0*/  UIMAD.WIDE.U32 UR8, UR10, UR61, URZ ;  /* 0x0000003d0a0872a5 */ /* 0x000fc4000f8e003f */
[----:B------:R-:W-:Y:S02]  /*6ff0*/  UIMAD.WIDE.U32 UR20, UR12, UR7, URZ ;  /* 0x000000070c1472a5 */ /* 0x000fe4000f8e003f */
[----:B------:R-:W-:Y:S01]  /*7000*/  UIMAD UR7, UR13, UR7, URZ ;  /* 0x000000070d0772a4 */ /* 0x000fe2000f8e023f */
[--C-:B------:R-:W-:Y:S01]  /*7010*/  IMAD.MOV R9, RZ, RZ, -R7.reuse ;  /* 0x000000ffff097224 */ /* 0x100fe200078e0a07 */
[----:B------:R-:W-:Y:S02]  /*7020*/  UIMAD UR11, UR10, UR16, UR11 ;  /* 0x000000100a0b72a4 */ /* 0x000fe4000f8e020b */
[----:B------:R-:W-:Y:S01]  /*7030*/  UIADD3 UR18, UR15, UR18, URZ ;  /* 0x000000120f127290 */ /* 0x000fe2000fffe03f */
[----:B------:R-:W-:Y:S02]  /*7040*/  IMAD.U32 R4, RZ, RZ, UR20 ;  /* 0x00000014ff047e24 */ /* 0x000fe4000f8e00ff */
[----:B------:R-:W-:Y:S01]  /*7050*/  IMAD.U32 R5, RZ, RZ, UR21 ;  /* 0x00000015ff057e24 */ /* 0x000fe2000f8e00ff */
[----:B------:R-:W-:Y:S01]  /*7060*/  SHF.R.S32.HI R5, RZ, 0x1f, R7 ;  /* 0x0000001fff057819 */ /* 0x000fe20000011407 */
[----:B------:R-:W-:-:S05]  /*7070*/  IMAD R9, R18, R9, R11 ;  /* 0x0000000912097224 */ /* 0x000fca00078e020b */
[----:B------:R-:W-:Y:S02]  /*7080*/  SHF.R.S32.HI R6, RZ, 0x1f, R9 ;  /* 0x0000001fff067819 */ /* 0x000fe40000011409 */
[----:B--2---:R-:W-:-:S13]  /*7090*/  @P0 R2UR UR4, R26 ;  /* 0x000000001a0402ca */ /* 0x004fda00000e0000 */
[----:B------:R-:W-:Y:S02]  /*70a0*/  UIADD3 UR14, UP0, UP2, UR8, UR14, UR4 ;  /* 0x0000000e080e7290 */ /* 0x000fe4000fa1e004 */
[----:B------:R-:W-:Y:S02]  /*70b0*/  UIADD3 UR8, UR21, UR7, URZ ;  /* 0x0000000715087290 */ /* 0x000fe4000fffe03f */
[----:B------:R-:W-:Y:S02]  /*70c0*/  UIADD3 UR7, UR9, UR11, URZ ;  /* 0x0000000b09077290 */ /* 0x000fe4000fffe03f */
[----:B------:R-:W-:Y:S01]  /*70d0*/  USHF.R.S32.HI UR12, URZ, 0x1f, UR4 ;  /* 0x0000001f3f0c7899 */ /* 0x000fe20008011404 */
[----:B------:R-:W-:Y:S01]  /*70e0*/  IADD3 R4, P2, P3, R7, UR14, R4 ;  /* 0x0000000e07047c10 */ /* 0x000fe2000fb5e004 */
[----:B------:R-:W-:Y:S01]  /*70f0*/  IMAD.U32 R8, RZ, RZ, UR8 ;  /* 0x00000008ff087e24 */ /* 0x000fe2000f8e00ff */
[----:B------:R-:W-:Y:S01]  /*7100*/  ULDC.64 UR8, c[0x0][UR17+0x210] ;  /* 0x0000840011087abb */ /* 0x000fe20008000a00 */
[----:B------:R-:W-:Y:S01]  /*7110*/  UIADD3.X UR7, UR7, UR18, UR12, UP0, UP2 ;  /* 0x0000001207077290 */ /* 0x000fe200087e440c */
[----:B------:R-:W-:Y:S01]  /*7120*/  IMAD R7, R9, UR9, RZ ;  /* 0x0000000909077c24 */ /* 0x000fe2000f8e02ff */
[----:B------:R-:W-:Y:S01]  /*7130*/  ULDC.64 UR10, c[0x0][0xba8] ;  /* 0x0002ea00000a7ab9 */ /* 0x000fe20000000a00 */
[----:B------:R-:W-:Y:S01]  /*7140*/  @!UP1 ULDC UR10, c[0x0][0xb50] ;  /* 0x0002d400000a9ab9 */ /* 0x000fe20000000800 */
[----:B------:R-:W-:Y:S01]  /*7150*/  @!UP1 ULDC UR11, c[0x0][0xb54] ;  /* 0x0002d500000b9ab9 */ /* 0x000fe20000000800 */
[----:B------:R-:W-:Y:S01]  /*7160*/  IMAD R7, R6, UR8, R7 ;  /* 0x0000000806077c24 */ /* 0x000fe2000f8e0207 */
[----:B------:R-:W-:-:S03]  /*7170*/  IADD3.X R5, R5, UR7, R8, P2, P3 ;  /* 0x0000000705057c10 */ /* 0x000fc600097e6408 */
[----:B------:R-:W-:-:S04]  /*7180*/  IMAD.WIDE.U32 R4, R9, UR8, R4 ;  /* 0x0000000809047c25 */ /* 0x000fc8000f8e0004 */
[----:B------:R-:W-:Y:S01]  /*7190*/  IMAD.IADD R5, R5, 0x1, R7 ;  /* 0x0000000105057824 */ /* 0x000fe200078e0207 */
[----:B------:R-:W-:-:S04]  /*71a0*/  LEA R9, P2, R4, UR10, 0x2 ;  /* 0x0000000a04097c11 */ /* 0x000fc8000f8410ff */
[----:B------:R-:W-:Y:S01]  /*71b0*/  LEA.HI.X R10, R4, UR11, R5, 0x2, P2 ;  /* 0x0000000b040a7c11 */ /* 0x000fe200090f1405 */
[----:B------:R-:W-:Y:S08]  /*71c0*/  @P4 BRA `(.L_x_213) ;  /* 0x0000000000104947 */ /* 0x000ff00003800000 */
[----:B------:R-:W-:Y:S05]  /*71d0*/  @!P0 BRA `(.L_x_213) ;  /* 0x00000000000c8947 */ /* 0x000fea0003800000 */
[----:B------:R-:W2:Y:S04]  /*71e0*/  LDG.E R4, desc[UR36][R32.64] ;  /* 0x0000002420047981 */ /* 0x000ea8000c1e1900 */
[----:B-----5:R-:W2:Y:S02]  /*71f0*/  LDG.E R3, desc[UR36][R32.64+0x4] ;  /* 0x0000042420037981 */ /* 0x020ea4000c1e1900 */
[----:B--2---:R-:W-:-:S07]  /*7200*/  IADD3 R3, -R4, R3, RZ ;  /* 0x0000000304037210 */ /* 0x004fce0007ffe1ff */
.L_x_213:
[----:B------:R-:W-:Y:S01]  /*7210*/  R2UR UR7, R175 ;  /* 0x00000000af0772ca */ /* 0x000fe200000e0000 */
[----:B------:R-:W-:Y:S01]  /*7220*/  SHFL.IDX PT, R4, R9, RZ, 0x1c1f ;  /* 0x001c1fff09047589 */ /* 0x000fe200000e0000 */
[----:B-----5:R-:W-:Y:S01]  /*7230*/  IMAD R3, R3, R18, RZ ;  /* 0x0000001203037224 */ /* 0x020fe200078e02ff */
[----:B------:R-:W-:Y:S02]  /*7240*/  LOP3.LUT P0, RZ, R179, 0x3, RZ, 0xc0, !PT ;  /* 0x00000003b3ff7812 */ /* 0x000fe4000780c0ff */
[----:B------:R-:W0:Y:S01]  /*7250*/  SHFL.IDX PT, R5, R10, RZ, 0x1c1f ;  /* 0x001c1fff0a057589 */ /* 0x000e2200000e0000 */
[----:B------:R-:W-:-:S03]  /*7260*/  PLOP3.LUT P3, PT, PT, PT, UP1, 0x80, 0x0 ;  /* 0x000000000000781c */ /* 0x000fc60003f6f018 */
[----:B------:R-:W-:Y:S04]  /*7270*/  SHFL.IDX PT, R6, R9, 0x1, 0x1c1f ;  /* 0x003c1f0009067f89 */ /* 0x000fe800000e0000 */
[----:B------:R-:W-:Y:S01]  /*7280*/  IMAD.U32 R13, RZ, RZ, UR7 ;  /* 0x00000007ff0d7e24 */ /* 0x000fe2000f8e00ff */
[----:B------:R-:W1:Y:S03]  /*7290*/  SHFL.IDX PT, R7, R10, 0x1, 0x1c1f ;  /* 0x003c1f000a077f89 */ /* 0x000e6600000e0000 */
[----:B------:R-:W-:-:S04]  /*72a0*/  IMAD R12, R13, 0x80, R196 ;  /* 0x000000800d0c7824 */ /* 0x000fc800078e02c4 */
[C---:B------:R-:W-:Y:S01]  /*72b0*/  VIADD R8, R12.reuse, 0x8 ;  /* 0x000000080c087836 */ /* 0x040fe20000000000 */
[----:B------:R-:W-:-:S04]  /*72c0*/  ISETP.GE.OR P2, PT, R12, R3, P0 ;  /* 0x000000030c00720c */ /* 0x000fc80000746670 */
[----:B------:R-:W-:-:S09]  /*72d0*/  ISETP.GE.OR P0, PT, R8, R3, P0 ;  /* 0x000000030800720c */ /* 0x000fd20000706670 */
[----:B0-----:R0:W-:Y:S01]  /*72e0*/  @!P2 ST.E desc[UR36][R4.64], R99 ;  /* 0x000000630400a985 */ /* 0x0011e2000c101924 */
[----:B------:R-:W-:-:S03]  /*72f0*/  ISETP.GE.AND P2, PT, R12, R3, PT ;  /* 0x000000030c00720c */ /* 0x000fc60003f46270 */
[----:B-1----:R0:W-:Y:S01]  /*7300*/  @!P0 ST.E desc[UR36][R6.64], R98 ;  /* 0x0000006206008985 */ /* 0x0021e2000c101924 */
[----:B------:R-:W-:Y:S01]  /*7310*/  ISETP.GE.AND P0, PT, R8, R3, PT ;  /* 0x000000030800720c */ /* 0x000fe20003f06270 */
[----:B------:R-:W-:-:S12]  /*7320*/  @P3 BRA `(.L_x_214) ;  /* 0x0000000800983947 */ /* 0x000fd80003800000 */
[----:B0-----:R-:W-:Y:S01]  /*7330*/  IMAD R5, R176, 0x40, R2 ;  /* 0x00000040b0057824 */ /* 0x001fe200078e0202 */
[----:B------:R-:W0:Y:S01]  /*7340*/  @P1 LDC R21, c[0x0][0xbec] ;  /* 0x0002fb00ff151b82 */ /* 0x000e220000000800 */
[----:B------:R-:W-:Y:S01]  /*7350*/  R2UR UR14, R175 ;  /* 0x00000000af0e72ca */ /* 0x000fe200000e0000 */
[----:B------:R-:W-:Y:S01]  /*7360*/  ULDC.64 UR10, c[0x0][0xaa0] ;  /* 0x0002a800000a7ab9 */ /* 0x000fe20000000a00 */
[----:B------:R-:W-:Y:S01]  /*7370*/  IMAD.WIDE R24, R5, 0x2, R24 ;  /* 0x0000000205187825 */ /* 0x000fe200078e0218 */
[----:B------:R-:W-:Y:S02]  /*7380*/  R2UR UR15, R174 ;  /* 0x00000000ae0f72ca */ /* 0x000fe400000e0000 */
[C---:B------:R-:W-:Y:S02]  /*7390*/  IADD3 R9, P6, R24.reuse, 0x1000, RZ ;  /* 0x0000100018097810 */ /* 0x040fe40007fde0ff */
[----:B------:R-:W-:Y:S02]  /*73a0*/  IADD3 R13, P5, R24, 0x2000, RZ ;  /* 0x00002000180d7810 */ /* 0x000fe40007fbe0ff */
[----:B------:R-:W-:-:S02]  /*73b0*/  LOP3.LUT R8, R9, 0x380, RZ, 0xc0, !PT ;  /* 0x0000038009087812 */ /* 0x000fc400078ec0ff */
[----:B------:R-:W-:Y:S02]  /*73c0*/  IADD3 R29, P4, R24, 0x3000, RZ ;  /* 0x00003000181d7810 */ /* 0x000fe40007f9e0ff */
[----:B------:R-:W-:Y:S02]  /*73d0*/  SHF.R.U64 R8, R8, 0x3, RZ ;  /* 0x0000000308087819 */ /* 0x000fe400000012ff */
[----:B------:R-:W-:Y:S02]  /*73e0*/  IADD3 R33, P3, R24, 0x4000, RZ ;  /* 0x0000400018217810 */ /* 0x000fe40007f7e0ff */
[----:B------:R-:W-:Y:S01]  /*73f0*/  LOP3.LUT R8, R8, R9, RZ, 0x3c, !PT ;  /* 0x0000000908087212 */ /* 0x000fe200078e3cff */
[----:B------:R-:W-:Y:S01]  /*7400*/  IMAD.X R9, RZ, RZ, R25, P6 ;  /* 0x000000ffff097224 */ /* 0x000fe200030e0619 */
[C---:B------:R-:W-:Y:S02]  /*7410*/  IADD3 R5, P6, R24.reuse, 0x7000, RZ ;  /* 0x0000700018057810 */ /* 0x040fe40007fde0ff */
[----:B------:R-:W-:-:S02]  /*7420*/  IADD3 R37, P2, R24, 0x5000, RZ ;  /* 0x0000500018257810 */ /* 0x000fc40007f5e0ff */
[C---:B------:R-:W-:Y:S01]  /*7430*/  IADD3 R41, P0, R24.reuse, 0x6000, RZ ;  /* 0x0000600018297810 */ /* 0x040fe20007f1e0ff */
[----:B------:R-:W-:Y:S01]  /*7440*/  UIMAD UR7, UR12, UR10, URZ ;  /* 0x0000000a0c0772a4 */ /* 0x000fe2000f8e023f */
[----:B------:R-:W-:Y:S01]  /*7450*/  LOP3.LUT R7, R24, 0x380, RZ, 0xc0, !PT ;  /* 0x0000038018077812 */ /* 0x000fe200078ec0ff */
[----:B------:R-:W-:Y:S01]  /*7460*/  UIMAD.WIDE.U32 UR8, UR4, UR10, URZ ;  /* 0x0000000a040872a5 */ /* 0x000fe2000f8e003f */
[----:B------:R-:W-:Y:S01]  /*7470*/  LOP3.LUT R4, R5, 0x380, RZ, 0xc0, !PT ;  /* 0x0000038005047812 */ /* 0x000fe200078ec0ff */
[----:B------:R-:W-:Y:S01]  /*7480*/  IMAD R19, R17, 0x20, R176 ;  /* 0x0000002011137824 */ /* 0x000fe200078e02b0 */
[----:B------:R-:W-:Y:S01]  /*7490*/  LOP3.LUT R12, R13, 0x380, RZ, 0xc0, !PT ;  /* 0x000003800d0c7812 */ /* 0x000fe200078ec0ff */
[----:B------:R-:W-:Y:S01]  /*74a0*/  IMAD.U32 R26, RZ, RZ, UR14 ;  /* 0x0000000eff1a7e24 */ /* 0x000fe2000f8e00ff */
[----:B------:R-:W-:Y:S01]  /*74b0*/  LOP3.LUT R28, R29, 0x380, RZ, 0xc0, !PT ;  /* 0x000003801d1c7812 */ /* 0x000fe200078ec0ff */
[----:B------:R-:W-:Y:S01]  /*74c0*/  ULDC.64 UR12, c[0x0][0xaf0] ;  /* 0x0002bc00000c7ab9 */ /* 0x000fe20000000a00 */
[----:B------:R-:W-:Y:S01]  /*74d0*/  LOP3.LUT R32, R33, 0x380, RZ, 0xc0, !PT ;  /* 0x0000038021207812 */ /* 0x000fe200078ec0ff */
[----:B------:R-:W5:Y:S01]  /*74e0*/  LD.E.128 R8, desc[UR36][R8.64] ;  /* 0x0000002408087980 */ /* 0x000f62000c101d00 */
[----:B------:R-:W-:-:S02]  /*74f0*/  LOP3.LUT R36, R37, 0x380, RZ, 0xc0, !PT ;  /* 0x0000038025247812 */ /* 0x000fc400078ec0ff */
[----:B------:R-:W-:Y:S02]  /*7500*/  LOP3.LUT R40, R41, 0x380, RZ, 0xc0, !PT ;  /* 0x0000038029287812 */ /* 0x000fe400078ec0ff */
[----:B------:R-:W-:Y:S02]  /*7510*/  SHF.R.U64 R7, R7, 0x3, RZ ;  /* 0x0000000307077819 */ /* 0x000fe400000012ff */
[----:B------:R-:W-:Y:S02]  /*7520*/  SHF.R.U64 R4, R4, 0x3, RZ ;  /* 0x0000000304047819 */ /* 0x000fe400000012ff */
[----:B------:R-:W-:Y:S02]  /*7530*/  SHF.R.U64 R12, R12, 0x3, RZ ;  /* 0x000000030c0c7819 */ /* 0x000fe400000012ff */
[----:B------:R-:W-:Y:S02]  /*7540*/  SHF.R.U64 R28, R28, 0x3, RZ ;  /* 0x000000031c1c7819 */ /* 0x000fe400000012ff */
[----:B------:R-:W-:-:S02]  /*7550*/  SHF.R.U64 R32, R32, 0x3, RZ ;  /* 0x0000000320207819 */ /* 0x000fc400000012ff */
[----:B------:R-:W-:Y:S02]  /*7560*/  SHF.R.U64 R36, R36, 0x3, RZ ;  /* 0x0000000324247819 */ /* 0x000fe400000012ff */
[----:B------:R-:W-:Y:S02]  /*7570*/  SHF.R.U64 R40, R40, 0x3, RZ ;  /* 0x0000000328287819 */ /* 0x000fe400000012ff */
[----:B------:R-:W-:Y:S02]  /*7580*/  LOP3.LUT R24, R7, R24, RZ, 0x3c, !PT ;  /* 0x0000001807187212 */ /* 0x000fe400078e3cff */
[----:B------:R-:W-:Y:S01]  /*7590*/  LOP3.LUT R12, R12, R13, RZ, 0x3c, !PT ;  /* 0x0000000d0c0c7212 */ /* 0x000fe200078e3cff */
[--C-:B------:R-:W-:Y:S01]  /*75a0*/  IMAD.X R13, RZ, RZ, R25.reuse, P5 ;  /* 0x000000ffff0d7224 */ /* 0x100fe200028e0619 */
[----:B------:R-:W-:Y:S01]  /*75b0*/  LOP3.LUT R28, R28, R29, RZ, 0x3c, !PT ;  /* 0x0000001d1c1c7212 */ /* 0x000fe200078e3cff */
[--C-:B------:R-:W-:Y:S01]  /*75c0*/  IMAD.X R29, RZ, RZ, R25.reuse, P4 ;  /* 0x000000ffff1d7224 */ /* 0x100fe200020e0619 */
[----:B------:R-:W-:Y:S01]  /*75d0*/  LOP3.LUT R32, R32, R33, RZ, 0x3c, !PT ;  /* 0x0000002120207212 */ /* 0x000fe200078e3cff */
[--C-:B------:R-:W-:Y:S01]  /*75e0*/  IMAD.X R33, RZ, RZ, R25.reuse, P3 ;  /* 0x000000ffff217224 */ /* 0x100fe200018e0619 */
[----:B------:R-:W-:Y:S01]  /*75f0*/  LOP3.LUT R36, R36, R37, RZ, 0x3c, !PT ;  /* 0x0000002524247212 */ /* 0x000fe200078e3cff */
[--C-:B------:R-:W-:Y:S01]  /*7600*/  IMAD.X R37, RZ, RZ, R25.reuse, P2 ;  /* 0x000000ffff257224 */ /* 0x100fe200010e0619 */
[----:B------:R-:W-:Y:S01]  /*7610*/  LOP3.LUT R40, R40, R41, RZ, 0x3c, !PT ;  /* 0x0000002928287212 */ /* 0x000fe200078e3cff */
[----:B------:R-:W-:Y:S01]  /*7620*/  IMAD.X R41, RZ, RZ, R25, P0 ;  /* 0x000000ffff297224 */ /* 0x000fe200000e0619 */
[----:B------:R-:W-:-:S02]  /*7630*/  LOP3.LUT R44, R4, R5, RZ, 0x3c, !PT ;  /* 0x00000005042c7212 */ /* 0x000fc400078e3cff */
[----:B------:R-:W-:Y:S01]  /*7640*/  IADD3.X R45, RZ, R25, RZ, P6, !PT ;  /* 0x00000019ff2d7210 */ /* 0x000fe200037fe4ff */
[----:B------:R1:W5:Y:S01]  /*7650*/  LD.E.128 R4, desc[UR36][R24.64] ;  /* 0x0000002418047980 */ /* 0x000362000c101d00 */
[----:B------:R-:W-:Y:S01]  /*7660*/  UIMAD UR7, UR4, UR11, UR7 ;  /* 0x0000000b040772a4 */ /* 0x000fe2000f8e0207 */
[----:B------:R-:W-:Y:S02]  /*7670*/  IMAD R26, R26, 0x80, R19 ;  /* 0x000000801a1a7824 */ /* 0x000fe400078e0213 */
[----:B------:R-:W-:Y:S01]  /*7680*/  ULDC.64 UR10, c[0x0][0xae8] ;  /* 0x0002ba00000a7ab9 */ /* 0x000fe20000000a00 */
[----:B------:R-:W5:Y:S04]  /*7690*/  LD.E.128 R12, desc[UR36][R12.64] ;  /* 0x000000240c0c7980 */ /* 0x000f68000c101d00 */
[----:B------:R-:W5:Y:S01]  /*76a0*/  LD.E.128 R28, desc[UR36][R28.64] ;  /* 0x000000241c1c7980 */ /* 0x000f62000c101d00 */
[----:B-1----:R-:W1:Y:S01]  /*76b0*/  @P1 LDC R25, c[0x0][0xbf0] ;  /* 0x0002fc00ff191b82 */ /* 0x002e620000000800 */
[----:B------:R-:W-:-:S02]  /*76c0*/  UIADD3 UR9, UR9, UR7, URZ ;  /* 0x0000000709097290 */ /* 0x000fc4000fffe03f */
[----:B------:R-:W-:Y:S01]  /*76d0*/  USHF.R.S32.HI UR4, URZ, 0x1f, UR61 ;  /* 0x0000001f3f047899 */ /* 0x000fe2000801143d */
[----:B------:R-:W5:Y:S01]  /*76e0*/  LD.E.128 R32, desc[UR36][R32.64] ;  /* 0x0000002420207980 */ /* 0x000f62000c101d00 */
[----:B------:R-:W-:Y:S01]  /*76f0*/  UIMAD.WIDE.U32 UR8, UR15, UR10, UR8 ;  /* 0x0000000a0f0872a5 */ /* 0x000fe2000f8e0008 */
[----:B0-----:R-:W-:Y:S01]  /*7700*/  @P1 IMAD.HI.U32 R20, R26, R21, RZ ;  /* 0x000000151a141227 */ /* 0x001fe200078e00ff */
[----:B------:R-:W-:Y:S01]  /*7710*/  UIMAD UR4, UR4, UR12, URZ ;  /* 0x0000000c040472a4 */ /* 0x000fe2000f8e023f */
[----:B------:R-:W5:Y:S01]  /*7720*/  LD.E.128 R36, desc[UR36][R36.64] ;  /* 0x0000002424247980 */ /* 0x000f62000c101d00 */
[----:B------:R-:W-:Y:S01]  /*7730*/  UIMAD UR9, UR15, UR11, UR9 ;  /* 0x0000000b0f0972a4 */ /* 0x000fe2000f8e0209 */
[----:B------:R-:W-:Y:S01]  /*7740*/  IMAD.MOV.U32 R19, RZ, RZ, R26 ;  /* 0x000000ffff137224 */ /* 0x000fe200078e001a */
[----:B------:R-:W-:Y:S01]  /*7750*/  UIMAD UR4, UR61, UR13, UR4 ;  /* 0x0000000d3d0472a4 */ /* 0x000fe2000f8e0204 */
[----:B------:R-:W5:Y:S01]  /*7760*/  LD.E.128 R40, desc[UR36][R40.64] ;  /* 0x0000002428287980 */ /* 0x000f62000c101d00 */
[----:B------:R-:W-:Y:S01]  /*7770*/  UIMAD.WIDE.U32 UR8, UR61, UR12, UR8 ;  /* 0x0000000c3d0872a5 */ /* 0x000fe2000f8e0008 */
[----:B------:R-:W-:-:S02]  /*7780*/  ULDC.64 UR10, c[0x0][0xae0] ;  /* 0x0002b800000a7ab9 */ /* 0x000fc40000000a00 */
[----:B------:R-:W5:Y:S01]  /*7790*/  LD.E.128 R44, desc[UR36][R44.64] ;  /* 0x000000242c2c7980 */ /* 0x000f62000c101d00 */
[----:B------:R-:W-:Y:S01]  /*77a0*/  UIADD3 UR4, UR9, UR4, URZ ;  /* 0x0000000409047290 */ /* 0x000fe2000fffe03f */
[----:B-1----:R-:W-:Y:S01]  /*77b0*/  @P1 SHF.R.U32.HI R19, RZ, R25, R20 ;  /* 0x00000019ff131219 */ /* 0x002fe20000011614 */
[----:B------:R-:W-:Y:S01]  /*77c0*/  IMAD.U32 R21, RZ, RZ, UR9 ;  /* 0x00000009ff157e24 */ /* 0x000fe2000f8e00ff */
[----:B------:R-:W-:Y:S01]  /*77d0*/  @!PT LDS RZ, [RZ] ;  /* 0x00000000fffff984 */ /* 0x000fe20000000800 */
[----:B------:R-:W-:Y:S01]  /*77e0*/  @!PT LDS RZ, [RZ] ;  /* 0x00000000fffff984 */ /* 0x000fe20000000800 */
[----:B------:R-:W-:Y:S01]  /*77f0*/  @!PT LDS RZ, [RZ] ;  /* 0x00000000fffff984 */ /* 0x000fe20000000800 */
[----:B------:R-:W-:Y:S01]  /*7800*/  @!PT LDS RZ, [RZ] ;  /* 0x00000000fffff984 */ /* 0x000fe20000000800 */
[----:B------:R0:W-:Y:S06]  /*7810*/  MEMBAR.ALL.CTA ;  /* 0x0000000000007992 */ /* 0x0001ec0000008000 */
[----:B0-----:R-:W0:Y:S01]  /*7820*/  FENCE.VIEW.ASYNC.S ;  /* 0x00000000000073c6 */ /* 0x001e220000000000 */
[--C-:B------:R-:W-:Y:S01]  /*7830*/  SHF.R.S32.HI R24, RZ, 0x1f, R19.reuse ;  /* 0x0000001fff187819 */ /* 0x100fe20000011413 */
[----:B------:R-:W-:-:S02]  /*7840*/  IMAD.MOV R25, RZ, RZ, -R19 ;  /* 0x000000ffff197224 */ /* 0x000fc400078e0a13 */
[----:B------:R-:W-:Y:S01]  /*7850*/  IMAD.U32 R20, RZ, RZ, UR8 ;  /* 0x00000008ff147e24 */ /* 0x000fe2000f8e00ff */
[----:B------:R-:W-:Y:S01]  /*7860*/  ULDC.64 UR8, c[0x0][0xad8] ;  /* 0x0002b60000087ab9 */ /* 0x000fe20000000a00 */
[----:B------:R-:W-:Y:S02]  /*7870*/  IMAD R24, R24, UR10, RZ ;  /* 0x0000000a18187c24 */ /* 0x000fe4000f8e02ff */
[----:B------:R-:W-:Y:S02]  /*7880*/  IMAD.U32 R21, RZ, RZ, UR4 ;  /* 0x00000004ff157e24 */ /* 0x000fe4000f8e00ff */
[----:B------:R-:W-:Y:S02]  /*7890*/  IMAD R25, R18, R25, R26 ;  /* 0x0000001912197224 */ /* 0x000fe400078e021a */
[C---:B------:R-:W-:Y:S02]  /*78a0*/  IMAD R49, R19.reuse, UR11, R24 ;  /* 0x0000000b13317c24 */ /* 0x040fe4000f8e0218 */
[----:B------:R-:W-:Y:S01]  /*78b0*/  IMAD.WIDE.U32 R18, R19, UR10, R20 ;  /* 0x0000000a13127c25 */ /* 0x000fe2000f8e0014 */
[----:B------:R-:W-:-:S03]  /*78c0*/  SHF.R.S32.HI R20, RZ, 0x1f, R25 ;  /* 0x0000001fff147819 */ /* 0x000fc60000011419 */
[----:B------:R-:W-:Y:S01]  /*78d0*/  IMAD.U32 R21, RZ, RZ, UR14 ;  /* 0x0000000eff157e24 */ /* 0x000fe2000f8e00ff */
[----:B------:R-:W-:Y:S01]  /*78e0*/  IADD3 R19, R19, R49, RZ ;  /* 0x0000003113137210 */ /* 0x000fe20007ffe0ff */
[----:B------:R-:W-:Y:S02]  /*78f0*/  IMAD R24, R20, UR8, RZ ;  /* 0x0000000814187c24 */ /* 0x000fe4000f8e02ff */
[----:B------:R-:W-:Y:S02]  /*7900*/  IMAD R26, R21, 0x80, R176 ;  /* 0x00000080151a7824 */ /* 0x000fe400078e02b0 */
[C---:B------:R-:W-:Y:S02]  /*7910*/  IMAD R21, R25.reuse, UR9, R24 ;  /* 0x0000000919157c24 */ /* 0x040fe4000f8e0218 */
[----:B------:R-:W-:Y:S01]  /*7920*/  IMAD.WIDE.U32 R18, R25, UR8, R18 ;  /* 0x0000000819127c25 */ /* 0x000fe2000f8e0012 */
[----:B------:R-:W-:Y:S01]  /*7930*/  ISETP.GE.AND P2, PT, R26, R3, PT ;  /* 0x000000031a00720c */ /* 0x000fe20003f46270 */
[----:B------:R-:W-:-:S02]  /*7940*/  ULDC.64 UR8, c[0x0][0xa80] ;  /* 0x0002a00000087ab9 */ /* 0x000fc40000000a00 */
[----:B------:R-:W-:Y:S01]  /*7950*/  IMAD.IADD R19, R19, 0x1, R21 ;  /* 0x0000000113137824 */ /* 0x000fe200078e0215 */
[----:B------:R-:W-:Y:S01]  /*7960*/  LEA R24, P3, R18, UR8, 0x1 ;  /* 0x0000000812187c11 */ /* 0x000fe2000f8608ff */
[----:B------:R-:W-:Y:S02]  /*7970*/  VIADD R0, R0, 0x2a820 ;  /* 0x0002a82000007836 */ /* 0x000fe40000000000 */
[----:B------:R-:W-:Y:S01]  /*7980*/  VIADD R20, R26, 0x20 ;  /* 0x000000201a147836 */ /* 0x000fe20000000000 */
[----:B------:R-:W-:Y:S02]  /*7990*/  LEA.HI.X R25, R18, UR9, R19, 0x1, P3 ;  /* 0x0000000912197c11 */ /* 0x000fe400098f0c13 */
[----:B------:R-:W-:Y:S02]  /*79a0*/  PRMT R0, RZ, 0x654, R0 ;  /* 0x00000654ff007816 */ /* 0x000fe40000000000 */
[-C--:B------:R-:W-:Y:S01]  /*79b0*/  ISETP.GE.AND P0, PT, R20, R3.reuse, PT ;  /* 0x000000031400720c */ /* 0x080fe20003f06270 */
[----:B------:R-:W-:Y:S01]  /*79c0*/  VIADD R20, R26, 0x40 ;  /* 0x000000401a147836 */ /* 0x000fe20000000000 */
[----:B0-----:R0:W-:Y:S01]  /*79d0*/  SYNCS.ARRIVE.TRANS64.RED.A1T0 RZ, [R0+URZ], RZ ;  /* 0x000000ff00ff79a7 */ /* 0x0011e2000810043f */
[----:B------:R0:W1:Y:S01]  /*79e0*/  SHFL.IDX PT, R19, R24, RZ, 0x181f ;  /* 0x00181fff18137589 */ /* 0x00006200000e0000 */
[----:B------:R-:W-:Y:S03]  /*79f0*/  BSSY B1, `(.L_x_215) ;  /* 0x000000d000017945 */ /* 0x000fe60003800000 */
[----:B------:R0:W2:Y:S01]  /*7a00*/  SHFL.IDX PT, R21, R25, RZ, 0x181f ;  /* 0x00181fff19157589 */ /* 0x0000a200000e0000 */
[----:B------:R-:W-:Y:S01]  /*7a10*/  ISETP.GE.AND P1, PT, R20, R3, PT ;  /* 0x000000031400720c */ /* 0x000fe20003f26270 */
[----:B------:R-:W-:-:S12]  /*7a20*/  @P2 BRA `(.L_x_216) ;  /* 0x0000000000242947 */ /* 0x000fd80003800000 */
[----:B------:R-:W-:Y:S02]  /*7a30*/  ULDC UR4, c[0x0][0xac8] ;  /* 0x0002b20000047ab9 */ /* 0x000fe40000000800 */
[----:B------:R-:W-:Y:S02]  /*7a40*/  ISETP.GE.AND P2, PT, R2, UR4, PT ;  /* 0x0000000402007c0c */ /* 0x000fe4000bf46270 */
[----:B------:R-:W-:-:S11]  /*7a50*/  ISETP.GE.AND P3, PT, R16, UR4, PT ;  /* 0x0000000410007c0c */ /* 0x000fd6000bf66270 */
[-C--:B-1----:R-:W-:Y:S02]  /*7a60*/  @!P2 LEA R18, P4, R2, R19.reuse, 0x1 ;  /* 0x000000130212a211 */ /* 0x082fe400078808ff */
[----:B------:R-:W-:Y:S02]  /*7a70*/  @!P3 LEA R20, P5, R16, R19, 0x1 ;  /* 0x000000131014b211 */ /* 0x000fe400078a08ff */
[-C--:B--2---:R-:W-:Y:S02]  /*7a80*/  @!P2 LEA.HI.X R19, R2, R21.reuse, R201, 0x1, P4 ;  /* 0x000000150213a211 */ /* 0x084fe400020f0cc9 */
[----:B------:R-:W-:-:S03]  /*7a90*/  @!P3 LEA.HI.X R21, R16, R21, R200, 0x1, P5 ;  /* 0x000000151015b211 */ /* 0x000fc600028f0cc8 */
[----:B-----5:R3:W-:Y:S04]  /*7aa0*/  @!P2 ST.E.128 desc[UR36][R18.64], R4 ;  /* 0x000000041200a985 */ /* 0x0207e8000c101d24 */
[----:B------:R3:W-:Y:S02]  /*7ab0*/  @!P3 ST.E.128 desc[UR36][R20.64], R32 ;  /* 0x000000201400b985 */ /* 0x0007e4000c101d24 */
.L_x_216:
[----:B------:R-:W-:Y:S05]  /*7ac0*/  BSYNC B1 ;  /* 0x0000000000017941 */ /* 0x000fea0003800000 */
.L_x_215:
[----:B---3-5:R3:W4:Y:S01]  /*7ad0*/  SHFL.IDX PT, R7, R25, 0x1, 0x181f ;  /* 0x00381f0019077f89 */ /* 0x02872200000e0000 */
[----:B------:R-:W-:Y:S03]  /*7ae0*/  BSSY B1, `(.L_x_217) ;  /* 0x000000c000017945 */ /* 0x000fe60003800000 */
[----:B------:R3:W0:Y:S01]  /*7af0*/  SHFL.IDX PT, R5, R24, 0x1, 0x181f ;  /* 0x00381f0018057f89 */ /* 0x00062200000e0000 */
[----:B------:R-:W-:Y:S05]  /*7b00*/  @P0 BRA `(.L_x_218) ;  /* 0x0000000000240947 */ /* 0x000fea0003800000 */
[----:B------:R-:W-:Y:S02]  /*7b10*/  ULDC UR4, c[0x0][0xac8] ;  /* 0x0002b20000047ab9 */ /* 0x000fe40000000800 */
[----:B------:R-:W-:Y:S02]  /*7b20*/  ISETP.GE.AND P3, PT, R2, UR4, PT ;  /* 0x0000000402007c0c */ /* 0x000fe4000bf66270 */
[----:B------:R-:W-:-:S11]  /*7b30*/  ISETP.GE.AND P4, PT, R16, UR4, PT ;  /* 0x0000000410007c0c */ /* 0x000fd6000bf86270 */
[-C--:B0-----:R-:W-:Y:S02]  /*7b40*/  @!P3 LEA R4, P0, R2, R5.reuse, 0x1 ;  /* 0x000000050204b211 */ /* 0x081fe400078008ff */
[----:B------:R-:W-:Y:S02]  /*7b50*/  @!P4 LEA R6, P2, R16, R5, 0x1 ;  /* 0x000000051006c211 */ /* 0x000fe400078408ff */
[-C--:B----4-:R-:W-:Y:S02]  /*7b60*/  @!P3 LEA.HI.X R5, R2, R7.reuse, R201, 0x1, P0 ;  /* 0x000000070205b211 */ /* 0x090fe400000f0cc9 */
[----:B------:R-:W-:-:S03]  /*7b70*/  @!P4 LEA.HI.X R7, R16, R7, R200, 0x1, P2 ;  /* 0x000000071007c211 */ /* 0x000fc600010f0cc8 */
[----:B------:R0:W-:Y:S04]  /*7b80*/  @!P3 ST.E.128 desc[UR36][R4.64], R8 ;  /* 0x000000080400b985 */ /* 0x0001e8000c101d24 */
[----:B------:R0:W-:Y:S02]  /*7b90*/  @!P4 ST.E.128 desc[UR36][R6.64], R36 ;  /* 0x000000240600c985 */ /* 0x0001e4000c101d24 */
.L_x_218:
[----:B------:R-:W-:Y:S05]  /*7ba0*/  BSYNC B1 ;  /* 0x0000000000017941 */ /* 0x000fea0003800000 */
.L_x_217:
[----:B0---4-:R0:W4:Y:S01]  /*7bb0*/  SHFL.IDX PT, R7, R25, 0x2, 0x181f ;  /* 0x00581f0019077f89 */ /* 0x01112200000e0000 */
        /* <DEDUP_REMOVED lines=12> */
.L_x_220:
[----:B------:R-:W-:Y:S05]  /*7c80*/  BSYNC B1 ;  /* 0x0000000000017941 */ /* 0x000fea0003800000 */
.L_x_219:
[----:B------:R-:W-:Y:S01]  /*7c90*/  VIADD R0, R26, 0x60 ;  /* 0x000000601a007836 */ /* 0x000fe20000000000 */
[----:B0--3--:R-:W0:Y:S04]  /*7ca0*/  SHFL.IDX PT, R25, R25, 0x3, 0x181f ;  /* 0x00781f0019197f89 */ /* 0x009e2800000e0000 */
[----:B------:R-:W-:Y:S01]  /*7cb0*/  ISETP.GE.AND P0, PT, R0, R3, PT ;  /* 0x000000030000720c */ /* 0x000fe20003f06270 */
[----:B----4-:R3:W4:-:S12]  /*7cc0*/  SHFL.IDX PT, R7, R24, 0x3, 0x181f ;  /* 0x00781f0018077f89 */ /* 0x01071800000e0000 */
[----:B---3--:R-:W-:Y:S05]  /*7cd0*/  @P0 BRA `(.L_x_221) ;  /* 0x0000001800580947 */ /* 0x008fea0003800000 */
[----:B------:R-:W-:Y:S02]  /*7ce0*/  ULDC UR4, c[0x0][0xac8] ;  /* 0x0002b20000047ab9 */ /* 0x000fe40000000800 */
[----:B------:R-:W-:-:S13]  /*7cf0*/  ISETP.GE.AND P1, PT, R2, UR4, PT ;  /* 0x0000000402007c0c */ /* 0x000fda000bf26270 */
[----:B----4-:R-:W-:-:S04]  /*7d00*/  @!P1 LEA R4, P0, R2, R7, 0x1 ;  /* 0x0000000702049211 */ /* 0x010fc800078008ff */
[----:B0-----:R-:W-:Y:S02]  /*7d10*/  @!P1 LEA.HI.X R5, R2, R25, R201, 0x1, P0 ;  /* 0x0000001902059211 */ /* 0x001fe400000f0cc9 */
[----:B------:R-:W-:-:S03]  /*7d20*/  ISETP.GE.AND P0, PT, R16, UR4, PT ;  /* 0x0000000410007c0c */ /* 0x000fc6000bf06270 */
[----:B------:R3:W-:Y:S10]  /*7d30*/  @!P1 ST.E.128 desc[UR36][R4.64], R28 ;  /* 0x0000001c04009985 */ /* 0x0007f4000c101d24 */
[----:B------:R-:W-:Y:S05]  /*7d40*/  @P0 BRA `(.L_x_221) ;  /* 0x00000018003c0947 */ /* 0x000fea0003800000 */
[----:B---3--:R-:W-:-:S04]  /*7d50*/  LEA R4, P0, R16, R7, 0x1 ;  /* 0x0000000710047211 */ /* 0x008fc800078008ff */
[----:B------:R-:W-:-:S05]  /*7d60*/  LEA.HI.X R5, R16, R25, R200, 0x1, P0 ;  /* 0x0000001910057211 */ /* 0x000fca00000f0cc8 */
[----:B------:R0:W-:Y:S01]  /*7d70*/  ST.E.128 desc[UR36][R4.64], R44 ;  /* 0x0000002c04007985 */ /* 0x0001e2000c101d24 */
[----:B------:R-:W-:Y:S05]  /*7d80*/  BRA `(.L_x_221) ;  /* 0x00000018002c7947 */ /* 0x000fea0003800000 */
.L_x_214:
[----:B------:R-:W-:Y:S01]  /*7d90*/  ULDC.64 UR10, c[0x0][0xb08] ;  /* 0x0002c200000a7ab9 */ /* 0x000fe20000000a00 */
[----:B------:R-:W-:Y:S01]  /*7da0*/  R2UR UR14, R174 ;  /* 0x00000000ae0e72ca */ /* 0x000fe200000e0000 */
[----:B------:R-:W-:Y:S01]  /*7db0*/  UIMAD UR7, UR12, UR10, URZ ;  /* 0x0000000a0c0772a4 */ /* 0x000fe2000f8e023f */
[----:B0-----:R-:W0:Y:S01]  /*7dc0*/  @P1 LDC R4, c[0x0][0xbec] ;  /* 0x0002fb00ff041b82 */ /* 0x001e220000000800 */
[----:B------:R-:W-:Y:S01]  /*7dd0*/  UIMAD.WIDE.U32 UR8, UR4, UR10, URZ ;  /* 0x0000000a040872a5 */ /* 0x000fe2000f8e003f */
[----:B------:R-:W-:Y:S01]  /*7de0*/  R2UR UR13, R19 ;  /* 0x00000000130d72ca */ /* 0x000fe200000e0000 */
[----:B------:R-:W-:Y:S01]  /*7df0*/  UIMAD UR7, UR4, UR11, UR7 ;  /* 0x0000000b040772a4 */ /* 0x000fe2000f8e0207 */
[----:B------:R-:W-:Y:S01]  /*7e00*/  IMAD.MOV.U32 R3, RZ, RZ, R11 ;  /* 0x000000ffff037224 */ /* 0x000fe200078e000b */
[----:B------:R-:W-:Y:S01]  /*7e10*/  USHF.R.S32.HI UR4, URZ, 0x1f, UR61 ;  /* 0x0000001f3f047899 */ /* 0x000fe2000801143d */
[----:B------:R-:W-:Y:S01]  /*7e20*/  BSSY B1, `(.L_x_222) ;  /* 0x000006a000017945 */ /* 0x000fe20003800000 */
[----:B------:R-:W-:Y:S01]  /*7e30*/  UIADD3 UR9, UR9, UR7, URZ ;  /* 0x0000000709097290 */ /* 0x000fe2000fffe03f */
[----:B------:R-:W1:Y:S01]  /*7e40*/  @P1 LDC R5, c[0x0][0xbf0] ;  /* 0x0002fc00ff051b82 */ /* 0x000e620000000800 */
[----:B------:R-:W-:-:S02]  /*7e50*/  ULDC.64 UR10, c[0x0][0xb38] ;  /* 0x0002ce00000a7ab9 */ /* 0x000fc40000000a00 */
[----:B------:R-:W-:-:S04]  /*7e60*/  UIMAD.WIDE.U32 UR8, UR14, UR10, UR8 ;  /* 0x0000000a0e0872a5 */ /* 0x000fc8000f8e0008 */
[----:B------:R-:W-:-:S03]  /*7e70*/  UIMAD UR9, UR14, UR11, UR9 ;  /* 0x0000000b0e0972a4 */ /* 0x000fc6000f8e0209 */
[----:B------:R-:W-:Y:S02]  /*7e80*/  ULDC.64 UR10, c[0x0][0xb40] ;  /* 0x0002d000000a7ab9 */ /* 0x000fe40000000a00 */
[----:B------:R-:W-:Y:S02]  /*7e90*/  UIMAD UR4, UR4, UR10, URZ ;  /* 0x0000000a040472a4 */ /* 0x000fe4000f8e023f */
[----:B------:R-:W-:Y:S02]  /*7ea0*/  UIMAD.WIDE.U32 UR8, UR61, UR10, UR8 ;  /* 0x0000000a3d0872a5 */ /* 0x000fe4000f8e0008 */
[----:B------:R-:W-:Y:S01]  /*7eb0*/  UIMAD UR4, UR61, UR11, UR4 ;  /* 0x0000000b3d0472a4 */ /* 0x000fe2000f8e0204 */
[----:B0-----:R-:W-:Y:S02]  /*7ec0*/  @P1 IMAD.HI.U32 R4, R11, R4, RZ ;  /* 0x000000040b041227 */ /* 0x001fe400078e00ff */
[----:B------:R-:W-:Y:S01]  /*7ed0*/  ULDC.64 UR10, c[0x0][0xb48] ;  /* 0x0002d200000a7ab9 */ /* 0x000fe20000000a00 */
[----:B------:R-:W-:-:S02]  /*7ee0*/  UIADD3 UR9, UR9, UR4, URZ ;  /* 0x0000000409097290 */ /* 0x000fc4000fffe03f */
[----:B-1----:R-:W-:Y:S02]  /*7ef0*/  @P1 SHF.R.U32.HI R3, RZ, R5, R4 ;  /* 0x00000005ff031219 */ /* 0x002fe40000011604 */
[----:B------:R-:W-:Y:S02]  /*7f00*/  UIMAD.WIDE.U32 UR8, UR13, UR10, UR8 ;  /* 0x0000000a0d0872a5 */ /* 0x000fe4000f8e0008 */
[--C-:B------:R-:W-:Y:S02]  /*7f10*/  SHF.R.S32.HI R4, RZ, 0x1f, R3.reuse ;  /* 0x0000001fff047819 */ /* 0x100fe40000011403 */
[----:B------:R-:W-:Y:S01]  /*7f20*/  UIMAD UR4, UR13, UR11, UR9 ;  /* 0x0000000b0d0472a4 */ /* 0x000fe2000f8e0209 */
[----:B------:R-:W-:Y:S02]  /*7f30*/  IMAD.MOV R7, RZ, RZ, -R3 ;  /* 0x000000ffff077224 */ /* 0x000fe400078e0a03 */
[----:B------:R-:W-:Y:S01]  /*7f40*/  ULDC.64 UR10, c[0x0][0xb30] ;  /* 0x0002cc00000a7ab9 */ /* 0x000fe20000000a00 */
[----:B------:R-:W-:-:S02]  /*7f50*/  IMAD.U32 R5, RZ, RZ, UR9 ;  /* 0x00000009ff057e24 */ /* 0x000fc4000f8e00ff */
[----:B------:R-:W-:Y:S02]  /*7f60*/  IMAD R6, R4, UR10, RZ ;  /* 0x0000000a04067c24 */ /* 0x000fe4000f8e02ff */
[----:B------:R-:W-:Y:S02]  /*7f70*/  IMAD R7, R18, R7, R11 ;  /* 0x0000000712077224 */ /* 0x000fe400078e020b */
[----:B------:R-:W-:Y:S01]  /*7f80*/  IMAD.U32 R4, RZ, RZ, UR8 ;  /* 0x00000008ff047e24 */ /* 0x000fe2000f8e00ff */
[----:B------:R-:W-:Y:S01]  /*7f90*/  ULDC.64 UR8, c[0x0][0xb28] ;  /* 0x0002ca0000087ab9 */ /* 0x000fe20000000a00 */
[----:B------:R-:W-:Y:S02]  /*7fa0*/  IMAD.U32 R5, RZ, RZ, UR4 ;  /* 0x00000004ff057e24 */ /* 0x000fe4000f8e00ff */
[C---:B------:R-:W-:Y:S01]  /*7fb0*/  IMAD R9, R3.reuse, UR11, R6 ;  /* 0x0000000b03097c24 */ /* 0x040fe2000f8e0206 */
[----:B------:R-:W-:Y:S01]  /*7fc0*/  SHF.R.S32.HI R6, RZ, 0x1f, R7 ;  /* 0x0000001fff067819 */ /* 0x000fe20000011407 */
[----:B------:R-:W-:-:S04]  /*7fd0*/  IMAD.WIDE.U32 R4, R3, UR10, R4 ;  /* 0x0000000a03047c25 */ /* 0x000fc8000f8e0004 */
[----:B------:R-:W-:Y:S01]  /*7fe0*/  IMAD R6, R6, UR8, RZ ;  /* 0x0000000806067c24 */ /* 0x000fe2000f8e02ff */
[----:B------:R-:W-:-:S03]  /*7ff0*/  IADD3 R5, R5, R9, RZ ;  /* 0x0000000905057210 */ /* 0x000fc60007ffe0ff */
[C---:B------:R-:W-:Y:S02]  /*8000*/  IMAD R3, R7.reuse, UR9, R6 ;  /* 0x0000000907037c24 */ /* 0x040fe4000f8e0206 */
[----:B------:R-:W-:Y:S01]  /*8010*/  IMAD.WIDE.U32 R4, R7, UR8, R4 ;  /* 0x0000000807047c25 */ /* 0x000fe2000f8e0004 */
[----:B------:R-:W-:-:S03]  /*8020*/  ULDC.64 UR8, c[0x0][0xb00] ;  /* 0x0002c00000087ab9 */ /* 0x000fc60000000a00 */
[----:B------:R-:W-:Y:S01]  /*8030*/  VIADD R6, R0, 0x2a820 ;  /* 0x0002a82000067836 */ /* 0x000fe20000000000 */
[----:B------:R-:W-:Y:S01]  /*8040*/  LEA R0, P1, R4, UR8, 0x2 ;  /* 0x0000000804007c11 */ /* 0x000fe2000f8210ff */
[----:B------:R-:W-:-:S03]  /*8050*/  IMAD.IADD R3, R5, 0x1, R3 ;  /* 0x0000000105037824 */ /* 0x000fc600078e0203 */
[----:B------:R-:W-:Y:S02]  /*8060*/  PRMT R6, RZ, 0x654, R6 ;  /* 0x00000654ff067816 */ /* 0x000fe40000000006 */
[----:B------:R-:W-:Y:S02]  /*8070*/  LEA.HI.X R3, R4, UR9, R3, 0x2, P1 ;  /* 0x0000000904037c11 */ /* 0x000fe400088f1403 */
[----:B------:R0:W-:Y:S03]  /*8080*/  SYNCS.ARRIVE.TRANS64.RED.A1T0 RZ, [R6+URZ], RZ ;  /* 0x000000ff06ff79a7 */ /* 0x0001e6000810043f */
[----:B------:R1:W2:Y:S04]  /*8090*/  SHFL.IDX PT, R7, R3, RZ, 0x1c1f ;  /* 0x001c1fff03077589 */ /* 0x0002a800000e0000 */
[----:B0-----:R1:W0:Y:S01]  /*80a0*/  SHFL.IDX PT, R6, R0, RZ, 0x1c1f ;  /* 0x001c1fff00067589 */ /* 0x00122200000e0000 */
[----:B------:R-:W-:Y:S05]  /*80b0*/  @P2 BRA `(.L_x_223) ;  /* 0x0000000400002947 */ /* 0x000fea0003800000 */
[----:B------:R-:W-:Y:S02]  /*80c0*/  ULDC UR4, c[0x0][0xac8] ;  /* 0x0002b20000047ab9 */ /* 0x000fe40000000800 */
[----:B------:R-:W-:Y:S02]  /*80d0*/  ISETP.GE.AND P3, PT, R172, UR4, PT ;  /* 0x00000004ac007c0c */ /* 0x000fe4000bf66270 */
[----:B------:R-:W-:Y:S02]  /*80e0*/  ISETP.GE.AND P1, PT, R173, UR4, PT ;  /* 0x00000004ad007c0c */ /* 0x000fe4000bf26270 */
[----:B------:R-:W-:Y:S02]  /*80f0*/  ISETP.GE.AND P4, PT, R171, UR4, PT ;  /* 0x00000004ab007c0c */ /* 0x000fe4000bf86270 */
[----:B------:R-:W-:-:S07]  /*8100*/  ISETP.GE.AND P2, PT, R170, UR4, PT ;  /* 0x00000004aa007c0c */ /* 0x000fce000bf46270 */
[CC--:B0-----:R-:W-:Y:S02]  /*8110*/  @!P3 LEA R8, P5, R172.reuse, R6.reuse, 0x2 ;  /* 0x00000006ac08b211 */ /* 0x0c1fe400078a10ff */
[----:B--2---:R-:W-:Y:S02]  /*8120*/  @!P1 IMAD.WIDE R4, R173, 0x4, R6 ;  /* 0x00000004ad049825 */ /* 0x004fe400078e0206 */
[----:B------:R-:W-:Y:S02]  /*8130*/  @!P3 LEA.HI.X R9, R172, R7, R194, 0x2, P5 ;  /* 0x00000007ac09b211 */ /* 0x000fe400028f14c2 */
[-C--:B------:R-:W-:Y:S01]  /*8140*/  @!P4 LEA R10, P5, R171, R6.reuse, 0x2 ;  /* 0x00000006ab0ac211 */ /* 0x080fe200078a10ff */
[----:B------:R0:W-:Y:S01]  /*8150*/  @!P1 ST.E.64 desc[UR36][R4.64], R20 ;  /* 0x0000001404009985 */ /* 0x0001e2000c101b24 */
[----:B------:R-:W-:Y:S02]  /*8160*/  ISETP.GE.AND P1, PT, R169, UR4, PT ;  /* 0x00000004a9007c0c */ /* 0x000fe4000bf26270 */
[----:B------:R-:W-:Y:S01]  /*8170*/  @!P2 LEA R12, P6, R170, R6, 0x2 ;  /* 0x00000006aa0ca211 */ /* 0x000fe200078c10ff */
[----:B------:R2:W-:Y:S01]  /*8180*/  @!P3 ST.E.64 desc[UR36][R8.64], R88 ;  /* 0x000000580800b985 */ /* 0x0005e2000c101b24 */
[----:B------:R-:W-:-:S02]  /*8190*/  ISETP.GE.AND P3, PT, R168, UR4, PT ;  /* 0x00000004a8007c0c */ /* 0x000fc4000bf66270 */
[-C--:B------:R-:W-:Y:S02]  /*81a0*/  @!P4 LEA.HI.X R11, R171, R7.reuse, R193, 0x2, P5 ;  /* 0x00000007ab0bc211 */ /* 0x080fe400028f14c1 */
[----:B------:R-:W-:Y:S02]  /*81b0*/  @!P2 LEA.HI.X R13, R170, R7, R192, 0x2, P6 ;  /* 0x00000007aa0da211 */ /* 0x000fe400030f14c0 */
[----:B------:R-:W-:Y:S01]  /*81c0*/  ISETP.GE.AND P5, PT, R167, UR4, PT ;  /* 0x00000004a7007c0c */ /* 0x000fe2000bfa6270 */
[----:B------:R3:W-:Y:S02]  /*81d0*/  @!P4 ST.E.64 desc[UR36][R10.64], R90 ;  /* 0x0000005a0a00c985 */ /* 0x0007e4000c101b24 */
[----:B------:R-:W-:Y:S02]  /*81e0*/  @!P1 LEA R14, P4, R169, R6, 0x2 ;  /* 0x00000006a90e9211 */ /* 0x000fe400078810ff */
[----:B------:R4:W-:Y:S01]  /*81f0*/  @!P2 ST.E.64 desc[UR36][R12.64], R36 ;  /* 0x000000240c00a985 */ /* 0x0009e2000c101b24 */
[----:B------:R-:W-:-:S02]  /*8200*/  ISETP.GE.AND P2, PT, R166, UR4, PT ;  /* 0x00000004a6007c0c */ /* 0x000fc4000bf46270 */
[CC--:B0-----:R-:W-:Y:S02]  /*8210*/  @!P3 LEA R4, P6, R168.reuse, R6.reuse, 0x2 ;  /* 0x00000006a804b211 */ /* 0x0c1fe400078c10ff */
[-C--:B------:R-:W-:Y:S02]  /*8220*/  @!P1 LEA.HI.X R15, R169, R7.reuse, R191, 0x2, P4 ;  /* 0x00000007a90f9211 */ /* 0x080fe400020f14bf */
[----:B------:R-:W-:Y:S02]  /*8230*/  @!P3 LEA.HI.X R5, R168, R7, R190, 0x2, P6 ;  /* 0x00000007a805b211 */ /* 0x000fe400030f14be */
[----:B------:R-:W-:Y:S01]  /*8240*/  ISETP.GE.AND P4, PT, R165, UR4, PT ;  /* 0x00000004a5007c0c */ /* 0x000fe2000bf86270 */
[----:B------:R0:W-:Y:S01]  /*8250*/  @!P1 ST.E.64 desc[UR36][R14.64], R40 ;  /* 0x000000280e009985 */ /* 0x0001e2000c101b24 */
[----:B--2---:R-:W-:-:S03]  /*8260*/  @!P5 LEA R8, P1, R167, R6, 0x2 ;  /* 0x00000006a708d211 */ /* 0x004fc600078210ff */
[----:B------:R2:W-:Y:S01]  /*8270*/  @!P3 ST.E.64 desc[UR36][R4.64], R44 ;  /* 0x0000002c0400b985 */ /* 0x0005e2000c101b24 */
[-C--:B---3--:R-:W-:Y:S02]  /*8280*/  @!P2 LEA R10, P6, R166, R6.reuse, 0x2 ;  /* 0x00000006a60aa211 */ /* 0x088fe400078c10ff */
[----:B------:R-:W-:Y:S02]  /*8290*/  ISETP.GE.AND P3, PT, R164, UR4, PT ;  /* 0x00000004a4007c0c */ /* 0x000fe4000bf66270 */
[-C--:B------:R-:W-:Y:S02]  /*82a0*/  @!P5 LEA.HI.X R9, R167, R7.reuse, R189, 0x2, P1 ;  /* 0x00000007a709d211 */ /* 0x080fe400008f14bd */
[----:B------:R-:W-:Y:S02]  /*82b0*/  ISETP.GE.AND P1, PT, R163, UR4, PT ;  /* 0x00000004a3007c0c */ /* 0x000fe4000bf26270 */
[----:B------:R-:W-:Y:S01]  /*82c0*/  @!P2 LEA.HI.X R11, R166, R7, R188, 0x2, P6 ;  /* 0x00000007a60ba211 */ /* 0x000fe200030f14bc */
[----:B------:R3:W-:Y:S01]  /*82d0*/  @!P5 ST.E.64 desc[UR36][R8.64], R48 ;  /* 0x000000300800d985 */ /* 0x0007e2000c101b24 */
[----:B----4-:R-:W-:-:S03]  /*82e0*/  @!P4 LEA R12, P6, R165, R6, 0x2 ;  /* 0x00000006a50cc211 */ /* 0x010fc600078c10ff */
[----:B------:R4:W-:Y:S01]  /*82f0*/  @!P2 ST.E.64 desc[UR36][R10.64], R52 ;  /* 0x000000340a00a985 */ /* 0x0009e2000c101b24 */
[----:B------:R-:W-:Y:S02]  /*8300*/  ISETP.GE.AND P2, PT, R162, UR4, PT ;  /* 0x00000004a2007c0c */ /* 0x000fe4000bf46270 */
[-C--:B------:R-:W-:Y:S02]  /*8310*/  @!P4 LEA.HI.X R13, R165, R7.reuse, R187, 0x2, P6 ;  /* 0x00000007a50dc211 */ /* 0x080fe400030f14bb */
[CC--:B0-----:R-:W-:Y:S02]  /*8320*/  @!P3 LEA R14, P5, R164.reuse, R6.reuse, 0x2 ;  /* 0x00000006a40eb211 */ /* 0x0c1fe400078a10ff */
[----:B--2---:R-:W-:Y:S01]  /*8330*/  @!P1 LEA R4, P6, R163, R6, 0x2 ;  /* 0x00000006a3049211 */ /* 0x004fe200078c10ff */
[----:B------:R0:W-:Y:S01]  /*8340*/  @!P4 ST.E.64 desc[UR36][R12.64], R56 ;  /* 0x000000380c00c985 */ /* 0x0001e2000c101b24 */
[----:B------:R-:W-:Y:S02]  /*8350*/  @!P3 LEA.HI.X R15, R164, R7, R186, 0x2, P5 ;  /* 0x00000007a40fb211 */ /* 0x000fe400028f14ba */
[----:B------:R-:W-:-:S02]  /*8360*/  ISETP.GE.AND P4, PT, R161, UR4, PT ;  /* 0x00000004a1007c0c */ /* 0x000fc4000bf86270 */
[-C--:B------:R-:W-:Y:S01]  /*8370*/  @!P1 LEA.HI.X R5, R163, R7.reuse, R185, 0x2, P6 ;  /* 0x00000007a3059211 */ /* 0x080fe200030f14b9 */
[----:B------:R2:W-:Y:S01]  /*8380*/  @!P3 ST.E.64 desc[UR36][R14.64], R60 ;  /* 0x0000003c0e00b985 */ /* 0x0005e2000c101b24 */
[----:B------:R-:W-:Y:S02]  /*8390*/  ISETP.GE.AND P5, PT, R160, UR4, PT ;  /* 0x00000004a0007c0c */ /* 0x000fe4000bfa6270 */
[----:B---3--:R-:W-:Y:S01]  /*83a0*/  @!P2 LEA R8, P6, R162, R6, 0x2 ;  /* 0x00000006a208a211 */ /* 0x008fe200078c10ff */
[----:B------:R3:W-:Y:S01]  /*83b0*/  @!P1 ST.E.64 desc[UR36][R4.64], R64 ;  /* 0x0000004004009985 */ /* 0x0007e2000c101b24 */
[----:B------:R-:W-:Y:S02]  /*83c0*/  ISETP.GE.AND P3, PT, R23, UR4, PT ;  /* 0x0000000417007c0c */ /* 0x000fe4000bf66270 */
[----:B------:R-:W-:Y:S02]  /*83d0*/  ISETP.GE.AND P1, PT, R22, UR4, PT ;  /* 0x0000000416007c0c */ /* 0x000fe4000bf26270 */
[----:B------:R-:W-:-:S02]  /*83e0*/  @!P2 LEA.HI.X R9, R162, R7, R184, 0x2, P6 ;  /* 0x00000007a209a211 */ /* 0x000fc400030f14b8 */
[----:B----4-:R-:W-:-:S03]  /*83f0*/  @!P4 LEA R10, P6, R161, R6, 0x2 ;  /* 0x00000006a10ac211 */ /* 0x010fc600078c10ff */
[----:B------:R3:W-:Y:S01]  /*8400*/  @!P2 ST.E.64 desc[UR36][R8.64], R68 ;  /* 0x000000440800a985 */ /* 0x0007e2000c101b24 */
[CC--:B0-----:R-:W-:Y:S02]  /*8410*/  @!P5 LEA R12, P2, R160.reuse, R6.reuse, 0x2 ;  /* 0x00000006a00cd211 */ /* 0x0c1fe400078410ff */
[-C--:B------:R-:W-:Y:S02]  /*8420*/  @!P4 LEA.HI.X R11, R161, R7.reuse, R183, 0x2, P6 ;  /* 0x00000007a10bc211 */ /* 0x080fe400030f14b7 */
[CC--:B--2---:R-:W-:Y:S02]  /*8430*/  @!P3 LEA R14, P6, R23.reuse, R6.reuse, 0x2 ;  /* 0x00000006170eb211 */ /* 0x0c4fe400078c10ff */
[-C--:B------:R-:W-:Y:S01]  /*8440*/  @!P5 LEA.HI.X R13, R160, R7.reuse, R182, 0x2, P2 ;  /* 0x00000007a00dd211 */ /* 0x080fe200010f14b6 */
[----:B------:R3:W-:Y:S01]  /*8450*/  @!P4 ST.E.64 desc[UR36][R10.64], R72 ;  /* 0x000000480a00c985 */ /* 0x0007e2000c101b24 */
[C---:B------:R-:W-:Y:S02]  /*8460*/  @!P1 LEA R6, P2, R22.reuse, R6, 0x2 ;  /* 0x0000000616069211 */ /* 0x040fe400078410ff */
[-C--:B------:R-:W-:Y:S01]  /*8470*/  @!P3 LEA.HI.X R15, R23, R7.reuse, R181, 0x2, P6 ;  /* 0x00000007170fb211 */ /* 0x080fe200030f14b5 */
[----:B------:R3:W-:Y:S01]  /*8480*/  @!P5 ST.E.64 desc[UR36][R12.64], R76 ;  /* 0x0000004c0c00d985 */ /* 0x0007e2000c101b24 */
[----:B------:R-:W-:-:S03]  /*8490*/  @!P1 LEA.HI.X R7, R22, R7, R180, 0x2, P2 ;  /* 0x0000000716079211 */ /* 0x000fc600010f14b4 */
[----:B------:R3:W-:Y:S04]  /*84a0*/  @!P3 ST.E.64 desc[UR36][R14.64], R80 ;  /* 0x000000500e00b985 */ /* 0x0007e8000c101b24 */
[----:B------:R3:W-:Y:S02]  /*84b0*/  @!P1 ST.E.64 desc[UR36][R6.64], R84 ;  /* 0x0000005406009985 */ /* 0x0007e4000c101b24 */
.L_x_223:
[----:B------:R-:W-:Y:S05]  /*84c0*/  BSYNC B1 ;  /* 0x0000000000017941 */ /* 0x000fea0003800000 */
.L_x_222:
[----:B--23--:R2:W3:Y:S04]  /*84d0*/  SHFL.IDX PT, R7, R3, 0x1, 0x1c1f ;  /* 0x003c1f0003077f89 */ /* 0x00c4e800000e0000 */
[----:B0-----:R2:W0:Y:S01]  /*84e0*/  SHFL.IDX PT, R6, R0, 0x1, 0x1c1f ;  /* 0x003c1f0000067f89 */ /* 0x00142200000e0000 */
[----:B------:R-:W-:Y:S05]  /*84f0*/  @P0 BRA `(.L_x_221) ;  /* 0x0000001000500947 */ /* 0x000fea0003800000 */
[----:B------:R-:W-:Y:S02]  /*8500*/  ULDC UR4, c[0x0][0xac8] ;  /* 0x0002b20000047ab9 */ /* 0x000fe40000000800 */
[----:B------:R-:W-:Y:S02]  /*8510*/  ISETP.GE.AND P1, PT, R172, UR4, PT ;  /* 0x00000004ac007c0c */ /* 0x000fe4000bf26270 */
[----:B------:R-:W-:Y:S02]  /*8520*/  ISETP.GE.AND P0, PT, R171, UR4, PT ;  /* 0x00000004ab007c0c */ /* 0x000fe4000bf06270 */
[----:B------:R-:W-:Y:S02]  /*8530*/  ISETP.GE.AND P2, PT, R173, UR4, PT ;  /* 0x00000004ad007c0c */ /* 0x000fe4000bf46270 */
[----:B------:R-:W-:Y:S02]  /*8540*/  ISETP.GE.AND P4, PT, R169, UR4, PT ;  /* 0x00000004a9007c0c */ /* 0x000fe4000bf86270 */
[----:B------:R-:W-:-:S05]  /*8550*/  ISETP.GE.AND P3, PT, R170, UR4, PT ;  /* 0x00000004aa007c0c */ /* 0x000fca000bf66270 */
[CC--:B0-----:R-:W-:Y:S02]  /*8560*/  @!P1 LEA R8, P5, R172.reuse, R6.reuse, 0x2 ;  /* 0x00000006ac089211 */ /* 0x0c1fe400078a10ff */
[-C--:B------:R-:W-:Y:S02]  /*8570*/  @!P0 LEA R10, P6, R171, R6.reuse, 0x2 ;  /* 0x00000006ab0a8211 */ /* 0x080fe400078c10ff */
[-C--:B---3--:R-:W-:Y:S01]  /*8580*/  @!P1 LEA.HI.X R9, R172, R7.reuse, R194, 0x2, P5 ;  /* 0x00000007ac099211 */ /* 0x088fe200028f14c2 */
[----:B------:R-:W-:Y:S01]  /*8590*/  @!P2 IMAD.WIDE R4, R173, 0x4, R6 ;  /* 0x00000004ad04a825 */ /* 0x000fe200078e0206 */
[----:B------:R-:W-:Y:S02]  /*85a0*/  ISETP.GE.AND P5, PT, R168, UR4, PT ;  /* 0x00000004a8007c0c */ /* 0x000fe4000bfa6270 */
[----:B------:R-:W-:Y:S02]  /*85b0*/  @!P0 LEA.HI.X R11, R171, R7, R193, 0x2, P6 ;  /* 0x00000007ab0b8211 */ /* 0x000fe400030f14c1 */
[----:B------:R0:W-:Y:S01]  /*85c0*/  @!P2 ST.E.64 desc[UR36][R4.64], R92 ;  /* 0x0000005c0400a985 */ /* 0x0001e2000c101b24 */
[----:B------:R-:W-:-:S02]  /*85d0*/  @!P4 LEA R14, P2, R169, R6, 0x2 ;  /* 0x00000006a90ec211 */ /* 0x000fc400078410ff */
[----:B------:R-:W-:Y:S01]  /*85e0*/  @!P3 LEA R12, P6, R170, R6, 0x2 ;  /* 0x00000006aa0cb211 */ /* 0x000fe200078c10ff */
[----:B------:R-:W-:Y:S01]  /*85f0*/  @!P1 ST.E.64 desc[UR36][R8.64], R94 ;  /* 0x0000005e08009985 */ /* 0x000fe2000c101b24 */
[----:B------:R-:W-:Y:S02]  /*8600*/  ISETP.GE.AND P1, PT, R166, UR4, PT ;  /* 0x00000004a6007c0c */ /* 0x000fe4000bf26270 */
[-C--:B------:R-:W-:Y:S01]  /*8610*/  @!P4 LEA.HI.X R15, R169, R7.reuse, R191, 0x2, P2 ;  /* 0x00000007a90fc211 */ /* 0x080fe200010f14bf */
[----:B------:R3:W-:Y:S01]  /*8620*/  @!P0 ST.E.64 desc[UR36][R10.64], R96 ;  /* 0x000000600a008985 */ /* 0x0007e2000c101b24 */
[----:B------:R-:W-:Y:S02]  /*8630*/  ISETP.GE.AND P0, PT, R167, UR4, PT ;  /* 0x00000004a7007c0c */ /* 0x000fe4000bf06270 */
[----:B------:R-:W-:Y:S02]  /*8640*/  ISETP.GE.AND P2, PT, R165, UR4, PT ;  /* 0x00000004a5007c0c */ /* 0x000fe4000bf46270 */
[----:B------:R-:W-:-:S02]  /*8650*/  @!P3 LEA.HI.X R13, R170, R7, R192, 0x2, P6 ;  /* 0x00000007aa0db211 */ /* 0x000fc400030f14c0 */
[----:B------:R-:W-:-:S03]  /*8660*/  @!P5 LEA R18, P6, R168, R6, 0x2 ;  /* 0x00000006a812d211 */ /* 0x000fc600078c10ff */
[----:B------:R4:W-:Y:S01]  /*8670*/  @!P3 ST.E.64 desc[UR36][R12.64], R38 ;  /* 0x000000260c00b985 */ /* 0x0009e2000c101b24 */
[-C--:B------:R-:W-:Y:S02]  /*8680*/  @!P5 LEA.HI.X R19, R168, R7.reuse, R190, 0x2, P6 ;  /* 0x00000007a813d211 */ /* 0x080fe400030f14be */
[----:B------:R-:W-:Y:S01]  /*8690*/  ISETP.GE.AND P3, PT, R164, UR4, PT ;  /* 0x00000004a4007c0c */ /* 0x000fe2000bf66270 */
[----:B------:R5:W-:Y:S01]  /*86a0*/  @!P4 ST.E.64 desc[UR36][R14.64], R42 ;  /* 0x0000002a0e00c985 */ /* 0x000be2000c101b24 */
[-C--:B0-----:R-:W-:Y:S02]  /*86b0*/  @!P0 LEA R4, P4, R167, R6.reuse, 0x2 ;  /* 0x00000006a7048211 */ /* 0x081fe400078810ff */
[-C--:B---3--:R-:W-:Y:S01]  /*86c0*/  @!P2 LEA R10, P6, R165, R6.reuse, 0x2 ;  /* 0x00000006a50aa211 */ /* 0x088fe200078c10ff */
[----:B------:R-:W-:Y:S01]  /*86d0*/  @!P5 ST.E.64 desc[UR36][R18.64], R46 ;  /* 0x0000002e1200d985 */ /* 0x000fe2000c101b24 */
[----:B------:R-:W-:Y:S02]  /*86e0*/  @!P1 LEA R8, P5, R166, R6, 0x2 ;  /* 0x00000006a6089211 */ /* 0x000fe400078a10ff */
[----:B------:R-:W-:-:S02]  /*86f0*/  @!P0 LEA.HI.X R5, R167, R7, R189, 0x2, P4 ;  /* 0x00000007a7058211 */ /* 0x000fc400020f14bd */
[-C--:B------:R-:W-:Y:S02]  /*8700*/  @!P1 LEA.HI.X R9, R166, R7.reuse, R188, 0x2, P5 ;  /* 0x00000007a6099211 */ /* 0x080fe400028f14bc */
[----:B------:R-:W-:Y:S01]  /*8710*/  ISETP.GE.AND P4, PT, R163, UR4, PT ;  /* 0x00000004a3007c0c */ /* 0x000fe2000bf86270 */
[----:B------:R-:W-:Y:S01]  /*8720*/  @!P0 ST.E.64 desc[UR36][R4.64], R50 ;  /* 0x0000003204008985 */ /* 0x000fe2000c101b24 */
[----:B------:R-:W-:Y:S02]  /*8730*/  @!P2 LEA.HI.X R11, R165, R7, R187, 0x2, P6 ;  /* 0x00000007a50ba211 */ /* 0x000fe400030f14bb */
[----:B----4-:R-:W-:Y:S01]  /*8740*/  @!P3 LEA R12, P5, R164, R6, 0x2 ;  /* 0x00000006a40cb211 */ /* 0x010fe200078a10ff */
[----:B------:R0:W-:Y:S01]  /*8750*/  @!P1 ST.E.64 desc[UR36][R8.64], R54 ;  /* 0x0000003608009985 */ /* 0x0001e2000c101b24 */
[----:B------:R-:W-:Y:S02]  /*8760*/  ISETP.GE.AND P1, PT, R161, UR4, PT ;  /* 0x00000004a1007c0c */ /* 0x000fe4000bf26270 */
[----:B------:R-:W-:Y:S01]  /*8770*/  ISETP.GE.AND P0, PT, R160, UR4, PT ;  /* 0x00000004a0007c0c */ /* 0x000fe2000bf06270 */
[----:B------:R3:W-:Y:S01]  /*8780*/  @!P2 ST.E.64 desc[UR36][R10.64], R58 ;  /* 0x0000003a0a00a985 */ /* 0x0007e2000c101b24 */
[----:B------:R-:W-:-:S02]  /*8790*/  ISETP.GE.AND P2, PT, R162, UR4, PT ;  /* 0x00000004a2007c0c */ /* 0x000fc4000bf46270 */
[-C--:B------:R-:W-:Y:S02]  /*87a0*/  @!P3 LEA.HI.X R13, R164, R7.reuse, R186, 0x2, P5 ;  /* 0x00000007a40db211 */ /* 0x080fe400028f14ba */
[----:B------:R-:W-:Y:S02]  /*87b0*/  ISETP.GE.AND P5, PT, R23, UR4, PT ;  /* 0x0000000417007c0c */ /* 0x000fe4000bfa6270 */
[CC--:B-----5:R-:W-:Y:S01]  /*87c0*/  @!P4 LEA R14, P6, R163.reuse, R6.reuse, 0x2 ;  /* 0x00000006a30ec211 */ /* 0x0e0fe200078c10ff */
[----:B------:R4:W-:Y:S03]  /*87d0*/  @!P3 ST.E.64 desc[UR36][R12.64], R62 ;  /* 0x0000003e0c00b985 */ /* 0x0009e6000c101b24 */
[----:B------:R-:W-:Y:S02]  /*87e0*/  @!P4 LEA.HI.X R15, R163, R7, R185, 0x2, P6 ;  /* 0x00000007a30fc211 */ /* 0x000fe400030f14b9 */
[----:B0-----:R-:W-:-:S02]  /*87f0*/  @!P1 LEA R8, P6, R161, R6, 0x2 ;  /* 0x00000006a1089211 */ /* 0x001fc400078c10ff */
[-C--:B------:R-:W-:Y:S01]  /*8800*/  @!P2 LEA R4, P3, R162, R6.reuse, 0x2 ;  /* 0x00000006a204a211 */ /* 0x080fe200078610ff */
[----:B------:R4:W-:Y:S01]  /*8810*/  @!P4 ST.E.64 desc[UR36][R14.64], R66 ;  /* 0x000000420e00c985 */ /* 0x0009e2000c101b24 */
[-C--:B---3--:R-:W-:Y:S02]  /*8820*/  @!P0 LEA R10, P4, R160, R6.reuse, 0x2 ;  /* 0x00000006a00a8211 */ /* 0x088fe400078810ff */
[-C--:B------:R-:W-:Y:S02]  /*8830*/  @!P2 LEA.HI.X R5, R162, R7.reuse, R184, 0x2, P3 ;  /* 0x00000007a205a211 */ /* 0x080fe400018f14b8 */
[----:B------:R-:W-:Y:S02]  /*8840*/  @!P5 LEA R18, P3, R23, R6, 0x2 ;  /* 0x000000061712d211 */ /* 0x000fe400078610ff */
[-C--:B------:R-:W-:Y:S01]  /*8850*/  @!P1 LEA.HI.X R9, R161, R7.reuse, R183, 0x2, P6 ;  /* 0x00000007a1099211 */ /* 0x080fe200030f14b7 */
[----:B------:R4:W-:Y:S01]  /*8860*/  @!P2 ST.E.64 desc[UR36][R4.64], R70 ;  /* 0x000000460400a985 */ /* 0x0009e2000c101b24 */
[----:B------:R-:W-:-:S02]  /*8870*/  @!P0 LEA.HI.X R11, R160, R7, R182, 0x2, P4 ;  /* 0x00000007a00b8211 */ /* 0x000fc400020f14b6 */
[----:B------:R-:W-:Y:S01]  /*8880*/  @!P5 LEA.HI.X R19, R23, R7, R181, 0x2, P3 ;  /* 0x000000071713d211 */ /* 0x000fe200018f14b5 */
[----:B------:R4:W-:Y:S04]  /*8890*/  @!P1 ST.E.64 desc[UR36][R8.64], R74 ;  /* 0x0000004a08009985 */ /* 0x0009e8000c101b24 */
[----:B------:R4:W-:Y:S01]  /*88a0*/  @!P0 ST.E.64 desc[UR36][R10.64], R78 ;  /* 0x0000004e0a008985 */ /* 0x0009e2000c101b24 */
[----:B------:R-:W-:-:S03]  /*88b0*/  ISETP.GE.AND P0, PT, R22, UR4, PT ;  /* 0x0000000416007c0c */ /* 0x000fc6000bf06270 */
[----:B------:R4:W-:Y:S10]  /*88c0*/  @!P5 ST.E.64 desc[UR36][R18.64], R82 ;  /* 0x000000521200d985 */ /* 0x0009f4000c101b24 */
[----:B------:R-:W-:Y:S05]  /*88d0*/  @P0 BRA `(.L_x_221) ;  /* 0x0000000c00580947 */ /* 0x000fea0003800000 */
[----:B----4-:R-:W-:-:S04]  /*88e0*/  LEA R4, P0, R22, R6, 0x2 ;  /* 0x0000000616047211 */ /* 0x010fc800078010ff */
[----:B------:R-:W-:-:S05]  /*88f0*/  LEA.HI.X R5, R22, R7, R180, 0x2, P0 ;  /* 0x0000000716057211 */ /* 0x000fca00000f14b4 */
[----:B------:R0:W-:Y:S01]  /*8900*/  ST.E.64 desc[UR36][R4.64], R86 ;  /* 0x0000005604007985 */ /* 0x0001e2000c101b24 */
[----:B------:R-:W-:Y:S05]  /*8910*/  BRA `(.L_x_221) ;  /* 0x0000000c00487947 */ /* 0x000fea0003800000 */
.L_x_212:
[----:B------:R-:W-:Y:S01]  /*8920*/  ULDC.64 UR8, c[0x0][0xc00] ;  /* 0x0003000000087ab9 */ /* 0x000fe20000000a00 */
[----:B------:R-:W-:Y:S01]  /*8930*/  R2UR UR7, R18 ;  /* 0x00000000120772ca */ /* 0x000fe200000e0000 */
[----:B------:R-:W-:-:S04]  /*8940*/  UISETP.NE.U32.AND UP0, UPT, UR8, URZ, UPT ;  /* 0x0000003f0800728c */ /* 0x000fc8000bf05070 */
[----:B------:R-:W-:-:S03]  /*8950*/  UISETP.NE.AND.EX UP0, UPT, UR9, URZ, UPT, UP0 ;  /* 0x0000003f0900728c */ /* 0x000fc6000bf05300 */
[----:B------:R-:W-:Y:S02]  /*8960*/  ULDC.64 UR8, c[0x0][0xc00] ;  /* 0x0003000000087ab9 */ /* 0x000fe40000000a00 */
[----:B------:R-:W-:Y:S01]  /*8970*/  UIMAD.WIDE UR8, UR61, 0x4, UR8 ;  /* 0x000000043d0878a5 */ /* 0x000fe2000f8e0208 */
[----:B------:R-:W-:-:S05]  /*8980*/  PLOP3.LUT P1, PT, PT, PT, UP0, 0x80, 0x0 ;  /* 0x000000000000781c */ /* 0x000fca0003f2f008 */
[----:B------:R-:W-:Y:S02]  /*8990*/  IMAD.U32 R4, RZ, RZ, UR8 ;  /* 0x00000008ff047e24 */ /* 0x000fe4000f8e00ff */
[----:B------:R-:W-:Y:S01]  /*89a0*/  IMAD.U32 R5, RZ, RZ, UR9 ;  /* 0x00000009ff057e24 */ /* 0x000fe2000f8e00ff */
[----:B------:R-:W-:Y:S02]  /*89b0*/  ULDC.64 UR8, c[0x0][0xc08] ;  /* 0x0003020000087ab9 */ /* 0x000fe40000000a00 */
[----:B------:R-:W-:-:S03]  /*89c0*/  UISETP.NE.U32.AND UP1, UPT, UR8, URZ, UPT ;  /* 0x0000003f0800728c */ /* 0x000fc6000bf25070 */
[----:B------:R-:W2:Y:S01]  /*89d0*/  @P1 LDG.E R3, desc[UR36][R4.64] ;  /* 0x0000002404031981 */ /* 0x000ea2000c1e1900 */
[----:B------:R-:W-:Y:S01]  /*89e0*/  UISETP.NE.AND.EX UP1, UPT, UR9, URZ, UPT, UP1 ;  /* 0x0000003f0900728c */ /* 0x000fe2000bf25310 */
[----:B------:R-:W-:Y:S02]  /*89f0*/  ULDC UR4, c[0x0][0xa88] ;  /* 0x0002a20000047ab9 */ /* 0x000fe40000000800 */
[----:B------:R-:W-:-:S03]  /*8a00*/  IMAD.U32 R0, RZ, RZ, UR4 ;  /* 0x00000004ff007e24 */ /* 0x000fc6000f8e00ff */
[----:B------:R-:W-:-:S05]  /*8a10*/  PLOP3.LUT P2, PT, PT, PT, UP1, 0x80, 0x0 ;  /* 0x000000000000781c */ /* 0x000fca0003f4f018 */
[----:B------:R-:W-:Y:S02]  /*8a20*/  @UP1 ULDC.64 UR8, c[0x0][0xc08] ;  /* 0x0003020000081ab9 */ /* 0x000fe40000000a00 */
[----:B------:R-:W-:-:S06]  /*8a30*/  @UP1 UIMAD.WIDE UR8, UR61, 0x4, UR8 ;  /* 0x000000043d0818a5 */ /* 0x000fcc000f8e0208 */
[----:B------:R-:W-:Y:S02]  /*8a40*/  IMAD.U32 R6, RZ, RZ, UR8 ;  /* 0x00000008ff067e24 */ /* 0x000fe4000f8e00ff */
[----:B------:R-:W-:-:S05]  /*8a50*/  IMAD.U32 R7, RZ, RZ, UR9 ;  /* 0x00000009ff077e24 */ /* 0x000fca000f8e00ff */
[----:B------:R0:W5:Y:S01]  /*8a60*/  @P2 LDG.E R0, desc[UR36][R6.64] ;  /* 0x0000002406002981 */ /* 0x000162000c1e1900 */
[----:B------:R-:W-:Y:S01]  /*8a70*/  UMOV UR4, URZ ;  /* 0x0000003f00047c82 */ /* 0x000fe20008000000 */
[----:B------:R-:W-:Y:S01]  /*8a80*/  UISETP.NE.AND UP1, UPT, UR7, URZ, UPT ;  /* 0x0000003f0700728c */ /* 0x000fe2000bf25270 */
[----:B------:R-:W-:-:S10]  /*8a90*/  ISETP.GT.AND P0, PT, R202, 0x7f, PT ;  /* 0x0000007fca00780c */ /* 0x000fd40003f04270 */
[----:B------:R-:W-:Y:S02]  /*8aa0*/  @!UP1 ULDC UR7, c[0x0][0xad4] ;  /* 0x0002b50000079ab9 */ /* 0x000fe40000000800 */
[----:B------:R-:W-:Y:S01]  /*8ab0*/  IMAD.U32 R18, RZ, RZ, UR7 ;  /* 0x00000007ff127e24 */ /* 0x000fe2000f8e00ff */
[----:B--2---:R-:W-:-:S13]  /*8ac0*/  @P1 R2UR UR4, R3 ;  /* 0x00000000030412ca */ /* 0x004fda00000e0000 */
[----:B------:R-:W-:Y:S01]  /*8ad0*/  USHF.R.S32.HI UR19, URZ, 0x1f, UR4 ;  /* 0x0000001f3f137899 */ /* 0x000fe20008011404 */
[----:B0-----:R-:W-:Y:S11]  /*8ae0*/  @P2 BRA `(.L_x_224) ;  /* 0x0000000000102947 */ /* 0x001ff60003800000 */
[----:B------:R-:W-:Y:S05]  /*8af0*/  @!P1 BRA `(.L_x_224) ;  /* 0x00000000000c9947 */ /* 0x000fea0003800000 */
[----:B------:R-:W2:Y:S04]  /*8b00*/  LDG.E R3, desc[UR36][R4.64] ;  /* 0x0000002404037981 */ /* 0x000ea8000c1e1900 */
[----:B-----5:R-:W2:Y:S02]  /*8b10*/  LDG.E R0, desc[UR36][R4.64+0x4] ;  /* 0x0000042404007981 */ /* 0x020ea4000c1e1900 */
[----:B--2---:R-:W-:-:S07]  /*8b20*/  IMAD.IADD R0, R0, 0x1, -R3 ;  /* 0x0000000100007824 */ /* 0x004fce00078e0a03 */
.L_x_224:
[----:B------:R-:W-:Y:S01]  /*8b30*/  R2UR UR7, R178 ;  /* 0x00000000b20772ca */ /* 0x000fe200000e0000 */
[----:B------:R-:W-:Y:S01]  /*8b40*/  USEL UR61, UR61, URZ, !UP0 ;  /* 0x0000003f3d3d7287 */ /* 0x000fe2000c000000 */
[----:B------:R-:W-:Y:S11]  /*8b50*/  BSSY B1, `(.L_x_225) ;  /* 0x000003d000017945 */ /* 0x000ff60003800000 */
[----:B------:R-:W-:Y:S01]  /*8b60*/  USEL UR7, UR7, URZ, !UP0 ;  /* 0x0000003f07077287 */ /* 0x000fe2000c000000 */
[----:B------:R-:W-:Y:S11]  /*8b70*/  @P0 BRA `(.L_x_226) ;  /* 0x0000000000e80947 */ /* 0x000ff60003800000 */
[----:B------:R-:W0:Y:S01]  /*8b80*/  S2R R4, SR_TID.X ;  /* 0x0000000000047919 */ /* 0x000e220000002100 */
[----:B------:R-:W1:Y:S01]  /*8b90*/  LDC R9, c[0x0][0xbe8] ;  /* 0x0002fa00ff097b82 */ /* 0x000e620000000800 */
[----:B------:R-:W-:-:S13]  /*8ba0*/  R2UR UR8, R175 ;  /* 0x00000000af0872ca */ /* 0x000fda00000e0000 */
[----:B------:R-:W-:-:S05]  /*8bb0*/  IMAD.U32 R3, RZ, RZ, UR8 ;  /* 0x00000008ff037e24 */ /* 0x000fca000f8e00ff */
[----:B0-----:R-:W-:Y:S01]  /*8bc0*/  LEA R3, R3, R4, 0x7 ;  /* 0x0000000403037211 */ /* 0x001fe200078e38ff */
[----:B-1---5:R-:W-:-:S04]  /*8bd0*/  IMAD R4, R0, R9, RZ ;  /* 0x0000000900047224 */ /* 0x022fc800078e02ff */
[----:B------:R-:W-:-:S05]  /*8be0*/  VIADD R6, R3, 0xffffff80 ;  /* 0xffffff8003067836 */ /* 0x000fca0000000000 */
[----:B------:R-:W-:-:S13]  /*8bf0*/  ISETP.GE.AND P0, PT, R6, R4, PT ;  /* 0x000000040600720c */ /* 0x000fda0003f06270 */
[----:B------:R-:W-:Y:S05]  /*8c00*/  @P0 BRA `(.L_x_226) ;  /* 0x0000000000c40947 */ /* 0x000fea0003800000 */
[----:B------:R-:W-:Y:S01]  /*8c10*/  ISETP.NE.AND P0, PT, R9, 0x1, PT ;  /* 0x000000010900780c */ /* 0x000fe20003f05270 */
[----:B------:R-:W-:Y:S01]  /*8c20*/  UMOV UR17, 0x9b8 ;  /* 0x000009b800117882 */ /* 0x000fe20000000000 */
[----:B------:R-:W-:Y:S02]  /*8c30*/  R2UR UR9, R18 ;  /* 0x00000000120972ca */ /* 0x000fe400000e0000 */
[----:B------:R-:W-:Y:S02]  /*8c40*/  R2UR UR8, R19 ;  /* 0x00000000130872ca */ /* 0x000fe400000e0000 */
[----:B------:R-:W-:-:S07]  /*8c50*/  R2UR UR18, R174 ;  /* 0x00000000ae1272ca */ /* 0x000fce00000e0000 */
[----:B------:R-:W0:Y:S02]  /*8c60*/  @P0 LDC R3, c[0x0][0xbec] ;  /* 0x0002fb00ff030b82 */ /* 0x000e240000000800 */
[----:B------:R-:W-:-:S04]  /*8c70*/  UISETP.GT.AND UP0, UPT, UR9, 0x1, UPT ;  /* 0x000000010900788c */ /* 0x000fc8000bf04270 */
[----:B------:R-:W-:Y:S02]  /*8c80*/  USEL UR17, UR17, 0x978, UP0 ;  /* 0x0000097811117887 */ /* 0x000fe40008000000 */
[----:B------:R-:W1:Y:S01]  /*8c90*/  @P0 LDC R5, c[0x0][0xbf0] ;  /* 0x0002fc00ff050b82 */ /* 0x000e620000000800 */
[----:B------:R-:W-:-:S09]  /*8ca0*/  USEL UR16, UR8, URZ, UP0 ;  /* 0x0000003f08107287 */ /* 0x000fd20008000000 */
[----:B------:R-:W-:Y:S01]  /*8cb0*/  ULDC.64 UR10, c[0x0][UR17+0x220] ;  /* 0x00008800110a7abb */ /* 0x000fe20008000a00 */
[----:B------:R-:W-:Y:S01]  /*8cc0*/  ULDC.64 UR8, c[0x0][UR17+0x218] ;  /* 0x0000860011087abb */ /* 0x000fe20008000a00 */
[----:B------:R-:W-:Y:S01]  /*8cd0*/  ULDC.64 UR12, c[0x0][UR17+0x228] ;  /* 0x00008a00110c7abb */ /* 0x000fe20008000a00 */
[----:B------:R-:W-:Y:S02]  /*8ce0*/  UIMAD UR11, UR11, UR61, URZ ;  /* 0x0000003d0b0b72a4 */ /* 0x000fe4000f8e023f */
[----:B------:R-:W-:Y:S01]  /*8cf0*/  UIMAD.WIDE.U32 UR14, UR8, UR18, URZ ;  /* 0x00000012080e72a5 */ /* 0x000fe2000f8e003f */
[----:B0-----:R-:W-:Y:S01]  /*8d00*/  @P0 IMAD.HI.U32 R4, R6, R3, RZ ;  /* 0x0000000306040227 */ /* 0x001fe200078e00ff */
[----:B------:R-:W-:Y:S02]  /*8d10*/  UIMAD.WIDE.U32 UR20, UR12, UR16, URZ ;  /* 0x000000100c1472a5 */ /* 0x000fe4000f8e003f */
[----:B------:R-:W-:Y:S01]  /*8d20*/  UIMAD UR18, UR9, UR18, URZ ;  /* 0x00000012091272a4 */ /* 0x000fe2000f8e023f */
[----:B------:R-:W-:Y:S01]  /*8d30*/  IMAD.MOV.U32 R3, RZ, RZ, R6 ;  /* 0x000000ffff037224 */ /* 0x000fe200078e0006 */
[----:B------:R-:W-:-:S02]  /*8d40*/  UIMAD UR12, UR13, UR16, URZ ;  /* 0x000000100d0c72a4 */ /* 0x000fc4000f8e023f */
[----:B------:R-:W-:Y:S01]  /*8d50*/  UIMAD.WIDE.U32 UR8, UR10, UR61, URZ ;  /* 0x0000003d0a0872a5 */ /* 0x000fe2000f8e003f */
[----:B-1----:R-:W-:Y:S01]  /*8d60*/  @P0 SHF.R.U32.HI R3, RZ, R5, R4 ;  /* 0x00000005ff030219 */ /* 0x002fe20000011604 */
[----:B------:R-:W-:Y:S01]  /*8d70*/  UIMAD UR11, UR10, UR7, UR11 ;  /* 0x000000070a0b72a4 */ /* 0x000fe2000f8e020b */
[----:B------:R-:W-:Y:S01]  /*8d80*/  IMAD.U32 R4, RZ, RZ, UR20 ;  /* 0x00000014ff047e24 */ /* 0x000fe2000f8e00ff */
[----:B------:R-:W-:Y:S02]  /*8d90*/  UIADD3 UR12, UR21, UR12, URZ ;  /* 0x0000000c150c7290 */ /* 0x000fe4000fffe03f */
[----:B------:R-:W-:Y:S01]  /*8da0*/  IMAD.U32 R5, RZ, RZ, UR21 ;  /* 0x00000015ff057e24 */ /* 0x000fe2000f8e00ff */
[----:B------:R-:W-:Y:S01]  /*8db0*/  UIADD3 UR18, UR15, UR18, URZ ;  /* 0x000000120f127290 */ /* 0x000fe2000fffe03f */
[--C-:B------:R-:W-:Y:S01]  /*8dc0*/  IMAD.MOV R7, RZ, RZ, -R3.reuse ;  /* 0x000000ffff077224 */ /* 0x100fe200078e0a03 */
[----:B------:R-:W-:Y:S01]  /*8dd0*/  UIADD3 UR14, UP1, UP2, UR8, UR14, UR4 ;  /* 0x0000000e080e7290 */ /* 0x000fe2000fa3e004 */
[----:B------:R-:W-:Y:S01]  /*8de0*/  SHF.R.S32.HI R5, RZ, 0x1f, R3 ;  /* 0x0000001fff057819 */ /* 0x000fe20000011403 */
[----:B------:R-:W-:Y:S01]  /*8df0*/  UIADD3 UR10, UR9, UR11, URZ ;  /* 0x0000000b090a7290 */ /* 0x000fe2000fffe03f */
[----:B------:R-:W-:-:S02]  /*8e00*/  IMAD R7, R9, R7, R6 ;  /* 0x0000000709077224 */ /* 0x000fc400078e0206 */
[----:B------:R-:W-:Y:S01]  /*8e10*/  IMAD.U32 R8, RZ, RZ, UR12 ;  /* 0x0000000cff087e24 */ /* 0x000fe2000f8e00ff */
[----:B------:R-:W-:Y:S01]  /*8e20*/  UIADD3.X UR10, UR10, UR18, UR19, UP1, UP2 ;  /* 0x000000120a0a7290 */ /* 0x000fe20008fe4413 */
[----:B------:R-:W-:Y:S01]  /*8e30*/  IADD3 R4, P0, P1, R3, UR14, R4 ;  /* 0x0000000e03047c10 */ /* 0x000fe2000f91e004 */
[----:B------:R-:W-:Y:S01]  /*8e40*/  ULDC.64 UR8, c[0x0][UR17+0x210] ;  /* 0x0000840011087abb */ /* 0x000fe20008000a00 */
[----:B------:R-:W-:Y:S01]  /*8e50*/  SHF.R.S32.HI R3, RZ, 0x1f, R7 ;  /* 0x0000001fff037819 */ /* 0x000fe20000011407 */
[----:B------:R-:W-:Y:S02]  /*8e60*/  IMAD R6, R7, UR9, RZ ;  /* 0x0000000907067c24 */ /* 0x000fe4000f8e02ff */
[----:B------:R-:W-:Y:S01]  /*8e70*/  IADD3.X R5, R5, UR10, R8, P0, P1 ;  /* 0x0000000a05057c10 */ /* 0x000fe200087e2408 */
[----:B------:R-:W-:Y:S01]  /*8e80*/  ULDC.64 UR10, c[0x0][0xba8] ;  /* 0x0002ea00000a7ab9 */ /* 0x000fe20000000a00 */
[----:B------:R-:W-:Y:S01]  /*8e90*/  IMAD R3, R3, UR8, R6 ;  /* 0x0000000803037c24 */ /* 0x000fe2000f8e0206 */
[----:B------:R-:W-:Y:S01]  /*8ea0*/  @!UP0 ULDC UR10, c[0x0][0xb50] ;  /* 0x0002d400000a8ab9 */ /* 0x000fe20000000800 */
[----:B------:R-:W-:Y:S01]  /*8eb0*/  @!UP0 ULDC UR11, c[0x0][0xb54] ;  /* 0x0002d500000b8ab9 */ /* 0x000fe20000000800 */
[----:B------:R-:W-:-:S04]  /*8ec0*/  IMAD.WIDE.U32 R4, R7, UR8, R4 ;  /* 0x0000000807047c25 */ /* 0x000fc8000f8e0004 */
[----:B------:R-:W-:Y:S01]  /*8ed0*/  IMAD.IADD R3, R5, 0x1, R3 ;  /* 0x0000000105037824 */ /* 0x000fe200078e0203 */
[----:B------:R-:W-:-:S04]  /*8ee0*/  LEA R6, P0, R4, UR10, 0x2 ;  /* 0x0000000a04067c11 */ /* 0x000fc8000f8010ff */
[----:B------:R-:W-:Y:S01]  /*8ef0*/  LEA.HI.X R7, R4, UR11, R3, 0x2, P0 ;  /* 0x0000000b04077c11 */ /* 0x000fe200080f1403 */
[----:B------:R-:W-:-:S05]  /*8f00*/  IMAD.MOV.U32 R3, RZ, RZ, -0x800000 ;  /* 0xff800000ff037424 */ /* 0x000fca00078e00ff */
[----:B------:R0:W-:Y:S03]  /*8f10*/  STG.E desc[UR36][R6.64], R3 ;  /* 0x0000000306007986 */ /* 0x0001e6000c101924 */
.L_x_226:
[----:B------:R-:W-:Y:S05]  /*8f20*/  BSYNC B1 ;  /* 0x0000000000017941 */ /* 0x000fea0003800000 */
.L_x_225:
[----:B------:R-:W-:-:S13]  /*8f30*/  R2UR UR8, R18 ;  /* 0x00000000120872ca */ /* 0x000fda00000e0000 */
[----:B------:R-:W-:-:S06]  /*8f40*/  UISETP.GT.AND UP0, UPT, UR8, 0x1, UPT ;  /* 0x000000010800788c */ /* 0x000fcc000bf04270 */
[----:B------:R-:W-:-:S13]  /*8f50*/  PLOP3.LUT P0, PT, PT, PT, UP0, 0x80, 0x0 ;  /* 0x000000000000781c */ /* 0x000fda0003f0f008 */
[----:B------:R-:W-:Y:S05]  /*8f60*/  @P0 BRA `(.L_x_221) ;  /* 0x0000000400b40947 */ /* 0x000fea0003800000 */
[----:B------:R-:W1:Y:S01]  /*8f70*/  LDC R11, c[0x0][0xbe8] ;  /* 0x0002fa00ff0b7b82 */ /* 0x000e620000000800 */
[----:B------:R-:W-:Y:S01]  /*8f80*/  R2UR UR14, R175 ;  /* 0x00000000af0e72ca */ /* 0x000fe200000e0000 */
[----:B------:R-:W-:Y:S01]  /*8f90*/  ULDC.64 UR12, c[0x0][0xaa0] ;  /* 0x0002a800000c7ab9 */ /* 0x000fe20000000a00 */
[----:B------:R-:W-:Y:S01]  /*8fa0*/  R2UR UR15, R174 ;  /* 0x00000000ae0f72ca */ /* 0x000fe200000e0000 */
[----:B------:R-:W-:Y:S01]  /*8fb0*/  UIMAD UR10, UR19, UR12, URZ ;  /* 0x0000000c130a72a4 */ /* 0x000fe2000f8e023f */
[----:B0-----:R-:W-:Y:S01]  /*8fc0*/  IMAD R3, R17, 0x20, R176 ;  /* 0x0000002011037824 */ /* 0x001fe200078e02b0 */
[----:B------:R-:W-:Y:S01]  /*8fd0*/  UIMAD.WIDE.U32 UR8, UR4, UR12, URZ ;  /* 0x0000000c040872a5 */ /* 0x000fe2000f8e003f */
[----:B------:R-:W-:Y:S01]  /*8fe0*/  BSSY B1, `(.L_x_227) ;  /* 0x000003b000017945 */ /* 0x000fe20003800000 */
[----:B------:R-:W-:-:S04]  /*8ff0*/  UIMAD UR10, UR4, UR13, UR10 ;  /* 0x0000000d040a72a4 */ /* 0x000fc8000f8e020a */
[----:B------:R-:W-:Y:S02]  /*9000*/  UIADD3 UR9, UR9, UR10, URZ ;  /* 0x0000000a09097290 */ /* 0x000fe4000fffe03f */
[----:B------:R-:W-:Y:S01]  /*9010*/  IMAD.U32 R8, RZ, RZ, UR14 ;  /* 0x0000000eff087e24 */ /* 0x000fe2000f8e00ff */
[----:B------:R-:W-:Y:S01]  /*9020*/  ULDC.64 UR10, c[0x0][0xae8] ;  /* 0x0002ba00000a7ab9 */ /* 0x000fe20000000a00 */
[----:B------:R-:W-:Y:S01]  /*9030*/  IMAD.U32 R13, RZ, RZ, UR14 ;  /* 0x0000000eff0d7e24 */ /* 0x000fe2000f8e00ff */
[----:B------:R-:W-:Y:S02]  /*9040*/  UIMAD.WIDE.U32 UR8, UR15, UR10, UR8 ;  /* 0x0000000a0f0872a5 */ /* 0x000fe4000f8e0008 */
[----:B------:R-:W-:Y:S02]  /*9050*/  LEA R8, R8, R3, 0x7 ;  /* 0x0000000308087211 */ /* 0x000fe400078e38ff */
[----:B------:R-:W-:Y:S01]  /*9060*/  UIMAD UR9, UR15, UR11, UR9 ;  /* 0x0000000b0f0972a4 */ /* 0x000fe2000f8e0209 */
[----:B-1----:R-:W-:-:S02]  /*9070*/  ISETP.NE.AND P0, PT, R11, 0x1, PT ;  /* 0x000000010b00780c */ /* 0x002fc40003f05270 */
[----:B------:R-:W-:Y:S01]  /*9080*/  ULDC.64 UR10, c[0x0][0xaf0] ;  /* 0x0002bc00000a7ab9 */ /* 0x000fe20000000a00 */
[----:B------:R-:W-:Y:S01]  /*9090*/  IMAD.MOV.U32 R3, RZ, RZ, R8 ;  /* 0x000000ffff037224 */ /* 0x000fe200078e0008 */
[----:B------:R-:W-:Y:S02]  /*90a0*/  UIMAD UR7, UR7, UR10, URZ ;  /* 0x0000000a070772a4 */ /* 0x000fe4000f8e023f */
[----:B------:R-:W-:Y:S02]  /*90b0*/  UIMAD.WIDE.U32 UR8, UR61, UR10, UR8 ;  /* 0x0000000a3d0872a5 */ /* 0x000fe4000f8e0008 */
[----:B------:R-:W-:-:S03]  /*90c0*/  UIMAD UR4, UR61, UR11, UR7 ;  /* 0x0000000b3d0472a4 */ /* 0x000fc6000f8e0207 */
[----:B------:R-:W-:Y:S01]  /*90d0*/  ULDC.64 UR10, c[0x0][0xae0] ;  /* 0x0002b800000a7ab9 */ /* 0x000fe20000000a00 */
[----:B------:R-:W-:Y:S01]  /*90e0*/  UIADD3 UR4, UR9, UR4, URZ ;  /* 0x0000000409047290 */ /* 0x000fe2000fffe03f */
[----:B------:R-:W0:Y:S08]  /*90f0*/  @P0 LDC R5, c[0x0][0xbec] ;  /* 0x0002fb00ff050b82 */ /* 0x000e300000000800 */
[----:B------:R-:W1:Y:S01]  /*9100*/  @P0 LDC R7, c[0x0][0xbf0] ;  /* 0x0002fc00ff070b82 */ /* 0x000e620000000800 */
[----:B0-----:R-:W-:-:S04]  /*9110*/  @P0 IMAD.HI.U32 R4, R8, R5, RZ ;  /* 0x0000000508040227 */ /* 0x001fc800078e00ff */
[----:B------:R-:W-:Y:S02]  /*9120*/  IMAD.U32 R5, RZ, RZ, UR9 ;  /* 0x00000009ff057e24 */ /* 0x000fe4000f8e00ff */
[----:B------:R-:W-:Y:S01]  /*9130*/  IMAD.U32 R5, RZ, RZ, UR4 ;  /* 0x00000004ff057e24 */ /* 0x000fe2000f8e00ff */
[----:B-1----:R-:W-:-:S04]  /*9140*/  @P0 SHF.R.U32.HI R3, RZ, R7, R4 ;  /* 0x00000007ff030219 */ /* 0x002fc80000011604 */
[--C-:B------:R-:W-:Y:S01]  /*9150*/  SHF.R.S32.HI R4, RZ, 0x1f, R3.reuse ;  /* 0x0000001fff047819 */ /* 0x100fe20000011403 */
[----:B------:R-:W-:-:S04]  /*9160*/  IMAD.MOV R7, RZ, RZ, -R3 ;  /* 0x000000ffff077224 */ /* 0x000fc800078e0a03 */
[----:B------:R-:W-:Y:S02]  /*9170*/  IMAD R6, R4, UR10, RZ ;  /* 0x0000000a04067c24 */ /* 0x000fe4000f8e02ff */
[----:B------:R-:W-:Y:S01]  /*9180*/  IMAD.U32 R4, RZ, RZ, UR8 ;  /* 0x00000008ff047e24 */ /* 0x000fe2000f8e00ff */
[----:B------:R-:W-:Y:S01]  /*9190*/  ULDC.64 UR8, c[0x0][0xad8] ;  /* 0x0002b60000087ab9 */ /* 0x000fe20000000a00 */
[----:B------:R-:W-:Y:S02]  /*91a0*/  IMAD R7, R11, R7, R8 ;  /* 0x000000070b077224 */ /* 0x000fe400078e0208 */
[C---:B------:R-:W-:Y:S02]  /*91b0*/  IMAD R9, R3.reuse, UR11, R6 ;  /* 0x0000000b03097c24 */ /* 0x040fe4000f8e0206 */
[----:B------:R-:W-:Y:S01]  /*91c0*/  IMAD.WIDE.U32 R4, R3, UR10, R4 ;  /* 0x0000000a03047c25 */ /* 0x000fe2000f8e0004 */
[----:B------:R-:W-:-:S03]  /*91d0*/  SHF.R.S32.HI R3, RZ, 0x1f, R7 ;  /* 0x0000001fff037819 */ /* 0x000fc60000011407 */
[----:B------:R-:W-:Y:S02]  /*91e0*/  IMAD.IADD R5, R5, 0x1, R9 ;  /* 0x0000000105057824 */ /* 0x000fe400078e0209 */
[----:B------:R-:W-:Y:S02]  /*91f0*/  IMAD R6, R3, UR8, RZ ;  /* 0x0000000803067c24 */ /* 0x000fe4000f8e02ff */
[----:B------:R-:W-:Y:S02]  /*9200*/  IMAD R8, R13, 0x80, R176 ;  /* 0x000000800d087824 */ /* 0x000fe400078e02b0 */
[----:B-----5:R-:W-:Y:S02]  /*9210*/  IMAD R11, R0, R11, RZ ;  /* 0x0000000b000b7224 */ /* 0x020fe400078e02ff */
[C---:B------:R-:W-:Y:S02]  /*9220*/  IMAD R3, R7.reuse, UR9, R6 ;  /* 0x0000000907037c24 */ /* 0x040fe4000f8e0206 */
[----:B------:R-:W-:Y:S01]  /*9230*/  IMAD.WIDE.U32 R4, R7, UR8, R4 ;  /* 0x0000000807047c25 */ /* 0x000fe2000f8e0004 */
[----:B------:R-:W-:Y:S01]  /*9240*/  ISETP.GE.AND P2, PT, R8, R11, PT ;  /* 0x0000000b0800720c */ /* 0x000fe20003f46270 */
[----:B------:R-:W-:-:S02]  /*9250*/  ULDC.64 UR8, c[0x0][0xa80] ;  /* 0x0002a00000087ab9 */ /* 0x000fc40000000a00 */
[----:B------:R-:W-:Y:S01]  /*9260*/  VIADD R0, R8, 0x20 ;  /* 0x0000002008007836 */ /* 0x000fe20000000000 */
[----:B------:R-:W-:Y:S02]  /*9270*/  IADD3 R3, R5, R3, RZ ;  /* 0x0000000305037210 */ /* 0x000fe40007ffe0ff */
[----:B------:R-:W-:Y:S02]  /*9280*/  LEA R6, P3, R4, UR8, 0x1 ;  /* 0x0000000804067c11 */ /* 0x000fe4000f8608ff */
[-C--:B------:R-:W-:Y:S01]  /*9290*/  ISETP.GE.AND P1, PT, R0, R11.reuse, PT ;  /* 0x0000000b0000720c */ /* 0x080fe20003f26270 */
[----:B------:R-:W-:Y:S01]  /*92a0*/  VIADD R0, R8, 0x40 ;  /* 0x0000004008007836 */ /* 0x000fe20000000000 */
[----:B------:R-:W-:Y:S01]  /*92b0*/  LEA.HI.X R3, R4, UR9, R3, 0x1, P3 ;  /* 0x0000000904037c11 */ /* 0x000fe200098f0c03 */
[----:B------:R0:W1:Y:S03]  /*92c0*/  SHFL.IDX PT, R7, R6, RZ, 0x181f ;  /* 0x00181fff06077589 */ /* 0x00006600000e0000 */
[----:B------:R-:W-:Y:S01]  /*92d0*/  ISETP.GE.AND P0, PT, R0, R11, PT ;  /* 0x0000000b0000720c */ /* 0x000fe20003f06270 */
[----:B------:R0:W2:Y:S01]  /*92e0*/  SHFL.IDX PT, R5, R3, RZ, 0x181f ;  /* 0x00181fff03057589 */ /* 0x0000a200000e0000 */
[----:B------:R-:W-:Y:S11]  /*92f0*/  @P2 BRA `(.L_x_228) ;  /* 0x0000000000242947 */ /* 0x000ff60003800000 */
[----:B------:R-:W-:Y:S02]  /*9300*/  ULDC UR4, c[0x0][0xac8] ;  /* 0x0002b20000047ab9 */ /* 0x000fe40000000800 */
[----:B------:R-:W-:Y:S02]  /*9310*/  ISETP.GE.AND P4, PT, R2, UR4, PT ;  /* 0x0000000402007c0c */ /* 0x000fe4000bf86270 */
[----:B------:R-:W-:-:S11]  /*9320*/  ISETP.GE.AND P5, PT, R16, UR4, PT ;  /* 0x0000000410007c0c */ /* 0x000fd6000bfa6270 */
[-C--:B-1----:R-:W-:Y:S02]  /*9330*/  @!P4 LEA R12, P2, R2, R7.reuse, 0x1 ;  /* 0x00000007020cc211 */ /* 0x082fe400078408ff */
[----:B------:R-:W-:Y:S02]  /*9340*/  @!P5 LEA R4, P3, R16, R7, 0x1 ;  /* 0x000000071004d211 */ /* 0x000fe400078608ff */
[-C--:B--2---:R-:W-:Y:S02]  /*9350*/  @!P4 LEA.HI.X R13, R2, R5.reuse, R201, 0x1, P2 ;  /* 0x00000005020dc211 */ /* 0x084fe400010f0cc9 */
[----:B------:R-:W-:-:S03]  /*9360*/  @!P5 LEA.HI.X R5, R16, R5, R200, 0x1, P3 ;  /* 0x000000051005d211 */ /* 0x000fc600018f0cc8 */
[----:B------:R3:W-:Y:S04]  /*9370*/  @!P4 ST.E.128 desc[UR36][R12.64], RZ ;  /* 0x000000ff0c00c985 */ /* 0x0007e8000c101d24 */
[----:B------:R3:W-:Y:S02]  /*9380*/  @!P5 ST.E.128 desc[UR36][R4.64], RZ ;  /* 0x000000ff0400d985 */ /* 0x0007e4000c101d24 */
.L_x_228:
[----:B------:R-:W-:Y:S05]  /*9390*/  BSYNC B1 ;  /* 0x0000000000017941 */ /* 0x000fea0003800000 */
.L_x_227:
[----:B--23--:R2:W3:Y:S01]  /*93a0*/  SHFL.IDX PT, R5, R3, 0x1, 0x181f ;  /* 0x00381f0003057f89 */ /* 0x00c4e200000e0000 */
[----:B------:R-:W-:Y:S03]  /*93b0*/  BSSY B1, `(.L_x_229) ;  /* 0x000000c000017945 */ /* 0x000fe60003800000 */
[----:B-1----:R2:W1:Y:S01]  /*93c0*/  SHFL.IDX PT, R7, R6, 0x1, 0x181f ;  /* 0x00381f0006077f89 */ /* 0x00246200000e0000 */
[----:B------:R-:W-:Y:S05]  /*93d0*/  @P1 BRA `(.L_x_230) ;  /* 0x0000000000241947 */ /* 0x000fea0003800000 */
[----:B------:R-:W-:Y:S02]  /*93e0*/  ULDC UR4, c[0x0][0xac8] ;  /* 0x0002b20000047ab9 */ /* 0x000fe40000000800 */
[----:B------:R-:W-:Y:S02]  /*93f0*/  ISETP.GE.AND P3, PT, R2, UR4, PT ;  /* 0x0000000402007c0c */ /* 0x000fe4000bf66270 */
[----:B------:R-:W-:-:S11]  /*9400*/  ISETP.GE.AND P4, PT, R16, UR4, PT ;  /* 0x0000000410007c0c */ /* 0x000fd6000bf86270 */
[-C--:B-1----:R-:W-:Y:S02]  /*9410*/  @!P3 LEA R12, P1, R2, R7.reuse, 0x1 ;  /* 0x00000007020cb211 */ /* 0x082fe400078208ff */
[----:B------:R-:W-:Y:S02]  /*9420*/  @!P4 LEA R4, P2, R16, R7, 0x1 ;  /* 0x000000071004c211 */ /* 0x000fe400078408ff */
[-C--:B---3--:R-:W-:Y:S02]  /*9430*/  @!P3 LEA.HI.X R13, R2, R5.reuse, R201, 0x1, P1 ;  /* 0x00000005020db211 */ /* 0x088fe400008f0cc9 */
[----:B------:R-:W-:-:S03]  /*9440*/  @!P4 LEA.HI.X R5, R16, R5, R200, 0x1, P2 ;  /* 0x000000051005c211 */ /* 0x000fc600010f0cc8 */
[----:B------:R4:W-:Y:S04]  /*9450*/  @!P3 ST.E.128 desc[UR36][R12.64], RZ ;  /* 0x000000ff0c00b985 */ /* 0x0009e8000c101d24 */
[----:B------:R4:W-:Y:S02]  /*9460*/  @!P4 ST.E.128 desc[UR36][R4.64], RZ ;  /* 0x000000ff0400c985 */ /* 0x0009e4000c101d24 */
.L_x_230:
[----:B------:R-:W-:Y:S05]  /*9470*/  BSYNC B1 ;  /* 0x0000000000017941 */ /* 0x000fea0003800000 */
.L_x_229:
[----:B---34-:R3:W4:Y:S01]  /*9480*/  SHFL.IDX PT, R5, R3, 0x2, 0x181f ;  /* 0x00581f0003057f89 */ /* 0x01872200000e0000 */
        /* <DEDUP_REMOVED lines=8> */
[-C--:B----4-:R-:W-:Y:S02]  /*9510*/  @!P2 LEA.HI.X R13, R2, R5.reuse, R201, 0x1, P0 ;  /* 0x00000005020da211 */ /* 0x090fe400000f0cc9 */
[----:B------:R-:W-:-:S03]  /*9520*/  @!P3 LEA.HI.X R5, R16, R5, R200, 0x1, P1 ;  /* 0x000000051005b211 */ /* 0x000fc600008f0cc8 */
[----:B------:R1:W-:Y:S04]  /*9530*/  @!P2 ST.E.128 desc[UR36][R12.64], RZ ;  /* 0x000000ff0c00a985 */ /* 0x0003e8000c101d24 */
[----:B------:R1:W-:Y:S02]  /*9540*/  @!P3 ST.E.128 desc[UR36][R4.64], RZ ;  /* 0x000000ff0400b985 */ /* 0x0003e4000c101d24 */
.L_x_232:
[----:B------:R-:W-:Y:S05]  /*9550*/  BSYNC B1 ;  /* 0x0000000000017941 */ /* 0x000fea0003800000 */
.L_x_231:
[----:B------:R-:W-:Y:S01]  /*9560*/  VIADD R0, R8, 0x60 ;  /* 0x0000006008007836 */ /* 0x000fe20000000000 */
[----:B0-23--:R-:W0:Y:S04]  /*9570*/  SHFL.IDX PT, R3, R3, 0x3, 0x181f ;  /* 0x00781f0003037f89 */ /* 0x00de2800000e0000 */
[----:B------:R-:W-:Y:S01]  /*9580*/  ISETP.GE.AND P0, PT, R0, R11, PT ;  /* 0x0000000b0000720c */ /* 0x000fe20003f06270 */
[----:B-1--4-:R1:W2:-:S12]  /*9590*/  SHFL.IDX PT, R5, R6, 0x3, 0x181f ;  /* 0x00781f0006057f89 */ /* 0x01229800000e0000 */
[----:B-1----:R-:W-:Y:S05]  /*95a0*/  @P0 BRA `(.L_x_221) ;  /* 0x0000000000240947 */ /* 0x002fea0003800000 */
[----:B------:R-:W-:Y:S02]  /*95b0*/  ULDC UR4, c[0x0][0xac8] ;  /* 0x0002b20000047ab9 */ /* 0x000fe40000000800 */
[----:B------:R-:W-:Y:S02]  /*95c0*/  ISETP.GE.AND P2, PT, R2, UR4, PT ;  /* 0x0000000402007c0c */ /* 0x000fe4000bf46270 */
[----:B------:R-:W-:-:S11]  /*95d0*/  ISETP.GE.AND P3, PT, R16, UR4, PT ;  /* 0x0000000410007c0c */ /* 0x000fd6000bf66270 */
[-C--:B--2---:R-:W-:Y:S02]  /*95e0*/  @!P2 LEA R6, P0, R2, R5.reuse, 0x1 ;  /* 0x000000050206a211 */ /* 0x084fe400078008ff */
[----:B------:R-:W-:Y:S02]  /*95f0*/  @!P3 LEA R4, P1, R16, R5, 0x1 ;  /* 0x000000051004b211 */ /* 0x000fe400078208ff */
[-C--:B0-----:R-:W-:Y:S02]  /*9600*/  @!P2 LEA.HI.X R7, R2, R3.reuse, R201, 0x1, P0 ;  /* 0x000000030207a211 */ /* 0x081fe400000f0cc9 */
[----:B------:R-:W-:-:S03]  /*9610*/  @!P3 LEA.HI.X R5, R16, R3, R200, 0x1, P1 ;  /* 0x000000031005b211 */ /* 0x000fc600008f0cc8 */
[----:B------:R0:W-:Y:S04]  /*9620*/  @!P2 ST.E.128 desc[UR36][R6.64], RZ ;  /* 0x000000ff0600a985 */ /* 0x0001e8000c101d24 */
[----:B------:R0:W-:Y:S02]  /*9630*/  @!P3 ST.E.128 desc[UR36][R4.64], RZ ;  /* 0x000000ff0400b985 */ /* 0x0001e4000c101d24 */
.L_x_221:
[----:B------:R-:W-:Y:S05]  /*9640*/  BSYNC B0 ;  /* 0x0000000000007941 */ /* 0x000fea0003800000 */
.L_x_211:
[----:B------:R-:W-:Y:S02]  /*9650*/  ULDC UR4, c[0x0][0xc3c] ;  /* 0x00030f0000047ab9 */ /* 0x000fe40000000800 */
[----:B------:R-:W-:-:S13]  /*9660*/  ISETP.GE.AND P0, PT, R27, UR4, PT ;  /* 0x000000041b007c0c */ /* 0x000fda000bf06270 */
[----:B------:R-:W-:Y:S05]  /*9670*/  @!P0 BRA `(.L_x_233) ;  /* 0xffffff7800348947 */ /* 0x000fea000383ffff */
[----:B------:R-:W-:Y:S05]  /*9680*/  EXIT ;  /* 0x000000000000794d */ /* 0x000fea0003800000 */
.L_x_182:
[----:B------:R-:W-:-:S08]  /*9690*/  NOP ;  /* 0x0000000000007918 */ /* 0x000fd00000000000 */
[----:B0-----:R-:W0:-:S00]  /*96a0*/  USETMAXREG.DEALLOC.CTAPOOL 0x28 ;  /* 0x00000028000079c8 */ /* 0x001e0000080e0500 */
[----:B0-----:R-:W-:Y:S02]  /*96b0*/  LOP3.LUT R0, R0, 0x3, RZ, 0xc0, !PT ;  /* 0x0000000300007812 */ /* 0x001fe400078ec0ff */
[----:B------:R-:W-:-:S04]  /*96c0*/  LOP3.LUT R23, R23, 0xffffff7f, RZ, 0xc0, !PT ;  /* 0xffffff7f17177812 */ /* 0x000fc800078ec0ff */
[----:B------:R-:W0:Y:S02]  /*96d0*/  SHFL.IDX PT, R0, R0, RZ, 0x1f ;  /* 0x00001fff00007589 */ /* 0x000e2400000e0000 */
[----:B0-----:R-:W-:Y:S01]  /*96e0*/  ISETP.NE.AND P0, PT, R0, RZ, PT ;  /* 0x000000ff0000720c */ /* 0x001fe20003f05270 */
[----:B------:R-:W-:-:S12]  /*96f0*/  IMAD.MOV.U32 R0, RZ, RZ, RZ ;  /* 0x000000ffff007224 */ /* 0x000fd800078e00ff */
[----:B------:R-:W-:Y:S01]  /*9700*/  @P0 LOP3.LUT R23, R23, 0x80, RZ, 0xfc, !PT ;  /* 0x0000008017170812 */ /* 0x000fe200078efcff */
[----:B------:R-:W-:Y:S06]  /*9710*/  @!P0 BRA `(.L_x_234) ;  /* 0x00000000001c8947 */ /* 0x000fec0003800000 */
[----:B------:R-:W0:Y:S08]  /*9720*/  S2UR UR5, SR_CgaCtaId ;  /* 0x00000000000579c3 */ /* 0x000e300000008800 */
[----:B------:R-:W-:Y:S06]  /*9730*/  BAR.SYNC.DEFER_BLOCKING 0x5, 0x180 ;  /* 0x0146000000007b1d */ /* 0x000fec0000010000 */
[----:B------:R-:W-:-:S02]  /*9740*/  UMOV UR4, 0x400 ;  /* 0x0000040000047882 */ /* 0x000fc40000000000 */
[----:B0-----:R-:W-:-:S09]  /*9750*/  ULEA UR4, UR5, UR4, 0x18 ;  /* 0x0000000405047291 */ /* 0x001fd2000f8ec03f */
[----:B------:R-:W0:Y:S01]  /*9760*/  LDS.128 R16, [UR4+0x2a8d0] ;  /* 0x02a8d004ff107984 */ /* 0x000e220008000c00 */
[----:B------:R-:W-:Y:S06]  /*9770*/  BAR.ARV 0x4, 0x180 ;  /* 0x0106000000007b1d */ /* 0x000fec0000002000 */
[----:B------:R-:W-:Y:S05]  /*9780*/  BRA `(.L_x_235) ;  /* 0x0000000800947947 */ /* 0x000fea0003800000 */
.L_x_234:
[----:B------:R-:W0:Y:S01]  /*9790*/  S2R R2, SR_TID.X ;  /* 0x0000000000027919 */ /* 0x000e220000002100 */
[----:B------:R-:W-:Y:S01]  /*97a0*/  ULDC UR4, c[0x0][0xc3c] ;  /* 0x00030f0000047ab9 */ /* 0x000fe20000000800 */
[----:B------:R-:W-:Y:S01]  /*97b0*/  IMAD.MOV.U32 R9, RZ, RZ, RZ ;  /* 0x000000ffff097224 */ /* 0x000fe200078e00ff */
[----:B------:R-:W1:Y:S01]  /*97c0*/  S2UR UR6, SR_CTAID.X ;  /* 0x00000000000679c3 */ /* 0x000e620000002500 */
[----:B------:R-:W-:Y:S01]  /*97d0*/  ULDC UR5, c[0x0][0xc38] ;  /* 0x00030e0000057ab9 */ /* 0x000fe20000000800 */
[----:B0-----:R-:W-:-:S04]  /*97e0*/  LOP3.LUT R7, R2, 0x1f, RZ, 0xc0, !PT ;  /* 0x0000001f02077812 */ /* 0x001fc800078ec0ff */
[----:B------:R-:W-:-:S04]  /*97f0*/  ISETP.NE.AND P0, PT, R7, 0x1f, PT ;  /* 0x0000001f0700780c */ /* 0x000fc80003f05270 */
[----:B------:R-:W-:-:S13]  /*9800*/  ISETP.GE.OR P1, PT, R7, UR4, !P0 ;  /* 0x0000000407007c0c */ /* 0x000fda000c726670 */
[----:B------:R-:W0:Y:S08]  /*9810*/  @!P1 LDC.64 R4, c[0x0][0xc80] ;  /* 0x00032000ff049b82 */ /* 0x000e300000000a00 */
[----:B------:R-:W2:Y:S01]  /*9820*/  @!P1 LDC.64 R2, c[0x0][0xc78] ;  /* 0x00031e00ff029b82 */ /* 0x000ea20000000a00 */
[----:B0-----:R-:W-:-:S05]  /*9830*/  @!P1 IMAD.WIDE.U32 R4, R7, 0x4, R4 ;  /* 0x0000000407049825 */ /* 0x001fca00078e0004 */
[----:B------:R-:W3:Y:S01]  /*9840*/  @!P1 LDG.E R0, desc[UR36][R4.64] ;  /* 0x0000002404009981 */ /* 0x000ee2000c1e1900 */
[----:B--2---:R-:W-:-:S05]  /*9850*/  @!P1 IMAD.WIDE.U32 R2, R7, 0x4, R2 ;  /* 0x0000000407029825 */ /* 0x004fca00078e0002 */
[----:B------:R-:W3:Y:S01]  /*9860*/  @!P1 LDG.E R9, desc[UR36][R2.64] ;  /* 0x0000002402099981 */ /* 0x000ee2000c1e1900 */
[C---:B------:R-:W-:Y:S02]  /*9870*/  ISETP.NE.AND P1, PT, R7.reuse, RZ, PT ;  /* 0x000000ff0700720c */ /* 0x040fe40003f25270 */
[C---:B------:R-:W-:Y:S02]  /*9880*/  ISETP.GE.U32.AND P2, PT, R7.reuse, 0x2, PT ;  /* 0x000000020700780c */ /* 0x040fe40003f46070 */
[C---:B------:R-:W-:Y:S02]  /*9890*/  ISETP.GE.U32.AND P3, PT, R7.reuse, 0x4, PT ;  /* 0x000000040700780c */ /* 0x040fe40003f66070 */
[C---:B------:R-:W-:Y:S02]  /*98a0*/  ISETP.GE.U32.AND P4, PT, R7.reuse, 0x8, PT ;  /* 0x000000080700780c */ /* 0x040fe40003f86070 */
[----:B------:R-:W-:Y:S01]  /*98b0*/  ISETP.GE.U32.AND P5, PT, R7, 0x10, PT ;  /* 0x000000100700780c */ /* 0x000fe20003fa6070 */
[----:B------:R-:W-:Y:S01]  /*98c0*/  UMOV UR4, URZ ;  /* 0x0000003f00047c82 */ /* 0x000fe20008000000 */
[----:B---3--:R-:W-:-:S05]  /*98d0*/  IMAD R6, R0, R9, RZ ;  /* 0x0000000900067224 */ /* 0x008fca00078e02ff */
[----:B------:R-:W0:Y:S02]  /*98e0*/  SHFL.UP PT, R8, R6, 0x1, RZ ;  /* 0x0420000006087989 */ /* 0x000e2400000e00ff */
[----:B0-----:R-:W-:-:S05]  /*98f0*/  SEL R11, R8, RZ, P1 ;  /* 0x000000ff080b7207 */ /* 0x001fca0000800000 */
[----:B------:R-:W-:-:S05]  /*9900*/  IMAD.IADD R11, R6, 0x1, R11 ;  /* 0x00000001060b7824 */ /* 0x000fca00078e020b */
        /* <DEDUP_REMOVED lines=12> */
[----:B------:R-:W0:Y:S02]  /*99d0*/  SHFL.IDX PT, R6, R5, 0x1f, 0x1f ;  /* 0x03e01f0005067f89 */ /* 0x000e2400000e0000 */
[----:B0-----:R-:W-:-:S05]  /*99e0*/  IMAD R6, R6, UR5, RZ ;  /* 0x0000000506067c24 */ /* 0x001fca000f8e02ff */
[----:B-1----:R-:W-:Y:S01]  /*99f0*/  ISETP.GT.AND P6, PT, R6, UR6, PT ;  /* 0x0000000606007c0c */ /* 0x002fe2000bfc4270 */
[----:B------:R-:W-:-:S12]  /*9a00*/  IMAD.MOV.U32 R3, RZ, RZ, R6 ;  /* 0x000000ffff037224 */ /* 0x000fd800078e0006 */
[----:B------:R-:W-:Y:S05]  /*9a10*/  @P6 BRA `(.L_x_236) ;  /* 0x0000000000986947 */ /* 0x000fea0003800000 */
[----:B------:R-:W-:Y:S01]  /*9a20*/  IMAD.MOV.U32 R6, RZ, RZ, R3 ;  /* 0x000000ffff067224 */ /* 0x000fe200078e0003 */
[----:B------:R-:W-:Y:S01]  /*9a30*/  UMOV UR4, URZ ;  /* 0x0000003f00047c82 */ /* 0x000fe20008000000 */
[----:B------:R-:W-:-:S05]  /*9a40*/  ULDC UR5, c[0x0][0xc38] ;  /* 0x00030e0000057ab9 */ /* 0x000fca0000000800 */
.L_x_238:
[----:B------:R-:W0:Y:S01]  /*9a50*/  LDC R0, c[0x0][0xc3c] ;  /* 0x00030f00ff007b82 */ /* 0x000e220000000800 */
[----:B------:R-:W-:-:S06]  /*9a60*/  UIADD3 UR4, UR4, 0x1f, URZ ;  /* 0x0000001f04047890 */ /* 0x000fcc000fffe03f */
[----:B0-----:R-:W-:-:S13]  /*9a70*/  ISETP.LE.AND P6, PT, R0, UR4, PT ;  /* 0x0000000400007c0c */ /* 0x001fda000bfc3270 */
[----:B------:R-:W-:Y:S05]  /*9a80*/  @P6 BRA `(.L_x_237) ;  /* 0x0000000400a86947 */ /* 0x000fea0003800000 */
[----:B------:R-:W-:-:S04]  /*9a90*/  IADD3 R9, R7, UR4, RZ ;  /* 0x0000000407097c10 */ /* 0x000fc8000fffe0ff */
[----:B------:R-:W-:Y:S01]  /*9aa0*/  ISETP.GE.OR P6, PT, R9, R0, !P0 ;  /* 0x000000000900720c */ /* 0x000fe200047c6670 */
[----:B------:R-:W-:-:S12]  /*9ab0*/  IMAD.MOV.U32 R0, RZ, RZ, RZ ;  /* 0x000000ffff007224 */ /* 0x000fd800078e00ff */
[----:B------:R-:W0:Y:S08]  /*9ac0*/  @!P6 LDC.64 R4, c[0x0][0xc80] ;  /* 0x00032000ff04eb82 */ /* 0x000e300000000a00 */
[----:B------:R-:W1:Y:S01]  /*9ad0*/  @!P6 LDC.64 R2, c[0x0][0xc78] ;  /* 0x00031e00ff02eb82 */ /* 0x000e620000000a00 */
[----:B0-----:R-:W-:-:S05]  /*9ae0*/  @!P6 IMAD.WIDE R4, R9, 0x4, R4 ;  /* 0x000000040904e825 */ /* 0x001fca00078e0204 */
[----:B------:R-:W2:Y:S01]  /*9af0*/  @!P6 LDG.E R0, desc[UR36][R4.64] ;  /* 0x000000240400e981 */ /* 0x000ea2000c1e1900 */
[----:B-1----:R-:W-:-:S04]  /*9b00*/  @!P6 IMAD.WIDE R2, R9, 0x4, R2 ;  /* 0x000000040902e825 */ /* 0x002fc800078e0202 */
[----:B------:R-:W-:-:S06]  /*9b10*/  IMAD.MOV.U32 R9, RZ, RZ, RZ ;  /* 0x000000ffff097224 */ /* 0x000fcc00078e00ff */
[----:B------:R-:W2:Y:S02]  /*9b20*/  @!P6 LDG.E R9, desc[UR36][R2.64] ;  /* 0x000000240209e981 */ /* 0x000ea4000c1e1900 */
[----:B--2---:R-:W-:-:S05]  /*9b30*/  IMAD R13, R0, R9, RZ ;  /* 0x00000009000d7224 */ /* 0x004fca00078e02ff */
        /* <DEDUP_REMOVED lines=16> */
[----:B0-----:R-:W-:-:S04]  /*9c40*/  IMAD R3, R2, UR5, RZ ;  /* 0x0000000502037c24 */ /* 0x001fc8000f8e02ff */
[----:B------:R-:W-:-:S05]  /*9c50*/  IMAD.IADD R6, R3, 0x1, R6 ;  /* 0x0000000103067824 */ /* 0x000fca00078e0206 */
[----:B------:R-:W-:-:S13]  /*9c60*/  ISETP.GT.AND P6, PT, R6, UR6, PT ;  /* 0x0000000606007c0c */ /* 0x000fda000bfc4270 */
[----:B------:R-:W-:Y:S05]  /*9c70*/  @!P6 BRA `(.L_x_238) ;  /* 0xfffffffc0074e947 */ /* 0x000fea000383ffff */
.L_x_236:
[----:B------:R-:W-:Y:S02]  /*9c80*/  IMAD.IADD R10, R6, 0x1, -R3 ;  /* 0x00000001060a7824 */ /* 0x000fe400078e0a03 */
[----:B------:R-:W-:Y:S02]  /*9c90*/  IMAD.MOV.U32 R16, RZ, RZ, RZ ;  /* 0x000000ffff107224 */ /* 0x000fe400078e00ff */
[----:B------:R-:W-:-:S05]  /*9ca0*/  IMAD R2, R5, UR5, R10 ;  /* 0x0000000505027c24 */ /* 0x000fca000f8e020a */
[----:B------:R-:W-:-:S13]  /*9cb0*/  ISETP.GT.AND P0, PT, R2, UR6, PT ;  /* 0x0000000602007c0c */ /* 0x000fda000bf04270 */
[----:B------:R-:W-:-:S04]  /*9cc0*/  VOTE.ANY R6, PT, !P0 ;  /* 0x0000000000067806 */ /* 0x000fc800040e0100 */
[----:B------:R-:W0:Y:S01]  /*9cd0*/  POPC R19, R6 ;  /* 0x0000000600137309 */ /* 0x000e220000000000 */
[----:B------:R-:W-:Y:S01]  /*9ce0*/  ISETP.NE.AND P0, PT, R6, RZ, PT ;  /* 0x000000ff0600720c */ /* 0x000fe20003f05270 */
[----:B0-----:R-:W0:Y:S04]  /*9cf0*/  SHFL.IDX PT, R0, R0, R19, 0x1f ;  /* 0x00001f1300007589 */ /* 0x001e2800000e0000 */
[----:B------:R1:W2:Y:S01]  /*9d00*/  SHFL.IDX PT, R9, R9, R19, 0x1f ;  /* 0x00001f1309097589 */ /* 0x0002a200000e0000 */
[----:B0-----:R-:W-:-:S04]  /*9d10*/  IABS R4, R0 ;  /* 0x0000000000047213 */ /* 0x001fc80000000000 */
[----:B------:R-:W0:Y:S08]  /*9d20*/  I2F.RP R8, R4 ;  /* 0x0000000400087306 */ /* 0x000e300000209400 */
[----:B0-----:R-:W0:Y:S02]  /*9d30*/  MUFU.RCP R8, R8 ;  /* 0x0000000800087308 */ /* 0x001e240000001000 */
[----:B0-----:R-:W-:-:S06]  /*9d40*/  VIADD R2, R8, 0xffffffe ;  /* 0x0ffffffe08027836 */ /* 0x001fcc0000000000 */
[----:B------:R-:W0:Y:S02]  /*9d50*/  F2I.FTZ.U32.TRUNC.NTZ R3, R2 ;  /* 0x0000000200037305 */ /* 0x000e24000021f000 */
[----:B0-----:R-:W-:Y:S01]  /*9d60*/  IADD3 R11, RZ, -R3, RZ ;  /* 0x80000003ff0b7210 */ /* 0x001fe20007ffe0ff */
[----:B-12---:R-:W-:Y:S06]  /*9d70*/  @!P0 BRA `(.L_x_239) ;  /* 0x0000000000088947 */ /* 0x006fec0003800000 */
[----:B------:R-:W-:-:S06]  /*9d80*/  VIADD R16, R19, 0xffffffff ;  /* 0xffffffff13107836 */ /* 0x000fcc0000000000 */
[----:B------:R0:W1:Y:S02]  /*9d90*/  SHFL.IDX PT, R16, R5, R16, 0x1f ;  /* 0x00001f1005107589 */ /* 0x00006400000e0000 */
.L_x_239:
[----:B-1----:R-:W-:Y:S01]  /*9da0*/  IMAD R16, R16, UR5, R10 ;  /* 0x0000000510107c24 */ /* 0x002fe2000f8e020a */
[----:B------:R-:W-:Y:S01]  /*9db0*/  IABS R10, R0 ;  /* 0x00000000000a7213 */ /* 0x000fe20000000000 */
[----:B------:R-:W-:Y:S01]  /*9dc0*/  IMAD R11, R11, R4, RZ ;  /* 0x000000040b0b7224 */ /* 0x000fe200078e02ff */
[----:B0-----:R-:W-:Y:S01]  /*9dd0*/  IABS R5, R9 ;  /* 0x0000000900057213 */ /* 0x001fe20000000000 */
[----:B------:R-:W-:Y:S01]  /*9de0*/  IMAD.MOV.U32 R2, RZ, RZ, RZ ;  /* 0x000000ffff027224 */ /* 0x000fe200078e00ff */
[----:B------:R-:W-:Y:S01]  /*9df0*/  IADD3 R17, -R16, UR6, RZ ;  /* 0x0000000610117c10 */ /* 0x000fe2000fffe1ff */
[----:B------:R-:W-:Y:S01]  /*9e00*/  IMAD.MOV R10, RZ, RZ, -R10 ;  /* 0x000000ffff0a7224 */ /* 0x000fe200078e0a0a */
[----:B------:R-:W0:Y:S01]  /*9e10*/  I2F.RP R6, R5 ;  /* 0x0000000500067306 */ /* 0x000e220000209400 */
[----:B------:R-:W-:Y:S01]  /*9e20*/  IMAD.HI.U32 R2, R3, R11, R2 ;  /* 0x0000000b03027227 */ /* 0x000fe200078e0002 */
[----:B------:R-:W-:-:S03]  /*9e30*/  IABS R8, R17 ;  /* 0x0000001100087213 */ /* 0x000fc60000000000 */
[----:B------:R-:W-:Y:S02]  /*9e40*/  VIADD R19, R19, UR4 ;  /* 0x0000000413137c36 */ /* 0x000fe40008000000 */
[----:B------:R-:W-:Y:S02]  /*9e50*/  IMAD.MOV.U32 R3, RZ, RZ, R8 ;  /* 0x000000ffff037224 */ /* 0x000fe400078e0008 */
[----:B------:R-:W-:Y:S02]  /*9e60*/  IMAD.MOV.U32 R8, RZ, RZ, R10 ;  /* 0x000000ffff087224 */ /* 0x000fe400078e000a */
[----:B------:R-:W-:-:S04]  /*9e70*/  IMAD.HI.U32 R2, R2, R3, RZ ;  /* 0x0000000302027227 */ /* 0x000fc800078e00ff */
[----:B------:R-:W-:Y:S01]  /*9e80*/  IMAD R3, R2, R8, R3 ;  /* 0x0000000802037224 */ /* 0x000fe200078e0203 */
[----:B0-----:R-:W0:Y:S04]  /*9e90*/  MUFU.RCP R6, R6 ;  /* 0x0000000600067308 */ /* 0x001e280000001000 */
[----:B------:R-:W-:-:S13]  /*9ea0*/  ISETP.GT.U32.AND P1, PT, R4, R3, PT ;  /* 0x000000030400720c */ /* 0x000fda0003f24070 */
[----:B------:R-:W-:Y:S02]  /*9eb0*/  @!P1 IMAD.IADD R3, R3, 0x1, -R4 ;  /* 0x0000000103039824 */ /* 0x000fe400078e0a04 */
[----:B0-----:R-:W-:Y:S02]  /*9ec0*/  VIADD R8, R6, 0xffffffe ;  /* 0x0ffffffe06087836 */ /* 0x001fe40000000000 */
[----:B------:R-:W-:Y:S01]  /*9ed0*/  @!P1 VIADD R2, R2, 0x1 ;  /* 0x0000000102029836 */ /* 0x000fe20000000000 */
[----:B------:R-:W-:Y:S02]  /*9ee0*/  ISETP.GE.U32.AND P0, PT, R3, R4, PT ;  /* 0x000000040300720c */ /* 0x000fe40003f06070 */
[----:B------:R-:W-:Y:S01]  /*9ef0*/  LOP3.LUT R4, R17, R0, RZ, 0x3c, !PT ;  /* 0x0000000011047212 */ /* 0x000fe200078e3cff */
[----:B------:R0:W1:Y:S01]  /*9f00*/  F2I.FTZ.U32.TRUNC.NTZ R3, R8 ;  /* 0x0000000800037305 */ /* 0x000062000021f000 */
[----:B------:R-:W-:Y:S02]  /*9f10*/  ISETP.NE.AND P1, PT, R0, RZ, PT ;  /* 0x000000ff0000720c */ /* 0x000fe40003f25270 */
[----:B------:R-:W-:-:S02]  /*9f20*/  ISETP.GE.AND P2, PT, R4, RZ, PT ;  /* 0x000000ff0400720c */ /* 0x000fc40003f46270 */
[----:B0-----:R-:W-:-:S05]  /*9f30*/  IABS R8, R9 ;  /* 0x0000000900087213 */ /* 0x001fca0000000000 */
[----:B------:R-:W-:Y:S02]  /*9f40*/  @P0 VIADD R2, R2, 0x1 ;  /* 0x0000000102020836 */ /* 0x000fe40000000000 */
[----:B------:R-:W-:-:S03]  /*9f50*/  IMAD.MOV R8, RZ, RZ, -R8 ;  /* 0x000000ffff087224 */ /* 0x000fc600078e0a08 */
[----:B------:R-:W-:Y:S01]  /*9f60*/  MOV R6, R2 ;  /* 0x0000000200067202 */ /* 0x000fe20000000f00 */
[----:B-1----:R-:W-:-:S04]  /*9f70*/  IMAD.MOV R2, RZ, RZ, -R3 ;  /* 0x000000ffff027224 */ /* 0x002fc800078e0a03 */
[----:B------:R-:W-:Y:S01]  /*9f80*/  @!P2 IMAD.MOV R6, RZ, RZ, -R6 ;  /* 0x000000ffff06a224 */ /* 0x000fe200078e0a06 */
[----:B------:R-:W-:Y:S01]  /*9f90*/  @!P1 LOP3.LUT R6, RZ, R0, RZ, 0x33, !PT ;  /* 0x00000000ff069212 */ /* 0x000fe200078e33ff */
[----:B------:R-:W-:Y:S02]  /*9fa0*/  IMAD R11, R2, R5, RZ ;  /* 0x00000005020b7224 */ /* 0x000fe400078e02ff */
[----:B------:R-:W-:Y:S01]  /*9fb0*/  IMAD.MOV.U32 R2, RZ, RZ, RZ ;  /* 0x000000ffff027224 */ /* 0x000fe200078e00ff */
[-C--:B------:R-:W-:Y:S01]  /*9fc0*/  IABS R4, R6.reuse ;  /* 0x0000000600047213 */ /* 0x080fe20000000000 */
[----:B------:R-:W-:Y:S02]  /*9fd0*/  IMAD R0, R0, R6, RZ ;  /* 0x0000000600007224 */ /* 0x000fe400078e02ff */
[----:B------:R-:W-:-:S04]  /*9fe0*/  IMAD.HI.U32 R2, R3, R11, R2 ;  /* 0x0000000b03027227 */ /* 0x000fc800078e0002 */
[----:B------:R-:W-:Y:S02]  /*9ff0*/  IMAD.MOV.U32 R3, RZ, RZ, R4 ;  /* 0x000000ffff037224 */ /* 0x000fe400078e0004 */
[----:B------:R-:W-:Y:S02]  /*a000*/  IMAD.MOV.U32 R4, RZ, RZ, R8 ;  /* 0x000000ffff047224 */ /* 0x000fe400078e0008 */
[----:B------:R-:W-:-:S04]  /*a010*/  IMAD.HI.U32 R2, R2, R3, RZ ;  /* 0x0000000302027227 */ /* 0x000fc800078e00ff */
[----:B------:R-:W-:Y:S01]  /*a020*/  IMAD R4, R2, R4, R3 ;  /* 0x0000000402047224 */ /* 0x000fe200078e0203 */
[----:B------:R-:W-:Y:S01]  /*a030*/  LOP3.LUT R3, R6, R9, RZ, 0x3c, !PT ;  /* 0x0000000906037212 */ /* 0x000fe200078e3cff */
[----:B------:R-:W-:-:S03]  /*a040*/  IMAD.IADD R17, R17, 0x1, -R0 ;  /* 0x0000000111117824 */ /* 0x000fc600078e0a00 */
[----:B------:R-:W-:Y:S02]  /*a050*/  ISETP.GT.U32.AND P1, PT, R5, R4, PT ;  /* 0x000000040500720c */ /* 0x000fe40003f24070 */
[----:B------:R-:W-:-:S11]  /*a060*/  ISETP.GE.AND P2, PT, R3, RZ, PT ;  /* 0x000000ff0300720c */ /* 0x000fd60003f46270 */
[----:B------:R-:W-:Y:S02]  /*a070*/  @!P1 IMAD.IADD R4, R4, 0x1, -R5 ;  /* 0x0000000104049824 */ /* 0x000fe400078e0a05 */
[----:B------:R-:W-:Y:S01]  /*a080*/  @!P1 VIADD R2, R2, 0x1 ;  /* 0x0000000102029836 */ /* 0x000fe20000000000 */
[----:B------:R-:W-:Y:S02]  /*a090*/  ISETP.NE.AND P1, PT, R9, RZ, PT ;  /* 0x000000ff0900720c */ /* 0x000fe40003f25270 */
[----:B------:R-:W-:-:S13]  /*a0a0*/  ISETP.GE.U32.AND P0, PT, R4, R5, PT ;  /* 0x000000050400720c */ /* 0x000fda0003f06070 */
[----:B------:R-:W-:-:S04]  /*a0b0*/  @P0 VIADD R2, R2, 0x1 ;  /* 0x0000000102020836 */ /* 0x000fc80000000000 */
[----:B------:R-:W-:Y:S01]  /*a0c0*/  @!P2 IMAD.MOV R2, RZ, RZ, -R2 ;  /* 0x000000ffff02a224 */ /* 0x000fe200078e0a02 */
[----:B------:R-:W-:-:S04]  /*a0d0*/  @!P1 LOP3.LUT R2, RZ, R9, RZ, 0x33, !PT ;  /* 0x00000009ff029212 */ /* 0x000fc800078e33ff */
[----:B------:R-:W-:-:S05]  /*a0e0*/  IADD3 R18, -R2, RZ, RZ ;  /* 0x000000ff02127210 */ /* 0x000fca0007ffe1ff */
[C---:B------:R-:W-:Y:S02]  /*a0f0*/  IMAD R18, R9.reuse, R18, R6 ;  /* 0x0000001209127224 */ /* 0x040fe400078e0206 */
[----:B------:R-:W-:-:S04]  /*a100*/  IMAD R9, R9, 0x1000000, R2 ;  /* 0x0100000009097824 */ /* 0x000fc800078e0202 */
[----:B------:R-:W-:Y:S01]  /*a110*/  IMAD R18, R18, 0x10000, R9 ;  /* 0x0001000012127824 */ /* 0x000fe200078e0209 */
[----:B------:R-:W-:Y:S06]  /*a120*/  BRA `(.L_x_240) ;  /* 0x0000000000147947 */ /* 0x000fec0003800000 */
.L_x_237:
[----:B------:R-:W-:Y:S01]  /*a130*/  ULDC UR4, c[0x0][0xc3c] ;  /* 0x00030f0000047ab9 */ /* 0x000fe20000000800 */
[----:B------:R-:W-:Y:S02]  /*a140*/  IMAD.MOV.U32 R17, RZ, RZ, RZ ;  /* 0x000000ffff117224 */ /* 0x000fe400078e00ff */
[----:B------:R-:W-:Y:S02]  /*a150*/  IMAD.U32 R16, RZ, RZ, UR6 ;  /* 0x00000006ff107e24 */ /* 0x000fe4000f8e00ff */
[----:B------:R-:W-:Y:S02]  /*a160*/  IMAD.MOV.U32 R18, RZ, RZ, RZ ;  /* 0x000000ffff127224 */ /* 0x000fe400078e00ff */
[----:B------:R-:W-:-:S07]  /*a170*/  IMAD.U32 R19, RZ, RZ, UR4 ;  /* 0x00000004ff137e24 */ /* 0x000fce000f8e00ff */
.L_x_240:
[----:B------:R-:W-:-:S13]  /*a180*/  ISETP.NE.AND P0, PT, R7, RZ, PT ;  /* 0x000000ff0700720c */ /* 0x000fda0003f05270 */
[----:B------:R-:W0:Y:S01]  /*a190*/  @!P0 S2R R3, SR_CgaCtaId ;  /* 0x0000000000038919 */ /* 0x000e220000008800 */
[----:B------:R-:W-:-:S04]  /*a1a0*/  @!P0 MOV R0, 0x400 ;  /* 0x0000040000008802 */ /* 0x000fc80000000f00 */
[----:B0-----:R-:W-:-:S05]  /*a1b0*/  @!P0 LEA R0, R3, R0, 0x18 ;  /* 0x0000000003008211 */ /* 0x001fca00078ec0ff */
[----:B------:R1:W-:Y:S01]  /*a1c0*/  @!P0 STS.128 [R0+0x2a8d0], R16 ;  /* 0x02a8d01000008388 */ /* 0x0003e20000000c00 */
[----:B------:R-:W-:Y:S06]  /*a1d0*/  BAR.ARV 0x5, 0x180 ;  /* 0x0146000000007b1d */ /* 0x000fec0000002000 */
.L_x_235:
[----:B------:R2:W-:Y:S01]  /*a1e0*/  STL [R1+0x18], RZ ;  /* 0x000018ff01007387 */ /* 0x0005e20000100800 */
[----:B------:R-:W-:Y:S01]  /*a1f0*/  ULDC UR4, c[0x0][0xc3c] ;  /* 0x00030f0000047ab9 */ /* 0x000fe20000000800 */
[----:B------:R-:W-:Y:S01]  /*a200*/  IMAD.MOV.U32 R28, RZ, RZ, 0x1 ;  /* 0x00000001ff1c7424 */ /* 0x000fe200078e00ff */
[----:B0-----:R-:W-:Y:S01]  /*a210*/  ISETP.GE.AND P0, PT, R19, UR4, PT ;  /* 0x0000000413007c0c */ /* 0x001fe2000bf06270 */
[----:B------:R-:W-:-:S12]  /*a220*/  IMAD.MOV.U32 R27, RZ, RZ, RZ ;  /* 0x000000ffff1b7224 */ /* 0x000fd800078e00ff */
[----:B--2---:R-:W-:Y:S05]  /*a230*/  @P0 BRA `(.L_x_241) ;  /* 0x0000004800ac0947 */ /* 0x004fea0003800000 */
[----:B-1----:R-:W2:Y:S01]  /*a240*/  LDL R0, [R1+0x1c] ;  /* 0x00001c0001007983 */ /* 0x002ea20000100800 */
[----:B------:R-:W0:Y:S01]  /*a250*/  S2UR UR5, SR_CgaCtaId ;  /* 0x00000000000579c3 */ /* 0x000e220000008800 */
[----:B------:R-:W-:Y:S01]  /*a260*/  BSSY B8, `(.L_x_241) ;  /* 0x00004a8000087945 */ /* 0x000fe20003800000 */
[----:B------:R-:W-:Y:S01]  /*a270*/  IMAD.MOV.U32 R28, RZ, RZ, 0x1 ;  /* 0x00000001ff1c7424 */ /* 0x000fe200078e00ff */
[----:B------:R-:W1:Y:S01]  /*a280*/  S2R R5, SR_TID.X ;  /* 0x0000000000057919 */ /* 0x000e620000002100 */
[----:B------:R-:W-:Y:S01]  /*a290*/  IMAD.MOV.U32 R27, RZ, RZ, RZ ;  /* 0x000000ffff1b7224 */ /* 0x000fe200078e00ff */
[----:B------:R-:W-:Y:S01]  /*a2a0*/  ULDC UR39, c[0x0][0xc] ;  /* 0x0000030000277ab9 */ /* 0x000fe20000000800 */
[----:B------:R3:W-:Y:S01]  /*a2b0*/  STL [R1+0x18], RZ ;  /* 0x000018ff01007387 */ /* 0x0007e20000100800 */
[----:B-1----:R-:W-:Y:S02]  /*a2c0*/  LOP3.LUT R4, R5, 0x7f, RZ, 0xc0, !PT ;  /* 0x0000007f05047812 */ /* 0x002fe400078ec0ff */
[----:B--2---:R-:W-:-:S02]  /*a2d0*/  R2UR UR4, R0 ;  /* 0x00000000000472ca */ /* 0x004fc400000e0000 */
[----:B------:R-:W-:-:S04]  /*a2e0*/  SHF.L.U32 R0, R5, 0x3, RZ ;  /* 0x0000000305007819 */ /* 0x000fc800000006ff */
[----:B------:R-:W-:-:S04]  /*a2f0*/  LOP3.LUT R2, R0, 0x1f8, RZ, 0xc0, !PT ;  /* 0x000001f800027812 */ /* 0x000fc800078ec0ff */
[----:B------:R-:W-:Y:S01]  /*a300*/  LOP3.LUT R3, R2, 0x38, R5, 0x78, !PT ;  /* 0x0000003802037812 */ /* 0x000fe200078e7805 */
[----:B------:R-:W-:Y:S01]  /*a310*/  IMAD.SHL.U32 R2, R5, 0x10, RZ ;  /* 0x0000001005027824 */ /* 0x000fe200078e00ff */
[----:B------:R-:W-:Y:S01]  /*a320*/  SHF.R.U32.HI R5, RZ, 0x3, R4 ;  /* 0x00000003ff057819 */ /* 0x000fe20000011604 */
[----:B------:R-:W-:Y:S01]  /*a330*/  ULOP3.LUT UR38, UR4, 0x2, URZ, 0xfc, !UPT ;  /* 0x0000000204267892 */ /* 0x000fe2000f8efc3f */
[----:B------:R-:W-:Y:S02]  /*a340*/  LOP3.LUT R32, R3, 0x200, R0, 0xf8, !PT ;  /* 0x0000020003207812 */ /* 0x000fe400078ef800 */
[----:B------:R-:W-:Y:S01]  /*a350*/  UMOV UR4, 0x400 ;  /* 0x0000040000047882 */ /* 0x000fe20000000000 */
[----:B------:R-:W-:Y:S01]  /*a360*/  LOP3.LUT R4, R0, 0x38, RZ, 0xc0, !PT ;  /* 0x0000003800047812 */ /* 0x000fe200078ec0ff */
[----:B0-----:R-:W-:Y:S01]  /*a370*/  ULEA UR4, UR5, UR4, 0x18 ;  /* 0x0000000405047291 */ /* 0x001fe2000f8ec03f */
[----:B------:R-:W-:Y:S02]  /*a380*/  LOP3.LUT R3, R5, 0x70, R2, 0xf8, !PT ;  /* 0x0000007005037812 */ /* 0x000fe400078ef802 */
[----:B------:R-:W-:-:S02]  /*a390*/  LOP3.LUT R2, R4, 0x40, RZ, 0xfc, !PT ;  /* 0x0000004004027812 */ /* 0x000fc400078efcff */
[----:B------:R-:W-:Y:S01]  /*a3a0*/  LOP3.LUT R0, R4, 0x80, RZ, 0xfc, !PT ;  /* 0x0000008004007812 */ /* 0x000fe200078efcff */
[----:B------:R-:W-:-:S04]  /*a3b0*/  IMAD.U32 R22, RZ, RZ, UR4 ;  /* 0x00000004ff167e24 */ /* 0x000fc8000f8e00ff */
[----:B---3--:R-:W-:-:S07]  /*a3c0*/  IMAD R33, R32, 0x2, R22 ;  /* 0x0000000220217824 */ /* 0x008fce00078e0216 */
.L_x_304:
[----:B0-----:R-:W0:Y:S02]  /*a3d0*/  LDC.64 R30, c[0x0][0xc88] ;  /* 0x00032200ff1e7b82 */ /* 0x001e240000000a00 */
[----:B0-----:R-:W-:-:S06]  /*a3e0*/  IMAD.WIDE R30, R19, 0x4, R30 ;  /* 0x00000004131e7825 */ /* 0x001fcc00078e021e */
[----:B--2---:R-:W2:Y:S01]  /*a3f0*/  LDG.E R30, desc[UR36][R30.64] ;  /* 0x000000241e1e7981 */ /* 0x004ea2000c1e1900 */
[----:B------:R-:W-:Y:S05]  /*a400*/  YIELD ;  /* 0x0000000000007946 */ /* 0x000fea0003800000 */
[----:B------:R-:W-:Y:S01]  /*a410*/  ULDC.64 UR4, c[0x0][0xa28] ;  /* 0x00028a0000047ab9 */ /* 0x000fe20000000a00 */
[----:B------:R-:W-:Y:S01]  /*a420*/  IMAD.MOV.U32 R37, RZ, RZ, RZ ;  /* 0x000000ffff257224 */ /* 0x000fe200078e00ff */
[----:B------:R-:W-:Y:S01]  /*a430*/  ISETP.NE.U32.AND P0, PT, RZ, UR4, PT ;  /* 0x00000004ff007c0c */ /* 0x000fe2000bf05070 */
[----:B------:R-:W-:-:S03]  /*a440*/  ULDC.64 UR6, c[0x0][0xa18] ;  /* 0x0002860000067ab9 */ /* 0x000fc60000000a00 */
[----:B------:R-:W-:Y:S01]  /*a450*/  ISETP.NE.AND.EX P0, PT, RZ, UR5, PT, P0 ;  /* 0x00000005ff007c0c */ /* 0x000fe2000bf05300 */
[----:B------:R-:W-:Y:S01]  /*a460*/  IMAD.MOV.U32 R35, RZ, RZ, RZ ;  /* 0x000000ffff237224 */ /* 0x000fe200078e00ff */
[----:B--2---:R-:W-:-:S11]  /*a470*/  SHF.R.S32.HI R0, RZ, 0x1f, R30 ;  /* 0x0000001fff007819 */ /* 0x004fd6000001141e */
[C---:B------:R-:W-:Y:S01]  /*a480*/  @P0 LEA R2, P1, R30.reuse, UR4, 0x2 ;  /* 0x000000041e020c11 */ /* 0x040fe2000f8210ff */
[C---:B------:R-:W-:Y:S01]  /*a490*/  IMAD.SHL.U32 R24, R30.reuse, 0x4, RZ ;  /* 0x000000041e187824 */ /* 0x040fe200078e00ff */
[C-C-:B------:R-:W-:Y:S01]  /*a4a0*/  SHF.L.U64.HI R25, R30.reuse, 0x2, R0.reuse ;  /* 0x000000021e197819 */ /* 0x140fe20000010200 */
[----:B------:R0:W-:Y:S01]  /*a4b0*/  STL [R1+0x4], R0 ;  /* 0x0000040001007387 */ /* 0x0001e20000100800 */
[----:B------:R-:W-:Y:S01]  /*a4c0*/  @P0 LEA.HI.X R3, R30, UR5, R0, 0x2, P1 ;  /* 0x000000051e030c11 */ /* 0x000fe200088f1400 */
[----:B------:R-:W-:-:S04]  /*a4d0*/  ULDC.64 UR4, c[0x0][0xa00] ;  /* 0x0002800000047ab9 */ /* 0x000fc80000000a00 */
[----:B------:R1:W5:Y:S01]  /*a4e0*/  @P0 LDG.E R37, desc[UR36][R2.64] ;  /* 0x0000002402250981 */ /* 0x000362000c1e1900 */
[----:B------:R-:W-:Y:S02]  /*a4f0*/  ISETP.NE.U32.AND P0, PT, RZ, UR4, PT ;  /* 0x00000004ff007c0c */ /* 0x000fe4000bf05070 */
[----:B------:R-:W-:Y:S02]  /*a500*/  LOP3.LUT R23, R23, 0xffffffbf, RZ, 0xc0, !PT ;  /* 0xffffffbf17177812 */ /* 0x000fe400078ec0ff */
[----:B------:R-:W-:Y:S02]  /*a510*/  ISETP.NE.AND.EX P2, PT, RZ, UR5, PT, P0 ;  /* 0x00000005ff007c0c */ /* 0x000fe4000bf45300 */
[----:B------:R-:W-:Y:S02]  /*a520*/  ISETP.NE.U32.AND P0, PT, RZ, UR6, PT ;  /* 0x00000006ff007c0c */ /* 0x000fe4000bf05070 */
[----:B-1----:R-:W-:Y:S02]  /*a530*/  IADD3 R2, P1, R24, UR4, RZ ;  /* 0x0000000418027c10 */ /* 0x002fe4000ff3e0ff */
[----:B------:R-:W-:-:S02]  /*a540*/  ISETP.NE.AND.EX P0, PT, RZ, UR7, PT, P0 ;  /* 0x00000007ff007c0c */ /* 0x000fc4000bf05300 */
[----:B------:R-:W-:Y:S01]  /*a550*/  IADD3.X R3, R25, UR5, RZ, P1, !PT ;  /* 0x0000000519037c10 */ /* 0x000fe20008ffe4ff */
[----:B------:R-:W-:-:S04]  /*a560*/  ULDC.64 UR4, c[0x0][0x418] ;  /* 0x0001060000047ab9 */ /* 0x000fc80000000a00 */
[----:B------:R-:W-:Y:S01]  /*a570*/  @P2 LOP3.LUT R23, R23, 0x40, RZ, 0xfc, !PT ;  /* 0x0000004017172812 */ /* 0x000fe200078efcff */
[----:B------:R1:W5:Y:S05]  /*a580*/  @P2 LDG.E R35, desc[UR36][R2.64] ;  /* 0x0000002402232981 */ /* 0x00036a000c1e1900 */
[----:B------:R-:W-:-:S04]  /*a590*/  @P0 IADD3 R4, P1, R24, UR6, RZ ;  /* 0x0000000618040c10 */ /* 0x000fc8000ff3e0ff */
[----:B------:R-:W-:-:S05]  /*a5a0*/  @P0 IADD3.X R5, R25, UR7, RZ, P1, !PT ;  /* 0x0000000719050c10 */ /* 0x000fca0008ffe4ff */
[----:B0-----:R-:W2:Y:S01]  /*a5b0*/  @P0 LDG.E R0, desc[UR36][R4.64] ;  /* 0x0000002404000981 */ /* 0x001ea2000c1e1900 */
[----:B------:R-:W-:-:S03]  /*a5c0*/  UISETP.NE.U32.AND UP0, UPT, UR4, URZ, UPT ;  /* 0x0000003f0400728c */ /* 0x000fc6000bf05070 */
[----:B------:R-:W-:Y:S01]  /*a5d0*/  ULDC UR4, c[0x0][0x424] ;  /* 0x0001090000047ab9 */ /* 0x000fe20000000800 */
[----:B------:R-:W-:-:S03]  /*a5e0*/  UISETP.NE.AND.EX UP0, UPT, UR5, URZ, UPT, UP0 ;  /* 0x0000003f0500728c */ /* 0x000fc6000bf05300 */
[----:B------:R-:W-:Y:S01]  /*a5f0*/  ULDC UR5, c[0x0][0x2f0] ;  /* 0x0000bc0000057ab9 */ /* 0x000fe20000000800 */
[----:B------:R-:W-:-:S04]  /*a600*/  USEL UR4, UR4, 0x1, UP0 ;  /* 0x0000000104047887 */ /* 0x000fc80008000000 */
[----:B------:R-:W-:-:S06]  /*a610*/  UIMAD UR4, UR4, UR5, URZ ;  /* 0x00000005040472a4 */ /* 0x000fcc000f8e023f */
[----:B------:R-:W-:Y:S01]  /*a620*/  IMAD.U32 R34, RZ, RZ, UR4 ;  /* 0x00000004ff227e24 */ /* 0x000fe2000f8e00ff */
[----:B--2---:R1:W-:Y:S01]  /*a630*/  @P0 STL [R1+0x10], R0 ;  /* 0x0000100001000387 */ /* 0x0043e20000100800 */
[----:B------:R-:W-:Y:S05]  /*a640*/  @P0 BRA `(.L_x_242) ;  /* 0x0000000000200947 */ /* 0x000fea0003800000 */
[----:B------:R-:W-:Y:S02]  /*a650*/  ULDC UR4, c[0x0][0x288] ;  /* 0x0000a20000047ab9 */ /* 0x000fe40000000800 */
[----:B-1----:R-:W-:-:S05]  /*a660*/  IMAD.U32 R0, RZ, RZ, UR4 ;  /* 0x00000004ff007e24 */ /* 0x002fca000f8e00ff */
[----:B------:R0:W-:Y:S01]  /*a670*/  STL [R1+0x10], R0 ;  /* 0x0000100001007387 */ /* 0x0001e20000100800 */
[----:B------:R-:W-:Y:S05]  /*a680*/  @!P2 BRA `(.L_x_242) ;  /* 0x000000000010a947 */ /* 0x000fea0003800000 */
[----:B------:R-:W2:Y:S04]  /*a690*/  LDG.E R5, desc[UR36][R2.64] ;  /* 0x0000002402057981 */ /* 0x000ea8000c1e1900 */
[----:B0-----:R-:W2:Y:S02]  /*a6a0*/  LDG.E R0, desc[UR36][R2.64+0x4] ;  /* 0x0000042402007981 */ /* 0x001ea4000c1e1900 */
[----:B--2---:R-:W-:-:S05]  /*a6b0*/  IADD3 R0, -R5, R0, RZ ;  /* 0x0000000005007210 */ /* 0x004fca0007ffe1ff */
[----:B------:R2:W-:Y:S02]  /*a6c0*/  STL [R1+0x10], R0 ;  /* 0x0000100001007387 */ /* 0x0005e40000100800 */
.L_x_242:
[----:B------:R-:W-:Y:S01]  /*a6d0*/  ULDC.64 UR4, c[0x0][0xa20] ;  /* 0x0002880000047ab9 */ /* 0x000fe20000000a00 */
[----:B------:R-:W-:Y:S01]  /*a6e0*/  IMAD.MOV.U32 R31, RZ, RZ, R30 ;  /* 0x000000ffff1f7224 */ /* 0x000fe200078e001e */
[----:B------:R-:W-:-:S04]  /*a6f0*/  ISETP.NE.U32.AND P0, PT, RZ, UR4, PT ;  /* 0x00000004ff007c0c */ /* 0x000fc8000bf05070 */
[----:B------:R-:W-:-:S13]  /*a700*/  ISETP.NE.AND.EX P0, PT, RZ, UR5, PT, P0 ;  /* 0x00000005ff007c0c */ /* 0x000fda000bf05300 */
[----:B------:R-:W-:Y:S05]  /*a710*/  @!P0 BRA `(.L_x_243) ;  /* 0x0000000000108947 */ /* 0x000fea0003800000 */
[----:B-1----:R-:W-:-:S04]  /*a720*/  IADD3 R2, P0, R24, UR4, RZ ;  /* 0x0000000418027c10 */ /* 0x002fc8000ff1e0ff */
[----:B------:R-:W-:-:S05]  /*a730*/  IADD3.X R3, R25, UR5, RZ, P0, !PT ;  /* 0x0000000519037c10 */ /* 0x000fca00087fe4ff */
[----:B------:R1:W5:Y:S01]  /*a740*/  LDG.E R34, desc[UR36][R2.64] ;  /* 0x0000002402227981 */ /* 0x000362000c1e1900 */
[----:B------:R-:W-:Y:S05]  /*a750*/  BRA `(.L_x_244) ;  /* 0x0000000000247947 */ /* 0x000fea0003800000 */
.L_x_243:
[----:B------:R-:W-:Y:S02]  /*a760*/  ULDC.64 UR4, c[0x0][0xa08] ;  /* 0x0002820000047ab9 */ /* 0x000fe40000000a00 */
[----:B------:R-:W-:-:S04]  /*a770*/  ISETP.NE.U32.AND P0, PT, RZ, UR4, PT ;  /* 0x00000004ff007c0c */ /* 0x000fc8000bf05070 */
[----:B------:R-:W-:-:S13]  /*a780*/  ISETP.NE.AND.EX P0, PT, RZ, UR5, PT, P0 ;  /* 0x00000005ff007c0c */ /* 0x000fda000bf05300 */
[----:B------:R-:W-:Y:S05]  /*a790*/  @!P0 BRA `(.L_x_244) ;  /* 0x0000000000148947 */ /* 0x000fea0003800000 */
[----:B-1----:R-:W1:Y:S02]  /*a7a0*/  LDC.64 R2, c[0x0][0xa08] ;  /* 0x00028200ff027b82 */ /* 0x002e640000000a00 */
[----:B-1----:R-:W-:-:S05]  /*a7b0*/  IMAD.WIDE R2, R31, 0x4, R2 ;  /* 0x000000041f027825 */ /* 0x002fca00078e0202 */
[----:B------:R-:W3:Y:S04]  /*a7c0*/  LDG.E R34, desc[UR36][R2.64] ;  /* 0x0000002402227981 */ /* 0x000ee8000c1e1900 */
[----:B------:R-:W3:Y:S02]  /*a7d0*/  LDG.E R5, desc[UR36][R2.64+0x4] ;  /* 0x0000042402057981 */ /* 0x000ee4000c1e1900 */
[----:B---3--:R-:W-:-:S07]  /*a7e0*/  IMAD.IADD R34, R5, 0x1, -R34 ;  /* 0x0000000105227824 */ /* 0x008fce00078e0a22 */
.L_x_244:
[----:B-----5:R-:W-:Y:S01]  /*a7f0*/  IMAD.IADD R34, R34, 0x1, -R37 ;  /* 0x0000000122227824 */ /* 0x020fe200078e0a25 */
[----:B012---:R-:W-:Y:S01]  /*a800*/  LOP3.LUT R0, R18, 0xff000000, RZ, 0xc0, !PT ;  /* 0xff00000012007812 */ /* 0x007fe200078ec0ff */
[----:B------:R-:W-:Y:S02]  /*a810*/  BSSY B0, `(.L_x_245) ;  /* 0x0000029000007945 */ /* 0x000fe40003800000 */
[C---:B------:R-:W-:Y:S01]  /*a820*/  VIADD R2, R34.reuse, 0x5f ;  /* 0x0000005f22027836 */ /* 0x040fe20000000000 */
[----:B------:R-:W-:Y:S02]  /*a830*/  ISETP.GE.AND P0, PT, R34, 0x1, PT ;  /* 0x000000012200780c */ /* 0x000fe40003f06270 */
[----:B------:R-:W-:Y:S01]  /*a840*/  SHF.R.U32.HI R3, RZ, 0x8, R0 ;  /* 0x00000008ff037819 */ /* 0x000fe20000011600 */
[----:B------:R-:W-:Y:S01]  /*a850*/  IMAD.HI R2, R2, 0x2aaaaaab, RZ ;  /* 0x2aaaaaab02027827 */ /* 0x000fe200078e02ff */
[----:B------:R-:W-:-:S04]  /*a860*/  LOP3.LUT R0, R18, 0xff0000, RZ, 0xc0, !PT ;  /* 0x00ff000012007812 */ /* 0x000fc800078ec0ff */
[----:B------:R-:W-:Y:S01]  /*a870*/  LEA.HI R0, R0, R3, RZ, 0x10 ;  /* 0x0000000300007211 */ /* 0x000fe200078f80ff */
[----:B------:R-:W-:Y:S01]  /*a880*/  IMAD.MOV.U32 R3, RZ, RZ, RZ ;  /* 0x000000ffff037224 */ /* 0x000fe200078e00ff */
[----:B------:R-:W-:Y:S02]  /*a890*/  SHF.R.U32.HI R5, RZ, 0x1f, R2 ;  /* 0x0000001fff057819 */ /* 0x000fe40000011602 */
[----:B------:R-:W-:Y:S02]  /*a8a0*/  LOP3.LUT R36, R0, 0xff, RZ, 0xc0, !PT ;  /* 0x000000ff00247812 */ /* 0x000fe400078ec0ff */
[----:B------:R-:W-:Y:S01]  /*a8b0*/  LEA.HI.SX32 R5, R2, R5, 0x1c ;  /* 0x0000000502057211 */ /* 0x000fe200078fe2ff */
[----:B------:R-:W-:Y:S06]  /*a8c0*/  @!P0 BRA `(.L_x_246) ;  /* 0x0000000000748947 */ /* 0x000fec0003800000 */
[----:B------:R-:W-:-:S04]  /*a8d0*/  SHF.R.U32.HI R0, RZ, 0x10, R0 ;  /* 0x00000010ff007819 */ /* 0x000fc80000011600 */
[----:B------:R-:W-:-:S13]  /*a8e0*/  ISETP.NE.AND P0, PT, R0, RZ, PT ;  /* 0x000000ff0000720c */ /* 0x000fda0003f05270 */
[----:B------:R-:W0:Y:S02]  /*a8f0*/  @!P0 LDC R0, c[0x0][0x9f0] ;  /* 0x00027c00ff008b82 */ /* 0x000e240000000800 */
[-C--:B0-----:R-:W-:Y:S02]  /*a900*/  IABS R4, R0.reuse ;  /* 0x0000000000047213 */ /* 0x081fe40000000000 */
[----:B------:R-:W-:Y:S02]  /*a910*/  IADD3 R7, R0, -0x1, R5 ;  /* 0xffffffff00077810 */ /* 0x000fe40007ffe005 */
[----:B------:R-:W0:Y:S02]  /*a920*/  I2F.RP R6, R4 ;  /* 0x0000000400067306 */ /* 0x000e240000209400 */
[----:B------:R-:W-:-:S04]  /*a930*/  LOP3.LUT R2, R7, R0, RZ, 0x3c, !PT ;  /* 0x0000000007027212 */ /* 0x000fc800078e3cff */
[----:B------:R-:W-:Y:S01]  /*a940*/  ISETP.GE.AND P2, PT, R2, RZ, PT ;  /* 0x000000ff0200720c */ /* 0x000fe20003f46270 */
[----:B------:R-:W-:Y:S01]  /*a950*/  IMAD.MOV.U32 R2, RZ, RZ, RZ ;  /* 0x000000ffff027224 */ /* 0x000fe200078e00ff */
[----:B0-----:R-:W0:Y:S02]  /*a960*/  MUFU.RCP R6, R6 ;  /* 0x0000000600067308 */ /* 0x001e240000001000 */
[----:B0-----:R-:W-:Y:S01]  /*a970*/  VIADD R3, R6, 0xffffffe ;  /* 0x0ffffffe06037836 */ /* 0x001fe20000000000 */
[----:B------:R-:W-:-:S05]  /*a980*/  IABS R6, R0 ;  /* 0x0000000000067213 */ /* 0x000fca0000000000 */
[----:B------:R-:W0:Y:S01]  /*a990*/  F2I.FTZ.U32.TRUNC.NTZ R3, R3 ;  /* 0x0000000300037305 */ /* 0x000e22000021f000 */
[----:B------:R-:W-:Y:S02]  /*a9a0*/  IMAD.MOV R6, RZ, RZ, -R6 ;  /* 0x000000ffff067224 */ /* 0x000fe400078e0a06 */
[----:B0-----:R-:W-:-:S04]  /*a9b0*/  IMAD.MOV R9, RZ, RZ, -R3 ;  /* 0x000000ffff097224 */ /* 0x001fc800078e0a03 */
[----:B------:R-:W-:-:S04]  /*a9c0*/  IMAD R9, R9, R4, RZ ;  /* 0x0000000409097224 */ /* 0x000fc800078e02ff */
[----:B------:R-:W-:Y:S01]  /*a9d0*/  IMAD.HI.U32 R2, R3, R9, R2 ;  /* 0x0000000903027227 */ /* 0x000fe200078e0002 */
[----:B------:R-:W-:-:S05]  /*a9e0*/  IABS R3, R7 ;  /* 0x0000000700037213 */ /* 0x000fca0000000000 */
[----:B------:R-:W-:-:S04]  /*a9f0*/  IMAD.HI.U32 R2, R2, R3, RZ ;  /* 0x0000000302027227 */ /* 0x000fc800078e00ff */
[----:B------:R-:W-:-:S05]  /*aa00*/  IMAD R3, R2, R6, R3 ;  /* 0x0000000602037224 */ /* 0x000fca00078e0203 */
[----:B------:R-:W-:-:S13]  /*aa10*/  ISETP.GT.U32.AND P1, PT, R4, R3, PT ;  /* 0x000000030400720c */ /* 0x000fda0003f24070 */
[----:B------:R-:W-:Y:S01]  /*aa20*/  @!P1 IMAD.IADD R3, R3, 0x1, -R4 ;  /* 0x0000000103039824 */ /* 0x000fe200078e0a04 */
[----:B------:R-:W-:Y:S02]  /*aa30*/  @!P1 IADD3 R2, R2, 0x1, RZ ;  /* 0x0000000102029810 */ /* 0x000fe40007ffe0ff */
[----:B------:R-:W-:Y:S02]  /*aa40*/  ISETP.NE.AND P1, PT, R0, RZ, PT ;  /* 0x000000ff0000720c */ /* 0x000fe40003f25270 */
[----:B------:R-:W-:-:S13]  /*aa50*/  ISETP.GE.U32.AND P0, PT, R3, R4, PT ;  /* 0x000000040300720c */ /* 0x000fda0003f06070 */
[----:B------:R-:W-:-:S04]  /*aa60*/  @P0 VIADD R2, R2, 0x1 ;  /* 0x0000000102020836 */ /* 0x000fc80000000000 */
[----:B------:R-:W-:Y:S01]  /*aa70*/  @!P2 IMAD.MOV R2, RZ, RZ, -R2 ;  /* 0x000000ffff02a224 */ /* 0x000fe200078e0a02 */
[----:B------:R-:W-:-:S05]  /*aa80*/  @!P1 LOP3.LUT R2, RZ, R0, RZ, 0x33, !PT ;  /* 0x00000000ff029212 */ /* 0x000fca00078e33ff */
[----:B------:R-:W-:-:S07]  /*aa90*/  IMAD.MOV.U32 R3, RZ, RZ, R2 ;  /* 0x000000ffff037224 */ /* 0x000fce00078e0002 */
.L_x_246:
[----:B------:R-:W-:Y:S05]  /*aaa0*/  BSYNC B0 ;  /* 0x0000000000007941 */ /* 0x000fea0003800000 */
.L_x_245:
[-C--:B------:R-:W-:Y:S01]  /*aab0*/  IMAD R36, R36, R3.reuse, RZ ;  /* 0x0000000324247224 */ /* 0x080fe200078e02ff */
[----:B------:R-:W-:Y:S04]  /*aac0*/  BSSY B7, `(.L_x_247) ;  /* 0x000035f000077945 */ /* 0x000fe80003800000 */
[----:B------:R-:W-:-:S04]  /*aad0*/  VIADDMNMX R29, R36, R3, R5, PT ;  /* 0x00000003241d7246 */ /* 0x000fc80003800105 */
[----:B------:R-:W-:Y:S01]  /*aae0*/  ISETP.GT.AND P0, PT, R29, R36, PT ;  /* 0x000000241d00720c */ /* 0x000fe20003f04270 */
[----:B------:R0:W-:-:S12]  /*aaf0*/  STL [R1+0x14], R29 ;  /* 0x0000141d01007387 */ /* 0x0001d80000100800 */
[----:B0-----:R-:W-:Y:S05]  /*ab00*/  @P0 BRA `(.L_x_248) ;  /* 0x0000000000440947 */ /* 0x001fea0003800000 */
[----:B------:R-:W0:Y:S02]  /*ab10*/  S2R R0, SR_TID.X ;  /* 0x0000000000007919 */ /* 0x000e240000002100 */
[----:B0-----:R-:W-:-:S04]  /*ab20*/  LOP3.LUT R0, R0, 0x7f, RZ, 0xc0, !PT ;  /* 0x0000007f00007812 */ /* 0x001fc800078ec0ff */
[----:B------:R-:W-:-:S13]  /*ab30*/  ISETP.NE.AND P0, PT, R0, RZ, PT ;  /* 0x000000ff0000720c */ /* 0x000fda0003f05270 */
[----:B------:R-:W-:Y:S05]  /*ab40*/  @P0 BRA `(.L_x_249) ;  /* 0x0000003400580947 */ /* 0x000fea0003800000 */
[----:B------:R-:W0:Y:S01]  /*ab50*/  S2R R7, SR_LANEID ;  /* 0x0000000000077919 */ /* 0x000e220000000000 */
[----:B------:R-:W-:Y:S01]  /*ab60*/  VOTEU.ANY UR4, UPT, PT ;  /* 0x0000000000047886 */ /* 0x000fe200038e0100 */
[----:B------:R-:W1:Y:S01]  /*ab70*/  LDC.64 R2, c[0x0][0xc60] ;  /* 0x00031800ff027b82 */ /* 0x000e620000000a00 */
[----:B------:R-:W0:Y:S08]  /*ab80*/  FLO.U32 R0, UR4 ;  /* 0x0000000400007d00 */ /* 0x000e3000080e0000 */
[----:B------:R-:W1:Y:S01]  /*ab90*/  POPC R5, UR4 ;  /* 0x0000000400057d09 */ /* 0x000e620008000000 */
[----:B0-----:R-:W-:-:S13]  /*aba0*/  ISETP.EQ.U32.AND P0, PT, R0, R7, PT ;  /* 0x000000070000720c */ /* 0x001fda0003f02070 */
[----:B-1----:R-:W2:Y:S01]  /*abb0*/  @P0 ATOMG.E.ADD.STRONG.GPU PT, R3, desc[UR36][R2.64], R5 ;  /* 0x00000005020309a8 */ /* 0x002ea200081ee1e4 */
[----:B------:R-:W0:Y:S02]  /*abc0*/  S2R R4, SR_LTMASK ;  /* 0x0000000000047919 */ /* 0x000e240000003900 */
[----:B0-----:R-:W-:-:S04]  /*abd0*/  LOP3.LUT R4, R4, UR4, RZ, 0xc0, !PT ;  /* 0x0000000404047c12 */ /* 0x001fc8000f8ec0ff */
[----:B------:R-:W0:Y:S01]  /*abe0*/  POPC R7, R4 ;  /* 0x0000000400077309 */ /* 0x000e220000000000 */
[----:B--2---:R-:W0:Y:S02]  /*abf0*/  SHFL.IDX PT, R0, R3, R0, 0x1f ;  /* 0x00001f0003007589 */ /* 0x004e2400000e0000 */
[----:B0-----:R-:W-:Y:S01]  /*ac00*/  IADD3 R16, R0, UR39, R7 ;  /* 0x0000002700107c10 */ /* 0x001fe2000fffe007 */
[----:B------:R-:W-:Y:S06]  /*ac10*/  BRA `(.L_x_249) ;  /* 0x0000003400247947 */ /* 0x000fec0003800000 */
.L_x_248:
[----:B------:R-:W-:Y:S01]  /*ac20*/  VIADD R0, R22, 0x18400 ;  /* 0x0001840016007836 */ /* 0x000fe20000000000 */
[----:B------:R-:W-:Y:S04]  /*ac30*/  BSSY B6, `(.L_x_250) ;  /* 0x0000013000067945 */ /* 0x000fe80003800000 */
[----:B------:R-:W-:-:S13]  /*ac40*/  LOP3.LUT P0, RZ, R0, 0x3ff, RZ, 0xc0, !PT ;  /* 0x000003ff00ff7812 */ /* 0x000fda000780c0ff */
[----:B------:R-:W-:Y:S05]  /*ac50*/  @!P0 BRA `(.L_x_251) ;  /* 0x0000000000408947 */ /* 0x000fea0003800000 */
[----:B------:R-:W-:Y:S01]  /*ac60*/  MOV R2, 0x0 ;  /* 0x0000000000027802 */ /* 0x000fe20000000f00 */
[----:B------:R-:W-:Y:S01]  /*ac70*/  ULDC.64 UR6, c[0x4][0x90] ;  /* 0x0100240000067ab9 */ /* 0x000fe20000000a00 */
[----:B------:R-:W-:Y:S01]  /*ac80*/  ULDC.64 UR8, c[0x4][0x98] ;  /* 0x0100260000087ab9 */ /* 0x000fe20000000a00 */
[----:B------:R-:W-:Y:S01]  /*ac90*/  ULDC.64 UR4, c[0x4][0x8] ;  /* 0x0100020000047ab9 */ /* 0x000fe20000000a00 */
[----:B------:R-:W-:Y:S01]  /*aca0*/  IMAD.U32 R4, RZ, RZ, UR6 ;  /* 0x00000006ff047e24 */ /* 0x000fe2000f8e00ff */
[----:B------:R-:W-:Y:S01]  /*acb0*/  MOV R8, 0x70 ;  /* 0x0000007000087802 */ /* 0x000fe20000000f00 */
[----:B------:R-:W0:Y:S01]  /*acc0*/  LDC.64 R2, c[0x4][R2] ;  /* 0x0100000002027b82 */ /* 0x000e220000000a00 */
[----:B------:R-:W-:Y:S02]  /*acd0*/  IMAD.U32 R5, RZ, RZ, UR7 ;  /* 0x00000007ff057e24 */ /* 0x000fe4000f8e00ff */
[----:B------:R-:W-:Y:S02]  /*ace0*/  IMAD.U32 R6, RZ, RZ, UR8 ;  /* 0x00000008ff067e24 */ /* 0x000fe4000f8e00ff */
[----:B------:R-:W-:-:S02]  /*acf0*/  IMAD.U32 R7, RZ, RZ, UR9 ;  /* 0x00000009ff077e24 */ /* 0x000fc4000f8e00ff */
[----:B------:R-:W-:Y:S02]  /*ad00*/  IMAD.U32 R10, RZ, RZ, UR4 ;  /* 0x00000004ff0a7e24 */ /* 0x000fe4000f8e00ff */
[----:B------:R-:W-:Y:S02]  /*ad10*/  IMAD.U32 R11, RZ, RZ, UR5 ;  /* 0x00000005ff0b7e24 */ /* 0x000fe4000f8e00ff */
[----:B------:R-:W-:Y:S02]  /*ad20*/  IMAD.MOV.U32 R12, RZ, RZ, 0x1 ;  /* 0x00000001ff0c7424 */ /* 0x000fe400078e00ff */
[----:B------:R-:W-:-:S07]  /*ad30*/  IMAD.MOV.U32 R13, RZ, RZ, RZ ;  /* 0x000000ffff0d7224 */ /* 0x000fce00078e00ff */
[----:B------:R-:W-:-:S07]  /*ad40*/  LEPC R20, `(.L_x_251) ;  /* 0x000000001014794e */ /* 0x000fce0000000000 */
[----:B0-----:R-:W-:Y:S05]  /*ad50*/  CALL.ABS.NOINC R2 ;  /* 0x0000000002007343 */ /* 0x001fea0003c00000 */
.L_x_251:
[----:B------:R-:W-:Y:S05]  /*ad60*/  BSYNC B6 ;  /* 0x0000000000067941 */ /* 0x000fea0003800000 */
.L_x_250:
        /* <DEDUP_REMOVED lines=8> */
[----:B------:R0:W1:Y:S01]  /*adf0*/  LDC.64 R2, c[0x4][R26] ;  /* 0x010000001a027b82 */ /* 0x0000620000000a00 */
[----:B------:R-:W-:Y:S01]  /*ae00*/  IMAD.U32 R4, RZ, RZ, UR6 ;  /* 0x00000006ff047e24 */ /* 0x000fe2000f8e00ff */
[----:B------:R-:W-:Y:S01]  /*ae10*/  MOV R12, 0x1 ;  /* 0x00000001000c7802 */ /* 0x000fe20000000f00 */
[----:B------:R-:W-:Y:S02]  /*ae20*/  IMAD.U32 R5, RZ, RZ, UR7 ;  /* 0x00000007ff057e24 */ /* 0x000fe4000f8e00ff */
[----:B------:R-:W-:Y:S02]  /*ae30*/  IMAD.U32 R6, RZ, RZ, UR8 ;  /* 0x00000008ff067e24 */ /* 0x000fe4000f8e00ff */
[----:B------:R-:W-:-:S02]  /*ae40*/  IMAD.U32 R7, RZ, RZ, UR9 ;  /* 0x00000009ff077e24 */ /* 0x000fc4000f8e00ff */
[----:B------:R-:W-:Y:S02]  /*ae50*/  IMAD.U32 R10, RZ, RZ, UR4 ;  /* 0x00000004ff0a7e24 */ /* 0x000fe4000f8e00ff */
[----:B------:R-:W-:Y:S02]  /*ae60*/  IMAD.U32 R11, RZ, RZ, UR5 ;  /* 0x00000005ff0b7e24 */ /* 0x000fe4000f8e00ff */
[----:B------:R-:W-:Y:S02]  /*ae70*/  IMAD.MOV.U32 R8, RZ, RZ, 0x70 ;  /* 0x00000070ff087424 */ /* 0x000fe400078e00ff */
[----:B0-----:R-:W-:-:S07]  /*ae80*/  IMAD.MOV.U32 R13, RZ, RZ, RZ ;  /* 0x000000ffff0d7224 */ /* 0x001fce00078e00ff */
[----:B------:R-:W-:-:S07]  /*ae90*/  LEPC R20, `(.L_x_254) ;  /* 0x000000001014794e */ /* 0x000fce0000000000 */
[----:B-1----:R-:W-:Y:S05]  /*aea0*/  CALL.ABS.NOINC R2 ;  /* 0x0000000002007343 */ /* 0x002fea0003c00000 */
.L_x_254:
[----:B------:R0:W1:Y:S01]  /*aeb0*/  LDC.64 R2, c[0x4][R26] ;  /* 0x010000001a027b82 */ /* 0x0000620000000a00 */
[----:B------:R-:W-:Y:S01]  /*aec0*/  ULDC.64 UR6, c[0x4][0x90] ;  /* 0x0100240000067ab9 */ /* 0x000fe20000000a00 */
[----:B------:R-:W-:Y:S01]  /*aed0*/  ULDC.64 UR8, c[0x4][0x98] ;  /* 0x0100260000087ab9 */ /* 0x000fe20000000a00 */
[----:B------:R-:W-:Y:S01]  /*aee0*/  ULDC.64 UR4, c[0x4][0x18] ;  /* 0x0100060000047ab9 */ /* 0x000fe20000000a00 */
[----:B------:R-:W-:Y:S02]  /*aef0*/  IMAD.U32 R4, RZ, RZ, UR6 ;  /* 0x00000006ff047e24 */ /* 0x000fe4000f8e00ff */
[----:B------:R-:W-:Y:S02]  /*af00*/  IMAD.U32 R5, RZ, RZ, UR7 ;  /* 0x00000007ff057e24 */ /* 0x000fe4000f8e00ff */
[----:B------:R-:W-:Y:S02]  /*af10*/  IMAD.U32 R6, RZ, RZ, UR8 ;  /* 0x00000008ff067e24 */ /* 0x000fe4000f8e00ff */
[----:B------:R-:W-:-:S02]  /*af20*/  IMAD.U32 R7, RZ, RZ, UR9 ;  /* 0x00000009ff077e24 */ /* 0x000fc4000f8e00ff */
[----:B------:R-:W-:Y:S02]  /*af30*/  IMAD.U32 R10, RZ, RZ, UR4 ;  /* 0x00000004ff0a7e24 */ /* 0x000fe4000f8e00ff */
[----:B------:R-:W-:Y:S02]  /*af40*/  IMAD.U32 R11, RZ, RZ, UR5 ;  /* 0x00000005ff0b7e24 */ /* 0x000fe4000f8e00ff */
[----:B------:R-:W-:Y:S02]  /*af50*/  IMAD.MOV.U32 R8, RZ, RZ, 0x70 ;  /* 0x00000070ff087424 */ /* 0x000fe400078e00ff */
[----:B------:R-:W-:Y:S02]  /*af60*/  IMAD.MOV.U32 R12, RZ, RZ, 0x1 ;  /* 0x00000001ff0c7424 */ /* 0x000fe400078e00ff */
[----:B0-----:R-:W-:-:S07]  /*af70*/  IMAD.MOV.U32 R13, RZ, RZ, RZ ;  /* 0x000000ffff0d7224 */ /* 0x001fce00078e00ff */
[----:B------:R-:W-:-:S07]  /*af80*/  LEPC R20, `(.L_x_253) ;  /* 0x000000001014794e */ /* 0x000fce0000000000 */
[----:B-1----:R-:W-:Y:S05]  /*af90*/  CALL.ABS.NOINC R2 ;  /* 0x0000000002007343 */ /* 0x002fea0003c00000 */
.L_x_253:
[----:B------:R-:W-:Y:S05]  /*afa0*/  BSYNC B6 ;  /* 0x0000000000067941 */ /* 0x000fea0003800000 */
.L_x_252:
[----:B------:R-:W-:Y:S01]  /*afb0*/  ULDC.64 UR4, c[0x0][0x9f8] ;  /* 0x00027e0000047ab9 */ /* 0x000fe20000000a00 */
[----:B------:R-:W0:Y:S01]  /*afc0*/  LDC R6, c[0x0][0x430] ;  /* 0x00010c00ff067b82 */ /* 0x000e220000000800 */
[----:B------:R-:W-:Y:S01]  /*afd0*/  ISETP.NE.U32.AND P0, PT, RZ, UR4, PT ;  /* 0x00000004ff007c0c */ /* 0x000fe2000bf05070 */
[----:B------:R-:W1:Y:S03]  /*afe0*/  S2R R2, SR_TID.X ;  /* 0x0000000000027919 */ /* 0x000e660000002100 */
[----:B------:R-:W-:-:S13]  /*aff0*/  ISETP.NE.AND.EX P0, PT, RZ, UR5, PT, P0 ;  /* 0x00000005ff007c0c */ /* 0x000fda000bf05300 */
[----:B------:R-:W-:Y:S01]  /*b000*/  @P0 IADD3 R24, P1, R24, UR4, RZ ;  /* 0x0000000418180c10 */ /* 0x000fe2000ff3e0ff */
[----:B------:R-:W2:Y:S01]  /*b010*/  S2R R21, SR_TID.X ;  /* 0x0000000000157919 */ /* 0x000ea20000002100 */
[----:B------:R-:W-:Y:S01]  /*b020*/  LOP3.LUT R23, R23, 0xffffffdf, RZ, 0xc0, !PT ;  /* 0xffffffdf17177812 */ /* 0x000fe200078ec0ff */
[----:B------:R-:W-:Y:S01]  /*b030*/  ULDC UR4, c[0x0][0x320] ;  /* 0x0000c80000047ab9 */ /* 0x000fe20000000800 */
[----:B------:R-:W-:-:S05]  /*b040*/  @P0 IADD3.X R25, R25, UR5, RZ, P1, !PT ;  /* 0x0000000519190c10 */ /* 0x000fca0008ffe4ff */
[----:B------:R3:W4:Y:S01]  /*b050*/  @P0 LDG.E R31, desc[UR36][R24.64] ;  /* 0x00000024181f0981 */ /* 0x000722000c1e1900 */
[----:B0-----:R-:W-:Y:S01]  /*b060*/  ISETP.NE.AND P2, PT, R6, 0x1, PT ;  /* 0x000000010600780c */ /* 0x001fe20003f45270 */
[----:B------:R-:W0:Y:S01]  /*b070*/  S2R R26, SR_TID.X ;  /* 0x00000000001a7919 */ /* 0x000e220000002100 */
[----:B-1----:R-:W-:Y:S01]  /*b080*/  LOP3.LUT R2, R2, 0x7f, RZ, 0xc0, !PT ;  /* 0x0000007f02027812 */ /* 0x002fe200078ec0ff */
[----:B---3--:R-:W-:-:S03]  /*b090*/  VIADD R25, R29, 0xffffffff ;  /* 0xffffffff1d197836 */ /* 0x008fc60000000000 */
[----:B------:R-:W-:-:S07]  /*b0a0*/  SHF.R.U32.HI R2, RZ, 0x3, R2 ;  /* 0x00000003ff027819 */ /* 0x000fce0000011602 */
[----:B------:R-:W1:Y:S01]  /*b0b0*/  @P2 LDC R3, c[0x0][0x434] ;  /* 0x00010d00ff032b82 */ /* 0x000e620000000800 */
[----:B------:R-:W-:-:S07]  /*b0c0*/  @P2 LOP3.LUT R23, R23, 0x20, RZ, 0xfc, !PT ;  /* 0x0000002017172812 */ /* 0x000fce00078efcff */
[----:B------:R-:W3:Y:S01]  /*b0d0*/  @P2 LDC R5, c[0x0][0x438] ;  /* 0x00010e00ff052b82 */ /* 0x000ee20000000800 */
[----:B--2---:R-:W-:-:S04]  /*b0e0*/  SHF.L.U32 R20, R21, 0x4, RZ ;  /* 0x0000000415147819 */ /* 0x004fc800000006ff */
[----:B------:R-:W-:-:S05]  /*b0f0*/  LOP3.LUT R20, R2, 0x70, R20, 0xf8, !PT ;  /* 0x0000007002147812 */ /* 0x000fca00078ef814 */
[----:B------:R-:W-:Y:S02]  /*b100*/  IMAD R2, R25, 0x60, R20 ;  /* 0x0000006019027824 */ /* 0x000fe400078e0214 */
[----:B0-----:R-:W-:Y:S02]  /*b110*/  IMAD.SHL.U32 R9, R26, 0x8, RZ ;  /* 0x000000081a097824 */ /* 0x001fe400078e00ff */
[C---:B------:R-:W-:Y:S01]  /*b120*/  IMAD.IADD R0, R2.reuse, 0x1, R37 ;  /* 0x0000000102007824 */ /* 0x040fe200078e0225 */
[----:B------:R-:W-:Y:S02]  /*b130*/  ISETP.GE.AND P0, PT, R2, R34, PT ;  /* 0x000000220200720c */ /* 0x000fe40003f06270 */
[----:B------:R-:W-:Y:S01]  /*b140*/  LOP3.LUT R9, R9, 0x38, RZ, 0xc0, !PT ;  /* 0x0000003809097812 */ /* 0x000fe200078ec0ff */
[----:B-1----:R-:W-:Y:S01]  /*b150*/  @P2 IMAD.HI.U32 R2, R0, R3, RZ ;  /* 0x0000000300022227 */ /* 0x002fe200078e00ff */
[----:B------:R-:W-:Y:S02]  /*b160*/  ISETP.GT.U32.OR P0, PT, R20, 0x5f, P0 ;  /* 0x0000005f1400780c */ /* 0x000fe40000704470 */
[----:B------:R-:W-:Y:S01]  /*b170*/  LOP3.LUT R8, R9, 0x40, RZ, 0xfc, !PT ;  /* 0x0000004009087812 */ /* 0x000fe200078efcff */
[----:B------:R-:W-:Y:S01]  /*b180*/  IMAD.MOV.U32 R4, RZ, RZ, R0 ;  /* 0x000000ffff047224 */ /* 0x000fe200078e0000 */
[----:B---3--:R-:W-:-:S02]  /*b190*/  @P2 SHF.R.U32.HI R4, RZ, R5, R2 ;  /* 0x00000005ff042219 */ /* 0x008fc40000011602 */
[----:B------:R-:W-:Y:S02]  /*b1a0*/  ISETP.GE.AND P2, PT, R8, UR4, PT ;  /* 0x0000000408007c0c */ /* 0x000fe4000bf46270 */
[----:B------:R-:W-:Y:S01]  /*b1b0*/  ISETP.GE.AND P1, PT, R9, UR4, PT ;  /* 0x0000000409007c0c */ /* 0x000fe2000bf26270 */
[----:B------:R-:W-:Y:S01]  /*b1c0*/  IMAD.MOV R3, RZ, RZ, -R4 ;  /* 0x000000ffff037224 */ /* 0x000fe200078e0a04 */
[----:B------:R-:W-:Y:S01]  /*b1d0*/  SEL R5, RZ, 0xffffffff, P2 ;  /* 0xffffffffff057807 */ /* 0x000fe20001000000 */
[----:B------:R-:W-:Y:S01]  /*b1e0*/  ULDC UR4, c[0x0][0x2f4] ;  /* 0x0000bd0000047ab9 */ /* 0x000fe20000000800 */
[----:B------:R-:W-:Y:S01]  /*b1f0*/  SEL R29, RZ, 0x1, P1 ;  /* 0x00000001ff1d7807 */ /* 0x000fe20000800000 */
[----:B------:R-:W-:Y:S02]  /*b200*/  IMAD R0, R6, R3, R0 ;  /* 0x0000000306007224 */ /* 0x000fe400078e0200 */
[----:B------:R-:W0:Y:S01]  /*b210*/  @!P0 LDC.64 R2, c[0x0][0x428] ;  /* 0x00010a00ff028b82 */ /* 0x000e220000000a00 */
[----:B------:R-:W-:Y:S01]  /*b220*/  IMAD.SHL.U32 R6, R5, 0x2, RZ ;  /* 0x0000000205067824 */ /* 0x000fe200078e00ff */
[----:B------:R-:W-:-:S04]  /*b230*/  @!P0 SHF.R.S32.HI R5, RZ, 0x1f, R4 ;  /* 0x0000001fff058819 */ /* 0x000fc80000011404 */
[----:B------:R-:W-:Y:S02]  /*b240*/  LOP3.LUT R29, R6, 0x2, R29, 0xe2, !PT ;  /* 0x00000002061d7812 */ /* 0x000fe400078ee21d */
[----:B------:R-:W-:Y:S02]  /*b250*/  ISETP.GE.AND P2, PT, R9, UR4, PT ;  /* 0x0000000409007c0c */ /* 0x000fe4000bf46270 */
[----:B------:R-:W-:Y:S01]  /*b260*/  LOP3.LUT R23, R23, 0xffffffef, RZ, 0xc0, !PT ;  /* 0xffffffef17177812 */ /* 0x000fe200078ec0ff */
[----:B------:R-:W-:Y:S01]  /*b270*/  UMOV UR5, 0xffffffff ;  /* 0xffffffff00057882 */ /* 0x000fe20000000000 */
[----:B------:R-:W-:Y:S02]  /*b280*/  LOP3.LUT R26, R18, 0xffff, RZ, 0xc0, !PT ;  /* 0x0000ffff121a7812 */ /* 0x000fe400078ec0ff */
[----:B----4-:R-:W-:Y:S01]  /*b290*/  SHF.R.S32.HI R7, RZ, 0x1f, R31 ;  /* 0x0000001fff077819 */ /* 0x010fe2000001141f */
[----:B0-----:R-:W-:-:S04]  /*b2a0*/  @!P0 IMAD.WIDE.U32 R4, R31, R2, R4 ;  /* 0x000000021f048225 */ /* 0x001fc800078e0004 */
[----:B------:R-:W-:Y:S01]  /*b2b0*/  @!P0 IMAD R6, R7, R2, RZ ;  /* 0x0000000207068224 */ /* 0x000fe200078e02ff */
[----:B------:R0:W-:Y:S03]  /*b2c0*/  STL [R1], R7 ;  /* 0x0000000701007387 */ /* 0x0001e60000100800 */
[----:B------:R-:W-:Y:S02]  /*b2d0*/  @!P0 IMAD R6, R31, R3, R6 ;  /* 0x000000031f068224 */ /* 0x000fe400078e0206 */
[----:B------:R-:W1:Y:S02]  /*b2e0*/  @!P0 LDC.64 R2, c[0x0][0x418] ;  /* 0x00010600ff028b82 */ /* 0x000e640000000a00 */
[----:B------:R-:W-:Y:S02]  /*b2f0*/  @!P0 IMAD.IADD R6, R5, 0x1, R6 ;  /* 0x0000000105068824 */ /* 0x000fe400078e0206 */
[----:B------:R-:W-:-:S05]  /*b300*/  IMAD.U32 R5, RZ, RZ, UR38 ;  /* 0x00000026ff057e24 */ /* 0x000fca000f8e00ff */
[----:B------:R-:W-:Y:S02]  /*b310*/  ISETP.NE.AND P3, PT, R5, 0x3, PT ;  /* 0x000000030500780c */ /* 0x000fe40003f65270 */
[----:B0-----:R-:W-:-:S11]  /*b320*/  LOP3.LUT R7, R9, 0x80, RZ, 0xfc, !PT ;  /* 0x0000008009077812 */ /* 0x001fd600078efcff */
[----:B------:R-:W-:Y:S02]  /*b330*/  @P3 LOP3.LUT R23, R23, 0x10, RZ, 0xfc, !PT ;  /* 0x0000001017173812 */ /* 0x000fe400078efcff */
[C---:B-1----:R-:W-:Y:S02]  /*b340*/  @!P0 LEA R2, P1, R4.reuse, R2, 0x2 ;  /* 0x0000000204028211 */ /* 0x042fe400078210ff */
[----:B------:R-:W-:Y:S02]  /*b350*/  LOP3.LUT R23, R23, 0xfffffffb, RZ, 0xc0, !PT ;  /* 0xfffffffb17177812 */ /* 0x000fe400078ec0ff */
[----:B------:R-:W-:Y:S01]  /*b360*/  @!P0 LEA.HI.X R3, R4, R3, R6, 0x2, P1 ;  /* 0x0000000304038211 */ /* 0x000fe200008f1406 */
[----:B------:R-:W-:Y:S01]  /*b370*/  IMAD.MOV.U32 R4, RZ, RZ, RZ ;  /* 0x000000ffff047224 */ /* 0x000fe200078e00ff */
[----:B------:R-:W-:Y:S02]  /*b380*/  ISETP.GE.AND P1, PT, R8, UR4, PT ;  /* 0x0000000408007c0c */ /* 0x000fe4000bf26270 */
[----:B------:R-:W-:-:S03]  /*b390*/  @P2 LOP3.LUT R23, R23, 0x4, RZ, 0xfc, !PT ;  /* 0x0000000417172812 */ /* 0x000fc600078efcff */
[----:B------:R0:W5:Y:S01]  /*b3a0*/  @!P0 LDG.E R4, desc[UR36][R2.64] ;  /* 0x0000002402048981 */ /* 0x000162000c1e1900 */
[----:B------:R-:W-:Y:S02]  /*b3b0*/  ISETP.GE.AND P0, PT, R7, UR4, PT ;  /* 0x0000000407007c0c */ /* 0x000fe4000bf06270 */
[----:B------:R-:W-:-:S04]  /*b3c0*/  LOP3.LUT R23, R23, 0xfffffffe, RZ, 0xc0, !PT ;  /* 0xfffffffe17177812 */ /* 0x000fc800078ec0ff */
[----:B------:R-:W-:-:S04]  /*b3d0*/  LOP3.LUT R23, R23, 0xfffffffd, RZ, 0xc0, !PT ;  /* 0xfffffffd17177812 */ /* 0x000fc800078ec0ff */
[----:B------:R-:W-:-:S04]  /*b3e0*/  @P1 LOP3.LUT R23, R23, 0x2, RZ, 0xfc, !PT ;  /* 0x0000000217171812 */ /* 0x000fc800078efcff */
[----:B------:R-:W-:Y:S01]  /*b3f0*/  @P0 LOP3.LUT R23, R23, 0x1, RZ, 0xfc, !PT ;  /* 0x0000000117170812 */ /* 0x000fe200078efcff */
[----:B0-----:R-:W-:Y:S06]  /*b400*/  BRA.DIV UR5, `(.L_x_255) ;  /* 0x0000003e059c7947 */ /* 0x001fec000b800000 */
.L_x_321:
[----:B------:R-:W-:Y:S02]  /*b410*/  ISETP.GT.U32.AND P0, PT, R20, 0x5f, PT ;  /* 0x0000005f1400780c */ /* 0x000fe40003f04070 */
[----:B------:R-:W-:-:S11]  /*b420*/  LOP3.LUT R23, R23, 0xfffffff7, RZ, 0xc0, !PT ;  /* 0xfffffff717177812 */ /* 0x000fd600078ec0ff */
[----:B------:R-:W-:Y:S01]  /*b430*/  @P0 LOP3.LUT R23, R23, 0x8, RZ, 0xfc, !PT ;  /* 0x0000000817170812 */ /* 0x000fe200078efcff */
[----:B------:R-:W-:Y:S06]  /*b440*/  @!P3 BRA `(.L_x_256) ;  /* 0x000000000004b947 */ /* 0x000fec0003800000 */
[----:B------:R-:W-:Y:S01]  /*b450*/  BPT.TRAP 0x1 ;  /* 0x000000040000795c */ /* 0x000fe20000300000 */
.L_x_256:
[----:B------:R-:W-:Y:S01]  /*b460*/  SHF.R.S32.HI R5, RZ, 0x1f, R0 ;  /* 0x0000001fff057819 */ /* 0x000fe20000011400 */
[----:B------:R-:W-:Y:S01]  /*b470*/  ULDC.64 UR4, c[0x0][0x328] ;  /* 0x0000ca0000047ab9 */ /* 0x000fe20000000a00 */
[----:B------:R-:W-:Y:S01]  /*b480*/  ULDC.64 UR6, c[0x0][0x318] ;  /* 0x0000c60000067ab9 */ /* 0x000fe20000000a00 */
[----:B------:R-:W-:Y:S02]  /*b490*/  BSSY B0, `(.L_x_257) ;  /* 0x0000014000007945 */ /* 0x000fe40003800000 */
[----:B------:R-:W-:-:S04]  /*b4a0*/  IMAD R3, R5, UR4, RZ ;  /* 0x0000000405037c24 */ /* 0x000fc8000f8e02ff */
[C---:B------:R-:W-:Y:S02]  /*b4b0*/  IMAD R6, R0.reuse, UR5, R3 ;  /* 0x0000000500067c24 */ /* 0x040fe4000f8e0203 */
[----:B------:R-:W-:Y:S01]  /*b4c0*/  IMAD.WIDE.U32 R2, R0, UR4, RZ ;  /* 0x0000000400027c25 */ /* 0x000fe2000f8e00ff */
[----:B------:R-:W-:-:S03]  /*b4d0*/  ULDC.64 UR4, c[0x0][0x338] ;  /* 0x0000ce0000047ab9 */ /* 0x000fc60000000a00 */
[----:B------:R-:W-:Y:S01]  /*b4e0*/  IMAD.IADD R3, R3, 0x1, R6 ;  /* 0x0000000103037824 */ /* 0x000fe200078e0206 */
[----:B-----5:R-:W-:Y:S01]  /*b4f0*/  SHF.R.S32.HI R6, RZ, 0x1f, R4 ;  /* 0x0000001fff067819 */ /* 0x020fe20000011404 */
[----:B------:R-:W-:-:S04]  /*b500*/  IMAD.WIDE.U32 R2, R4, UR4, R2 ;  /* 0x0000000404027c25 */ /* 0x000fc8000f8e0002 */
[----:B------:R-:W-:-:S04]  /*b510*/  IMAD R7, R6, UR4, RZ ;  /* 0x0000000406077c24 */ /* 0x000fc8000f8e02ff */
[----:B------:R-:W-:Y:S01]  /*b520*/  IMAD R7, R4, UR5, R7 ;  /* 0x0000000504077c24 */ /* 0x000fe2000f8e0207 */
[----:B------:R-:W-:-:S04]  /*b530*/  ULDC.64 UR4, c[0x0][0x330] ;  /* 0x0000cc0000047ab9 */ /* 0x000fc80000000a00 */
[----:B------:R-:W-:Y:S01]  /*b540*/  IADD3 R3, R3, R7, RZ ;  /* 0x0000000703037210 */ /* 0x000fe20007ffe0ff */
[----:B------:R-:W-:Y:S02]  /*b550*/  IMAD R7, R27, 0x8, R22 ;  /* 0x000000081b077824 */ /* 0x000fe400078e0216 */
[----:B------:R-:W-:-:S04]  /*b560*/  IMAD.WIDE.U32 R2, R26, UR4, R2 ;  /* 0x000000041a027c25 */ /* 0x000fc8000f8e0002 */
[----:B------:R-:W-:Y:S01]  /*b570*/  IMAD R24, R26, UR5, R3 ;  /* 0x000000051a187c24 */ /* 0x000fe2000f8e0203 */
[----:B------:R-:W-:-:S04]  /*b580*/  LEA R18, P0, R2, UR6, 0x1 ;  /* 0x0000000602127c11 */ /* 0x000fc8000f8008ff */
[----:B------:R-:W-:Y:S02]  /*b590*/  LEA.HI.X R24, R2, UR7, R24, 0x1, P0 ;  /* 0x0000000702187c11 */ /* 0x000fe400080f0c18 */
[----:B------:R-:W-:-:S06]  /*b5a0*/  SHF.L.U32 R2, R28, 0x1f, RZ ;  /* 0x0000001f1c027819 */ /* 0x000fcc00000006ff */
[----:B------:R-:W0:Y:S02]  /*b5b0*/  SYNCS.PHASECHK.TRANS64.TRYWAIT P0, [R7+URZ+0x2a840], R2 ;  /* 0x02a84002070075a7 */ /* 0x000e24000800017f */
[----:B0-----:R-:W-:Y:S05]  /*b5c0*/  @!P0 BRA `(.L_x_258) ;  /* 0x0000003c005c8947 */ /* 0x001fea0003800000 */
.L_x_322:
[----:B------:R-:W-:Y:S05]  /*b5d0*/  BSYNC B0 ;  /* 0x0000000000007941 */ /* 0x000fea0003800000 */
.L_x_257:
[----:B------:R-:W1:Y:S01]  /*b5e0*/  S2R R8, SR_TID.X ;  /* 0x0000000000087919 */ /* 0x000e620000002100 */
[----:B------:R-:W-:Y:S01]  /*b5f0*/  ULDC.64 UR4, c[0x0][0x300] ;  /* 0x0000c00000047ab9 */ /* 0x000fe20000000a00 */
[----:B------:R-:W-:Y:S01]  /*b600*/  ULDC.64 UR6, c[0x0][0x2e8] ;  /* 0x0000ba0000067ab9 */ /* 0x000fe20000000a00 */
[----:B------:R-:W-:Y:S01]  /*b610*/  IMAD R5, R5, UR4, RZ ;  /* 0x0000000405057c24 */ /* 0x000fe2000f8e02ff */
[C---:B------:R-:W-:Y:S01]  /*b620*/  LOP3.LUT P4, RZ, R23.reuse, 0x4, RZ, 0xc0, !PT ;  /* 0x0000000417ff7812 */ /* 0x040fe2000788c0ff */
[C---:B0-----:R-:W-:Y:S01]  /*b630*/  IMAD.WIDE.U32 R2, R0.reuse, UR4, RZ ;  /* 0x0000000400027c25 */ /* 0x041fe2000f8e00ff */
[C---:B------:R-:W-:Y:S02]  /*b640*/  LOP3.LUT P3, RZ, R23.reuse, 0x2, RZ, 0xc0, !PT ;  /* 0x0000000217ff7812 */ /* 0x040fe4000786c0ff */
[----:B------:R-:W-:Y:S01]  /*b650*/  LOP3.LUT P2, RZ, R23, 0x1, RZ, 0xc0, !PT ;  /* 0x0000000117ff7812 */ /* 0x000fe2000784c0ff */
[----:B------:R-:W-:Y:S01]  /*b660*/  IMAD R5, R0, UR5, R5 ;  /* 0x0000000500057c24 */ /* 0x000fe2000f8e0205 */
[----:B------:R-:W-:-:S02]  /*b670*/  ULDC.64 UR4, c[0x0][0x310] ;  /* 0x0000c40000047ab9 */ /* 0x000fc40000000a00 */
[----:B------:R-:W-:Y:S02]  /*b680*/  IMAD R6, R6, UR4, RZ ;  /* 0x0000000406067c24 */ /* 0x000fe4000f8e02ff */
[----:B------:R-:W-:Y:S02]  /*b690*/  IMAD.IADD R3, R3, 0x1, R5 ;  /* 0x0000000103037824 */ /* 0x000fe400078e0205 */
[C---:B------:R-:W-:Y:S02]  /*b6a0*/  IMAD R6, R4.reuse, UR5, R6 ;  /* 0x0000000504067c24 */ /* 0x040fe4000f8e0206 */
[----:B------:R-:W-:Y:S01]  /*b6b0*/  IMAD.WIDE.U32 R2, R4, UR4, R2 ;  /* 0x0000000404027c25 */ /* 0x000fe2000f8e0002 */
[----:B------:R-:W-:-:S03]  /*b6c0*/  ULDC.64 UR4, c[0x0][0x308] ;  /* 0x0000c20000047ab9 */ /* 0x000fc60000000a00 */
[----:B------:R-:W-:Y:S02]  /*b6d0*/  IMAD.IADD R3, R3, 0x1, R6 ;  /* 0x0000000103037824 */ /* 0x000fe400078e0206 */
[----:B------:R-:W-:Y:S02]  /*b6e0*/  IMAD R6, R25, -0x60, R34 ;  /* 0xffffffa019067824 */ /* 0x000fe400078e0222 */
[----:B------:R-:W-:Y:S01]  /*b6f0*/  IMAD.WIDE.U32 R2, R26, UR4, R2 ;  /* 0x000000041a027c25 */ /* 0x000fe2000f8e0002 */
[----:B------:R-:W-:-:S03]  /*b700*/  UMOV UR4, 0xffffffff ;  /* 0xffffffff00047882 */ /* 0x000fc60000000000 */
[----:B------:R-:W-:Y:S01]  /*b710*/  IMAD R0, R26, UR5, R3 ;  /* 0x000000051a007c24 */ /* 0x000fe2000f8e0203 */
[----:B------:R-:W-:Y:S01]  /*b720*/  LEA R4, P0, R2, UR6, 0x1 ;  /* 0x0000000602047c11 */ /* 0x000fe2000f8008ff */
[----:B------:R-:W-:Y:S01]  /*b730*/  IMAD R5, R27, 0x4800, R32 ;  /* 0x000048001b057824 */ /* 0x000fe200078e0220 */
[----:B-1----:R-:W-:Y:S02]  /*b740*/  LOP3.LUT R8, R8, 0x7f, RZ, 0xc0, !PT ;  /* 0x0000007f08087812 */ /* 0x002fe400078ec0ff */
[----:B------:R-:W-:Y:S02]  /*b750*/  LEA.HI.X R0, R2, UR7, R0, 0x1, P0 ;  /* 0x0000000702007c11 */ /* 0x000fe400080f0c00 */
[----:B------:R-:W-:Y:S02]  /*b760*/  SHF.R.U32.HI R9, RZ, 0x3, R8 ;  /* 0x00000003ff097819 */ /* 0x000fe40000011608 */
[----:B------:R-:W0:Y:S03]  /*b770*/  S2R R8, SR_TID.X ;  /* 0x0000000000087919 */ /* 0x000e260000002100 */
[----:B------:R-:W-:-:S05]  /*b780*/  IMAD.IADD R6, R6, 0x1, -R9 ;  /* 0x0000000106067824 */ /* 0x000fca00078e0a09 */
[----:B------:R-:W-:Y:S01]  /*b790*/  ISETP.GE.AND P0, PT, R6, 0x1, PT ;  /* 0x000000010600780c */ /* 0x000fe20003f06270 */
[----:B0-----:R-:W-:-:S05]  /*b7a0*/  IMAD.SHL.U32 R9, R8, 0x8, RZ ;  /* 0x0000000808097824 */ /* 0x001fca00078e00ff */
[----:B------:R-:W-:Y:S01]  /*b7b0*/  LOP3.LUT R9, R9, 0x38, RZ, 0xc0, !PT ;  /* 0x0000003809097812 */ /* 0x000fe200078ec0ff */
[----:B------:R-:W-:Y:S06]  /*b7c0*/  BRA.DIV UR4, `(.L_x_259) ;  /* 0x0000003a04f07947 */ /* 0x000fec000b800000 */
[----:B------:R-:W0:Y:S01]  /*b7d0*/  SHFL.IDX PT, R3, R4, RZ, 0x181f ;  /* 0x00181fff04037589 */ /* 0x000e2200000e0000 */
[----:B------:R-:W-:-:S03]  /*b7e0*/  @P0 IMAD R8, R5, 0x2, R22 ;  /* 0x0000000205080824 */ /* 0x000fc600078e0216 */
[----:B------:R-:W1:Y:S01]  /*b7f0*/  SHFL.IDX PT, R2, R0, RZ, 0x181f ;  /* 0x00181fff00027589 */ /* 0x000e6200000e0000 */
[----:B0-----:R-:W-:-:S05]  /*b800*/  @P0 LEA R3, P1, R9, R3, 0x1 ;  /* 0x0000000309030211 */ /* 0x001fca00078208ff */
[----:B-1----:R-:W-:Y:S01]  /*b810*/  @P0 IMAD.X R2, RZ, RZ, R2, P1 ;  /* 0x000000ffff020224 */ /* 0x002fe200008e0602 */
[----:B------:R-:W-:-:S04]  /*b820*/  ISETP.GE.AND P1, PT, R6, 0x11, PT ;  /* 0x000000110600780c */ /* 0x000fc80003f26270 */
[----:B------:R-:W-:-:S04]  /*b830*/  @P0 LOP3.LUT R3, R3, R2, RZ, 0x3c, !PT ;  /* 0x0000000203030212 */ /* 0x000fc800078e3cff */
[----:B------:R-:W-:-:S04]  /*b840*/  @P0 LOP3.LUT R2, R3, R2, RZ, 0x3c, !PT ;  /* 0x0000000203020212 */ /* 0x000fc800078e3cff */
[----:B------:R-:W-:-:S05]  /*b850*/  @P0 LOP3.LUT R3, R3, R2, RZ, 0x3c, !PT ;  /* 0x0000000203030212 */ /* 0x000fca00078e3cff */
[----:B------:R-:W-:Y:S01]  /*b860*/  @!PT LDS RZ, [RZ] ;  /* 0x00000000fffff984 */ /* 0x000fe20000000800 */
[----:B------:R-:W-:Y:S04]  /*b870*/  @P0 LDGSTS.E.BYPASS.LTC128B.128 [R8+0x18400], desc[UR36][R2.64], !P4 ;  /* 0x1840000002080fae */ /* 0x000fe8000e101d64 */
[----:B------:R-:W-:Y:S04]  /*b880*/  @P0 LDGSTS.E.BYPASS.LTC128B.128 [R8+0x1b400], desc[UR36][R2.64+0x80], !P3 ;  /* 0x1b40008002080fae */ /* 0x000fe8000d901d64 */
[----:B------:R0:W-:Y:S04]  /*b890*/  @P0 LDGSTS.E.BYPASS.LTC128B.128 [R8+0x1e400], desc[UR36][R2.64+0x100], !P2 ;  /* 0x1e40010002080fae */ /* 0x0001e8000d101d64 */
[----:B0-----:R-:W0:Y:S01]  /*b8a0*/  SHFL.IDX PT, R3, R4, 0x1, 0x181f ;  /* 0x00381f0004037f89 */ /* 0x001e2200000e0000 */
[----:B------:R-:W-:-:S03]  /*b8b0*/  @P1 IMAD R8, R5, 0x2, R22 ;  /* 0x0000000205081824 */ /* 0x000fc600078e0216 */
[----:B------:R-:W1:Y:S01]  /*b8c0*/  SHFL.IDX PT, R2, R0, 0x1, 0x181f ;  /* 0x00381f0000027f89 */ /* 0x000e6200000e0000 */
[----:B0-----:R-:W-:-:S05]  /*b8d0*/  @P1 LEA R3, P0, R9, R3, 0x1 ;  /* 0x0000000309031211 */ /* 0x001fca00078008ff */
[----:B-1----:R-:W-:-:S05]  /*b8e0*/  @P1 IMAD.X R2, RZ, RZ, R2, P0 ;  /* 0x000000ffff021224 */ /* 0x002fca00000e0602 */
[----:B------:R-:W-:-:S04]  /*b8f0*/  @P1 LOP3.LUT R3, R3, R2, RZ, 0x3c, !PT ;  /* 0x0000000203031212 */ /* 0x000fc800078e3cff */
[----:B------:R-:W-:-:S04]  /*b900*/  @P1 LOP3.LUT R2, R3, R2, RZ, 0x3c, !PT ;  /* 0x0000000203021212 */ /* 0x000fc800078e3cff */
[----:B------:R-:W-:-:S05]  /*b910*/  @P1 LOP3.LUT R3, R3, R2, RZ, 0x3c, !PT ;  /* 0x0000000203031212 */ /* 0x000fca00078e3cff */
[----:B------:R-:W-:Y:S04]  /*b920*/  @P1 LDGSTS.E.BYPASS.LTC128B.128 [R8+0x18c00], desc[UR36][R2.64], !P4 ;  /* 0x18c0000002081fae */ /* 0x000fe8000e101d64 */
[----:B------:R-:W-:Y:S04]  /*b930*/  @P1 LDGSTS.E.BYPASS.LTC128B.128 [R8+0x1bc00], desc[UR36][R2.64+0x80], !P3 ;  /* 0x1bc0008002081fae */ /* 0x000fe8000d901d64 */
[----:B------:R0:W-:Y:S01]  /*b940*/  @P1 LDGSTS.E.BYPASS.LTC128B.128 [R8+0x1ec00], desc[UR36][R2.64+0x100], !P2 ;  /* 0x1ec0010002081fae */ /* 0x0001e2000d101d64 */
[----:B------:R-:W-:-:S03]  /*b950*/  ISETP.GE.AND P1, PT, R6, 0x21, PT ;  /* 0x000000210600780c */ /* 0x000fc60003f26270 */
[----:B0-----:R-:W0:Y:S10]  /*b960*/  SHFL.IDX PT, R3, R4, 0x2, 0x181f ;  /* 0x00581f0004037f89 */ /* 0x001e3400000e0000 */
[----:B------:R-:W-:Y:S01]  /*b970*/  @P1 LEA R8, R5, R22, 0x1 ;  /* 0x0000001605081211 */ /* 0x000fe200078e08ff */
        /* <DEDUP_REMOVED lines=11> */
[----:B------:R-:W-:Y:S01]  /*ba30*/  @P1 IMAD R8, R5, 0x2, R22 ;  /* 0x0000000205081824 */ /* 0x000fe200078e0216 */
        /* <DEDUP_REMOVED lines=12> */
[----:B------:R-:W1:Y:S04]  /*bb00*/  SHFL.IDX PT, R2, R0, 0x4, 0x181f ;  /* 0x00981f0000027f89 */ /* 0x000e6800000e0000 */
[----:B------:R-:W2:Y:S01]  /*bb10*/  SHFL.IDX PT, R0, R0, 0x5, 0x181f ;  /* 0x00b81f0000007f89 */ /* 0x000ea200000e0000 */
[----:B0-----:R-:W-:-:S05]  /*bb20*/  @P1 LEA R3, P0, R9, R3, 0x1 ;  /* 0x0000000309031211 */ /* 0x001fca00078008ff */
[----:B-1----:R-:W-:-:S05]  /*bb30*/  @P1 IMAD.X R2, RZ, RZ, R2, P0 ;  /* 0x000000ffff021224 */ /* 0x002fca00000e0602 */
[----:B------:R-:W-:-:S04]  /*bb40*/  @P1 LOP3.LUT R3, R3, R2, RZ, 0x3c, !PT ;  /* 0x0000000203031212 */ /* 0x000fc800078e3cff */
[----:B------:R-:W-:-:S04]  /*bb50*/  @P1 LOP3.LUT R2, R3, R2, RZ, 0x3c, !PT ;  /* 0x0000000203021212 */ /* 0x000fc800078e3cff */
[----:B------:R-:W-:-:S05]  /*bb60*/  @P1 LOP3.LUT R3, R3, R2, RZ, 0x3c, !PT ;  /* 0x0000000203031212 */ /* 0x000fca00078e3cff */
[----:B------:R-:W-:Y:S04]  /*bb70*/  @P1 LDGSTS.E.BYPASS.LTC128B.128 [R8+0x1a400], desc[UR36][R2.64], !P4 ;  /* 0x1a40000002081fae */ /* 0x000fe8000e101d64 */
[----:B------:R-:W-:Y:S04]  /*bb80*/  @P1 LDGSTS.E.BYPASS.LTC128B.128 [R8+0x1d400], desc[UR36][R2.64+0x80], !P3 ;  /* 0x1d40008002081fae */ /* 0x000fe8000d901d64 */
[----:B------:R0:W-:Y:S04]  /*bb90*/  @P1 LDGSTS.E.BYPASS.LTC128B.128 [R8+0x20400], desc[UR36][R2.64+0x100], !P2 ;  /* 0x2040010002081fae */ /* 0x0001e8000d101d64 */
[----:B0-2---:R0:W1:Y:S02]  /*bba0*/  SHFL.IDX PT, R2, R4, 0x5, 0x181f ;  /* 0x00b81f0004027f89 */ /* 0x00506400000e0000 */
.L_x_336:
[----:B------:R-:W-:-:S13]  /*bbb0*/  ISETP.GE.AND P0, PT, R6, 0x51, PT ;  /* 0x000000510600780c */ /* 0x000fda0003f06270 */
[----:B-1----:R-:W-:Y:S01]  /*bbc0*/  @P0 LEA R2, P1, R9, R2, 0x1 ;  /* 0x0000000209020211 */ /* 0x002fe200078208ff */
[----:B------:R-:W-:-:S04]  /*bbd0*/  @P0 IMAD R5, R5, 0x2, R22 ;  /* 0x0000000205050824 */ /* 0x000fc800078e0216 */
[----:B------:R-:W-:-:S05]  /*bbe0*/  @P0 IMAD.X R3, RZ, RZ, R0, P1 ;  /* 0x000000ffff030224 */ /* 0x000fca00008e0600 */
[----:B------:R-:W-:Y:S01]  /*bbf0*/  @!PT LDS RZ, [RZ] ;  /* 0x00000000fffff984 */ /* 0x000fe20000000800 */
[----:B------:R-:W-:Y:S01]  /*bc00*/  @!PT LDS RZ, [RZ] ;  /* 0x00000000fffff984 */ /* 0x000fe20000000800 */
[----:B------:R-:W-:Y:S01]  /*bc10*/  @!PT LDS RZ, [RZ] ;  /* 0x00000000fffff984 */ /* 0x000fe20000000800 */
[----:B------:R1:W-:Y:S04]  /*bc20*/  @P0 LDGSTS.E.BYPASS.LTC128B.128 [R5+0x1ac00], desc[UR36][R2.64], !P4 ;  /* 0x1ac0000002050fae */ /* 0x0003e8000e101d64 */
[----:B------:R1:W-:Y:S04]  /*bc30*/  @P0 LDGSTS.E.BYPASS.LTC128B.128 [R5+0x1dc00], desc[UR36][R2.64+0x80], !P3 ;  /* 0x1dc0008002050fae */ /* 0x0003e8000d901d64 */
[----:B------:R1:W-:Y:S01]  /*bc40*/  @P0 LDGSTS.E.BYPASS.LTC128B.128 [R5+0x20c00], desc[UR36][R2.64+0x100], !P2 ;  /* 0x20c0010002050fae */ /* 0x0003e2000d101d64 */
[----:B------:R-:W-:Y:S01]  /*bc50*/  PLOP3.LUT P0, PT, PT, PT, PT, 0x80, 0x0 ;  /* 0x000000000000781c */ /* 0x000fe20003f0f070 */
[----:B------:R-:W-:-:S12]  /*bc60*/  NOP ;  /* 0x0000000000007918 */ /* 0x000fd80000000000 */
.L_x_260:
[----:B------:R-:W-:Y:S02]  /*bc70*/  PLOP3.LUT P1, PT, P1, P0, PT, 0xa2, 0x0 ;  /* 0x000000000000781c */ /* 0x000fe40000f21472 */
[----:B------:R-:W-:-:S08]  /*bc80*/  @P0 R2UR P1, UR4, R7 ;  /* 0x00000000070402ca */ /* 0x000fd00000020000 */
[----:B------:R-:W-:-:S05]  /*bc90*/  @P0 PLOP3.LUT P0, PT, P1, PT, PT, 0x80, 0x0 ;  /* 0x000000000000081c */ /* 0x000fca0000f0f070 */
[----:B------:R-:W-:Y:S01]  /*bca0*/  @!P1 SYNCS.ARRIVE.TRANS64.RED.A0T1 RZ, [UR4+0x2a830], RZ ;  /* 0x02a830ffffff99a7 */ /* 0x000fe20008200404 */
[----:B------:R-:W-:Y:S07]  /*bcb0*/  @!P1 ARRIVES.LDGSTSBAR.64.TRANSCNT [UR4+0x2a830] ;  /* 0x02a83000ff0099b0 */ /* 0x000fee0008000a84 */
[----:B------:R-:W-:Y:S05]  /*bcc0*/  @P0 BRA.U.ANY `(.L_x_260) ;  /* 0xfffffffd00e80947 */ /* 0x000fea000393ffff */
[----:B------:R-:W-:Y:S01]  /*bcd0*/  NOP ;  /* 0x0000000000007918 */ /* 0x000fe20000000000 */
[----:B------:R-:W-:-:S13]  /*bce0*/  LOP3.LUT P2, RZ, R23, 0x10, RZ, 0xc0, !PT ;  /* 0x0000001017ff7812 */ /* 0x000fda000784c0ff */
[----:B------:R-:W-:Y:S05]  /*bcf0*/  @!P2 BRA `(.L_x_261) ;  /* 0x000000000004a947 */ /* 0x000fea0003800000 */
[----:B------:R-:W-:Y:S01]  /*bd00*/  BPT.TRAP 0x1 ;  /* 0x000000040000795c */ /* 0x000fe20000300000 */
.L_x_261:
[----:B------:R2:W5:Y:S01]  /*bd10*/  LDL.LU R0, [R1+0x4] ;  /* 0x0000040001007983 */ /* 0x0005620000300800 */
[----:B------:R-:W-:Y:S01]  /*bd20*/  LOP3.LUT P0, RZ, R23, 0x40, RZ, 0xc0, !PT ;  /* 0x0000004017ff7812 */ /* 0x000fe2000780c0ff */
[----:B------:R2:W-:-:S12]  /*bd30*/  SYNCS.ARRIVE.TRANS64.A1T0 RZ, [R7+URZ+0x2a830], RZ ;  /* 0x02a830ff07ff79a7 */ /* 0x0005d8000810003f */
[----:B------:R-:W-:Y:S05]  /*bd40*/  WARPSYNC.ALL ;  /* 0x0000000000007948 */ /* 0x000fea0003800000 */
[----:B------:R-:W-:Y:S01]  /*bd50*/  ULDC.64 UR4, c[0x0][0x298] ;  /* 0x0000a60000047ab9 */ /* 0x000fe20000000a00 */
[----:B-1----:R-:W-:Y:S01]  /*bd60*/  VIADD R2, R22, 0xc400 ;  /* 0x0000c40016027836 */ /* 0x002fe20000000000 */
[----:B------:R-:W-:Y:S01]  /*bd70*/  SEL R30, R30, RZ, !P0 ;  /* 0x000000ff1e1e7207 */ /* 0x000fe20004000000 */
[----:B0-----:R-:W-:Y:S01]  /*bd80*/  IMAD.WIDE.U32 R4, R35, UR4, RZ ;  /* 0x0000000423047c25 */ /* 0x001fe2000f8e00ff */
[----:B------:R-:W-:Y:S01]  /*bd90*/  BSSY B6, `(.L_x_262) ;  /* 0x000001b000067945 */ /* 0x000fe20003800000 */
[----:B------:R-:W-:Y:S01]  /*bda0*/  BAR.SYNC.DEFER_BLOCKING 0x8, 0x180 ;  /* 0x0206000000007b1d */ /* 0x000fe20000010000 */
[----:B-----5:R-:W-:-:S02]  /*bdb0*/  SEL R0, R0, RZ, !P0 ;  /* 0x000000ff00007207 */ /* 0x020fc40004000000 */
[----:B------:R-:W-:-:S03]  /*bdc0*/  LOP3.LUT P0, RZ, R2, 0x3ff, RZ, 0xc0, !PT ;  /* 0x000003ff02ff7812 */ /* 0x000fc6000780c0ff */
[----:B------:R0:W-:Y:S04]  /*bdd0*/  STL [R1+0x4], R0 ;  /* 0x0000040001007387 */ /* 0x0001e80000100800 */
[----:B------:R1:W-:Y:S01]  /*bde0*/  STL.64 [R1+0x8], R4 ;  /* 0x0000080401007387 */ /* 0x0003e20000100a00 */
[----:B0-----:R-:W-:-:S05]  /*bdf0*/  SHF.R.S32.HI R0, RZ, 0x1f, R35 ;  /* 0x0000001fff007819 */ /* 0x001fca0000011423 */
[----:B------:R-:W-:-:S04]  /*be00*/  IMAD R0, R0, UR4, RZ ;  /* 0x0000000400007c24 */ /* 0x000fc8000f8e02ff */
[----:B------:R-:W-:-:S04]  /*be10*/  IMAD R0, R35, UR5, R0 ;  /* 0x0000000523007c24 */ /* 0x000fc8000f8e0200 */
[----:B------:R-:W-:Y:S01]  /*be20*/  IMAD.IADD R35, R5, 0x1, R0 ;  /* 0x0000000105237824 */ /* 0x000fe200078e0200 */
[----:B-1----:R-:W-:Y:S06]  /*be30*/  @!P0 BRA `(.L_x_263) ;  /* 0x0000000000408947 */ /* 0x002fec0003800000 */
[----:B------:R-:W-:Y:S01]  /*be40*/  MOV R2, 0x0 ;  /* 0x0000000000027802 */ /* 0x000fe20000000f00 */
[----:B------:R-:W-:Y:S01]  /*be50*/  ULDC.64 UR6, c[0x4][0x90] ;  /* 0x0100240000067ab9 */ /* 0x000fe20000000a00 */
[----:B------:R-:W-:Y:S01]  /*be60*/  ULDC.64 UR8, c[0x4][0x98] ;  /* 0x0100260000087ab9 */ /* 0x000fe20000000a00 */
[----:B------:R-:W-:Y:S01]  /*be70*/  ULDC.64 UR4, c[0x4][0x20] ;  /* 0x0100080000047ab9 */ /* 0x000fe20000000a00 */
[----:B------:R-:W-:Y:S01]  /*be80*/  IMAD.U32 R4, RZ, RZ, UR6 ;  /* 0x00000006ff047e24 */ /* 0x000fe2000f8e00ff */
[----:B------:R-:W-:Y:S01]  /*be90*/  MOV R6, UR8 ;  /* 0x0000000800067c02 */ /* 0x000fe20008000f00 */
[----:B------:R-:W0:Y:S01]  /*bea0*/  LDC.64 R2, c[0x4][R2] ;  /* 0x0100000002027b82 */ /* 0x000e220000000a00 */
[----:B------:R-:W-:Y:S02]  /*beb0*/  IMAD.U32 R5, RZ, RZ, UR7 ;  /* 0x00000007ff057e24 */ /* 0x000fe4000f8e00ff */
[----:B--2---:R-:W-:Y:S02]  /*bec0*/  IMAD.U32 R7, RZ, RZ, UR9 ;  /* 0x00000009ff077e24 */ /* 0x004fe4000f8e00ff */
[----:B------:R-:W-:-:S02]  /*bed0*/  IMAD.U32 R10, RZ, RZ, UR4 ;  /* 0x00000004ff0a7e24 */ /* 0x000fc4000f8e00ff */
[----:B------:R-:W-:Y:S02]  /*bee0*/  IMAD.U32 R11, RZ, RZ, UR5 ;  /* 0x00000005ff0b7e24 */ /* 0x000fe4000f8e00ff */
[----:B------:R-:W-:Y:S02]  /*bef0*/  IMAD.MOV.U32 R8, RZ, RZ, 0x70 ;  /* 0x00000070ff087424 */ /* 0x000fe400078e00ff */
[----:B------:R-:W-:Y:S02]  /*bf00*/  IMAD.MOV.U32 R12, RZ, RZ, 0x1 ;  /* 0x00000001ff0c7424 */ /* 0x000fe400078e00ff */
[----:B------:R-:W-:-:S07]  /*bf10*/  IMAD.MOV.U32 R13, RZ, RZ, RZ ;  /* 0x000000ffff0d7224 */ /* 0x000fce00078e00ff */
[----:B------:R-:W-:-:S07]  /*bf20*/  LEPC R20, `(.L_x_263) ;  /* 0x000000001014794e */ /* 0x000fce0000000000 */
[----:B0-----:R-:W-:Y:S05]  /*bf30*/  CALL.ABS.NOINC R2 ;  /* 0x0000000002007343 */ /* 0x001fea0003c00000 */
.L_x_263:
[----:B------:R-:W-:Y:S05]  /*bf40*/  BSYNC B6 ;  /* 0x0000000000067941 */ /* 0x000fea0003800000 */
.L_x_262:
[----:B------:R-:W3:Y:S01]  /*bf50*/  LDL.LU R20, [R1+0x4] ;  /* 0x0000040001147983 */ /* 0x000ee20000300800 */
[----:B------:R-:W0:Y:S01]  /*bf60*/  LDC R6, c[0x0][0x448] ;  /* 0x00011200ff067b82 */ /* 0x000e220000000800 */
[----:B------:R-:W-:Y:S02]  /*bf70*/  ULDC.64 UR4, c[0x0][0x2d8] ;  /* 0x0000b60000047ab9 */ /* 0x000fe40000000a00 */
[----:B------:R-:W4:Y:S01]  /*bf80*/  LDL.LU.64 R2, [R1+0x8] ;  /* 0x0000080001027983 */ /* 0x000f220000300a00 */
[----:B------:R-:W-:-:S03]  /*bf90*/  SHF.L.U32 R4, R17, 0x7, RZ ;  /* 0x0000000711047819 */ /* 0x000fc600000006ff */
[----:B------:R1:W5:Y:S01]  /*bfa0*/  LDL R17, [R1+0x10] ;  /* 0x0000100001117983 */ /* 0x0003620000100800 */
[----:B0-----:R-:W-:Y:S01]  /*bfb0*/  ISETP.NE.AND P0, PT, R6, 0x1, PT ;  /* 0x000000010600780c */ /* 0x001fe20003f05270 */
[----:B------:R-:W0:Y:S02]  /*bfc0*/  S2R R11, SR_TID.X ;  /* 0x00000000000b7919 */ /* 0x000e240000002100 */
[----:B0-----:R-:W-:-:S05]  /*bfd0*/  IMAD.SHL.U32 R9, R11, 0x8, RZ ;  /* 0x000000080b097824 */ /* 0x001fca00078e00ff */
[----:B------:R-:W-:Y:S01]  /*bfe0*/  LOP3.LUT R9, R9, 0x38, RZ, 0xc0, !PT ;  /* 0x0000003809097812 */ /* 0x000fe200078ec0ff */
[----:B---3--:R-:W-:Y:S02]  /*bff0*/  IMAD.MOV.U32 R21, RZ, RZ, R20 ;  /* 0x000000ffff157224 */ /* 0x008fe400078e0014 */
[----:B------:R-:W0:Y:S01]  /*c000*/  S2R R20, SR_TID.X ;  /* 0x0000000000147919 */ /* 0x000e220000002100 */
[----:B----4-:R-:W-:Y:S02]  /*c010*/  IMAD.MOV.U32 R3, RZ, RZ, R35 ;  /* 0x000000ffff037224 */ /* 0x010fe400078e0023 */
[----:B------:R-:W-:-:S04]  /*c020*/  IMAD.WIDE.U32 R2, R26, UR4, R2 ;  /* 0x000000041a027c25 */ /* 0x000fc8000f8e0002 */
[----:B------:R-:W-:Y:S01]  /*c030*/  IMAD R3, R26, UR5, R3 ;  /* 0x000000051a037c24 */ /* 0x000fe2000f8e0203 */
[----:B------:R-:W-:Y:S02]  /*c040*/  ULDC.64 UR4, c[0x0][0x2e0] ;  /* 0x0000b80000047ab9 */ /* 0x000fe40000000a00 */
[----:B------:R-:W-:Y:S02]  /*c050*/  IMAD R5, R21, UR4, RZ ;  /* 0x0000000415057c24 */ /* 0x000fe4000f8e02ff */
[----:B------:R-:W-:-:S04]  /*c060*/  IMAD.WIDE.U32 R2, R30, UR4, R2 ;  /* 0x000000041e027c25 */ /* 0x000fc8000f8e0002 */
[----:B------:R-:W-:Y:S01]  /*c070*/  IMAD R0, R30, UR5, R5 ;  /* 0x000000051e007c24 */ /* 0x000fe2000f8e0205 */
[----:B------:R-:W-:Y:S01]  /*c080*/  ULDC.64 UR4, c[0x0][0x2d0] ;  /* 0x0000b40000047ab9 */ /* 0x000fe20000000a00 */
[----:B------:R-:W3:Y:S02]  /*c090*/  @P0 LDC R5, c[0x0][0x44c] ;  /* 0x00011300ff050b82 */ /* 0x000ee40000000800 */
[----:B------:R-:W-:-:S06]  /*c0a0*/  IMAD.IADD R3, R3, 0x1, R0 ;  /* 0x0000000103037824 */ /* 0x000fcc00078e0200 */
[----:B------:R-:W4:Y:S01]  /*c0b0*/  @P0 LDC R0, c[0x0][0x450] ;  /* 0x00011400ff000b82 */ /* 0x000f220000000800 */
[C---:B0-----:R-:W-:Y:S01]  /*c0c0*/  LOP3.LUT R21, R20.reuse, 0x7f, RZ, 0xc0, !PT ;  /* 0x0000007f14157812 */ /* 0x041fe200078ec0ff */
[----:B------:R-:W-:-:S03]  /*c0d0*/  IMAD.SHL.U32 R20, R20, 0x10, RZ ;  /* 0x0000001014147824 */ /* 0x000fc600078e00ff */
[----:B------:R-:W-:-:S04]  /*c0e0*/  SHF.R.U32.HI R21, RZ, 0x3, R21 ;  /* 0x00000003ff157819 */ /* 0x000fc80000011615 */
[----:B------:R-:W-:-:S04]  /*c0f0*/  LOP3.LUT R20, R21, 0x70, R20, 0xf8, !PT ;  /* 0x0000007015147812 */ /* 0x000fc800078ef814 */
[----:B--2---:R-:W-:-:S05]  /*c100*/  LOP3.LUT R7, R20, R4, RZ, 0xfc, !PT ;  /* 0x0000000414077212 */ /* 0x004fca00078efcff */
[----:B---3--:R-:W-:-:S04]  /*c110*/  @P0 IMAD.HI.U32 R8, R7, R5, RZ ;  /* 0x0000000507080227 */ /* 0x008fc800078e00ff */
[----:B------:R-:W-:Y:S01]  /*c120*/  IMAD.MOV.U32 R5, RZ, RZ, R7 ;  /* 0x000000ffff057224 */ /* 0x000fe200078e0007 */
[----:B----4-:R-:W-:-:S05]  /*c130*/  @P0 SHF.R.U32.HI R5, RZ, R0, R8 ;  /* 0x00000000ff050219 */ /* 0x010fca0000011608 */
[----:B------:R-:W-:-:S04]  /*c140*/  IMAD.MOV R0, RZ, RZ, -R5 ;  /* 0x000000ffff007224 */ /* 0x000fc800078e0a05 */
[----:B------:R-:W-:Y:S01]  /*c150*/  IMAD R0, R6, R0, R7 ;  /* 0x0000000006007224 */ /* 0x000fe200078e0207 */
[----:B------:R-:W-:Y:S01]  /*c160*/  SHF.R.S32.HI R7, RZ, 0x1f, R5 ;  /* 0x0000001fff077819 */ /* 0x000fe20000011405 */
[----:B------:R-:W-:-:S04]  /*c170*/  IMAD.WIDE.U32 R2, R5, UR4, R2 ;  /* 0x0000000405027c25 */ /* 0x000fc8000f8e0002 */
[----:B------:R-:W-:-:S04]  /*c180*/  IMAD R7, R7, UR4, RZ ;  /* 0x0000000407077c24 */ /* 0x000fc8000f8e02ff */
[----:B------:R-:W-:Y:S01]  /*c190*/  IMAD R7, R5, UR5, R7 ;  /* 0x0000000505077c24 */ /* 0x000fe2000f8e0207 */
[----:B------:R-:W-:Y:S01]  /*c1a0*/  SHF.R.S32.HI R5, RZ, 0x1f, R0 ;  /* 0x0000001fff057819 */ /* 0x000fe20000011400 */
[----:B------:R-:W-:Y:S02]  /*c1b0*/  ULDC.64 UR4, c[0x0][0x2c8] ;  /* 0x0000b20000047ab9 */ /* 0x000fe40000000a00 */
[----:B------:R-:W-:Y:S02]  /*c1c0*/  IMAD.IADD R3, R3, 0x1, R7 ;  /* 0x0000000103037824 */ /* 0x000fe400078e0207 */
[----:B------:R-:W-:Y:S02]  /*c1d0*/  IMAD R5, R5, UR4, RZ ;  /* 0x0000000405057c24 */ /* 0x000fe4000f8e02ff */
[----:B------:R-:W-:Y:S02]  /*c1e0*/  IMAD.SHL.U32 R21, R11, 0x8, RZ ;  /* 0x000000080b157824 */ /* 0x000fe400078e00ff */
[----:B------:R-:W-:-:S02]  /*c1f0*/  IMAD R5, R0, UR5, R5 ;  /* 0x0000000500057c24 */ /* 0x000fc4000f8e0205 */
[----:B------:R-:W-:Y:S01]  /*c200*/  IMAD.WIDE.U32 R2, R0, UR4, R2 ;  /* 0x0000000400027c25 */ /* 0x000fe2000f8e0002 */
[----:B------:R-:W-:Y:S01]  /*c210*/  ULDC.64 UR4, c[0x0][0x280] ;  /* 0x0000a00000047ab9 */ /* 0x000fe20000000a00 */
[----:B------:R-:W-:Y:S02]  /*c220*/  LOP3.LUT R21, R21, 0x38, RZ, 0xc0, !PT ;  /* 0x0000003815157812 */ /* 0x000fe400078ec0ff */
[----:B------:R-:W-:Y:S01]  /*c230*/  IMAD.IADD R5, R3, 0x1, R5 ;  /* 0x0000000103057824 */ /* 0x000fe200078e0205 */
[----:B------:R-:W-:Y:S01]  /*c240*/  LEA R0, P0, R2, UR4, 0x1 ;  /* 0x0000000402007c11 */ /* 0x000fe2000f8008ff */
[----:B------:R-:W-:Y:S01]  /*c250*/  ULDC UR4, c[0x0][0x2b8] ;  /* 0x0000ae0000047ab9 */ /* 0x000fe20000000800 */
[----:B------:R-:W-:Y:S02]  /*c260*/  LOP3.LUT R20, R11, 0x7f, RZ, 0xc0, !PT ;  /* 0x0000007f0b147812 */ /* 0x000fe400078ec0ff */
[C---:B------:R-:W-:Y:S02]  /*c270*/  LOP3.LUT R10, R21.reuse, 0x40, RZ, 0xfc, !PT ;  /* 0x00000040150a7812 */ /* 0x040fe400078efcff */
[----:B------:R-:W-:-:S02]  /*c280*/  LOP3.LUT R11, R21, 0x80, RZ, 0xfc, !PT ;  /* 0x00000080150b7812 */ /* 0x000fc400078efcff */
[----:B------:R-:W-:Y:S01]  /*c290*/  LEA.HI.X R5, R2, UR5, R5, 0x1, P0 ;  /* 0x0000000502057c11 */ /* 0x000fe200080f0c05 */
[----:B------:R-:W-:Y:S01]  /*c2a0*/  UMOV UR5, 0xffffffff ;  /* 0xffffffff00057882 */ /* 0x000fe20000000000 */
[----:B------:R-:W-:Y:S02]  /*c2b0*/  ISETP.GE.AND P3, PT, R9, UR4, PT ;  /* 0x0000000409007c0c */ /* 0x000fe4000bf66270 */
[----:B------:R-:W-:Y:S02]  /*c2c0*/  ISETP.GE.AND P2, PT, R10, UR4, PT ;  /* 0x000000040a007c0c */ /* 0x000fe4000bf46270 */
[----:B------:R-:W-:Y:S02]  /*c2d0*/  ISETP.GE.AND P0, PT, R11, UR4, PT ;  /* 0x000000040b007c0c */ /* 0x000fe4000bf06270 */
[----:B------:R-:W-:Y:S01]  /*c2e0*/  SHF.R.U32.HI R10, RZ, 0x3, R20 ;  /* 0x00000003ff0a7819 */ /* 0x000fe20000011614 */
[----:B-1----:R-:W-:Y:S10]  /*c2f0*/  BRA.DIV UR5, `(.L_x_264) ;  /* 0x0000003a05587947 */ /* 0x002ff4000b800000 */
[----:B------:R-:W0:Y:S01]  /*c300*/  SHFL.IDX PT, R14, R0, RZ, 0x181f ;  /* 0x00181fff000e7589 */ /* 0x000e2200000e0000 */
[----:B-----5:R-:W-:Y:S02]  /*c310*/  IMAD R6, R17, R6, RZ ;  /* 0x0000000611067224 */ /* 0x020fe400078e02ff */
[----:B------:R-:W-:Y:S01]  /*c320*/  IMAD.IADD R4, R10, 0x1, R4 ;  /* 0x000000010a047824 */ /* 0x000fe200078e0204 */
[----:B------:R-:W1:Y:S03]  /*c330*/  SHFL.IDX PT, R2, R5, RZ, 0x181f ;  /* 0x00181fff05027589 */ /* 0x000e6600000e0000 */
[C---:B------:R-:W-:Y:S01]  /*c340*/  VIADD R7, R4.reuse, 0x10 ;  /* 0x0000001004077836 */ /* 0x040fe20000000000 */
[----:B------:R-:W-:-:S13]  /*c350*/  ISETP.GE.AND P1, PT, R4, R6, PT ;  /* 0x000000060400720c */ /* 0x000fda0003f26270 */
[----:B0-----:R-:W-:-:S05]  /*c360*/  @!P1 LEA R14, P4, R9, R14, 0x1 ;  /* 0x0000000e090e9211 */ /* 0x001fca00078808ff */
[----:B-1----:R-:W-:Y:S02]  /*c370*/  @!P1 IMAD.X R3, RZ, RZ, R2, P4 ;  /* 0x000000ffff039224 */ /* 0x002fe400020e0602 */
[----:B------:R-:W-:Y:S02]  /*c380*/  @!P1 IMAD.MOV.U32 R2, RZ, RZ, R14 ;  /* 0x000000ffff029224 */ /* 0x000fe400078e000e */
[----:B------:R-:W0:Y:S04]  /*c390*/  SHFL.IDX PT, R14, R0, 0x1, 0x181f ;  /* 0x00381f00000e7f89 */ /* 0x000e2800000e0000 */
[----:B------:R-:W-:Y:S04]  /*c3a0*/  @!P1 LDGSTS.E.BYPASS.LTC128B.128 [R33+0xc400], desc[UR36][R2.64], !P3 ;  /* 0x0c40000002219fae */ /* 0x000fe8000d901d64 */
[----:B------:R-:W-:Y:S04]  /*c3b0*/  @!P1 LDGSTS.E.BYPASS.LTC128B.128 [R33+0x10400], desc[UR36][R2.64+0x80], !P2 ;  /* 0x1040008002219fae */ /* 0x000fe8000d101d64 */
[----:B------:R1:W-:Y:S01]  /*c3c0*/  @!P1 LDGSTS.E.BYPASS.LTC128B.128 [R33+0x14400], desc[UR36][R2.64+0x100], !P0 ;  /* 0x1440010002219fae */ /* 0x0003e2000c101d64 */
[----:B------:R-:W-:-:S03]  /*c3d0*/  ISETP.GE.AND P1, PT, R7, R6, PT ;  /* 0x000000060700720c */ /* 0x000fc60003f26270 */
[----:B-1----:R-:W1:Y:S10]  /*c3e0*/  SHFL.IDX PT, R2, R5, 0x1, 0x181f ;  /* 0x00381f0005027f89 */ /* 0x002e7400000e0000 */
[----:B0-----:R-:W-:-:S04]  /*c3f0*/  @!P1 LEA R14, P4, R9, R14, 0x1 ;  /* 0x0000000e090e9211 */ /* 0x001fc800078808ff */
[----:B-1----:R-:W-:Y:S01]  /*c400*/  @!P1 IADD3.X R7, RZ, R2, RZ, P4, !PT ;  /* 0x00000002ff079210 */ /* 0x002fe200027fe4ff */
[----:B------:R-:W-:Y:S02]  /*c410*/  @!P1 IMAD.MOV.U32 R2, RZ, RZ, R14 ;  /* 0x000000ffff029224 */ /* 0x000fe400078e000e */
[----:B------:R-:W0:Y:S02]  /*c420*/  SHFL.IDX PT, R14, R0, 0x2, 0x181f ;  /* 0x00581f00000e7f89 */ /* 0x000e2400000e0000 */
[----:B------:R-:W-:Y:S02]  /*c430*/  @!P1 IMAD.MOV.U32 R3, RZ, RZ, R7 ;  /* 0x000000ffff039224 */ /* 0x000fe400078e0007 */
[----:B------:R-:W-:-:S03]  /*c440*/  VIADD R7, R4, 0x20 ;  /* 0x0000002004077836 */ /* 0x000fc60000000000 */
[----:B------:R-:W-:Y:S04]  /*c450*/  @!P1 LDGSTS.E.BYPASS.LTC128B.128 [R33+0xcc00], desc[UR36][R2.64], !P3 ;  /* 0x0cc0000002219fae */ /* 0x000fe8000d901d64 */
[----:B------:R-:W-:Y:S04]  /*c460*/  @!P1 LDGSTS.E.BYPASS.LTC128B.128 [R33+0x10c00], desc[UR36][R2.64+0x80], !P2 ;  /* 0x10c0008002219fae */ /* 0x000fe8000d101d64 */
[----:B------:R1:W-:Y:S01]  /*c470*/  @!P1 LDGSTS.E.BYPASS.LTC128B.128 [R33+0x14c00], desc[UR36][R2.64+0x100], !P0 ;  /* 0x14c0010002219fae */ /* 0x0003e2000c101d64 */
[----:B------:R-:W-:-:S03]  /*c480*/  ISETP.GE.AND P1, PT, R7, R6, PT ;  /* 0x000000060700720c */ /* 0x000fc60003f26270 */
[----:B-1----:R-:W1:Y:S10]  /*c490*/  SHFL.IDX PT, R2, R5, 0x2, 0x181f ;  /* 0x00581f0005027f89 */ /* 0x002e7400000e0000 */
[----:B0-----:R-:W-:-:S05]  /*c4a0*/  @!P1 LEA R14, P4, R9, R14, 0x1 ;  /* 0x0000000e090e9211 */ /* 0x001fca00078808ff */
[----:B-1----:R-:W-:Y:S02]  /*c4b0*/  @!P1 IMAD.X R7, RZ, RZ, R2, P4 ;  /* 0x000000ffff079224 */ /* 0x002fe400020e0602 */
[----:B------:R-:W-:Y:S02]  /*c4c0*/  @!P1 IMAD.MOV.U32 R2, RZ, RZ, R14 ;  /* 0x000000ffff029224 */ /* 0x000fe400078e000e */
[----:B------:R-:W-:Y:S01]  /*c4d0*/  @!P1 IMAD.MOV.U32 R3, RZ, RZ, R7 ;  /* 0x000000ffff039224 */ /* 0x000fe200078e0007 */
[----:B------:R-:W0:Y:S01]  /*c4e0*/  SHFL.IDX PT, R14, R0, 0x3, 0x181f ;  /* 0x00781f00000e7f89 */ /* 0x000e2200000e0000 */
        /* <DEDUP_REMOVED lines=11> */
[----:B------:R-:W-:-:S03]  /*c5a0*/  IADD3 R7, R4, 0x40, RZ ;  /* 0x0000004004077810 */ /* 0x000fc60007ffe0ff */
        /* <DEDUP_REMOVED lines=27> */
[----:B0-----:R-:W-:Y:S01]  /*c760*/  @!P1 LEA R14, P4, R9, R14, 0x1 ;  /* 0x0000000e090e9211 */ /* 0x001fe200078808ff */
[----:B------:R-:W0:Y:S04]  /*c770*/  SHFL.IDX PT, R5, R5, 0x7, 0x181f ;  /* 0x00f81f0005057f89 */ /* 0x000e2800000e0000 */
[----:B-1----:R-:W-:-:S02]  /*c780*/  @!P1 IMAD.X R7, RZ, RZ, R2, P4 ;  /* 0x000000ffff079224 */ /* 0x002fc400020e0602 */
[----:B------:R-:W-:Y:S02]  /*c790*/  @!P1 IMAD.MOV.U32 R2, RZ, RZ, R14 ;  /* 0x000000ffff029224 */ /* 0x000fe400078e000e */
[----:B------:R1:W2:Y:S01]  /*c7a0*/  SHFL.IDX PT, R14, R0, 0x7, 0x181f ;  /* 0x00f81f00000e7f89 */ /* 0x0002a200000e0000 */
[----:B------:R-:W-:-:S05]  /*c7b0*/  @!P1 MOV R3, R7 ;  /* 0x0000000700039202 */ /* 0x000fca0000000f00 */
[----:B------:R1:W-:Y:S04]  /*c7c0*/  @!P1 LDGSTS.E.BYPASS.LTC128B.128 [R33+0xf400], desc[UR36][R2.64], !P3 ;  /* 0x0f40000002219fae */ /* 0x0003e8000d901d64 */
[----:B------:R1:W-:Y:S04]  /*c7d0*/  @!P1 LDGSTS.E.BYPASS.LTC128B.128 [R33+0x13400], desc[UR36][R2.64+0x80], !P2 ;  /* 0x1340008002219fae */ /* 0x0003e8000d101d64 */
[----:B0-----:R1:W-:Y:S02]  /*c7e0*/  @!P1 LDGSTS.E.BYPASS.LTC128B.128 [R33+0x17400], desc[UR36][R2.64+0x100], !P0 ;  /* 0x1740010002219fae */ /* 0x0013e4000c101d64 */
.L_x_353:
[----:B-1----:R-:W-:Y:S01]  /*c7f0*/  VIADD R3, R4, 0x70 ;  /* 0x0000007004037836 */ /* 0x002fe20000000000 */
[----:B------:R-:W-:Y:S04]  /*c800*/  BSSY B0, `(.L_x_265) ;  /* 0x000000b000007945 */ /* 0x000fe80003800000 */
[----:B------:R-:W-:-:S13]  /*c810*/  ISETP.GE.AND P1, PT, R3, R6, PT ;  /* 0x000000060300720c */ /* 0x000fda0003f26270 */
[----:B------:R-:W-:Y:S05]  /*c820*/  @P1 BRA `(.L_x_266) ;  /* 0x0000000000201947 */ /* 0x000fea0003800000 */
[----:B--2---:R-:W-:-:S05]  /*c830*/  LEA R2, P1, R9, R14, 0x1 ;  /* 0x0000000e09027211 */ /* 0x004fca00078208ff */
[----:B------:R-:W-:-:S05]  /*c840*/  IMAD.X R3, RZ, RZ, R5, P1 ;  /* 0x000000ffff037224 */ /* 0x000fca00008e0605 */
[----:B------:R-:W-:Y:S01]  /*c850*/  @!PT LDS RZ, [RZ] ;  /* 0x00000000fffff984 */ /* 0x000fe20000000800 */
[----:B------:R-:W-:Y:S01]  /*c860*/  @!PT LDS RZ, [RZ] ;  /* 0x00000000fffff984 */ /* 0x000fe20000000800 */
[----:B------:R-:W-:Y:S01]  /*c870*/  @!PT LDS RZ, [RZ] ;  /* 0x00000000fffff984 */ /* 0x000fe20000000800 */
[----:B------:R0:W-:Y:S04]  /*c880*/  LDGSTS.E.BYPASS.LTC128B.128 [R33+0xfc00], desc[UR36][R2.64], !P3 ;  /* 0x0fc0000002217fae */ /* 0x0001e8000d901d64 */
[----:B------:R0:W-:Y:S04]  /*c890*/  LDGSTS.E.BYPASS.LTC128B.128 [R33+0x13c00], desc[UR36][R2.64+0x80], !P2 ;  /* 0x13c0008002217fae */ /* 0x0001e8000d101d64 */
[----:B------:R0:W-:Y:S02]  /*c8a0*/  LDGSTS.E.BYPASS.LTC128B.128 [R33+0x17c00], desc[UR36][R2.64+0x100], !P0 ;  /* 0x17c0010002217fae */ /* 0x0001e4000c101d64 */
.L_x_266:
[----:B------:R-:W-:Y:S05]  /*c8b0*/  BSYNC B0 ;  /* 0x0000000000007941 */ /* 0x000fea0003800000 */
.L_x_265:
[----:B------:R-:W-:Y:S01]  /*c8c0*/  NOP ;  /* 0x0000000000007918 */ /* 0x000fe20000000000 */
[----:B------:R-:W-:-:S13]  /*c8d0*/  PLOP3.LUT P0, PT, PT, PT, PT, 0x80, 0x0 ;  /* 0x000000000000781c */ /* 0x000fda0003f0f070 */
.L_x_267:
[----:B------:R-:W-:Y:S02]  /*c8e0*/  PLOP3.LUT P1, PT, P1, P0, PT, 0xa2, 0x0 ;  /* 0x000000000000781c */ /* 0x000fe40000f21472 */
[----:B------:R-:W-:-:S08]  /*c8f0*/  @P0 R2UR P1, UR4, R22 ;  /* 0x00000000160402ca */ /* 0x000fd00000020000 */
[----:B------:R-:W-:-:S05]  /*c900*/  @P0 PLOP3.LUT P0, PT, P1, PT, PT, 0x80, 0x0 ;  /* 0x000000000000081c */ /* 0x000fca0000f0f070 */
[----:B------:R-:W-:Y:S01]  /*c910*/  @!P1 SYNCS.ARRIVE.TRANS64.RED.A0T1 RZ, [UR4+0x2a800], RZ ;  /* 0x02a800ffffff99a7 */ /* 0x000fe20008200404 */
[----:B------:R-:W-:Y:S07]  /*c920*/  @!P1 ARRIVES.LDGSTSBAR.64.TRANSCNT [UR4+0x2a800] ;  /* 0x02a80000ff0099b0 */ /* 0x000fee0008000a84 */
[----:B------:R-:W-:Y:S05]  /*c930*/  @P0 BRA.U.ANY `(.L_x_267) ;  /* 0xfffffffd00e80947 */ /* 0x000fea000393ffff */
[----:B0-----:R-:W3:Y:S04]  /*c940*/  LDL.LU R3, [R1+0x18] ;  /* 0x0000180001037983 */ /* 0x001ee80000300800 */
[----:B------:R-:W4:Y:S01]  /*c950*/  LDL.LU R2, [R1+0x14] ;  /* 0x0000140001027983 */ /* 0x000f220000300800 */
[----:B---3--:R-:W-:-:S05]  /*c960*/  VIADD R3, R3, 0x1 ;  /* 0x0000000103037836 */ /* 0x008fca0000000000 */
[----:B------:R-:W-:Y:S01]  /*c970*/  LEA.HI R0, R3, R3, RZ, 0x1 ;  /* 0x0000000303007211 */ /* 0x000fe200078f08ff */
[----:B------:R0:W-:Y:S03]  /*c980*/  STL [R1+0x18], R3 ;  /* 0x0000180301007387 */ /* 0x0001e60000100800 */
[----:B------:R-:W-:-:S05]  /*c990*/  LOP3.LUT R0, R0, 0xfffffffe, RZ, 0xc0, !PT ;  /* 0xfffffffe00007812 */ /* 0x000fca00078ec0ff */
[----:B0-----:R-:W-:Y:S02]  /*c9a0*/  IMAD.IADD R3, R3, 0x1, -R0 ;  /* 0x0000000103037824 */ /* 0x001fe400078e0a00 */
[----:B----4-:R-:W-:-:S03]  /*c9b0*/  VIADD R0, R2, 0xfffffffe ;  /* 0xfffffffe02007836 */ /* 0x010fc60000000000 */
[----:B------:R-:W-:Y:S01]  /*c9c0*/  SHF.L.U32 R3, R3, 0x1f, RZ ;  /* 0x0000001f03037819 */ /* 0x000fe200000006ff */
[----:B------:R-:W-:Y:S01]  /*c9d0*/  NOP ;  /* 0x0000000000007918 */ /* 0x000fe20000000000 */
[----:B------:R0:W-:Y:S01]  /*c9e0*/  SYNCS.ARRIVE.TRANS64.A1T0 RZ, [R22+URZ+0x2a800], RZ ;  /* 0x02a800ff16ff79a7 */ /* 0x0001e2000810003f */
[----:B------:R-:W-:Y:S01]  /*c9f0*/  BSSY B0, `(.L_x_268) ;  /* 0x0000003000007945 */ /* 0x000fe20003800000 */
[----:B------:R-:W1:Y:S03]  /*ca00*/  SYNCS.PHASECHK.TRANS64.TRYWAIT P0, [R22+URZ+0x2a820], R3 ;  /* 0x02a82003160075a7 */ /* 0x000e66000800017f */
[----:B01----:R-:W-:Y:S05]  /*ca10*/  @!P0 BRA `(.L_x_269) ;  /* 0x0000003c002c8947 */ /* 0x003fea0003800000 */
.L_x_354:
[----:B------:R-:W-:Y:S05]  /*ca20*/  BSYNC B0 ;  /* 0x0000000000007941 */ /* 0x000fea0003800000 */
.L_x_268:
[----:B------:R-:W-:Y:S01]  /*ca30*/  ISETP.GE.AND P0, PT, R0, R36, PT ;  /* 0x000000240000720c */ /* 0x000fe20003f06270 */
[----:B------:R-:W-:-:S12]  /*ca40*/  BSSY B0, `(.L_x_270) ;  /* 0x00000f6000007945 */ /* 0x000fd80003800000 */
[----:B------:R-:W-:Y:S05]  /*ca50*/  @!P0 BRA `(.L_x_271) ;  /* 0x0000000c00d08947 */ /* 0x000fea0003800000 */
[----:B------:R-:W-:Y:S02]  /*ca60*/  IMAD.MOV.U32 R17, RZ, RZ, R28 ;  /* 0x000000ffff117224 */ /* 0x000fe400078e001c */
[----:B------:R-:W-:Y:S02]  /*ca70*/  IMAD.MOV.U32 R10, RZ, RZ, R27 ;  /* 0x000000ffff0a7224 */ /* 0x000fe400078e001b */
[----:B------:R-:W-:-:S07]  /*ca80*/  IMAD.MOV.U32 R30, RZ, RZ, R25 ;  /* 0x000000ffff1e7224 */ /* 0x000fce00078e0019 */
.L_x_284:
[----:B------:R-:W3:Y:S01]  /*ca90*/  LDL R8, [R1] ;  /* 0x0000000001087983 */ /* 0x000ee20000100800 */
[----:B------:R-:W1:Y:S01]  /*caa0*/  S2R R2, SR_TID.X ;  /* 0x0000000000027919 */ /* 0x000e620000002100 */
[----:B0-----:R-:W0:Y:S01]  /*cab0*/  S2R R3, SR_TID.X ;  /* 0x0000000000037919 */ /* 0x001e220000002100 */
[----:B-1----:R-:W-:-:S04]  /*cac0*/  LOP3.LUT R2, R2, 0x7f, RZ, 0xc0, !PT ;  /* 0x0000007f02027812 */ /* 0x002fc800078ec0ff */
[----:B------:R-:W-:Y:S01]  /*cad0*/  SHF.R.U32.HI R4, RZ, 0x3, R2 ;  /* 0x00000003ff047819 */ /* 0x000fe20000011602 */
[----:B0-----:R-:W-:Y:S01]  /*cae0*/  IMAD.SHL.U32 R3, R3, 0x10, RZ ;  /* 0x0000001003037824 */ /* 0x001fe200078e00ff */
[----:B------:R-:W0:Y:S04]  /*caf0*/  LDC R2, c[0x0][0x430] ;  /* 0x00010c00ff027b82 */ /* 0x000e280000000800 */
[----:B------:R-:W-:-:S04]  /*cb00*/  LOP3.LUT R3, R4, 0x70, R3, 0xf8, !PT ;  /* 0x0000007004037812 */ /* 0x000fc800078ef803 */
[----:B------:R-:W-:Y:S01]  /*cb10*/  ISETP.GT.U32.AND P2, PT, R3, 0x5f, PT ;  /* 0x0000005f0300780c */ /* 0x000fe20003f44070 */
[----:B------:R-:W-:-:S12]  /*cb20*/  IMAD R7, R0, 0x60, R37 ;  /* 0x0000006000077824 */ /* 0x000fd800078e0225 */
[----:B------:R-:W1:Y:S01]  /*cb30*/  @!P2 LDC.64 R4, c[0x0][0x428] ;  /* 0x00010a00ff04ab82 */ /* 0x000e620000000a00 */
[----:B0-----:R-:W-:-:S13]  /*cb40*/  ISETP.NE.AND P0, PT, R2, 0x1, PT ;  /* 0x000000010200780c */ /* 0x001fda0003f05270 */
[----:B------:R-:W0:Y:S08]  /*cb50*/  @P0 LDC R6, c[0x0][0x434] ;  /* 0x00010d00ff060b82 */ /* 0x000e300000000800 */
[----:B------:R-:W4:Y:S01]  /*cb60*/  @P0 LDC R2, c[0x0][0x438] ;  /* 0x00010e00ff020b82 */ /* 0x000f220000000800 */
[----:B------:R-:W-:-:S04]  /*cb70*/  IMAD.IADD R7, R3, 0x1, R7 ;  /* 0x0000000103077824 */ /* 0x000fc800078e0207 */
[----:B0-----:R-:W-:Y:S01]  /*cb80*/  @P0 IMAD.HI.U32 R3, R7, R6, RZ ;  /* 0x0000000607030227 */ /* 0x001fe200078e00ff */
[----:B------:R-:W-:-:S04]  /*cb90*/  MOV R6, R7 ;  /* 0x0000000700067202 */ /* 0x000fc80000000f00 */
[----:B----4-:R-:W-:-:S04]  /*cba0*/  @P0 SHF.R.U32.HI R6, RZ, R2, R3 ;  /* 0x00000002ff060219 */ /* 0x010fc80000011603 */
[--C-:B------:R-:W-:Y:S01]  /*cbb0*/  @!P2 SHF.R.S32.HI R3, RZ, 0x1f, R6.reuse ;  /* 0x0000001fff03a819 */ /* 0x100fe20000011406 */
[----:B------:R-:W-:-:S04]  /*cbc0*/  @!P2 IMAD.MOV.U32 R2, RZ, RZ, R6 ;  /* 0x000000ffff02a224 */ /* 0x000fc800078e0006 */
[----:B-1----:R-:W-:-:S04]  /*cbd0*/  @!P2 IMAD.WIDE.U32 R2, R31, R4, R2 ;  /* 0x000000041f02a225 */ /* 0x002fc800078e0002 */
[----:B---3--:R-:W-:-:S04]  /*cbe0*/  @!P2 IMAD R8, R8, R4, RZ ;  /* 0x000000040808a224 */ /* 0x008fc800078e02ff */
[----:B------:R-:W-:Y:S02]  /*cbf0*/  @!P2 IMAD R8, R31, R5, R8 ;  /* 0x000000051f08a224 */ /* 0x000fe400078e0208 */
[----:B------:R-:W0:Y:S02]  /*cc00*/  @!P2 LDC.64 R4, c[0x0][0x418] ;  /* 0x00010600ff04ab82 */ /* 0x000e240000000a00 */
[----:B------:R-:W-:Y:S01]  /*cc10*/  @!P2 IMAD.IADD R8, R8, 0x1, R3 ;  /* 0x000000010808a824 */ /* 0x000fe200078e0203 */
[----:B0-----:R-:W-:-:S04]  /*cc20*/  @!P2 LEA R4, P0, R2, R4, 0x2 ;  /* 0x000000040204a211 */ /* 0x001fc800078010ff */
[----:B------:R-:W-:Y:S01]  /*cc30*/  @!P2 LEA.HI.X R5, R2, R5, R8, 0x2, P0 ;  /* 0x000000050205a211 */ /* 0x000fe200000f1408 */
[----:B------:R-:W-:-:S06]  /*cc40*/  IMAD.MOV.U32 R8, RZ, RZ, RZ ;  /* 0x000000ffff087224 */ /* 0x000fcc00078e00ff */
[----:B------:R0:W5:Y:S01]  /*cc50*/  @!P2 LDG.E R8, desc[UR36][R4.64] ;  /* 0x000000240408a981 */ /* 0x000162000c1e1900 */
[----:B------:R-:W-:Y:S01]  /*cc60*/  LOP3.LUT P1, RZ, R23, 0x10, RZ, 0xc0, !PT ;  /* 0x0000001017ff7812 */ /* 0x000fe2000782c0ff */
[----:B------:R-:W-:Y:S01]  /*cc70*/  VIADD R27, R10, 0x1 ;  /* 0x000000010a1b7836 */ /* 0x000fe20000000000 */
[----:B------:R-:W-:Y:S05]  /*cc80*/  YIELD ;  /* 0x0000000000007946 */ /* 0x000fea0003800000 */
[----:B------:R-:W-:Y:S01]  /*cc90*/  ISETP.NE.AND P0, PT, R27, 0x2, PT ;  /* 0x000000021b00780c */ /* 0x000fe20003f05270 */
[----:B------:R-:W-:Y:S01]  /*cca0*/  IMAD.MOV R2, RZ, RZ, -R6 ;  /* 0x000000ffff027224 */ /* 0x000fe200078e0a06 */
[----:B------:R-:W-:-:S02]  /*ccb0*/  ULDC UR4, c[0x0][0x430] ;  /* 0x00010c0000047ab9 */ /* 0x000fc40000000800 */
[----:B------:R-:W-:Y:S01]  /*ccc0*/  SEL R28, RZ, 0x1, P0 ;  /* 0x00000001ff1c7807 */ /* 0x000fe20000000000 */
[----:B------:R-:W-:Y:S01]  /*ccd0*/  IMAD R7, R2, UR4, R7 ;  /* 0x0000000402077c24 */ /* 0x000fe2000f8e0207 */
[----:B------:R-:W-:Y:S01]  /*cce0*/  SEL R27, R27, RZ, P0 ;  /* 0x000000ff1b1b7207 */ /* 0x000fe20000000000 */
[----:B------:R-:W-:Y:S01]  /*ccf0*/  IMAD.MOV.U32 R25, RZ, RZ, R0 ;  /* 0x000000ffff197224 */ /* 0x000fe200078e0000 */
[----:B------:R-:W-:Y:S01]  /*cd00*/  LOP3.LUT R28, R17, R28, RZ, 0x3c, !PT ;  /* 0x0000001c111c7212 */ /* 0x000fe200078e3cff */
[----:B0-----:R-:W-:Y:S06]  /*cd10*/  @!P1 BRA `(.L_x_272) ;  /* 0x0000000000049947 */ /* 0x001fec0003800000 */
[----:B------:R-:W-:Y:S01]  /*cd20*/  BPT.TRAP 0x1 ;  /* 0x000000040000795c */ /* 0x000fe20000300000 */
.L_x_272:
[----:B------:R-:W-:Y:S01]  /*cd30*/  IMAD R6, R27, 0x8, R22 ;  /* 0x000000081b067824 */ /* 0x000fe200078e0216 */
[----:B------:R-:W-:Y:S01]  /*cd40*/  SHF.L.U32 R3, R28, 0x1f, RZ ;  /* 0x0000001f1c037819 */ /* 0x000fe200000006ff */
[----:B------:R-:W-:Y:S03]  /*cd50*/  BSSY B1, `(.L_x_273) ;  /* 0x0000003000017945 */ /* 0x000fe60003800000 */
[----:B------:R-:W0:Y:S02]  /*cd60*/  SYNCS.PHASECHK.TRANS64.TRYWAIT P0, [R6+URZ+0x2a840], R3 ;  /* 0x02a84003060075a7 */ /* 0x000e24000800017f */
[----:B0-----:R-:W-:Y:S05]  /*cd70*/  @!P0 BRA `(.L_x_274) ;  /* 0x0000003800688947 */ /* 0x001fea0003800000 */
.L_x_355:
[----:B------:R-:W-:Y:S05]  /*cd80*/  BSYNC B1 ;  /* 0x0000000000017941 */ /* 0x000fea0003800000 */
.L_x_273:
[----:B------:R-:W-:Y:S01]  /*cd90*/  SHF.R.S32.HI R20, RZ, 0x1f, R7 ;  /* 0x0000001fff147819 */ /* 0x000fe20000011407 */
[----:B------:R-:W-:Y:S01]  /*cda0*/  ULDC.64 UR4, c[0x0][0x300] ;  /* 0x0000c00000047ab9 */ /* 0x000fe20000000a00 */
[----:B-----5:R-:W-:Y:S01]  /*cdb0*/  SHF.R.S32.HI R21, RZ, 0x1f, R8 ;  /* 0x0000001fff157819 */ /* 0x020fe20000011408 */
[----:B0-----:R-:W-:Y:S01]  /*cdc0*/  IMAD.WIDE.U32 R2, R7, UR4, RZ ;  /* 0x0000000407027c25 */ /* 0x001fe2000f8e00ff */
[----:B------:R-:W-:Y:S01]  /*cdd0*/  ULDC.64 UR6, c[0x0][0x2e8] ;  /* 0x0000ba0000067ab9 */ /* 0x000fe20000000a00 */
[C---:B------:R-:W-:Y:S02]  /*cde0*/  LOP3.LUT P3, RZ, R23.reuse, 0x4, RZ, 0xc0, !PT ;  /* 0x0000000417ff7812 */ /* 0x040fe4000786c0ff */
[----:B------:R-:W-:Y:S01]  /*cdf0*/  IMAD R0, R20, UR4, RZ ;  /* 0x0000000414007c24 */ /* 0x000fe2000f8e02ff */
[----:B------:R-:W-:Y:S01]  /*ce00*/  LOP3.LUT P2, RZ, R23, 0x2, RZ, 0xc0, !PT ;  /* 0x0000000217ff7812 */ /* 0x000fe2000784c0ff */
[----:B------:R-:W-:Y:S01]  /*ce10*/  IMAD R4, R27, 0x4800, R32 ;  /* 0x000048001b047824 */ /* 0x000fe200078e0220 */
[----:B------:R-:W-:Y:S01]  /*ce20*/  LOP3.LUT P1, RZ, R23, 0x1, RZ, 0xc0, !PT ;  /* 0x0000000117ff7812 */ /* 0x000fe2000782c0ff */
[----:B------:R-:W-:Y:S01]  /*ce30*/  IMAD R0, R7, UR5, R0 ;  /* 0x0000000507007c24 */ /* 0x000fe2000f8e0200 */
[----:B------:R-:W-:-:S03]  /*ce40*/  ULDC.64 UR4, c[0x0][0x310] ;  /* 0x0000c40000047ab9 */ /* 0x000fc60000000a00 */
[----:B------:R-:W-:Y:S02]  /*ce50*/  IMAD.IADD R3, R3, 0x1, R0 ;  /* 0x0000000103037824 */ /* 0x000fe400078e0200 */
[----:B------:R-:W-:Y:S02]  /*ce60*/  IMAD R0, R21, UR4, RZ ;  /* 0x0000000415007c24 */ /* 0x000fe4000f8e02ff */
[----:B------:R-:W-:-:S04]  /*ce70*/  IMAD.WIDE.U32 R2, R8, UR4, R2 ;  /* 0x0000000408027c25 */ /* 0x000fc8000f8e0002 */
[----:B------:R-:W-:Y:S01]  /*ce80*/  IMAD R0, R8, UR5, R0 ;  /* 0x0000000508007c24 */ /* 0x000fe2000f8e0200 */
[----:B------:R-:W-:-:S03]  /*ce90*/  ULDC.64 UR4, c[0x0][0x308] ;  /* 0x0000c20000047ab9 */ /* 0x000fc60000000a00 */
[----:B------:R-:W-:Y:S02]  /*cea0*/  IMAD.IADD R3, R3, 0x1, R0 ;  /* 0x0000000103037824 */ /* 0x000fe400078e0200 */
[----:B------:R-:W-:Y:S01]  /*ceb0*/  IMAD.WIDE.U32 R2, R26, UR4, R2 ;  /* 0x000000041a027c25 */ /* 0x000fe2000f8e0002 */
[----:B------:R-:W-:-:S03]  /*cec0*/  UMOV UR4, 0xffffffff ;  /* 0xffffffff00047882 */ /* 0x000fc60000000000 */
[----:B------:R-:W-:Y:S01]  /*ced0*/  IMAD R5, R26, UR5, R3 ;  /* 0x000000051a057c24 */ /* 0x000fe2000f8e0203 */
[----:B------:R-:W-:-:S04]  /*cee0*/  LEA R9, P0, R2, UR6, 0x1 ;  /* 0x0000000602097c11 */ /* 0x000fc8000f8008ff */
[----:B------:R-:W-:Y:S01]  /*cef0*/  LEA.HI.X R5, R2, UR7, R5, 0x1, P0 ;  /* 0x0000000702057c11 */ /* 0x000fe200080f0c05 */
[----:B------:R-:W-:Y:S08]  /*cf00*/  BRA.DIV UR4, `(.L_x_275) ;  /* 0x0000003a04187947 */ /* 0x000ff0000b800000 */
[----:B------:R-:W0:Y:S01]  /*cf10*/  S2R R3, SR_TID.X ;  /* 0x0000000000037919 */ /* 0x000e220000002100 */
[----:B------:R-:W-:Y:S01]  /*cf20*/  IMAD R4, R4, 0x2, R22 ;  /* 0x0000000204047824 */ /* 0x000fe200078e0216 */
[----:B------:R-:W1:Y:S04]  /*cf30*/  SHFL.IDX PT, R2, R9, RZ, 0x181f ;  /* 0x00181fff09027589 */ /* 0x000e6800000e0000 */
[----:B------:R-:W-:Y:S01]  /*cf40*/  SHFL.IDX PT, R35, R5, 0x2, 0x181f ;  /* 0x00581f0005237f89 */ /* 0x000fe200000e0000 */
[----:B0-----:R-:W-:-:S03]  /*cf50*/  IMAD.SHL.U32 R11, R3, 0x8, RZ ;  /* 0x00000008030b7824 */ /* 0x001fc600078e00ff */
[----:B------:R-:W0:Y:S02]  /*cf60*/  SHFL.IDX PT, R3, R5, RZ, 0x181f ;  /* 0x00181fff05037589 */ /* 0x000e2400000e0000 */
[----:B------:R-:W-:-:S04]  /*cf70*/  LOP3.LUT R11, R11, 0x38, RZ, 0xc0, !PT ;  /* 0x000000380b0b7812 */ /* 0x000fc800078ec0ff */
[----:B------:R-:W-:-:S04]  /*cf80*/  SHF.L.U32 R0, R11, 0x1, RZ ;  /* 0x000000010b007819 */ /* 0x000fc800000006ff */
[----:B-1----:R-:W-:-:S05]  /*cf90*/  IADD3 R2, P0, R2, R0, RZ ;  /* 0x0000000002027210 */ /* 0x002fca0007f1e0ff */
[----:B0-----:R-:W-:-:S05]  /*cfa0*/  IMAD.X R3, RZ, RZ, R3, P0 ;  /* 0x000000ffff037224 */ /* 0x001fca00000e0603 */
[----:B------:R-:W-:Y:S04]  /*cfb0*/  LDGSTS.E.BYPASS.LTC128B.128 [R4+0x18400], desc[UR36][R2.64], !P3 ;  /* 0x1840000002047fae */ /* 0x000fe8000d901d64 */
[----:B------:R-:W-:Y:S04]  /*cfc0*/  LDGSTS.E.BYPASS.LTC128B.128 [R4+0x1b400], desc[UR36][R2.64+0x80], !P2 ;  /* 0x1b40008002047fae */ /* 0x000fe8000d101d64 */
[----:B------:R0:W-:Y:S04]  /*cfd0*/  LDGSTS.E.BYPASS.LTC128B.128 [R4+0x1e400], desc[UR36][R2.64+0x100], !P1 ;  /* 0x1e40010002047fae */ /* 0x0001e8000c901d64 */
[----:B0-----:R-:W0:Y:S04]  /*cfe0*/  SHFL.IDX PT, R2, R9, 0x1, 0x181f ;  /* 0x00381f0009027f89 */ /* 0x001e2800000e0000 */
[----:B------:R-:W1:Y:S01]  /*cff0*/  SHFL.IDX PT, R3, R5, 0x1, 0x181f ;  /* 0x00381f0005037f89 */ /* 0x000e6200000e0000 */
[----:B0-----:R-:W-:-:S05]  /*d000*/  IADD3 R2, P0, R2, R0, RZ ;  /* 0x0000000002027210 */ /* 0x001fca0007f1e0ff */
[----:B-1----:R-:W-:-:S05]  /*d010*/  IMAD.X R3, RZ, RZ, R3, P0 ;  /* 0x000000ffff037224 */ /* 0x002fca00000e0603 */
[----:B------:R-:W-:Y:S04]  /*d020*/  LDGSTS.E.BYPASS.LTC128B.128 [R4+0x18c00], desc[UR36][R2.64], !P3 ;  /* 0x18c0000002047fae */ /* 0x000fe8000d901d64 */
[----:B------:R-:W-:Y:S04]  /*d030*/  LDGSTS.E.BYPASS.LTC128B.128 [R4+0x1bc00], desc[UR36][R2.64+0x80], !P2 ;  /* 0x1bc0008002047fae */ /* 0x000fe8000d101d64 */
[----:B------:R0:W-:Y:S04]  /*d040*/  LDGSTS.E.BYPASS.LTC128B.128 [R4+0x1ec00], desc[UR36][R2.64+0x100], !P1 ;  /* 0x1ec0010002047fae */ /* 0x0001e8000c901d64 */
[----:B0-----:R-:W0:Y:S02]  /*d050*/  SHFL.IDX PT, R2, R9, 0x2, 0x181f ;  /* 0x00581f0009027f89 */ /* 0x001e2400000e0000 */
[----:B0-----:R-:W-:-:S05]  /*d060*/  IADD3 R2, P0, R2, R0, RZ ;  /* 0x0000000002027210 */ /* 0x001fca0007f1e0ff */
[----:B------:R-:W-:Y:S02]  /*d070*/  IMAD.X R3, RZ, RZ, R35, P0 ;  /* 0x000000ffff037224 */ /* 0x000fe400000e0623 */
[----:B------:R-:W-:Y:S04]  /*d080*/  SHFL.IDX PT, R35, R5, 0x3, 0x181f ;  /* 0x00781f0005237f89 */ /* 0x000fe800000e0000 */
        /* <DEDUP_REMOVED lines=13> */
[----:B------:R0:W1:Y:S04]  /*d160*/  SHFL.IDX PT, R35, R5, 0x5, 0x181f ;  /* 0x00b81f0005237f89 */ /* 0x00006800000e0000 */
[----:B------:R-:W-:Y:S04]  /*d170*/  LDGSTS.E.BYPASS.LTC128B.128 [R4+0x1a400], desc[UR36][R2.64], !P3 ;  /* 0x1a40000002047fae */ /* 0x000fe8000d901d64 */
[----:B------:R-:W-:Y:S04]  /*d180*/  LDGSTS.E.BYPASS.LTC128B.128 [R4+0x1d400], desc[UR36][R2.64+0x80], !P2 ;  /* 0x1d40008002047fae */ /* 0x000fe8000d101d64 */
[----:B------:R3:W-:Y:S04]  /*d190*/  LDGSTS.E.BYPASS.LTC128B.128 [R4+0x20400], desc[UR36][R2.64+0x100], !P1 ;  /* 0x2040010002047fae */ /* 0x0007e8000c901d64 */
[----:B-1-3--:R0:W3:Y:S02]  /*d1a0*/  SHFL.IDX PT, R2, R9, 0x5, 0x181f ;  /* 0x00b81f0009027f89 */ /* 0x00a0e400000e0000 */
.L_x_369:
[----:B---3--:R-:W-:-:S05]  /*d1b0*/  IADD3 R2, P0, R2, R0, RZ ;  /* 0x0000000002027210 */ /* 0x008fca0007f1e0ff */
        /* <DEDUP_REMOVED lines=9> */
.L_x_276:
        /* <DEDUP_REMOVED lines=10> */
.L_x_277:
[----:B------:R3:W-:Y:S01]  /*d2f0*/  SYNCS.ARRIVE.TRANS64.A1T0 RZ, [R6+URZ+0x2a830], RZ ;  /* 0x02a830ff06ff79a7 */ /* 0x0007e2000810003f */
[----:B------:R-:W-:Y:S05]  /*d300*/  @!P2 BRA `(.L_x_278) ;  /* 0x000000000004a947 */ /* 0x000fea0003800000 */
[----:B------:R-:W-:Y:S01]  /*d310*/  BPT.TRAP 0x1 ;  /* 0x000000040000795c */ /* 0x000fe20000300000 */
.L_x_278:
[----:B-1----:R-:W-:Y:S01]  /*d320*/  SHF.L.U32 R2, R17, 0x1f, RZ ;  /* 0x0000001f11027819 */ /* 0x002fe200000006ff */
[----:B------:R-:W-:Y:S01]  /*d330*/  IMAD R4, R10, 0x8, R22 ;  /* 0x000000080a047824 */ /* 0x000fe200078e0216 */
[----:B------:R-:W-:Y:S03]  /*d340*/  BSSY B1, `(.L_x_279) ;  /* 0x0000003000017945 */ /* 0x000fe60003800000 */
[----:B------:R-:W1:Y:S02]  /*d350*/  SYNCS.PHASECHK.TRANS64.TRYWAIT P0, [R4+URZ+0x2a860], R2 ;  /* 0x02a86002040075a7 */ /* 0x000e64000800017f */
[----:B-1----:R-:W-:Y:S05]  /*d360*/  @!P0 BRA `(.L_x_280) ;  /* 0x0000003800dc8947 */ /* 0x002fea0003800000 */
.L_x_370:
[----:B------:R-:W-:Y:S05]  /*d370*/  BSYNC B1 ;  /* 0x0000000000017941 */ /* 0x000fea0003800000 */
.L_x_279:
[----:B------:R-:W4:Y:S01]  /*d380*/  S2R R3, SR_TID.X ;  /* 0x0000000000037919 */ /* 0x000f220000002100 */
[----:B------:R-:W-:Y:S01]  /*d390*/  UMOV UR4, 0xffffffff ;  /* 0xffffffff00047882 */ /* 0x000fe20000000000 */
[----:B---3--:R-:W-:Y:S01]  /*d3a0*/  IMAD R6, R30, -0x60, R34 ;  /* 0xffffffa01e067824 */ /* 0x008fe200078e0222 */
[----:B------:R-:W-:Y:S01]  /*d3b0*/  LOP3.LUT P0, RZ, R29, 0x2, RZ, 0xc0, !PT ;  /* 0x000000021dff7812 */ /* 0x000fe2000780c0ff */
[----:B0-----:R-:W-:Y:S01]  /*d3c0*/  IMAD R5, R10, 0x3000, R32 ;  /* 0x000030000a057824 */ /* 0x001fe200078e0220 */
[----:B----4-:R-:W-:-:S04]  /*d3d0*/  LOP3.LUT R3, R3, 0x7f, RZ, 0xc0, !PT ;  /* 0x0000007f03037812 */ /* 0x010fc800078ec0ff */
[----:B------:R-:W-:-:S05]  /*d3e0*/  SHF.R.U32.HI R3, RZ, 0x3, R3 ;  /* 0x00000003ff037819 */ /* 0x000fca0000011603 */
[----:B------:R-:W-:Y:S01]  /*d3f0*/  IMAD.IADD R6, R6, 0x1, -R3 ;  /* 0x0000000106067824 */ /* 0x000fe200078e0a03 */
[----:B------:R-:W-:Y:S06]  /*d400*/  BRA.DIV UR4, `(.L_x_281) ;  /* 0x0000003a04c87947 */ /* 0x000fec000b800000 */
[----:B-1----:R-:W0:Y:S01]  /*d410*/  SHFL.IDX PT, R2, R18, RZ, 0x181f ;  /* 0x00181fff12027589 */ /* 0x002e2200000e0000 */
[----:B------:R-:W-:-:S03]  /*d420*/  LEA R5, R5, R22, 0x1 ;  /* 0x0000001605057211 */ /* 0x000fc600078e08ff */
[----:B------:R-:W1:Y:S04]  /*d430*/  SHFL.IDX PT, R3, R24, RZ, 0x181f ;  /* 0x00181fff18037589 */ /* 0x000e6800000e0000 */
[----:B--2---:R-:W-:Y:S01]  /*d440*/  SHFL.IDX PT, R14, R18, 0x5, 0x181f ;  /* 0x00b81f00120e7f89 */ /* 0x004fe200000e0000 */
[----:B0-----:R-:W-:-:S05]  /*d450*/  IADD3 R2, P1, R2, R0, RZ ;  /* 0x0000000002027210 */ /* 0x001fca0007f3e0ff */
[----:B-1----:R-:W-:Y:S01]  /*d460*/  IMAD.X R3, RZ, RZ, R3, P1 ;  /* 0x000000ffff037224 */ /* 0x002fe200008e0603 */
[----:B------:R-:W-:-:S04]  /*d470*/  LOP3.LUT P1, RZ, R29, 0x1, RZ, 0xc0, !PT ;  /* 0x000000011dff7812 */ /* 0x000fc8000782c0ff */
[----:B------:R-:W-:-:S13]  /*d480*/  ISETP.LT.OR P2, PT, R6, 0x1, !P1 ;  /* 0x000000010600780c */ /* 0x000fda0004f41670 */
[----:B------:R-:W-:Y:S01]  /*d490*/  LDGSTS.E.BYPASS.LTC128B.128 [R5+0x400], desc[UR36][R2.64], !P2 ;  /* 0x0040000002057fae */ /* 0x000fe2000d101d64 */
[----:B------:R-:W-:-:S13]  /*d4a0*/  ISETP.LT.OR P2, PT, R6, 0x1, !P0 ;  /* 0x000000010600780c */ /* 0x000fda0004741670 */
[----:B------:R0:W-:Y:S04]  /*d4b0*/  LDGSTS.E.BYPASS.LTC128B.128 [R5+0x3400], desc[UR36][R2.64+0x80], !P2 ;  /* 0x0340008002057fae */ /* 0x0001e8000d101d64 */
[----:B0-----:R-:W0:Y:S04]  /*d4c0*/  SHFL.IDX PT, R2, R18, 0x1, 0x181f ;  /* 0x00381f0012027f89 */ /* 0x001e2800000e0000 */
[----:B------:R-:W1:Y:S01]  /*d4d0*/  SHFL.IDX PT, R3, R24, 0x1, 0x181f ;  /* 0x00381f0018037f89 */ /* 0x000e6200000e0000 */
[----:B0-----:R-:W-:-:S05]  /*d4e0*/  IADD3 R2, P2, R2, R0, RZ ;  /* 0x0000000002027210 */ /* 0x001fca0007f5e0ff */
[----:B-1----:R-:W-:Y:S01]  /*d4f0*/  IMAD.X R3, RZ, RZ, R3, P2 ;  /* 0x000000ffff037224 */ /* 0x002fe200010e0603 */
        /* <DEDUP_REMOVED lines=21> */
[----:B------:R-:W1:Y:S04]  /*d650*/  SHFL.IDX PT, R3, R24, 0x4, 0x181f ;  /* 0x00981f0018037f89 */ /* 0x000e6800000e0000 */
[----:B------:R-:W2:Y:S01]  /*d660*/  SHFL.IDX PT, R24, R24, 0x5, 0x181f ;  /* 0x00b81f0018187f89 */ /* 0x000ea200000e0000 */
[----:B0-----:R-:W-:-:S05]  /*d670*/  IADD3 R2, P2, R2, R0, RZ ;  /* 0x0000000002027210 */ /* 0x001fca0007f5e0ff */
[----:B-1----:R-:W-:Y:S01]  /*d680*/  IMAD.X R3, RZ, RZ, R3, P2 ;  /* 0x000000ffff037224 */ /* 0x002fe200010e0603 */
[----:B------:R-:W-:-:S13]  /*d690*/  ISETP.LT.OR P2, PT, R6, 0x41, !P1 ;  /* 0x000000410600780c */ /* 0x000fda0004f41670 */
[----:B------:R1:W-:Y:S01]  /*d6a0*/  LDGSTS.E.BYPASS.LTC128B.128 [R5+0x2400], desc[UR36][R2.64], !P2 ;  /* 0x0240000002057fae */ /* 0x0003e2000d101d64 */
[----:B------:R-:W-:-:S13]  /*d6b0*/  ISETP.LT.OR P2, PT, R6, 0x41, !P0 ;  /* 0x000000410600780c */ /* 0x000fda0004741670 */
[----:B--2---:R1:W-:Y:S02]  /*d6c0*/  LDGSTS.E.BYPASS.LTC128B.128 [R5+0x5400], desc[UR36][R2.64+0x80], !P2 ;  /* 0x0540008002057fae */ /* 0x0043e4000d101d64 */
.L_x_384:
        /* <DEDUP_REMOVED lines=16> */
[----:B------:R-:W-:Y:S02]  /*d7d0*/  IMAD.IADD R3, R3, 0x1, R9 ;  /* 0x0000000103037824 */ /* 0x000fe400078e0209 */
[----:B------:R-:W-:Y:S02]  /*d7e0*/  IMAD R21, R21, UR4, RZ ;  /* 0x0000000415157c24 */ /* 0x000fe4000f8e02ff */
[----:B------:R-:W-:-:S04]  /*d7f0*/  IMAD.WIDE.U32 R2, R8, UR4, R2 ;  /* 0x0000000408027c25 */ /* 0x000fc8000f8e0002 */
[----:B------:R-:W-:-:S04]  /*d800*/  IMAD R21, R8, UR5, R21 ;  /* 0x0000000508157c24 */ /* 0x000fc8000f8e0215 */
[----:B------:R-:W-:-:S07]  /*d810*/  IMAD.IADD R21, R3, 0x1, R21 ;  /* 0x0000000103157824 */ /* 0x000fce00078e0215 */
.L_x_282:
        /* <DEDUP_REMOVED lines=10> */
.L_x_283:
[----:B------:R-:W-:Y:S01]  /*d8c0*/  IMAD.MOV.U32 R3, RZ, RZ, R21 ;  /* 0x000000ffff037224 */ /* 0x000fe200078e0015 */
[----:B------:R-:W-:Y:S01]  /*d8d0*/  ULDC.64 UR4, c[0x0][0x330] ;  /* 0x0000cc0000047ab9 */ /* 0x000fe20000000a00 */
[----:B------:R-:W-:Y:S01]  /*d8e0*/  ULDC.64 UR6, c[0x0][0x318] ;  /* 0x0000c60000067ab9 */ /* 0x000fe20000000a00 */
[----:B------:R1:W-:Y:S01]  /*d8f0*/  SYNCS.ARRIVE.TRANS64.A1T0 RZ, [R4+URZ+0x2a850], RZ ;  /* 0x02a850ff04ff79a7 */ /* 0x0003e2000810003f */
[----:B------:R-:W-:Y:S01]  /*d900*/  IMAD.WIDE.U32 R2, R26, UR4, R2 ;  /* 0x000000041a027c25 */ /* 0x000fe2000f8e0002 */
[----:B------:R-:W-:-:S03]  /*d910*/  MOV R10, R27 ;  /* 0x0000001b000a7202 */ /* 0x000fc60000000f00 */
[----:B------:R-:W-:Y:S01]  /*d920*/  IMAD R3, R26, UR5, R3 ;  /* 0x000000051a037c24 */ /* 0x000fe2000f8e0203 */
[C---:B------:R-:W-:Y:S01]  /*d930*/  LEA R18, P0, R2.reuse, UR6, 0x1 ;  /* 0x0000000602127c11 */ /* 0x040fe2000f8008ff */
[C---:B------:R-:W-:Y:S02]  /*d940*/  VIADD R0, R25.reuse, 0xffffffff ;  /* 0xffffffff19007836 */ /* 0x040fe40000000000 */
[----:B------:R-:W-:Y:S01]  /*d950*/  IMAD.MOV.U32 R17, RZ, RZ, R28 ;  /* 0x000000ffff117224 */ /* 0x000fe200078e001c */
[----:B------:R-:W-:Y:S01]  /*d960*/  LEA.HI.X R24, R2, UR7, R3, 0x1, P0 ;  /* 0x0000000702187c11 */ /* 0x000fe200080f0c03 */
[----:B------:R-:W-:Y:S01]  /*d970*/  IMAD.MOV.U32 R30, RZ, RZ, R25 ;  /* 0x000000ffff1e7224 */ /* 0x000fe200078e0019 */
[----:B------:R-:W-:-:S13]  /*d980*/  ISETP.GT.AND P0, PT, R25, R36, PT ;  /* 0x000000241900720c */ /* 0x000fda0003f04270 */
[----:B-1----:R-:W-:Y:S05]  /*d990*/  @P0 BRA `(.L_x_284) ;  /* 0xfffffff0003c0947 */ /* 0x002fea000383ffff */
.L_x_271:
[----:B------:R-:W-:Y:S05]  /*d9a0*/  BSYNC B0 ;  /* 0x0000000000007941 */ /* 0x000fea0003800000 */
.L_x_270:
[----:B------:R-:W1:Y:S01]  /*d9b0*/  S2R R2, SR_TID.X ;  /* 0x0000000000027919 */ /* 0x000e620000002100 */
[----:B------:R-:W-:Y:S01]  /*d9c0*/  BSSY B0, `(.L_x_285) ;  /* 0x0000010000007945 */ /* 0x000fe20003800000 */
[----:B-1----:R-:W-:-:S04]  /*d9d0*/  LOP3.LUT R2, R2, 0x7f, RZ, 0xc0, !PT ;  /* 0x0000007f02027812 */ /* 0x002fc800078ec0ff */
[----:B------:R-:W-:-:S13]  /*d9e0*/  ISETP.NE.AND P0, PT, R2, RZ, PT ;  /* 0x000000ff0200720c */ /* 0x000fda0003f05270 */
[----:B------:R-:W-:Y:S05]  /*d9f0*/  @P0 BRA `(.L_x_286) ;  /* 0x0000000000300947 */ /* 0x000fea0003800000 */
[----:B------:R-:W1:Y:S01]  /*da00*/  S2R R5, SR_LANEID ;  /* 0x0000000000057919 */ /* 0x000e620000000000 */
[----:B------:R-:W-:Y:S01]  /*da10*/  VOTEU.ANY UR4, UPT, PT ;  /* 0x0000000000047886 */ /* 0x000fe200038e0100 */
[----:B0-----:R-:W0:Y:S01]  /*da20*/  LDC.64 R2, c[0x0][0xc60] ;  /* 0x00031800ff027b82 */ /* 0x001e220000000a00 */
[----:B------:R-:W1:Y:S02]  /*da30*/  FLO.U32 R0, UR4 ;  /* 0x0000000400007d00 */ /* 0x000e6400080e0000 */
[----:B-1----:R-:W-:-:S06]  /*da40*/  ISETP.EQ.U32.AND P0, PT, R0, R5, PT ;  /* 0x000000050000720c */ /* 0x002fcc0003f02070 */
[----:B------:R-:W0:Y:S07]  /*da50*/  POPC R5, UR4 ;  /* 0x0000000400057d09 */ /* 0x000e2e0008000000 */
[----:B0-----:R-:W3:Y:S01]  /*da60*/  @P0 ATOMG.E.ADD.STRONG.GPU PT, R3, desc[UR36][R2.64], R5 ;  /* 0x00000005020309a8 */ /* 0x001ee200081ee1e4 */
[----:B------:R-:W0:Y:S02]  /*da70*/  S2R R4, SR_LTMASK ;  /* 0x0000000000047919 */ /* 0x000e240000003900 */
[----:B0-----:R-:W-:-:S04]  /*da80*/  LOP3.LUT R4, R4, UR4, RZ, 0xc0, !PT ;  /* 0x0000000404047c12 */ /* 0x001fc8000f8ec0ff */
[----:B------:R-:W0:Y:S01]  /*da90*/  POPC R7, R4 ;  /* 0x0000000400077309 */ /* 0x000e220000000000 */
[----:B---3--:R-:W0:Y:S02]  /*daa0*/  SHFL.IDX PT, R0, R3, R0, 0x1f ;  /* 0x00001f0003007589 */ /* 0x008e2400000e0000 */
[----:B0-----:R-:W-:-:S07]  /*dab0*/  IADD3 R16, R0, UR39, R7 ;  /* 0x0000002700107c10 */ /* 0x001fce000fffe007 */
.L_x_286:
[----:B------:R-:W-:Y:S05]  /*dac0*/  BSYNC B0 ;  /* 0x0000000000007941 */ /* 0x000fea0003800000 */
.L_x_285:
[----:B------:R-:W-:-:S13]  /*dad0*/  LOP3.LUT P0, RZ, R23, 0x10, RZ, 0xc0, !PT ;  /* 0x0000001017ff7812 */ /* 0x000fda000780c0ff */
[----:B------:R-:W-:Y:S05]  /*dae0*/  @!P0 BRA `(.L_x_287) ;  /* 0x0000000000048947 */ /* 0x000fea0003800000 */
[----:B------:R-:W-:Y:S01]  /*daf0*/  BPT.TRAP 0x1 ;  /* 0x000000040000795c */ /* 0x000fe20000300000 */
.L_x_287:
[----:B------:R-:W-:Y:S01]  /*db00*/  IMAD R0, R27, 0x8, R22 ;  /* 0x000000081b007824 */ /* 0x000fe200078e0216 */
[----:B0-----:R-:W-:Y:S01]  /*db10*/  SHF.L.U32 R3, R28, 0x1f, RZ ;  /* 0x0000001f1c037819 */ /* 0x001fe200000006ff */
[----:B------:R-:W-:Y:S01]  /*db20*/  BSSY B0, `(.L_x_288) ;  /* 0x0000004000007945 */ /* 0x000fe20003800000 */
[----:B------:R-:W-:Y:S02]  /*db30*/  IMAD R6, R25, -0x60, R34 ;  /* 0xffffffa019067824 */ /* 0x000fe400078e0222 */
[----:B------:R-:W0:Y:S02]  /*db40*/  SYNCS.PHASECHK.TRANS64.TRYWAIT P0, [R0+URZ+0x2a860], R3 ;  /* 0x02a86003000075a7 */ /* 0x000e24000800017f */
[----:B0-----:R-:W-:Y:S05]  /*db50*/  @!P0 BRA `(.L_x_289) ;  /* 0x0000003800e08947 */ /* 0x001fea0003800000 */
.L_x_385:
[----:B------:R-:W-:Y:S05]  /*db60*/  BSYNC B0 ;  /* 0x0000000000007941 */ /* 0x000fea0003800000 */
.L_x_288:
[----:B------:R-:W1:Y:S01]  /*db70*/  S2R R2, SR_TID.X ;  /* 0x0000000000027919 */ /* 0x000e620000002100 */
[----:B------:R-:W-:Y:S01]  /*db80*/  UMOV UR4, 0xffffffff ;  /* 0xffffffff00047882 */ /* 0x000fe20000000000 */
[----:B------:R-:W-:Y:S01]  /*db90*/  IMAD R7, R27, 0x3000, R32 ;  /* 0x000030001b077824 */ /* 0x000fe200078e0220 */
[----:B-1----:R-:W-:-:S04]  /*dba0*/  LOP3.LUT R2, R2, 0x7f, RZ, 0xc0, !PT ;  /* 0x0000007f02027812 */ /* 0x002fc800078ec0ff */
[----:B------:R-:W-:-:S05]  /*dbb0*/  SHF.R.U32.HI R2, RZ, 0x3, R2 ;  /* 0x00000003ff027819 */ /* 0x000fca0000011602 */
[----:B------:R-:W-:Y:S01]  /*dbc0*/  IMAD.IADD R6, R6, 0x1, -R2 ;  /* 0x0000000106067824 */ /* 0x000fe200078e0a02 */
[----:B------:R-:W-:Y:S06]  /*dbd0*/  BRA.DIV UR4, `(.L_x_290) ;  /* 0x0000003a04d47947 */ /* 0x000fec000b800000 */
[----:B------:R-:W1:Y:S01]  /*dbe0*/  S2R R2, SR_TID.X ;  /* 0x0000000000027919 */ /* 0x000e620000002100 */
[----:B------:R-:W-:Y:S01]  /*dbf0*/  LOP3.LUT P0, RZ, R29, 0x2, RZ, 0xc0, !PT ;  /* 0x000000021dff7812 */ /* 0x000fe2000780c0ff */
[----:B------:R-:W-:Y:S01]  /*dc00*/  IMAD R4, R7, 0x2, R22 ;  /* 0x0000000207047824 */ /* 0x000fe200078e0216 */
[----:B--2---:R-:W2:Y:S02]  /*dc10*/  SHFL.IDX PT, R14, R18, RZ, 0x181f ;  /* 0x00181fff120e7589 */ /* 0x004ea400000e0000 */
[----:B------:R-:W-:Y:S02]  /*dc20*/  ISETP.LT.OR P3, PT, R6, 0x1, !P0 ;  /* 0x000000010600780c */ /* 0x000fe40004761670 */
[----:B0-----:R-:W0:Y:S04]  /*dc30*/  SHFL.IDX PT, R3, R24, RZ, 0x181f ;  /* 0x00181fff18037589 */ /* 0x001e2800000e0000 */
[----:B------:R-:W-:Y:S04]  /*dc40*/  SHFL.IDX PT, R10, R18, 0x2, 0x181f ;  /* 0x00581f00120a7f89 */ /* 0x000fe800000e0000 */
[----:B------:R-:W-:Y:S01]  /*dc50*/  SHFL.IDX PT, R7, R24, 0x2, 0x181f ;  /* 0x00581f0018077f89 */ /* 0x000fe200000e0000 */
[----:B-1----:R-:W-:Y:S01]  /*dc60*/  IMAD.SHL.U32 R8, R2, 0x8, RZ ;  /* 0x0000000802087824 */ /* 0x002fe200078e00ff */
[----:B------:R-:W-:-:S04]  /*dc70*/  LOP3.LUT R2, R29, 0x1, RZ, 0xc0, !PT ;  /* 0x000000011d027812 */ /* 0x000fc800078ec0ff */
[----:B------:R-:W-:Y:S02]  /*dc80*/  LOP3.LUT R8, R8, 0x38, RZ, 0xc0, !PT ;  /* 0x0000003808087812 */ /* 0x000fe400078ec0ff */
[----:B------:R-:W-:-:S03]  /*dc90*/  ISETP.NE.U32.AND P1, PT, R2, 0x1, PT ;  /* 0x000000010200780c */ /* 0x000fc60003f25070 */
[----:B------:R-:W-:Y:S01]  /*dca0*/  IMAD.SHL.U32 R5, R8, 0x2, RZ ;  /* 0x0000000208057824 */ /* 0x000fe200078e00ff */
[----:B------:R-:W-:Y:S01]  /*dcb0*/  ISETP.LT.OR P2, PT, R6, 0x1, P1 ;  /* 0x000000010600780c */ /* 0x000fe20000f41670 */
[----:B------:R-:W-:Y:S03]  /*dcc0*/  SHFL.IDX PT, R8, R24, 0x1, 0x181f ;  /* 0x00381f0018087f89 */ /* 0x000fe600000e0000 */
[----:B--2---:R-:W-:Y:S02]  /*dcd0*/  IADD3 R2, P4, R14, R5, RZ ;  /* 0x000000050e027210 */ /* 0x004fe40007f9e0ff */
[----:B------:R-:W1:Y:S03]  /*dce0*/  SHFL.IDX PT, R14, R18, 0x1, 0x181f ;  /* 0x00381f00120e7f89 */ /* 0x000e6600000e0000 */
[----:B0-----:R-:W-:-:S05]  /*dcf0*/  IMAD.X R3, RZ, RZ, R3, P4 ;  /* 0x000000ffff037224 */ /* 0x001fca00020e0603 */
[----:B------:R-:W-:Y:S01]  /*dd00*/  LDGSTS.E.BYPASS.LTC128B.128 [R4+0x400], desc[UR36][R2.64], !P2 ;  /* 0x0040000002047fae */ /* 0x000fe2000d101d64 */
[----:B------:R-:W-:-:S03]  /*dd10*/  ISETP.LT.OR P2, PT, R6, 0x11, P1 ;  /* 0x000000110600780c */ /* 0x000fc60000f41670 */
[----:B------:R1:W-:Y:S01]  /*dd20*/  LDGSTS.E.BYPASS.LTC128B.128 [R4+0x3400], desc[UR36][R2.64+0x80], !P3 ;  /* 0x0340008002047fae */ /* 0x0003e2000d901d64 */
[----:B------:R-:W-:Y:S02]  /*dd30*/  ISETP.LT.OR P3, PT, R6, 0x11, !P0 ;  /* 0x000000110600780c */ /* 0x000fe40004761670 */
[----:B-1----:R-:W-:Y:S02]  /*dd40*/  IADD3 R2, P4, R14, R5, RZ ;  /* 0x000000050e027210 */ /* 0x002fe40007f9e0ff */
[----:B------:R-:W0:Y:S03]  /*dd50*/  SHFL.IDX PT, R14, R18, 0x3, 0x181f ;  /* 0x00781f00120e7f89 */ /* 0x000e2600000e0000 */
[----:B------:R-:W-:Y:S02]  /*dd60*/  IMAD.X R3, RZ, RZ, R8, P4 ;  /* 0x000000ffff037224 */ /* 0x000fe400020e0608 */
[----:B------:R-:W1:Y:S04]  /*dd70*/  SHFL.IDX PT, R8, R24, 0x3, 0x181f ;  /* 0x00781f0018087f89 */ /* 0x000e6800000e0000 */
[----:B------:R-:W-:Y:S01]  /*dd80*/  LDGSTS.E.BYPASS.LTC128B.128 [R4+0xc00], desc[UR36][R2.64], !P2 ;  /* 0x00c0000002047fae */ /* 0x000fe2000d101d64 */
[----:B------:R-:W-:-:S03]  /*dd90*/  ISETP.LT.OR P2, PT, R6, 0x21, P1 ;  /* 0x000000210600780c */ /* 0x000fc60000f41670 */
[----:B------:R2:W-:Y:S01]  /*dda0*/  LDGSTS.E.BYPASS.LTC128B.128 [R4+0x3c00], desc[UR36][R2.64+0x80], !P3 ;  /* 0x03c0008002047fae */ /* 0x0005e2000d901d64 */
[----:B------:R-:W-:Y:S02]  /*ddb0*/  ISETP.LT.OR P3, PT, R6, 0x21, !P0 ;  /* 0x000000210600780c */ /* 0x000fe40004761670 */
[----:B--2---:R-:W-:Y:S02]  /*ddc0*/  IADD3 R2, P4, R10, R5, RZ ;  /* 0x000000050a027210 */ /* 0x004fe40007f9e0ff */
[----:B------:R-:W2:Y:S03]  /*ddd0*/  SHFL.IDX PT, R10, R18, 0x4, 0x181f ;  /* 0x00981f00120a7f89 */ /* 0x000ea600000e0000 */
[----:B------:R-:W-:Y:S02]  /*dde0*/  IMAD.X R3, RZ, RZ, R7, P4 ;  /* 0x000000ffff037224 */ /* 0x000fe400020e0607 */
[----:B------:R-:W3:Y:S04]  /*ddf0*/  SHFL.IDX PT, R7, R24, 0x4, 0x181f ;  /* 0x00981f0018077f89 */ /* 0x000ee800000e0000 */
[----:B------:R-:W-:Y:S01]  /*de00*/  LDGSTS.E.BYPASS.LTC128B.128 [R4+0x1400], desc[UR36][R2.64], !P2 ;  /* 0x0140000002047fae */ /* 0x000fe2000d101d64 */
[----:B------:R-:W-:-:S03]  /*de10*/  ISETP.LT.OR P2, PT, R6, 0x31, P1 ;  /* 0x000000310600780c */ /* 0x000fc60000f41670 */
[----:B------:R0:W-:Y:S01]  /*de20*/  LDGSTS.E.BYPASS.LTC128B.128 [R4+0x4400], desc[UR36][R2.64+0x80], !P3 ;  /* 0x0440008002047fae */ /* 0x0001e2000d901d64 */
[----:B------:R-:W-:-:S03]  /*de30*/  ISETP.LT.OR P3, PT, R6, 0x31, !P0 ;  /* 0x000000310600780c */ /* 0x000fc60004761670 */
[----:B------:R-:W4:Y:S01]  /*de40*/  SHFL.IDX PT, R24, R24, 0x5, 0x181f ;  /* 0x00b81f0018187f89 */ /* 0x000f2200000e0000 */
[----:B0-----:R-:W-:-:S03]  /*de50*/  IADD3 R2, P4, R14, R5, RZ ;  /* 0x000000050e027210 */ /* 0x001fc60007f9e0ff */
[----:B------:R0:W0:Y:S02]  /*de60*/  SHFL.IDX PT, R14, R18, 0x5, 0x181f ;  /* 0x00b81f00120e7f89 */ /* 0x00002400000e0000 */
[----:B-1----:R-:W-:-:S05]  /*de70*/  IMAD.X R3, RZ, RZ, R8, P4 ;  /* 0x000000ffff037224 */ /* 0x002fca00020e0608 */
[----:B------:R-:W-:Y:S01]  /*de80*/  LDGSTS.E.BYPASS.LTC128B.128 [R4+0x1c00], desc[UR36][R2.64], !P2 ;  /* 0x01c0000002047fae */ /* 0x000fe2000d101d64 */
[----:B------:R-:W-:-:S03]  /*de90*/  ISETP.LT.OR P2, PT, R6, 0x41, P1 ;  /* 0x000000410600780c */ /* 0x000fc60000f41670 */
[----:B------:R2:W-:Y:S01]  /*dea0*/  LDGSTS.E.BYPASS.LTC128B.128 [R4+0x4c00], desc[UR36][R2.64+0x80], !P3 ;  /* 0x04c0008002047fae */ /* 0x0005e2000d901d64 */
[----:B------:R-:W-:Y:S02]  /*deb0*/  ISETP.LT.OR P3, PT, R6, 0x41, !P0 ;  /* 0x000000410600780c */ /* 0x000fe40004761670 */
[----:B--2---:R-:W-:-:S04]  /*dec0*/  IADD3 R2, P4, R10, R5, RZ ;  /* 0x000000050a027210 */ /* 0x004fc80007f9e0ff */
[----:B---3--:R-:W-:-:S05]  /*ded0*/  IADD3.X R3, RZ, R7, RZ, P4, !PT ;  /* 0x00000007ff037210 */ /* 0x008fca00027fe4ff */
[----:B------:R1:W-:Y:S04]  /*dee0*/  LDGSTS.E.BYPASS.LTC128B.128 [R4+0x2400], desc[UR36][R2.64], !P2 ;  /* 0x0240000002047fae */ /* 0x0003e8000d101d64 */
[----:B0---4-:R1:W-:Y:S02]  /*def0*/  LDGSTS.E.BYPASS.LTC128B.128 [R4+0x5400], desc[UR36][R2.64+0x80], !P3 ;  /* 0x0540008002047fae */ /* 0x0113e4000d901d64 */
.L_x_399:
[C---:B------:R-:W-:Y:S02]  /*df00*/  ISETP.LT.OR P1, PT, R6.reuse, 0x51, P1 ;  /* 0x000000510600780c */ /* 0x040fe40000f21670 */
[----:B------:R-:W-:Y:S02]  /*df10*/  ISETP.LT.OR P0, PT, R6, 0x51, !P0 ;  /* 0x000000510600780c */ /* 0x000fe40004701670 */
[----:B-1----:R-:W-:-:S05]  /*df20*/  IADD3 R2, P2, R14, R5, RZ ;  /* 0x000000050e027210 */ /* 0x002fca0007f5e0ff */
[----:B------:R-:W-:-:S05]  /*df30*/  IMAD.X R3, RZ, RZ, R24, P2 ;  /* 0x000000ffff037224 */ /* 0x000fca00010e0618 */
[----:B------:R-:W-:Y:S01]  /*df40*/  @!PT LDS RZ, [RZ] ;  /* 0x00000000fffff984 */ /* 0x000fe20000000800 */
[----:B------:R-:W-:Y:S01]  /*df50*/  @!PT LDS RZ, [RZ] ;  /* 0x00000000fffff984 */ /* 0x000fe20000000800 */
[----:B------:R-:W-:Y:S01]  /*df60*/  @!PT LDS RZ, [RZ] ;  /* 0x00000000fffff984 */ /* 0x000fe20000000800 */
[----:B------:R0:W-:Y:S04]  /*df70*/  LDGSTS.E.BYPASS.LTC128B.128 [R4+0x2c00], desc[UR36][R2.64], !P1 ;  /* 0x02c0000002047fae */ /* 0x0001e8000c901d64 */
[----:B------:R0:W-:Y:S01]  /*df80*/  LDGSTS.E.BYPASS.LTC128B.128 [R4+0x5c00], desc[UR36][R2.64+0x80], !P0 ;  /* 0x05c0008002047fae */ /* 0x0001e2000c101d64 */
[----:B------:R-:W-:Y:S01]  /*df90*/  PLOP3.LUT P0, PT, PT, PT, PT, 0x80, 0x0 ;  /* 0x000000000000781c */ /* 0x000fe20003f0f070 */
[----:B------:R-:W-:-:S12]  /*dfa0*/  NOP ;  /* 0x0000000000007918 */ /* 0x000fd80000000000 */
.L_x_291:
        /* <DEDUP_REMOVED lines=10> */
.L_x_292:
[----:B------:R1:W-:Y:S01]  /*e050*/  SYNCS.ARRIVE.TRANS64.A1T0 RZ, [R0+URZ+0x2a850], RZ ;  /* 0x02a850ff00ff79a7 */ /* 0x0003e2000810003f */
[----:B------:R-:W-:-:S05]  /*e060*/  VIADD R27, R27, 0x1 ;  /* 0x000000011b1b7836 */ /* 0x000fca0000000000 */
[----:B------:R-:W-:-:S04]  /*e070*/  ISETP.NE.AND P0, PT, R27, 0x2, PT ;  /* 0x000000021b00780c */ /* 0x000fc80003f05270 */
[----:B0-----:R-:W-:Y:S02]  /*e080*/  SEL R3, RZ, 0x1, P0 ;  /* 0x00000001ff037807 */ /* 0x001fe40000000000 */
[----:B------:R-:W-:Y:S02]  /*e090*/  SEL R27, R27, RZ, P0 ;  /* 0x000000ff1b1b7207 */ /* 0x000fe40000000000 */
[----:B-1----:R-:W-:-:S07]  /*e0a0*/  LOP3.LUT R28, R28, R3, RZ, 0x3c, !PT ;  /* 0x000000031c1c7212 */ /* 0x002fce00078e3cff */
.L_x_249:
[----:B------:R-:W-:Y:S05]  /*e0b0*/  BSYNC B7 ;  /* 0x0000000000077941 */ /* 0x000fea0003800000 */
.L_x_247:
[----:B------:R-:W-:-:S13]  /*e0c0*/  LOP3.LUT P0, RZ, R23, 0x80, RZ, 0xc0, !PT ;  /* 0x0000008017ff7812 */ /* 0x000fda000780c0ff */
[----:B------:R-:W-:Y:S05]  /*e0d0*/  @!P0 BRA `(.L_x_293) ;  /* 0x0000000000248947 */ /* 0x000fea0003800000 */
[----:B------:R-:W-:Y:S05]  /*e0e0*/  WARPSYNC.ALL ;  /* 0x0000000000007948 */ /* 0x000fea0003800000 */
[----:B------:R-:W0:Y:S08]  /*e0f0*/  S2UR UR5, SR_CgaCtaId ;  /* 0x00000000000579c3 */ /* 0x000e300000008800 */
[----:B------:R-:W-:Y:S06]  /*e100*/  BAR.SYNC.DEFER_BLOCKING 0x5, 0x180 ;  /* 0x0146000000007b1d */ /* 0x000fec0000010000 */
[----:B------:R-:W-:-:S02]  /*e110*/  UMOV UR4, 0x400 ;  /* 0x0000040000047882 */ /* 0x000fc40000000000 */
[----:B0-----:R-:W-:-:S06]  /*e120*/  ULEA UR4, UR5, UR4, 0x18 ;  /* 0x0000000405047291 */ /* 0x001fcc000f8ec03f */
[----:B------:R-:W-:-:S05]  /*e130*/  IMAD.U32 R22, RZ, RZ, UR4 ;  /* 0x00000004ff167e24 */ /* 0x000fca000f8e00ff */
[----:B------:R0:W1:Y:S01]  /*e140*/  LDS.128 R16, [R22+0x2a8d0] ;  /* 0x02a8d00016107984 */ /* 0x0000620000000c00 */
[----:B------:R-:W-:Y:S06]  /*e150*/  BAR.ARV 0x4, 0x180 ;  /* 0x0106000000007b1d */ /* 0x000fec0000002000 */
[----:B------:R-:W-:Y:S05]  /*e160*/  BRA `(.L_x_294) ;  /* 0x0000000800d07947 */ /* 0x000fea0003800000 */
.L_x_293:
[----:B------:R-:W0:Y:S01]  /*e170*/  S2R R0, SR_TID.X ;  /* 0x0000000000007919 */ /* 0x000e220000002100 */
[----:B------:R-:W-:Y:S01]  /*e180*/  UMOV UR4, 0xffffffff ;  /* 0xffffffff00047882 */ /* 0x000fe20000000000 */
[----:B0-----:R-:W-:-:S04]  /*e190*/  LOP3.LUT R9, R0, 0x1f, RZ, 0xc0, !PT ;  /* 0x0000001f00097812 */ /* 0x001fc800078ec0ff */
[----:B------:R-:W-:Y:S01]  /*e1a0*/  ISETP.NE.AND P0, PT, R9, 0x1f, PT ;  /* 0x0000001f0900780c */ /* 0x000fe20003f05270 */
[----:B------:R-:W-:-:S12]  /*e1b0*/  BRA.DIV UR4, `(.L_x_295) ;  /* 0x0000003e04487947 */ /* 0x000fd8000b800000 */
[----:B------:R-:W-:Y:S01]  /*e1c0*/  IMAD.IADD R7, R19, 0x1, R9 ;  /* 0x0000000113077824 */ /* 0x000fe200078e0209 */
[----:B------:R-:W-:-:S04]  /*e1d0*/  ULDC UR4, c[0x0][0xc3c] ;  /* 0x00030f0000047ab9 */ /* 0x000fc80000000800 */
[----:B------:R-:W-:-:S13]  /*e1e0*/  ISETP.GE.OR P1, PT, R7, UR4, !P0 ;  /* 0x0000000407007c0c */ /* 0x000fda000c726670 */
[----:B------:R-:W0:Y:S08]  /*e1f0*/  @!P1 LDC.64 R4, c[0x0][0xc80] ;  /* 0x00032000ff049b82 */ /* 0x000e300000000a00 */
[----:B------:R-:W1:Y:S01]  /*e200*/  @!P1 LDC.64 R2, c[0x0][0xc78] ;  /* 0x00031e00ff029b82 */ /* 0x000e620000000a00 */
[----:B0-----:R-:W-:-:S06]  /*e210*/  @!P1 IMAD.WIDE R4, R7, 0x4, R4 ;  /* 0x0000000407049825 */ /* 0x001fcc00078e0204 */
[----:B------:R-:W2:Y:S01]  /*e220*/  @!P1 LDG.E R4, desc[UR36][R4.64] ;  /* 0x0000002404049981 */ /* 0x000ea2000c1e1900 */
[----:B-1----:R-:W-:-:S06]  /*e230*/  @!P1 IMAD.WIDE R2, R7, 0x4, R2 ;  /* 0x0000000407029825 */ /* 0x002fcc00078e0202 */
[----:B------:R-:W3:Y:S01]  /*e240*/  @!P1 LDG.E R2, desc[UR36][R2.64] ;  /* 0x0000002402029981 */ /* 0x000ee2000c1e1900 */
[----:B------:R-:W-:Y:S02]  /*e250*/  IMAD.MOV.U32 R7, RZ, RZ, RZ ;  /* 0x000000ffff077224 */ /* 0x000fe400078e00ff */
[----:B------:R-:W-:Y:S01]  /*e260*/  IMAD.MOV.U32 R10, RZ, RZ, RZ ;  /* 0x000000ffff0a7224 */ /* 0x000fe200078e00ff */
[C---:B------:R-:W-:Y:S02]  /*e270*/  ISETP.GE.U32.AND P2, PT, R9.reuse, 0x2, PT ;  /* 0x000000020900780c */ /* 0x040fe40003f46070 */
[C---:B------:R-:W-:Y:S02]  /*e280*/  ISETP.GE.U32.AND P3, PT, R9.reuse, 0x4, PT ;  /* 0x000000040900780c */ /* 0x040fe40003f66070 */
[C---:B------:R-:W-:Y:S02]  /*e290*/  ISETP.GE.U32.AND P4, PT, R9.reuse, 0x8, PT ;  /* 0x000000080900780c */ /* 0x040fe40003f86070 */
[----:B------:R-:W-:Y:S01]  /*e2a0*/  ISETP.GE.U32.AND P5, PT, R9, 0x10, PT ;  /* 0x000000100900780c */ /* 0x000fe20003fa6070 */
[----:B------:R-:W-:Y:S04]  /*e2b0*/  SHFL.IDX PT, R0, R16, RZ, 0x1f ;  /* 0x00001fff10007589 */ /* 0x000fe800000e0000 */
[----:B------:R-:W-:Y:S01]  /*e2c0*/  SHFL.IDX PT, R8, R16, 0x1, 0x1f ;  /* 0x00201f0010087f89 */ /* 0x000fe200000e0000 */
[----:B--2---:R-:W-:-:S02]  /*e2d0*/  @!P1 IMAD.MOV.U32 R7, RZ, RZ, R4 ;  /* 0x000000ffff079224 */ /* 0x004fc400078e0004 */
[----:B---3--:R-:W-:-:S04]  /*e2e0*/  @!P1 IMAD.MOV.U32 R10, RZ, RZ, R2 ;  /* 0x000000ffff0a9224 */ /* 0x008fc800078e0002 */
[----:B------:R-:W-:-:S05]  /*e2f0*/  IMAD R13, R10, R7, RZ ;  /* 0x000000070a0d7224 */ /* 0x000fca00078e02ff */
[----:B------:R-:W0:Y:S01]  /*e300*/  SHFL.UP PT, R14, R13, 0x1, RZ ;  /* 0x042000000d0e7989 */ /* 0x000e2200000e00ff */
[----:B------:R-:W-:-:S04]  /*e310*/  ISETP.NE.AND P1, PT, R9, RZ, PT ;  /* 0x000000ff0900720c */ /* 0x000fc80003f25270 */
[----:B0-----:R-:W-:-:S05]  /*e320*/  SEL R6, R14, RZ, P1 ;  /* 0x000000ff0e067207 */ /* 0x001fca0000800000 */
[----:B------:R-:W-:-:S05]  /*e330*/  IMAD.IADD R6, R13, 0x1, R6 ;  /* 0x000000010d067824 */ /* 0x000fca00078e0206 */
[----:B------:R-:W0:Y:S02]  /*e340*/  SHFL.UP PT, R14, R6, 0x2, RZ ;  /* 0x04400000060e7989 */ /* 0x000e2400000e00ff */
[----:B0-----:R-:W-:-:S05]  /*e350*/  SEL R3, R14, RZ, P2 ;  /* 0x000000ff0e037207 */ /* 0x001fca0001000000 */
[----:B------:R-:W-:-:S05]  /*e360*/  IMAD.IADD R2, R6, 0x1, R3 ;  /* 0x0000000106027824 */ /* 0x000fca00078e0203 */
[----:B------:R-:W0:Y:S02]  /*e370*/  SHFL.UP PT, R14, R2, 0x4, RZ ;  /* 0x04800000020e7989 */ /* 0x000e2400000e00ff */
[----:B0-----:R-:W-:-:S04]  /*e380*/  SEL R3, R14, RZ, P3 ;  /* 0x000000ff0e037207 */ /* 0x001fc80001800000 */
[----:B------:R-:W-:-:S05]  /*e390*/  IADD3 R3, R2, R3, RZ ;  /* 0x0000000302037210 */ /* 0x000fca0007ffe0ff */
[----:B------:R-:W0:Y:S02]  /*e3a0*/  SHFL.UP PT, R14, R3, 0x8, RZ ;  /* 0x05000000030e7989 */ /* 0x000e2400000e00ff */
[----:B0-----:R-:W-:-:S05]  /*e3b0*/  SEL R4, R14, RZ, P4 ;  /* 0x000000ff0e047207 */ /* 0x001fca0002000000 */
[----:B------:R-:W-:-:S05]  /*e3c0*/  IMAD.IADD R4, R3, 0x1, R4 ;  /* 0x0000000103047824 */ /* 0x000fca00078e0204 */
[----:B------:R-:W0:Y:S02]  /*e3d0*/  SHFL.UP PT, R14, R4, 0x10, RZ ;  /* 0x06000000040e7989 */ /* 0x000e2400000e00ff */
[----:B0-----:R-:W-:-:S05]  /*e3e0*/  SEL R5, R14, RZ, P5 ;  /* 0x000000ff0e057207 */ /* 0x001fca0002800000 */
[----:B------:R-:W-:-:S05]  /*e3f0*/  IMAD.IADD R2, R4, 0x1, R5 ;  /* 0x0000000104027824 */ /* 0x000fca00078e0205 */
[----:B------:R0:W1:Y:S01]  /*e400*/  SHFL.IDX PT, R14, R2, 0x1f, 0x1f ;  /* 0x03e01f00020e7f89 */ /* 0x00006200000e0000 */
[----:B------:R-:W-:-:S07]  /*e410*/  IMAD.MOV.U32 R6, RZ, RZ, RZ ;  /* 0x000000ffff067224 */ /* 0x000fce00078e00ff */
.L_x_409:
[----:B------:R-:W-:Y:S02]  /*e420*/  ULDC UR4, c[0x0][0xc38] ;  /* 0x00030e0000047ab9 */ /* 0x000fe40000000800 */
[----:B------:R-:W-:-:S04]  /*e430*/  IMAD.U32 R5, RZ, RZ, UR4 ;  /* 0x00000004ff057e24 */ /* 0x000fc8000f8e00ff */
[----:B-1----:R-:W-:-:S04]  /*e440*/  IMAD R14, R14, R5, RZ ;  /* 0x000000050e0e7224 */ /* 0x002fc800078e02ff */
[----:B------:R-:W-:-:S05]  /*e450*/  IMAD.IADD R9, R8, 0x1, R14 ;  /* 0x0000000108097824 */ /* 0x000fca00078e020e */
[----:B------:R-:W-:-:S13]  /*e460*/  ISETP.GT.AND P6, PT, R9, R0, PT ;  /* 0x000000000900720c */ /* 0x000fda0003fc4270 */
[----:B------:R-:W-:Y:S05]  /*e470*/  @P6 BRA `(.L_x_296) ;  /* 0x0000000000a46947 */ /* 0x000fea0003800000 */
.L_x_299:
[----:B0-----:R-:W0:Y:S01]  /*e480*/  LDC R2, c[0x0][0xc3c] ;  /* 0x00030f00ff027b82 */ /* 0x001e220000000800 */
[----:B------:R-:W-:-:S05]  /*e490*/  VIADD R19, R19, 0x1f ;  /* 0x0000001f13137836 */ /* 0x000fca0000000000 */
[----:B0-----:R-:W-:-:S13]  /*e4a0*/  ISETP.GE.AND P6, PT, R19, R2, PT ;  /* 0x000000021300720c */ /* 0x001fda0003fc6270 */
[----:B------:R-:W-:Y:S05]  /*e4b0*/  @P6 BRA `(.L_x_297) ;  /* 0x0000000400b86947 */ /* 0x000fea0003800000 */
[----:B------:R-:W0:Y:S01]  /*e4c0*/  S2R R3, SR_TID.X ;  /* 0x0000000000037919 */ /* 0x000e220000002100 */
[----:B------:R-:W-:Y:S01]  /*e4d0*/  IMAD.MOV.U32 R7, RZ, RZ, RZ ;  /* 0x000000ffff077224 */ /* 0x000fe200078e00ff */
[----:B0-----:R-:W-:-:S05]  /*e4e0*/  LOP3.LUT R3, R3, 0x1f, RZ, 0xc0, !PT ;  /* 0x0000001f03037812 */ /* 0x001fca00078ec0ff */
[----:B------:R-:W-:-:S05]  /*e4f0*/  IMAD.IADD R11, R19, 0x1, R3 ;  /* 0x00000001130b7824 */ /* 0x000fca00078e0203 */
[----:B------:R-:W-:-:S13]  /*e500*/  ISETP.GE.OR P6, PT, R11, R2, !P0 ;  /* 0x000000020b00720c */ /* 0x000fda00047c6670 */
[----:B------:R-:W0:Y:S08]  /*e510*/  @!P6 LDC.64 R2, c[0x0][0xc80] ;  /* 0x00032000ff02eb82 */ /* 0x000e300000000a00 */
[----:B------:R-:W1:Y:S01]  /*e520*/  @!P6 LDC.64 R4, c[0x0][0xc78] ;  /* 0x00031e00ff04eb82 */ /* 0x000e620000000a00 */
[----:B------:R-:W-:Y:S02]  /*e530*/  IMAD.MOV.U32 R10, RZ, RZ, RZ ;  /* 0x000000ffff0a7224 */ /* 0x000fe400078e00ff */
[----:B0-----:R-:W-:-:S05]  /*e540*/  @!P6 IMAD.WIDE R2, R11, 0x4, R2 ;  /* 0x000000040b02e825 */ /* 0x001fca00078e0202 */
[----:B------:R1:W2:Y:S02]  /*e550*/  @!P6 LDG.E R7, desc[UR36][R2.64] ;  /* 0x000000240207e981 */ /* 0x0002a4000c1e1900 */
[----:B-1----:R-:W-:-:S05]  /*e560*/  @!P6 IMAD.WIDE R2, R11, 0x4, R4 ;  /* 0x000000040b02e825 */ /* 0x002fca00078e0204 */
[----:B------:R-:W2:Y:S01]  /*e570*/  @!P6 LDG.E R10, desc[UR36][R2.64] ;  /* 0x00000024020ae981 */ /* 0x000ea2000c1e1900 */
[----:B------:R-:W-:Y:S01]  /*e580*/  UMOV UR4, 0xffffffff ;  /* 0xffffffff00047882 */ /* 0x000fe20000000000 */
[----:B--2---:R-:W-:Y:S02]  /*e590*/  IMAD R13, R10, R7, RZ ;  /* 0x000000070a0d7224 */ /* 0x004fe400078e02ff */
[----:B------:R-:W-:Y:S05]  /*e5a0*/  BRA.DIV UR4, `(.L_x_298) ;  /* 0x0000003e04847947 */ /* 0x000fea000b800000 */
        /* <DEDUP_REMOVED lines=15> */
[----:B------:R0:W1:Y:S02]  /*e6a0*/  SHFL.IDX PT, R14, R2, 0x1f, 0x1f ;  /* 0x03e01f00020e7f89 */ /* 0x00006400000e0000 */
.L_x_417:
[----:B------:R-:W-:Y:S02]  /*e6b0*/  ULDC UR4, c[0x0][0xc38] ;  /* 0x00030e0000047ab9 */ /* 0x000fe40000000800 */
[----:B------:R-:W-:-:S04]  /*e6c0*/  IMAD.U32 R5, RZ, RZ, UR4 ;  /* 0x00000004ff057e24 */ /* 0x000fc8000f8e00ff */
[----:B-1----:R-:W-:-:S04]  /*e6d0*/  IMAD R14, R14, R5, RZ ;  /* 0x000000050e0e7224 */ /* 0x002fc800078e02ff */
[----:B------:R-:W-:-:S05]  /*e6e0*/  IMAD.IADD R9, R14, 0x1, R9 ;  /* 0x000000010e097824 */ /* 0x000fca00078e0209 */
[----:B------:R-:W-:-:S13]  /*e6f0*/  ISETP.GT.AND P6, PT, R9, R0, PT ;  /* 0x000000000900720c */ /* 0x000fda0003fc4270 */
[----:B------:R-:W-:Y:S05]  /*e700*/  @!P6 BRA `(.L_x_299) ;  /* 0xfffffffc005ce947 */ /* 0x000fea000383ffff */
.L_x_296:
[----:B------:R-:W-:Y:S01]  /*e710*/  IMAD.IADD R9, R9, 0x1, -R14 ;  /* 0x0000000109097824 */ /* 0x000fe200078e0a0e */
[----:B------:R-:W-:-:S03]  /*e720*/  UMOV UR4, 0xffffffff ;  /* 0xffffffff00047882 */ /* 0x000fc60000000000 */
[----:B------:R-:W-:-:S05]  /*e730*/  IMAD R3, R2, R5, R9 ;  /* 0x0000000502037224 */ /* 0x000fca00078e0209 */
[----:B------:R-:W-:Y:S01]  /*e740*/  ISETP.GT.AND P6, PT, R3, R0, PT ;  /* 0x000000000300720c */ /* 0x000fe20003fc4270 */
[----:B------:R-:W-:-:S12]  /*e750*/  BRA.DIV UR4, `(.L_x_300) ;  /* 0x0000003e04d07947 */ /* 0x000fd8000b800000 */
[----:B------:R-:W-:-:S04]  /*e760*/  VOTE.ANY R3, PT, !P6 ;  /* 0x0000000000037806 */ /* 0x000fc800070e0100 */
[----:B------:R-:W1:Y:S02]  /*e770*/  POPC R4, R3 ;  /* 0x0000000300047309 */ /* 0x000e640000000000 */
[----:B-1----:R1:W2:Y:S04]  /*e780*/  SHFL.IDX PT, R7, R7, R4, 0x1f ;  /* 0x00001f0407077589 */ /* 0x0022a800000e0000 */
[----:B------:R1:W3:Y:S02]  /*e790*/  SHFL.IDX PT, R10, R10, R4, 0x1f ;  /* 0x00001f040a0a7589 */ /* 0x0002e400000e0000 */
.L_x_422:
[----:B------:R-:W-:-:S13]  /*e7a0*/  ISETP.NE.AND P0, PT, R3, RZ, PT ;  /* 0x000000ff0300720c */ /* 0x000fda0003f05270 */
[----:B------:R-:W-:Y:S05]  /*e7b0*/  @!P0 BRA `(.L_x_301) ;  /* 0x0000000000108947 */ /* 0x000fea0003800000 */
[----:B------:R-:W-:Y:S01]  /*e7c0*/  UMOV UR4, 0xffffffff ;  /* 0xffffffff00047882 */ /* 0x000fe20000000000 */
[----:B------:R-:W-:Y:S02]  /*e7d0*/  VIADD R12, R4, 0xffffffff ;  /* 0xffffffff040c7836 */ /* 0x000fe40000000000 */
[----:B------:R-:W-:Y:S05]  /*e7e0*/  BRA.DIV UR4, `(.L_x_302) ;  /* 0x0000004204087947 */ /* 0x000fea000b800000 */
[----:B------:R4:W0:Y:S02]  /*e7f0*/  SHFL.IDX PT, R6, R2, R12, 0x1f ;  /* 0x00001f0c02067589 */ /* 0x00082400000e0000 */
.L_x_301:
[----:B--2---:R-:W-:Y:S01]  /*e800*/  IABS R8, R7 ;  /* 0x0000000700087213 */ /* 0x004fe20000000000 */
[----:B0-----:R-:W-:Y:S01]  /*e810*/  IMAD R16, R6, R5, R9 ;  /* 0x0000000506107224 */ /* 0x001fe200078e0209 */
[----:B---3--:R-:W-:Y:S01]  /*e820*/  IABS R5, R10 ;  /* 0x0000000a00057213 */ /* 0x008fe20000000000 */
[----:B------:R-:W-:Y:S01]  /*e830*/  IMAD.IADD R19, R4, 0x1, R19 ;  /* 0x0000000104137824 */ /* 0x000fe200078e0213 */
[----:B------:R-:W0:Y:S02]  /*e840*/  I2F.RP R11, R8 ;  /* 0x00000008000b7306 */ /* 0x000e240000209400 */
[----:B------:R-:W-:-:S06]  /*e850*/  IADD3 R0, R0, -R16, RZ ;  /* 0x8000001000007210 */ /* 0x000fcc0007ffe0ff */
[----:B----4-:R-:W2:Y:S08]  /*e860*/  I2F.RP R12, R5 ;  /* 0x00000005000c7306 */ /* 0x010eb00000209400 */
[----:B0-----:R-:W0:Y:S08]  /*e870*/  MUFU.RCP R11, R11 ;  /* 0x0000000b000b7308 */ /* 0x001e300000001000 */
[----:B--2---:R-:W-:Y:S01]  /*e880*/  MUFU.RCP R12, R12 ;  /* 0x0000000c000c7308 */ /* 0x004fe20000001000 */
[----:B0-----:R-:W-:-:S07]  /*e890*/  VIADD R2, R11, 0xffffffe ;  /* 0x0ffffffe0b027836 */ /* 0x001fce0000000000 */
[----:B------:R0:W2:Y:S02]  /*e8a0*/  F2I.FTZ.U32.TRUNC.NTZ R3, R2 ;  /* 0x0000000200037305 */ /* 0x0000a4000021f000 */
[----:B0-----:R-:W-:Y:S02]  /*e8b0*/  IMAD.MOV.U32 R2, RZ, RZ, RZ ;  /* 0x000000ffff027224 */ /* 0x001fe400078e00ff */
[----:B--2---:R-:W-:-:S04]  /*e8c0*/  IMAD.MOV R9, RZ, RZ, -R3 ;  /* 0x000000ffff097224 */ /* 0x004fc800078e0a03 */
[----:B------:R-:W-:-:S04]  /*e8d0*/  IMAD R9, R9, R8, RZ ;  /* 0x0000000809097224 */ /* 0x000fc800078e02ff */
[----:B------:R-:W-:Y:S01]  /*e8e0*/  IMAD.HI.U32 R3, R3, R9, R2 ;  /* 0x0000000903037227 */ /* 0x000fe200078e0002 */
[----:B------:R-:W-:Y:S02]  /*e8f0*/  IABS R2, R7 ;  /* 0x0000000700027213 */ /* 0x000fe40000000000 */
[----:B------:R-:W-:-:S03]  /*e900*/  IABS R9, R0 ;  /* 0x0000000000097213 */ /* 0x000fc60000000000 */
[----:B------:R-:W-:Y:S02]  /*e910*/  IMAD.MOV R2, RZ, RZ, -R2 ;  /* 0x000000ffff027224 */ /* 0x000fe400078e0a02 */
[----:B------:R-:W-:-:S04]  /*e920*/  IMAD.HI.U32 R6, R3, R9, RZ ;  /* 0x0000000903067227 */ /* 0x000fc800078e00ff */
[----:B------:R-:W-:Y:S02]  /*e930*/  VIADD R3, R12, 0xffffffe ;  /* 0x0ffffffe0c037836 */ /* 0x000fe40000000000 */
[----:B------:R-:W-:-:S04]  /*e940*/  IMAD R9, R6, R2, R9 ;  /* 0x0000000206097224 */ /* 0x000fc800078e0209 */
[----:B------:R-:W0:Y:S01]  /*e950*/  F2I.FTZ.U32.TRUNC.NTZ R3, R3 ;  /* 0x0000000300037305 */ /* 0x000e22000021f000 */
[----:B------:R-:W-:-:S13]  /*e960*/  ISETP.GT.U32.AND P1, PT, R8, R9, PT ;  /* 0x000000090800720c */ /* 0x000fda0003f24070 */
[----:B------:R-:W-:Y:S02]  /*e970*/  @!P1 IMAD.IADD R9, R9, 0x1, -R8 ;  /* 0x0000000109099824 */ /* 0x000fe400078e0a08 */
[----:B0-----:R-:W-:Y:S02]  /*e980*/  IMAD.MOV R2, RZ, RZ, -R3 ;  /* 0x000000ffff027224 */ /* 0x001fe400078e0a03 */
[----:B------:R-:W-:Y:S01]  /*e990*/  @!P1 VIADD R6, R6, 0x1 ;  /* 0x0000000106069836 */ /* 0x000fe20000000000 */
[----:B------:R-:W-:Y:S01]  /*e9a0*/  ISETP.GE.U32.AND P0, PT, R9, R8, PT ;  /* 0x000000080900720c */ /* 0x000fe20003f06070 */
[----:B------:R-:W-:Y:S01]  /*e9b0*/  IMAD R9, R2, R5, RZ ;  /* 0x0000000502097224 */ /* 0x000fe200078e02ff */
[----:B------:R-:W-:Y:S01]  /*e9c0*/  ISETP.NE.AND P1, PT, R7, RZ, PT ;  /* 0x000000ff0700720c */ /* 0x000fe20003f25270 */
[----:B------:R-:W-:-:S04]  /*e9d0*/  IMAD.MOV.U32 R2, RZ, RZ, RZ ;  /* 0x000000ffff027224 */ /* 0x000fc800078e00ff */
[----:B------:R-:W-:Y:S01]  /*e9e0*/  IMAD.HI.U32 R8, R3, R9, R2 ;  /* 0x0000000903087227 */ /* 0x000fe200078e0002 */
[----:B------:R-:W-:-:S04]  /*e9f0*/  LOP3.LUT R2, R0, R7, RZ, 0x3c, !PT ;  /* 0x0000000700027212 */ /* 0x000fc800078e3cff */
[----:B------:R-:W-:Y:S01]  /*ea00*/  ISETP.GE.AND P2, PT, R2, RZ, PT ;  /* 0x000000ff0200720c */ /* 0x000fe20003f46270 */
[----:B------:R-:W-:Y:S01]  /*ea10*/  @P0 VIADD R6, R6, 0x1 ;  /* 0x0000000106060836 */ /* 0x000fe20000000000 */
[----:B------:R-:W-:-:S05]  /*ea20*/  IABS R2, R10 ;  /* 0x0000000a00027213 */ /* 0x000fca0000000000 */
[----:B------:R-:W-:-:S06]  /*ea30*/  IMAD.MOV R2, RZ, RZ, -R2 ;  /* 0x000000ffff027224 */ /* 0x000fcc00078e0a02 */
[----:B------:R-:W-:Y:S01]  /*ea40*/  @!P2 IMAD.MOV R6, RZ, RZ, -R6 ;  /* 0x000000ffff06a224 */ /* 0x000fe200078e0a06 */
[----:B------:R-:W-:-:S04]  /*ea50*/  @!P1 LOP3.LUT R6, RZ, R7, RZ, 0x33, !PT ;  /* 0x00000007ff069212 */ /* 0x000fc800078e33ff */
[-C--:B------:R-:W-:Y:S01]  /*ea60*/  IABS R3, R6.reuse ;  /* 0x0000000600037213 */ /* 0x080fe20000000000 */
[----:B------:R-:W-:-:S04]  /*ea70*/  IMAD R7, R7, R6, RZ ;  /* 0x0000000607077224 */ /* 0x000fc800078e02ff */
[----:B------:R-:W-:-:S04]  /*ea80*/  IMAD.HI.U32 R8, R8, R3, RZ ;  /* 0x0000000308087227 */ /* 0x000fc800078e00ff */
[----:B------:R-:W-:Y:S02]  /*ea90*/  IMAD R2, R8, R2, R3 ;  /* 0x0000000208027224 */ /* 0x000fe400078e0203 */
[----:B------:R-:W-:-:S03]  /*eaa0*/  IMAD.IADD R17, R0, 0x1, -R7 ;  /* 0x0000000100117824 */ /* 0x000fc600078e0a07 */
[----:B------:R-:W-:-:S13]  /*eab0*/  ISETP.GT.U32.AND P1, PT, R5, R2, PT ;  /* 0x000000020500720c */ /* 0x000fda0003f24070 */
[----:B------:R-:W-:Y:S01]  /*eac0*/  @!P1 IMAD.IADD R2, R2, 0x1, -R5 ;  /* 0x0000000102029824 */ /* 0x000fe200078e0a05 */
[----:B------:R-:W-:Y:S02]  /*ead0*/  @!P1 IADD3 R8, R8, 0x1, RZ ;  /* 0x0000000108089810 */ /* 0x000fe40007ffe0ff */
[----:B------:R-:W-:Y:S02]  /*eae0*/  ISETP.NE.AND P1, PT, R10, RZ, PT ;  /* 0x000000ff0a00720c */ /* 0x000fe40003f25270 */
[----:B------:R-:W-:Y:S02]  /*eaf0*/  ISETP.GE.U32.AND P0, PT, R2, R5, PT ;  /* 0x000000050200720c */ /* 0x000fe40003f06070 */
[----:B------:R-:W-:-:S04]  /*eb00*/  LOP3.LUT R2, R6, R10, RZ, 0x3c, !PT ;  /* 0x0000000a06027212 */ /* 0x000fc800078e3cff */
[----:B------:R-:W-:-:S07]  /*eb10*/  ISETP.GE.AND P2, PT, R2, RZ, PT ;  /* 0x000000ff0200720c */ /* 0x000fce0003f46270 */
[----:B------:R-:W-:-:S06]  /*eb20*/  @P0 VIADD R8, R8, 0x1 ;  /* 0x0000000108080836 */ /* 0x000fcc0000000000 */
[----:B------:R-:W-:Y:S01]  /*eb30*/  @!P2 IMAD.MOV R8, RZ, RZ, -R8 ;  /* 0x000000ffff08a224 */ /* 0x000fe200078e0a08 */
[----:B------:R-:W-:-:S05]  /*eb40*/  @!P1 LOP3.LUT R8, RZ, R10, RZ, 0x33, !PT ;  /* 0x0000000aff089212 */ /* 0x000fca00078e33ff */
[----:B------:R-:W-:-:S04]  /*eb50*/  IMAD.MOV R3, RZ, RZ, -R8 ;  /* 0x000000ffff037224 */ /* 0x000fc800078e0a08 */
[C---:B------:R-:W-:Y:S02]  /*eb60*/  IMAD R18, R10.reuse, R3, R6 ;  /* 0x000000030a127224 */ /* 0x040fe400078e0206 */
[----:B------:R-:W-:-:S04]  /*eb70*/  IMAD R3, R10, 0x1000000, R8 ;  /* 0x010000000a037824 */ /* 0x000fc800078e0208 */
[----:B------:R-:W-:Y:S01]  /*eb80*/  IMAD R18, R18, 0x10000, R3 ;  /* 0x0001000012127824 */ /* 0x000fe200078e0203 */
[----:B------:R-:W-:Y:S06]  /*eb90*/  BRA `(.L_x_303) ;  /* 0x00000000001c7947 */ /* 0x000fec0003800000 */
.L_x_297:
[----:B------:R-:W-:Y:S01]  /*eba0*/  UMOV UR4, URZ ;  /* 0x0000003f00047c82 */ /* 0x000fe20008000000 */
[----:B------:R-:W-:Y:S01]  /*ebb0*/  UMOV UR5, URZ ;  /* 0x0000003f00057c82 */ /* 0x000fe20008000000 */
[----:B------:R-:W-:Y:S01]  /*ebc0*/  ULDC UR6, c[0x0][0xc3c] ;  /* 0x00030f0000067ab9 */ /* 0x000fe20000000800 */
[----:B------:R-:W-:Y:S01]  /*ebd0*/  IMAD.MOV.U32 R16, RZ, RZ, R0 ;  /* 0x000000ffff107224 */ /* 0x000fe200078e0000 */
[----:B------:R-:W-:Y:S01]  /*ebe0*/  MOV R19, UR6 ;  /* 0x0000000600137c02 */ /* 0x000fe20008000f00 */
[----:B------:R-:W-:Y:S02]  /*ebf0*/  IMAD.U32 R17, RZ, RZ, UR4 ;  /* 0x00000004ff117e24 */ /* 0x000fe4000f8e00ff */
[----:B------:R-:W-:-:S07]  /*ec00*/  IMAD.U32 R18, RZ, RZ, UR5 ;  /* 0x00000005ff127e24 */ /* 0x000fce000f8e00ff */
.L_x_303:
[----:B------:R-:W0:Y:S01]  /*ec10*/  S2R R0, SR_TID.X ;  /* 0x0000000000007919 */ /* 0x000e220000002100 */
[----:B------:R-:W-:Y:S05]  /*ec20*/  WARPSYNC.ALL ;  /* 0x0000000000007948 */ /* 0x000fea0003800000 */
[----:B------:R-:W-:Y:S01]  /*ec30*/  BAR.SYNC.DEFER_BLOCKING 0x4, 0x180 ;  /* 0x0106000000007b1d */ /* 0x000fe20000010000 */
[----:B0-----:R-:W-:-:S04]  /*ec40*/  LOP3.LUT R0, R0, 0x1f, RZ, 0xc0, !PT ;  /* 0x0000001f00007812 */ /* 0x001fc800078ec0ff */
[----:B------:R-:W-:-:S13]  /*ec50*/  ISETP.NE.AND P0, PT, R0, RZ, PT ;  /* 0x000000ff0000720c */ /* 0x000fda0003f05270 */
[----:B------:R-:W0:Y:S01]  /*ec60*/  @!P0 S2R R3, SR_CgaCtaId ;  /* 0x0000000000038919 */ /* 0x000e220000008800 */
[----:B------:R-:W-:-:S04]  /*ec70*/  @!P0 MOV R0, 0x400 ;  /* 0x0000040000008802 */ /* 0x000fc80000000f00 */
[----:B0-----:R-:W-:-:S05]  /*ec80*/  @!P0 LEA R22, R3, R0, 0x18 ;  /* 0x0000000003168211 */ /* 0x001fca00078ec0ff */
[----:B------:R2:W-:Y:S01]  /*ec90*/  @!P0 STS.128 [R22+0x2a8d0], R16 ;  /* 0x02a8d01016008388 */ /* 0x0005e20000000c00 */
[----:B------:R-:W-:Y:S06]  /*eca0*/  BAR.ARV 0x5, 0x180 ;  /* 0x0146000000007b1d */ /* 0x000fec0000002000 */
.L_x_294:
[----:B------:R-:W-:Y:S02]  /*ecb0*/  ULDC UR4, c[0x0][0xc3c] ;  /* 0x00030f0000047ab9 */ /* 0x000fe40000000800 */
[----:B-1----:R-:W-:-:S13]  /*ecc0*/  ISETP.GE.AND P0, PT, R19, UR4, PT ;  /* 0x0000000413007c0c */ /* 0x002fda000bf06270 */
[----:B------:R-:W-:Y:S05]  /*ecd0*/  @!P0 BRA `(.L_x_304) ;  /* 0xffffffb400bc8947 */ /* 0x000fea000383ffff */
[----:B------:R-:W-:Y:S05]  /*ece0*/  BSYNC B8 ;  /* 0x0000000000087941 */ /* 0x000fea0003800000 */
.L_x_241:
[----:B-1----:R-:W3:Y:S01]  /*ecf0*/  LDL.LU R0, [R1+0x18] ;  /* 0x0000180001007983 */ /* 0x002ee20000300800 */
[----:B------:R-:W-:Y:S01]  /*ed00*/  BSSY B0, `(.L_x_305) ;  /* 0x000000b000007945 */ /* 0x000fe20003800000 */
[----:B------:R-:W1:Y:S01]  /*ed10*/  S2R R5, SR_CgaCtaId ;  /* 0x0000000000057919 */ /* 0x000e620000008800 */
[----:B---3--:R-:W-:-:S05]  /*ed20*/  VIADD R0, R0, 0x1 ;  /* 0x0000000100007836 */ /* 0x008fca0000000000 */
[----:B------:R-:W-:-:S04]  /*ed30*/  LEA.HI R2, R0, R0, RZ, 0x1 ;  /* 0x0000000000027211 */ /* 0x000fc800078f08ff */
[----:B------:R-:W-:Y:S02]  /*ed40*/  LOP3.LUT R3, R2, 0xfffffffe, RZ, 0xc0, !PT ;  /* 0xfffffffe02037812 */ /* 0x000fe400078ec0ff */
[----:B------:R-:W-:-:S03]  /*ed50*/  MOV R2, 0x400 ;  /* 0x0000040000027802 */ /* 0x000fc60000000f00 */
[----:B------:R-:W-:Y:S01]  /*ed60*/  IMAD.IADD R0, R0, 0x1, -R3 ;  /* 0x0000000100007824 */ /* 0x000fe200078e0a03 */
[----:B-1----:R-:W-:-:S04]  /*ed70*/  LEA R4, R5, R2, 0x18 ;  /* 0x0000000205047211 */ /* 0x002fc800078ec0ff */
[----:B------:R-:W-:-:S04]  /*ed80*/  SHF.L.U32 R0, R0, 0x1f, RZ ;  /* 0x0000001f00007819 */ /* 0x000fc800000006ff */
[----:B------:R-:W1:Y:S02]  /*ed90*/  SYNCS.PHASECHK.TRANS64.TRYWAIT P0, [R4+URZ+0x2a820], R0 ;  /* 0x02a82000040075a7 */ /* 0x000e64000800017f */
[----:B-1----:R-:W-:Y:S05]  /*eda0*/  @!P0 BRA `(.L_x_306) ;  /* 0x0000003800c08947 */ /* 0x002fea0003800000 */
.L_x_425:
[----:B------:R-:W-:Y:S05]  /*edb0*/  BSYNC B0 ;  /* 0x0000000000007941 */ /* 0x000fea0003800000 */
.L_x_305:
[----:B------:R-:W-:-:S03]  /*edc0*/  UMOV UR4, 0xffffffff ;  /* 0xffffffff00047882 */ /* 0x000fc60000000000 */
[----:B------:R-:W-:Y:S05]  /*edd0*/  BRA.DIV UR4, `(.L_x_307) ;  /* 0x0000003a04c87947 */ /* 0x000fea000b800000 */
[----:B-1----:R-:W1:Y:S02]  /*ede0*/  S2R R0, SR_TID.X ;  /* 0x0000000000007919 */ /* 0x002e640000002100 */
[----:B-1----:R-:W-:-:S04]  /*edf0*/  SHF.R.U32.HI R0, RZ, 0x5, R0 ;  /* 0x00000005ff007819 */ /* 0x002fc80000011600 */
[----:B------:R-:W-:-:S05]  /*ee00*/  LOP3.LUT R0, R0, 0x3, RZ, 0xc0, !PT ;  /* 0x0000000300007812 */ /* 0x000fca00078ec0ff */
[----:B------:R1:W3:Y:S02]  /*ee10*/  SHFL.IDX PT, R14, R0, RZ, 0x1f ;  /* 0x00001fff000e7589 */ /* 0x0002e400000e0000 */
.L_x_428:
[----:B---3--:R-:W-:Y:S01]  /*ee20*/  ISETP.NE.AND P0, PT, R14, RZ, PT ;  /* 0x000000ff0e00720c */ /* 0x008fe20003f05270 */
[----:B------:R-:W-:-:S12]  /*ee30*/  BSSY B0, `(.L_x_308) ;  /* 0x0000026000007945 */ /* 0x000fd80003800000 */
[----:B------:R-:W-:Y:S05]  /*ee40*/  @P0 BRA `(.L_x_309) ;  /* 0x0000000000900947 */ /* 0x000fea0003800000 */
[----:B------:R-:W-:-:S03]  /*ee50*/  UMOV UR4, 0xffffffff ;  /* 0xffffffff00047882 */ /* 0x000fc60000000000 */
[----:B------:R-:W-:Y:S05]  /*ee60*/  BRA.DIV UR4, `(.L_x_310) ;  /* 0x0000003a04d87947 */ /* 0x000fea000b800000 */
[----:B------:R-:W-:-:S13]  /*ee70*/  ELECT P6, URZ, PT ;  /* 0x00000000003f782f */ /* 0x000fda00038c0000 */
.L_x_431:
[----:B------:R-:W-:Y:S05]  /*ee80*/  @!P6 BRA `(.L_x_309) ;  /* 0x000000000080e947 */ /* 0x000fea0003800000 */
[----:B-1----:R-:W3:Y:S02]  /*ee90*/  LDL R0, [R1+0x1c] ;  /* 0x00001c0001007983 */ /* 0x002ee40000100800 */
[----:B---3--:R-:W-:-:S13]  /*eea0*/  R2UR UR4, R0 ;  /* 0x00000000000472ca */ /* 0x008fda00000e0000 */
[----:B------:R-:W-:-:S06]  /*eeb0*/  ULOP3.LUT UR4, UR4, 0x2, URZ, 0xfc, !UPT ;  /* 0x0000000204047892 */ /* 0x000fcc000f8efc3f */
[----:B------:R-:W-:-:S05]  /*eec0*/  IMAD.U32 R0, RZ, RZ, UR4 ;  /* 0x00000004ff007e24 */ /* 0x000fca000f8e00ff */
[----:B------:R-:W-:-:S13]  /*eed0*/  ISETP.NE.AND P0, PT, R0, 0x3, PT ;  /* 0x000000030000780c */ /* 0x000fda0003f05270 */
[----:B------:R-:W-:Y:S05]  /*eee0*/  @!P0 BRA `(.L_x_311) ;  /* 0x0000000000048947 */ /* 0x000fea0003800000 */
[----:B------:R-:W-:Y:S01]  /*eef0*/  BPT.TRAP 0x1 ;  /* 0x000000040000795c */ /* 0x000fe20000300000 */
.L_x_311:
[C---:B------:R-:W-:Y:S01]  /*ef00*/  IMAD R5, R27.reuse, 0x8, R4 ;  /* 0x000000081b057824 */ /* 0x040fe200078e0204 */
[----:B------:R-:W-:Y:S01]  /*ef10*/  SHF.L.U32 R0, R28, 0x1f, RZ ;  /* 0x0000001f1c007819 */ /* 0x000fe200000006ff */
[----:B------:R-:W-:-:S03]  /*ef20*/  VIADD R27, R27, 0x1 ;  /* 0x000000011b1b7836 */ /* 0x000fc60000000000 */
[----:B------:R-:W1:Y:S02]  /*ef30*/  SYNCS.PHASECHK.TRANS64.TRYWAIT P1, [R5+URZ+0x2a840], R0 ;  /* 0x02a84000050075a7 */ /* 0x000e64000802017f */
[----:B------:R-:W-:-:S04]  /*ef40*/  ISETP.NE.AND P2, PT, R27, 0x2, PT ;  /* 0x000000021b00780c */ /* 0x000fc80003f45270 */
[----:B------:R-:W-:Y:S01]  /*ef50*/  SEL R3, RZ, 0x1, P2 ;  /* 0x00000001ff037807 */ /* 0x000fe20001000000 */
[----:B-1----:R-:W-:Y:S08]  /*ef60*/  @!P1 BRA `(.L_x_312) ;  /* 0x0000003800b89947 */ /* 0x002ff00003800000 */
.L_x_432:
[----:B------:R-:W-:Y:S02]  /*ef70*/  SEL R27, R27, RZ, P2 ;  /* 0x000000ff1b1b7207 */ /* 0x000fe40001000000 */
[----:B------:R-:W-:Y:S01]  /*ef80*/  LOP3.LUT R2, R28, R3, RZ, 0x3c, !PT ;  /* 0x000000031c027212 */ /* 0x000fe200078e3cff */
[----:B------:R-:W-:Y:S06]  /*ef90*/  @!P0 BRA `(.L_x_313) ;  /* 0x0000000000048947 */ /* 0x000fec0003800000 */
[----:B------:R-:W-:Y:S01]  /*efa0*/  BPT.TRAP 0x1 ;  /* 0x000000040000795c */ /* 0x000fe20000300000 */
.L_x_313:
[----:B------:R-:W-:Y:S01]  /*efb0*/  IMAD R27, R27, 0x8, R4 ;  /* 0x000000081b1b7824 */ /* 0x000fe200078e0204 */
[----:B------:R-:W-:-:S04]  /*efc0*/  SHF.L.U32 R2, R2, 0x1f, RZ ;  /* 0x0000001f02027819 */ /* 0x000fc800000006ff */
[----:B------:R-:W3:Y:S02]  /*efd0*/  SYNCS.PHASECHK.TRANS64.TRYWAIT P1, [R27+URZ+0x2a840], R2 ;  /* 0x02a840021b0075a7 */ /* 0x000ee4000802017f */
[----:B---3--:R-:W-:Y:S05]  /*efe0*/  @!P1 BRA `(.L_x_314) ;  /* 0x0000003800ac9947 */ /* 0x008fea0003800000 */
.L_x_433:
[----:B------:R-:W-:Y:S05]  /*eff0*/  @!P0 BRA `(.L_x_315) ;  /* 0x0000000000048947 */ /* 0x000fea0003800000 */
[----:B------:R-:W-:Y:S01]  /*f000*/  BPT.TRAP 0x1 ;  /* 0x000000040000795c */ /* 0x000fe20000300000 */
.L_x_315:
[----:B------:R-:W4:Y:S02]  /*f010*/  SYNCS.PHASECHK.TRANS64.TRYWAIT P1, [R5+URZ+0x2a860], R0 ;  /* 0x02a86000050075a7 */ /* 0x000f24000802017f */
[----:B----4-:R-:W-:Y:S05]  /*f020*/  @!P1 BRA `(.L_x_316) ;  /* 0x0000003800b09947 */ /* 0x010fea0003800000 */
.L_x_434:
[----:B------:R-:W-:Y:S05]  /*f030*/  @!P0 BRA `(.L_x_317) ;  /* 0x0000000000048947 */ /* 0x000fea0003800000 */
[----:B------:R-:W-:Y:S01]  /*f040*/  BPT.TRAP 0x1 ;  /* 0x000000040000795c */ /* 0x000fe20000300000 */
.L_x_317:
[----:B------:R0:W0:Y:S02]  /*f050*/  SYNCS.PHASECHK.TRANS64.TRYWAIT P0, [R27+URZ+0x2a860], R2 ;  /* 0x02a860021b0075a7 */ /* 0x000024000800017f */
[----:B0-----:R-:W-:Y:S05]  /*f060*/  @!P0 NANOSLEEP.SYNCS 0x989680 ;  /* 0x009896800000895d */ /* 0x001fea0003900000 */
[----:B------:R-:W0:Y:S02]  /*f070*/  @!P0 SYNCS.PHASECHK.TRANS64 P0, [R27+URZ+0x2a860], R2 ;  /* 0x02a860021b0085a7 */ /* 0x000e24000800007f */
[----:B0-----:R-:W-:Y:S05]  /*f080*/  @!P0 BRA `(.L_x_317) ;  /* 0xfffffffc00f08947 */ /* 0x001fea000383ffff */
.L_x_309:
[----:B------:R-:W-:Y:S05]  /*f090*/  BSYNC B0 ;  /* 0x0000000000007941 */ /* 0x000fea0003800000 */
.L_x_308:
[----:B------:R-:W-:Y:S05]  /*f0a0*/  EXIT ;  /* 0x000000000000794d */ /* 0x000fea0003800000 */
.L_x_188:
[----:B0-----:R-:W-:-:S04]  /*f0b0*/  IMAD.U32 R3, RZ, RZ, UR43 ;  /* 0x0000002bff037e24 */ /* 0x001fc8000f8e00ff */
[----:B------:R0:W1:Y:S03]  /*f0c0*/  SYNCS.PHASECHK.TRANS64.TRYWAIT P1, [R3+URZ+0x2a800], R0 ;  /* 0x02a80000030075a7 */ /* 0x000066000802017f */
[----:B-1----:R-:W-:Y:S05]  /*f0d0*/  @!P1 NANOSLEEP.SYNCS 0x989680 ;  /* 0x009896800000995d */ /* 0x002fea0003900000 */
[----:B------:R-:W1:Y:S02]  /*f0e0*/  @!P1 SYNCS.PHASECHK.TRANS64 P1, [R3+URZ+0x2a800], R0 ;  /* 0x02a80000030095a7 */ /* 0x000e64000802007f */
[----:B-1----:R-:W-:Y:S05]  /*f0f0*/  @!P1 BRA `(.L_x_188) ;  /* 0xfffffffc00ec9947 */ /* 0x002fea000383ffff */
[----:B------:R-:W-:Y:S05]  /*f100*/  BRA `(.L_x_318) ;  /* 0xffffff2800887947 */ /* 0x000fea000383ffff */
.L_x_192:
[----:B-1----:R1:W2:Y:S02]  /*f110*/  SYNCS.PHASECHK.TRANS64.TRYWAIT P1, [R8+URZ+0x2a830], R3 ;  /* 0x02a83003080075a7 */ /* 0x0022a4000802017f */
[----:B--2---:R-:W-:Y:S05]  /*f120*/  @!P1 NANOSLEEP.SYNCS 0x989680 ;  /* 0x009896800000995d */ /* 0x004fea0003900000 */
[----:B------:R-:W2:Y:S02]  /*f130*/  @!P1 SYNCS.PHASECHK.TRANS64 P1, [R8+URZ+0x2a830], R3 ;  /* 0x02a83003080095a7 */ /* 0x000ea4000802007f */
[----:B--2---:R-:W-:Y:S05]  /*f140*/  @!P1 BRA `(.L_x_192) ;  /* 0xfffffffc00f09947 */ /* 0x004fea000383ffff */
[----:B------:R-:W-:Y:S05]  /*f150*/  BRA `(.L_x_191) ;  /* 0xffffff2800a87947 */ /* 0x000fea000383ffff */
.L_x_198:
[----:B-1----:R-:W-:-:S04]  /*f160*/  IMAD.U32 R3, RZ, RZ, UR8 ;  /* 0x00000008ff037e24 */ /* 0x002fc8000f8e00ff */
[----:B------:R1:W2:Y:S03]  /*f170*/  SYNCS.PHASECHK.TRANS64.TRYWAIT P1, [R3+URZ+0x2a830], R0 ;  /* 0x02a83000030075a7 */ /* 0x0002a6000802017f */
[----:B--2---:R-:W-:Y:S05]  /*f180*/  @!P1 NANOSLEEP.SYNCS 0x989680 ;  /* 0x009896800000995d */ /* 0x004fea0003900000 */
[----:B------:R-:W2:Y:S02]  /*f190*/  @!P1 SYNCS.PHASECHK.TRANS64 P1, [R3+URZ+0x2a830], R0 ;  /* 0x02a83000030095a7 */ /* 0x000ea4000802007f */
[----:B--2---:R-:W-:Y:S05]  /*f1a0*/  @!P1 BRA `(.L_x_198) ;  /* 0xfffffffc00ec9947 */ /* 0x004fea000383ffff */
[----:B------:R-:W-:Y:S05]  /*f1b0*/  BRA `(.L_x_197) ;  /* 0xffffff4800f07947 */ /* 0x000fea000383ffff */
.L_x_202:
[----:B-1----:R-:W-:-:S04]  /*f1c0*/  IMAD.U32 R3, RZ, RZ, UR9 ;  /* 0x00000009ff037e24 */ /* 0x002fc8000f8e00ff */
[----:B------:R1:W2:Y:S03]  /*f1d0*/  SYNCS.PHASECHK.TRANS64.TRYWAIT P1, [R3+URZ+0x2a850], R0 ;  /* 0x02a85000030075a7 */ /* 0x0002a6000802017f */
[----:B--2---:R-:W-:Y:S05]  /*f1e0*/  @!P1 NANOSLEEP.SYNCS 0x989680 ;  /* 0x009896800000995d */ /* 0x004fea0003900000 */
[----:B------:R-:W2:Y:S02]  /*f1f0*/  @!P1 SYNCS.PHASECHK.TRANS64 P1, [R3+URZ+0x2a850], R0 ;  /* 0x02a85000030095a7 */ /* 0x000ea4000802007f */
[----:B--2---:R-:W-:Y:S05]  /*f200*/  @!P1 BRA `(.L_x_202) ;  /* 0xfffffffc00ec9947 */ /* 0x004fea000383ffff */
[----:B------:R-:W-:Y:S05]  /*f210*/  BRA `(.L_x_201) ;  /* 0xffffff5400287947 */ /* 0x000fea000383ffff */
.L_x_209:
[----:B-1----:R-:W-:-:S04]  /*f220*/  IMAD.U32 R5, RZ, RZ, UR5 ;  /* 0x00000005ff057e24 */ /* 0x002fc8000f8e00ff */
[----:B------:R1:W2:Y:S03]  /*f230*/  SYNCS.PHASECHK.TRANS64.TRYWAIT P1, [R5+URZ+0x2a850], R4 ;  /* 0x02a85004050075a7 */ /* 0x0002a6000802017f */
[----:B--2---:R-:W-:Y:S05]  /*f240*/  @!P1 NANOSLEEP.SYNCS 0x989680 ;  /* 0x009896800000995d */ /* 0x004fea0003900000 */
[----:B------:R-:W2:Y:S02]  /*f250*/  @!P1 SYNCS.PHASECHK.TRANS64 P1, [R5+URZ+0x2a850], R4 ;  /* 0x02a85004050095a7 */ /* 0x000ea4000802007f */
[----:B--2---:R-:W-:Y:S05]  /*f260*/  @!P1 BRA `(.L_x_209) ;  /* 0xfffffffc00ec9947 */ /* 0x004fea000383ffff */
[----:B------:R-:W-:Y:S05]  /*f270*/  BRA `(.L_x_208) ;  /* 0xffffff6800c47947 */ /* 0x000fea000383ffff */
.L_x_255:
[----:B------:R-:W-:Y:S01]  /*f280*/  SHF.R.U32.HI R7, RZ, 0x5, R21 ;  /* 0x00000005ff077819 */ /* 0x000fe20000011615 */
[----:B------:R-:W-:Y:S01]  /*f290*/  BSSY B0, `(.L_x_319) ;  /* 0x0000009000007945 */ /* 0x000fe20003800000 */
[----:B------:R-:W-:Y:S02]  /*f2a0*/  IMAD.MOV.U32 R12, RZ, RZ, RZ ;  /* 0x000000ffff0c7224 */ /* 0x000fe400078e00ff */
[----:B------:R-:W-:Y:S01]  /*f2b0*/  LOP3.LUT R7, R7, 0x3, RZ, 0xc0, !PT ;  /* 0x0000000307077812 */ /* 0x000fe200078ec0ff */
[----:B------:R-:W-:Y:S02]  /*f2c0*/  IMAD.MOV.U32 R11, RZ, RZ, 0x1f ;  /* 0x0000001fff0b7424 */ /* 0x000fe400078e00ff */
[----:B------:R-:W-:Y:S01]  /*f2d0*/  IMAD.MOV.U32 R15, RZ, RZ, -0x1 ;  /* 0xffffffffff0f7424 */ /* 0x000fe200078e00ff */
[----:B------:R-:W-:-:S07]  /*f2e0*/  MOV R13, R7 ;  /* 0x00000007000d7202 */ /* 0x000fce0000000f00 */
[----:B-----5:R-:W-:Y:S05]  /*f2f0*/  WARPSYNC.COLLECTIVE R15, `(.L_x_320) ;  /* 0x000000000f087348 */ /* 0x020fea0003c00000 */
[----:B------:R0:W1:Y:S02]  /*f300*/  SHFL.IDX P6, R14, R13, R12, R11 ;  /* 0x0000000c0d0e7389 */ /* 0x00006400000c000b */
[----:B01---5:R-:W-:Y:S01]  /*f310*/  ENDCOLLECTIVE ;  /* 0x000000000000791b */ /* 0x023fe20003800000 */
.L_x_320:
[----:B------:R-:W-:Y:S05]  /*f320*/  BSYNC B0 ;  /* 0x0000000000007941 */ /* 0x000fea0003800000 */
.L_x_319:
[----:B------:R-:W-:Y:S05]  /*f330*/  BRA `(.L_x_321) ;  /* 0xffffffc000347947 */ /* 0x000fea000383ffff */
.L_x_258:
[----:B0-----:R0:W1:Y:S02]  /*f340*/  SYNCS.PHASECHK.TRANS64.TRYWAIT P0, [R7+URZ+0x2a840], R2 ;  /* 0x02a84002070075a7 */ /* 0x001064000800017f */
[----:B-1----:R-:W-:Y:S05]  /*f350*/  @!P0 NANOSLEEP.SYNCS 0x989680 ;  /* 0x009896800000895d */ /* 0x002fea0003900000 */
[----:B------:R-:W1:Y:S02]  /*f360*/  @!P0 SYNCS.PHASECHK.TRANS64 P0, [R7+URZ+0x2a840], R2 ;  /* 0x02a84002070085a7 */ /* 0x000e64000800007f */
[----:B-1----:R-:W-:Y:S05]  /*f370*/  @!P0 BRA `(.L_x_258) ;  /* 0xfffffffc00f08947 */ /* 0x002fea000383ffff */
[----:B------:R-:W-:Y:S05]  /*f380*/  BRA `(.L_x_322) ;  /* 0xffffffc000907947 */ /* 0x000fea000383ffff */
.L_x_259:
[----:B------:R-:W-:Y:S01]  /*f390*/  BSSY B0, `(.L_x_323) ;  /* 0x0000008000007945 */ /* 0x000fe20003800000 */
[----:B------:R-:W-:Y:S02]  /*f3a0*/  IMAD.MOV.U32 R13, RZ, RZ, R0 ;  /* 0x000000ffff0d7224 */ /* 0x000fe400078e0000 */
[----:B------:R-:W-:Y:S02]  /*f3b0*/  IMAD.MOV.U32 R12, RZ, RZ, RZ ;  /* 0x000000ffff0c7224 */ /* 0x000fe400078e00ff */
[----:B------:R-:W-:Y:S02]  /*f3c0*/  IMAD.MOV.U32 R11, RZ, RZ, 0x181f ;  /* 0x0000181fff0b7424 */ /* 0x000fe400078e00ff */
[----:B------:R-:W-:-:S07]  /*f3d0*/  IMAD.MOV.U32 R15, RZ, RZ, -0x1 ;  /* 0xffffffffff0f7424 */ /* 0x000fce00078e00ff */
[----:B------:R-:W-:Y:S05]  /*f3e0*/  WARPSYNC.COLLECTIVE R15, `(.L_x_324) ;  /* 0x000000000f087348 */ /* 0x000fea0003c00000 */
[----:B------:R0:W1:Y:S02]  /*f3f0*/  SHFL.IDX P6, R14, R13, R12, R11 ;  /* 0x0000000c0d0e7389 */ /* 0x00006400000c000b */
[----:B01----:R-:W-:Y:S01]  /*f400*/  ENDCOLLECTIVE ;  /* 0x000000000000791b */ /* 0x003fe20003800000 */
.L_x_324:
[----:B------:R-:W-:Y:S05]  /*f410*/  BSYNC B0 ;  /* 0x0000000000007941 */ /* 0x000fea0003800000 */
.L_x_323:
[----:B------:R-:W-:Y:S01]  /*f420*/  IMAD.MOV.U32 R13, RZ, RZ, R4 ;  /* 0x000000ffff0d7224 */ /* 0x000fe200078e0004 */
[----:B------:R-:W-:Y:S01]  /*f430*/  MOV R11, 0x181f ;  /* 0x0000181f000b7802 */ /* 0x000fe20000000f00 */
[----:B------:R-:W-:Y:S02]  /*f440*/  IMAD.MOV.U32 R12, RZ, RZ, RZ ;  /* 0x000000ffff0c7224 */ /* 0x000fe400078e00ff */
[----:B------:R-:W-:Y:S02]  /*f450*/  IMAD.MOV.U32 R15, RZ, RZ, -0x1 ;  /* 0xffffffffff0f7424 */ /* 0x000fe400078e00ff */
[----:B------:R-:W-:Y:S02]  /*f460*/  IMAD.MOV.U32 R2, RZ, RZ, R14 ;  /* 0x000000ffff027224 */ /* 0x000fe400078e000e */
[----:B------:R-:W-:-:S07]  /*f470*/  @P0 IMAD R8, R5, 0x2, R22 ;  /* 0x0000000205080824 */ /* 0x000fce00078e0216 */
[----:B------:R-:W-:Y:S05]  /*f480*/  WARPSYNC.COLLECTIVE R15, `(.L_x_325) ;  /* 0x000000000f087348 */ /* 0x000fea0003c00000 */
[----:B------:R0:W1:Y:S02]  /*f490*/  SHFL.IDX P6, R14, R13, R12, R11 ;  /* 0x0000000c0d0e7389 */ /* 0x00006400000c000b */
[----:B01----:R-:W-:Y:S01]  /*f4a0*/  ENDCOLLECTIVE ;  /* 0x000000000000791b */ /* 0x003fe20003800000 */
.L_x_325:
[----:B------:R-:W-:Y:S02]  /*f4b0*/  IMAD.MOV.U32 R13, RZ, RZ, R0 ;  /* 0x000000ffff0d7224 */ /* 0x000fe400078e0000 */
[----:B------:R-:W-:Y:S02]  /*f4c0*/  IMAD.MOV.U32 R12, RZ, RZ, 0x1 ;  /* 0x00000001ff0c7424 */ /* 0x000fe400078e00ff */
[----:B------:R-:W-:-:S07]  /*f4d0*/  IMAD.MOV.U32 R3, RZ, RZ, R14 ;  /* 0x000000ffff037224 */ /* 0x000fce00078e000e */
[----:B------:R-:W-:Y:S05]  /*f4e0*/  WARPSYNC.COLLECTIVE R15, `(.L_x_326) ;  /* 0x000000000f087348 */ /* 0x000fea0003c00000 */
[----:B------:R0:W1:Y:S02]  /*f4f0*/  SHFL.IDX P6, R14, R13, R12, R11 ;  /* 0x0000000c0d0e7389 */ /* 0x00006400000c000b */
[----:B01----:R-:W-:Y:S01]  /*f500*/  ENDCOLLECTIVE ;  /* 0x000000000000791b */ /* 0x003fe20003800000 */
.L_x_326:
[----:B------:R-:W-:-:S05]  /*f510*/  @P0 LEA R3, P1, R9, R3, 0x1 ;  /* 0x0000000309030211 */ /* 0x000fca00078208ff */
[----:B------:R-:W-:Y:S01]  /*f520*/  @P0 IMAD.X R2, RZ, RZ, R2, P1 ;  /* 0x000000ffff020224 */ /* 0x000fe200008e0602 */
[----:B------:R-:W-:-:S04]  /*f530*/  ISETP.GE.AND P1, PT, R6, 0x11, PT ;  /* 0x000000110600780c */ /* 0x000fc80003f26270 */
[----:B------:R-:W-:Y:S01]  /*f540*/  @P0 LOP3.LUT R3, R3, R2, RZ, 0x3c, !PT ;  /* 0x0000000203030212 */ /* 0x000fe200078e3cff */
[----:B------:R-:W-:-:S03]  /*f550*/  IMAD.MOV.U32 R13, RZ, RZ, R4 ;  /* 0x000000ffff0d7224 */ /* 0x000fc600078e0004 */
[----:B------:R-:W-:-:S04]  /*f560*/  @P0 LOP3.LUT R2, R3, R2, RZ, 0x3c, !PT ;  /* 0x0000000203020212 */ /* 0x000fc800078e3cff */
[----:B------:R-:W-:-:S05]  /*f570*/  @P0 LOP3.LUT R3, R3, R2, RZ, 0x3c, !PT ;  /* 0x0000000203030212 */ /* 0x000fca00078e3cff */
[----:B------:R-:W-:Y:S01]  /*f580*/  @!PT LDS RZ, [RZ] ;  /* 0x00000000fffff984 */ /* 0x000fe20000000800 */
[----:B------:R-:W-:Y:S01]  /*f590*/  @!PT LDS RZ, [RZ] ;  /* 0x00000000fffff984 */ /* 0x000fe20000000800 */
[----:B------:R-:W-:Y:S01]  /*f5a0*/  @!PT LDS RZ, [RZ] ;  /* 0x00000000fffff984 */ /* 0x000fe20000000800 */
[----:B------:R-:W-:Y:S04]  /*f5b0*/  @P0 LDGSTS.E.BYPASS.LTC128B.128 [R8+0x18400], desc[UR36][R2.64], !P4 ;  /* 0x1840000002080fae */ /* 0x000fe8000e101d64 */
[----:B------:R-:W-:Y:S04]  /*f5c0*/  @P0 LDGSTS.E.BYPASS.LTC128B.128 [R8+0x1b400], desc[UR36][R2.64+0x80], !P3 ;  /* 0x1b40008002080fae */ /* 0x000fe8000d901d64 */
[----:B------:R0:W-:Y:S02]  /*f5d0*/  @P0 LDGSTS.E.BYPASS.LTC128B.128 [R8+0x1e400], desc[UR36][R2.64+0x100], !P2 ;  /* 0x1e40010002080fae */ /* 0x0001e4000d101d64 */
[----:B0-----:R-:W-:Y:S01]  /*f5e0*/  IMAD.MOV.U32 R2, RZ, RZ, R14 ;  /* 0x000000ffff027224 */ /* 0x001fe200078e000e */
[----:B------:R-:W-:-:S07]  /*f5f0*/  @P1 LEA R8, R5, R22, 0x1 ;  /* 0x0000001605081211 */ /* 0x000fce00078e08ff */
[----:B------:R-:W-:Y:S05]  /*f600*/  WARPSYNC.COLLECTIVE R15, `(.L_x_327) ;  /* 0x000000000f087348 */ /* 0x000fea0003c00000 */
[----:B------:R0:W1:Y:S02]  /*f610*/  SHFL.IDX P6, R14, R13, R12, R11 ;  /* 0x0000000c0d0e7389 */ /* 0x00006400000c000b */
[----:B01----:R-:W-:Y:S01]  /*f620*/  ENDCOLLECTIVE ;  /* 0x000000000000791b */ /* 0x003fe20003800000 */
.L_x_327:
[----:B------:R-:W-:Y:S02]  /*f630*/  IMAD.MOV.U32 R13, RZ, RZ, R0 ;  /* 0x000000ffff0d7224 */ /* 0x000fe400078e0000 */
[----:B------:R-:W-:Y:S02]  /*f640*/  IMAD.MOV.U32 R12, RZ, RZ, 0x2 ;  /* 0x00000002ff0c7424 */ /* 0x000fe400078e00ff */
[----:B------:R-:W-:-:S07]  /*f650*/  IMAD.MOV.U32 R3, RZ, RZ, R14 ;  /* 0x000000ffff037224 */ /* 0x000fce00078e000e */
[----:B------:R-:W-:Y:S05]  /*f660*/  WARPSYNC.COLLECTIVE R15, `(.L_x_328) ;  /* 0x000000000f087348 */ /* 0x000fea0003c00000 */
[----:B------:R0:W1:Y:S02]  /*f670*/  SHFL.IDX P6, R14, R13, R12, R11 ;  /* 0x0000000c0d0e7389 */ /* 0x00006400000c000b */
[----:B01----:R-:W-:Y:S01]  /*f680*/  ENDCOLLECTIVE ;  /* 0x000000000000791b */ /* 0x003fe20003800000 */
.L_x_328:
[----:B------:R-:W-:-:S05]  /*f690*/  @P1 LEA R3, P0, R9, R3, 0x1 ;  /* 0x0000000309031211 */ /* 0x000fca00078008ff */
[----:B------:R-:W-:-:S05]  /*f6a0*/  @P1 IMAD.X R2, RZ, RZ, R2, P0 ;  /* 0x000000ffff021224 */ /* 0x000fca00000e0602 */
        /* <DEDUP_REMOVED lines=9> */
[----:B------:R0:W-:Y:S01]  /*f740*/  @P1 LDGSTS.E.BYPASS.LTC128B.128 [R8+0x1ec00], desc[UR36][R2.64+0x100], !P2 ;  /* 0x1ec0010002081fae */ /* 0x0001e2000d101d64 */
[----:B------:R-:W-:Y:S01]  /*f750*/  ISETP.GE.AND P1, PT, R6, 0x21, PT ;  /* 0x000000210600780c */ /* 0x000fe20003f26270 */
[----:B0-----:R-:W-:-:S12]  /*f760*/  IMAD.MOV.U32 R2, RZ, RZ, R14 ;  /* 0x000000ffff027224 */ /* 0x001fd800078e000e */
[----:B------:R-:W-:Y:S05]  /*f770*/  WARPSYNC.COLLECTIVE R15, `(.L_x_329) ;  /* 0x000000000f087348 */ /* 0x000fea0003c00000 */
[----:B------:R0:W1:Y:S02]  /*f780*/  SHFL.IDX P6, R14, R13, R12, R11 ;  /* 0x0000000c0d0e7389 */ /* 0x00006400000c000b */
[----:B01----:R-:W-:Y:S01]  /*f790*/  ENDCOLLECTIVE ;  /* 0x000000000000791b */ /* 0x003fe20003800000 */
.L_x_329:
[----:B------:R-:W-:Y:S02]  /*f7a0*/  @P1 IMAD R8, R5, 0x2, R22 ;  /* 0x0000000205081824 */ /* 0x000fe400078e0216 */
[----:B------:R-:W-:Y:S02]  /*f7b0*/  IMAD.MOV.U32 R13, RZ, RZ, R0 ;  /* 0x000000ffff0d7224 */ /* 0x000fe400078e0000 */
[----:B------:R-:W-:Y:S02]  /*f7c0*/  IMAD.MOV.U32 R12, RZ, RZ, 0x3 ;  /* 0x00000003ff0c7424 */ /* 0x000fe400078e00ff */
[----:B------:R-:W-:-:S07]  /*f7d0*/  IMAD.MOV.U32 R3, RZ, RZ, R14 ;  /* 0x000000ffff037224 */ /* 0x000fce00078e000e */
[----:B------:R-:W-:Y:S05]  /*f7e0*/  WARPSYNC.COLLECTIVE R15, `(.L_x_330) ;  /* 0x000000000f087348 */ /* 0x000fea0003c00000 */
[----:B------:R0:W1:Y:S02]  /*f7f0*/  SHFL.IDX P6, R14, R13, R12, R11 ;  /* 0x0000000c0d0e7389 */ /* 0x00006400000c000b */
[----:B01----:R-:W-:Y:S01]  /*f800*/  ENDCOLLECTIVE ;  /* 0x000000000000791b */ /* 0x003fe20003800000 */
.L_x_330:
        /* <DEDUP_REMOVED lines=12> */
[----:B------:R-:W-:Y:S02]  /*f8d0*/  ISETP.GE.AND P1, PT, R6, 0x31, PT ;  /* 0x000000310600780c */ /* 0x000fe40003f26270 */
[----:B0-----:R-:W-:-:S11]  /*f8e0*/  MOV R2, R14 ;  /* 0x0000000e00027202 */ /* 0x001fd60000000f00 */
[----:B------:R-:W-:Y:S05]  /*f8f0*/  WARPSYNC.COLLECTIVE R15, `(.L_x_331) ;  /* 0x000000000f087348 */ /* 0x000fea0003c00000 */
[----:B------:R0:W1:Y:S02]  /*f900*/  SHFL.IDX P6, R14, R13, R12, R11 ;  /* 0x0000000c0d0e7389 */ /* 0x00006400000c000b */
[----:B01----:R-:W-:Y:S01]  /*f910*/  ENDCOLLECTIVE ;  /* 0x000000000000791b */ /* 0x003fe20003800000 */
.L_x_331:
[----:B------:R-:W-:Y:S02]  /*f920*/  @P1 IMAD R8, R5, 0x2, R22 ;  /* 0x0000000205081824 */ /* 0x000fe400078e0216 */
[----:B------:R-:W-:Y:S02]  /*f930*/  IMAD.MOV.U32 R13, RZ, RZ, R0 ;  /* 0x000000ffff0d7224 */ /* 0x000fe400078e0000 */
[----:B------:R-:W-:Y:S02]  /*f940*/  IMAD.MOV.U32 R12, RZ, RZ, 0x4 ;  /* 0x00000004ff0c7424 */ /* 0x000fe400078e00ff */
[----:B------:R-:W-:-:S07]  /*f950*/  IMAD.MOV.U32 R3, RZ, RZ, R14 ;  /* 0x000000ffff037224 */ /* 0x000fce00078e000e */
[----:B------:R-:W-:Y:S05]  /*f960*/  WARPSYNC.COLLECTIVE R15, `(.L_x_332) ;  /* 0x000000000f087348 */ /* 0x000fea0003c00000 */
[----:B------:R0:W1:Y:S02]  /*f970*/  SHFL.IDX P6, R14, R13, R12, R11 ;  /* 0x0000000c0d0e7389 */ /* 0x00006400000c000b */
[----:B01----:R-:W-:Y:S01]  /*f980*/  ENDCOLLECTIVE ;  /* 0x000000000000791b */ /* 0x003fe20003800000 */
.L_x_332:
        /* <DEDUP_REMOVED lines=17> */
.L_x_333:
[----:B------:R-:W-:Y:S02]  /*faa0*/  @P1 IMAD R8, R5, 0x2, R22 ;  /* 0x0000000205081824 */ /* 0x000fe400078e0216 */
[----:B------:R-:W-:Y:S02]  /*fab0*/  IMAD.MOV.U32 R13, RZ, RZ, R0 ;  /* 0x000000ffff0d7224 */ /* 0x000fe400078e0000 */
[----:B------:R-:W-:Y:S02]  /*fac0*/  IMAD.MOV.U32 R12, RZ, RZ, 0x5 ;  /* 0x00000005ff0c7424 */ /* 0x000fe400078e00ff */
[----:B------:R-:W-:-:S07]  /*fad0*/  IMAD.MOV.U32 R3, RZ, RZ, R14 ;  /* 0x000000ffff037224 */ /* 0x000fce00078e000e */
[----:B------:R-:W-:Y:S05]  /*fae0*/  WARPSYNC.COLLECTIVE R15, `(.L_x_334) ;  /* 0x000000000f087348 */ /* 0x000fea0003c00000 */
[----:B------:R0:W1:Y:S02]  /*faf0*/  SHFL.IDX P6, R14, R13, R12, R11 ;  /* 0x0000000c0d0e7389 */ /* 0x00006400000c000b */
[----:B01----:R-:W-:Y:S01]  /*fb00*/  ENDCOLLECTIVE ;  /* 0x000000000000791b */ /* 0x003fe20003800000 */
.L_x_334:
[----:B------:R-:W-:-:S04]  /*fb10*/  @P1 LEA R3, P0, R9, R3, 0x1 ;  /* 0x0000000309031211 */ /* 0x000fc800078008ff */
[----:B------:R-:W-:-:S04]  /*fb20*/  @P1 IADD3.X R2, RZ, R2, RZ, P0, !PT ;  /* 0x00000002ff021210 */ /* 0x000fc800007fe4ff */
[----:B------:R-:W-:Y:S01]  /*fb30*/  @P1 LOP3.LUT R3, R3, R2, RZ, 0x3c, !PT ;  /* 0x0000000203031212 */ /* 0x000fe200078e3cff */
[----:B------:R-:W-:-:S03]  /*fb40*/  IMAD.MOV.U32 R13, RZ, RZ, R4 ;  /* 0x000000ffff0d7224 */ /* 0x000fc600078e0004 */
[----:B------:R-:W-:-:S04]  /*fb50*/  @P1 LOP3.LUT R2, R3, R2, RZ, 0x3c, !PT ;  /* 0x0000000203021212 */ /* 0x000fc800078e3cff */
[----:B------:R-:W-:Y:S01]  /*fb60*/  @P1 LOP3.LUT R3, R3, R2, RZ, 0x3c, !PT ;  /* 0x0000000203031212 */ /* 0x000fe200078e3cff */
[----:B------:R-:W-:-:S04]  /*fb70*/  IMAD.MOV.U32 R0, RZ, RZ, R14 ;  /* 0x000000ffff007224 */ /* 0x000fc800078e000e */
[----:B------:R-:W-:Y:S01]  /*fb80*/  @!PT LDS RZ, [RZ] ;  /* 0x00000000fffff984 */ /* 0x000fe20000000800 */
[----:B------:R-:W-:Y:S01]  /*fb90*/  @!PT LDS RZ, [RZ] ;  /* 0x00000000fffff984 */ /* 0x000fe20000000800 */
[----:B------:R-:W-:Y:S01]  /*fba0*/  @!PT LDS RZ, [RZ] ;  /* 0x00000000fffff984 */ /* 0x000fe20000000800 */
[----:B------:R0:W-:Y:S03]  /*fbb0*/  @P1 LDGSTS.E.BYPASS.LTC128B.128 [R8+0x1a400], desc[UR36][R2.64], !P4 ;  /* 0x1a40000002081fae */ /* 0x0001e6000e101d64 */
[----:B0-----:R-:W-:Y:S05]  /*fbc0*/  WARPSYNC.COLLECTIVE R15, `(.L_x_335) ;  /* 0x000000000f087348 */ /* 0x001fea0003c00000 */
[----:B------:R1:W2:Y:S02]  /*fbd0*/  SHFL.IDX P6, R14, R13, R12, R11 ;  /* 0x0000000c0d0e7389 */ /* 0x0002a400000c000b */
[----:B012---:R-:W-:Y:S01]  /*fbe0*/  ENDCOLLECTIVE ;  /* 0x000000000000791b */ /* 0x007fe20003800000 */
.L_x_335:
[----:B------:R-:W-:Y:S01]  /*fbf0*/  @!PT LDS RZ, [RZ] ;  /* 0x00000000fffff984 */ /* 0x000fe20000000800 */
[----:B------:R-:W-:Y:S01]  /*fc00*/  @!PT LDS RZ, [RZ] ;  /* 0x00000000fffff984 */ /* 0x000fe20000000800 */
[----:B------:R-:W-:Y:S01]  /*fc10*/  @!PT LDS RZ, [RZ] ;  /* 0x00000000fffff984 */ /* 0x000fe20000000800 */
[----:B------:R-:W-:Y:S04]  /*fc20*/  @P1 LDGSTS.E.BYPASS.LTC128B.128 [R8+0x1d400], desc[UR36][R2.64+0x80], !P3 ;  /* 0x1d40008002081fae */ /* 0x000fe8000d901d64 */
[----:B------:R0:W-:Y:S02]  /*fc30*/  @P1 LDGSTS.E.BYPASS.LTC128B.128 [R8+0x20400], desc[UR36][R2.64+0x100], !P2 ;  /* 0x2040010002081fae */ /* 0x0001e4000d101d64 */
[----:B0-----:R-:W-:Y:S01]  /*fc40*/  IMAD.MOV.U32 R2, RZ, RZ, R14 ;  /* 0x000000ffff027224 */ /* 0x001fe200078e000e */
[----:B------:R-:W-:Y:S06]  /*fc50*/  BRA `(.L_x_336) ;  /* 0xffffffbc00d47947 */ /* 0x000fec000383ffff */
.L_x_264:
[----:B------:R-:W-:Y:S01]  /*fc60*/  IMAD.MOV.U32 R13, RZ, RZ, R5 ;  /* 0x000000ffff0d7224 */ /* 0x000fe200078e0005 */
[----:B------:R-:W-:Y:S01]  /*fc70*/  MOV R15, 0xffffffff ;  /* 0xffffffff000f7802 */ /* 0x000fe20000000f00 */
[----:B------:R-:W-:Y:S02]  /*fc80*/  IMAD.MOV.U32 R12, RZ, RZ, RZ ;  /* 0x000000ffff0c7224 */ /* 0x000fe400078e00ff */
[----:B------:R-:W-:Y:S02]  /*fc90*/  IMAD.MOV.U32 R11, RZ, RZ, 0x181f ;  /* 0x0000181fff0b7424 */ /* 0x000fe400078e00ff */
[----:B-----5:R-:W-:Y:S02]  /*fca0*/  IMAD R6, R17, R6, RZ ;  /* 0x0000000611067224 */ /* 0x020fe400078e02ff */
[----:B------:R-:W-:-:S07]  /*fcb0*/  IMAD.IADD R4, R10, 0x1, R4 ;  /* 0x000000010a047824 */ /* 0x000fce00078e0204 */
[----:B------:R-:W-:Y:S05]  /*fcc0*/  WARPSYNC.COLLECTIVE R15, `(.L_x_337) ;  /* 0x000000000f087348 */ /* 0x000fea0003c00000 */
[----:B------:R0:W1:Y:S02]  /*fcd0*/  SHFL.IDX P6, R14, R13, R12, R11 ;  /* 0x0000000c0d0e7389 */ /* 0x00006400000c000b */
[----:B01----:R-:W-:Y:S01]  /*fce0*/  ENDCOLLECTIVE ;  /* 0x000000000000791b */ /* 0x003fe20003800000 */
.L_x_337:
[C---:B------:R-:W-:Y:S01]  /*fcf0*/  VIADD R7, R4.reuse, 0x10 ;  /* 0x0000001004077836 */ /* 0x040fe20000000000 */
[----:B------:R-:W-:Y:S01]  /*fd00*/  ISETP.GE.AND P1, PT, R4, R6, PT ;  /* 0x000000060400720c */ /* 0x000fe20003f26270 */
[----:B------:R-:W-:Y:S02]  /*fd10*/  IMAD.MOV.U32 R13, RZ, RZ, R0 ;  /* 0x000000ffff0d7224 */ /* 0x000fe400078e0000 */
[----:B------:R-:W-:-:S10]  /*fd20*/  IMAD.MOV.U32 R2, RZ, RZ, R14 ;  /* 0x000000ffff027224 */ /* 0x000fd400078e000e */
[----:B------:R-:W-:Y:S05]  /*fd30*/  WARPSYNC.COLLECTIVE R15, `(.L_x_338) ;  /* 0x000000000f087348 */ /* 0x000fea0003c00000 */
[----:B------:R0:W1:Y:S02]  /*fd40*/  SHFL.IDX P6, R14, R13, R12, R11 ;  /* 0x0000000c0d0e7389 */ /* 0x00006400000c000b */
[----:B01----:R-:W-:Y:S01]  /*fd50*/  ENDCOLLECTIVE ;  /* 0x000000000000791b */ /* 0x003fe20003800000 */
.L_x_338:
[----:B------:R-:W-:Y:S02]  /*fd60*/  IMAD.MOV.U32 R13, RZ, RZ, R5 ;  /* 0x000000ffff0d7224 */ /* 0x000fe400078e0005 */
[----:B------:R-:W-:Y:S01]  /*fd70*/  IMAD.MOV.U32 R12, RZ, RZ, 0x1 ;  /* 0x00000001ff0c7424 */ /* 0x000fe200078e00ff */
[----:B------:R-:W-:-:S05]  /*fd80*/  @!P1 LEA R14, P4, R9, R14, 0x1 ;  /* 0x0000000e090e9211 */ /* 0x000fca00078808ff */
[----:B------:R-:W-:Y:S02]  /*fd90*/  @!P1 IMAD.X R3, RZ, RZ, R2, P4 ;  /* 0x000000ffff039224 */ /* 0x000fe400020e0602 */
[----:B------:R-:W-:-:S07]  /*fda0*/  @!P1 IMAD.MOV.U32 R2, RZ, RZ, R14 ;  /* 0x000000ffff029224 */ /* 0x000fce00078e000e */
[----:B------:R-:W-:Y:S05]  /*fdb0*/  WARPSYNC.COLLECTIVE R15, `(.L_x_339) ;  /* 0x000000000f087348 */ /* 0x000fea0003c00000 */
[----:B------:R0:W1:Y:S02]  /*fdc0*/  SHFL.IDX P6, R14, R13, R12, R11 ;  /* 0x0000000c0d0e7389 */ /* 0x00006400000c000b */
[----:B01----:R-:W-:Y:S01]  /*fdd0*/  ENDCOLLECTIVE ;  /* 0x000000000000791b */ /* 0x003fe20003800000 */
.L_x_339:
[----:B------:R-:W-:Y:S01]  /*fde0*/  @!PT LDS RZ, [RZ] ;  /* 0x00000000fffff984 */ /* 0x000fe20000000800 */
[----:B------:R-:W-:Y:S01]  /*fdf0*/  @!PT LDS RZ, [RZ] ;  /* 0x00000000fffff984 */ /* 0x000fe20000000800 */
[----:B------:R-:W-:Y:S01]  /*fe00*/  @!PT LDS RZ, [RZ] ;  /* 0x00000000fffff984 */ /* 0x000fe20000000800 */
[----:B------:R-:W-:Y:S04]  /*fe10*/  @!P1 LDGSTS.E.BYPASS.LTC128B.128 [R33+0xc400], desc[UR36][R2.64], !P3 ;  /* 0x0c40000002219fae */ /* 0x000fe8000d901d64 */
[----:B------:R-:W-:Y:S04]  /*fe20*/  @!P1 LDGSTS.E.BYPASS.LTC128B.128 [R33+0x10400], desc[UR36][R2.64+0x80], !P2 ;  /* 0x1040008002219fae */ /* 0x000fe8000d101d64 */
[----:B------:R0:W-:Y:S01]  /*fe30*/  @!P1 LDGSTS.E.BYPASS.LTC128B.128 [R33+0x14400], desc[UR36][R2.64+0x100], !P0 ;  /* 0x1440010002219fae */ /* 0x0001e2000c101d64 */
[----:B------:R-:W-:Y:S02]  /*fe40*/  ISETP.GE.AND P1, PT, R7, R6, PT ;  /* 0x000000060700720c */ /* 0x000fe40003f26270 */
[----:B------:R-:W-:Y:S01]  /*fe50*/  MOV R13, R0 ;  /* 0x00000000000d7202 */ /* 0x000fe20000000f00 */
[----:B0-----:R-:W-:-:S10]  /*fe60*/  IMAD.MOV.U32 R2, RZ, RZ, R14 ;  /* 0x000000ffff027224 */ /* 0x001fd400078e000e */
[----:B------:R-:W-:Y:S05]  /*fe70*/  WARPSYNC.COLLECTIVE R15, `(.L_x_340) ;  /* 0x000000000f087348 */ /* 0x000fea0003c00000 */
[----:B------:R0:W1:Y:S02]  /*fe80*/  SHFL.IDX P6, R14, R13, R12, R11 ;  /* 0x0000000c0d0e7389 */ /* 0x00006400000c000b */
[----:B01----:R-:W-:Y:S01]  /*fe90*/  ENDCOLLECTIVE ;  /* 0x000000000000791b */ /* 0x003fe20003800000 */
.L_x_340:
        /* <DEDUP_REMOVED lines=8> */
.L_x_341:
[----:B------:R-:W-:Y:S02]  /*ff20*/  @!P1 IMAD.MOV.U32 R3, RZ, RZ, R7 ;  /* 0x000000ffff039224 */ /* 0x000fe400078e0007 */
[----:B------:R-:W-:-:S03]  /*ff30*/  VIADD R7, R4, 0x20 ;  /* 0x0000002004077836 */ /* 0x000fc60000000000 */
[----:B------:R-:W-:Y:S01]  /*ff40*/  @!PT LDS RZ, [RZ] ;  /* 0x00000000fffff984 */ /* 0x000fe20000000800 */
[----:B------:R-:W-:Y:S01]  /*ff50*/  @!PT LDS RZ, [RZ] ;  /* 0x00000000fffff984 */ /* 0x000fe20000000800 */
[----:B------:R-:W-:Y:S01]  /*ff60*/  @!PT LDS RZ, [RZ] ;  /* 0x00000000fffff984 */ /* 0x000fe20000000800 */
[----:B------:R-:W-:Y:S04]  /*ff70*/  @!P1 LDGSTS.E.BYPASS.LTC128B.128 [R33+0xcc00], desc[UR36][R2.64], !P3 ;  /* 0x0cc0000002219fae */ /* 0x000fe8000d901d64 */
[----:B------:R-:W-:Y:S01]  /*ff80*/  @!P1 LDGSTS.E.BYPASS.LTC128B.128 [R33+0x10c00], desc[UR36][R2.64+0x80], !P2 ;  /* 0x10c0008002219fae */ /* 0x000fe2000d101d64 */
[----:B------:R-:W-:-:S03]  /*ff90*/  IMAD.MOV.U32 R13, RZ, RZ, R0 ;  /* 0x000000ffff0d7224 */ /* 0x000fc600078e0000 */
[----:B------:R0:W-:Y:S01]  /*ffa0*/  @!P1 LDGSTS.E.BYPASS.LTC128B.128 [R33+0x14c00], desc[UR36][R2.64+0x100], !P0 ;  /* 0x14c0010002219fae */ /* 0x0001e2000c101d64 */
[----:B------:R-:W-:Y:S01]  /*ffb0*/  ISETP.GE.AND P1, PT, R7, R6, PT ;  /* 0x000000060700720c */ /* 0x000fe20003f26270 */
[----:B0-----:R-:W-:-:S12]  /*ffc0*/  IMAD.MOV.U32 R2, RZ, RZ, R14 ;  /* 0x000000ffff027224 */ /* 0x001fd800078e000e */
[----:B------:R-:W-:Y:S05]  /*ffd0*/  WARPSYNC.COLLECTIVE R15, `(.L_x_342) ;  /* 0x000000000f087348 */ /* 0x000fea0003c00000 */
[----:B------:R0:W1:Y:S02]  /*ffe0*/  SHFL.IDX P6, R14, R13, R12, R11 ;  /* 0x0000000c0d0e7389 */ /* 0x00006400000c000b */
[----:B01----:R-:W-:Y:S01]  /*fff0*/  ENDCOLLECTIVE ;  /* 0x000000000000791b */ /* 0x003fe20003800000 */
.L_x_342:
[----:B------:R-:W-:Y:S02]  /*10000*/  IMAD.MOV.U32 R13, RZ, RZ, R5 ;  /* 0x000000ffff0d7224 */ /* 0x000fe400078e0005 */
[----:B------:R-:W-:Y:S01]  /*10010*/  IMAD.MOV.U32 R12, RZ, RZ, 0x3 ;  /* 0x00000003ff0c7424 */ /* 0x000fe200078e00ff */
[----:B------:R-:W-:-:S05]  /*10020*/  @!P1 LEA R14, P4, R9, R14, 0x1 ;  /* 0x0000000e090e9211 */ /* 0x000fca00078808ff */
[----:B------:R-:W-:Y:S01]  /*10030*/  @!P1 IMAD.X R7, RZ, RZ, R2, P4 ;  /* 0x000000ffff079224 */ /* 0x000fe200020e0602 */
[----:B------:R-:W-:-:S07]  /*10040*/  @!P1 MOV R2, R14 ;  /* 0x0000000e00029202 */ /* 0x000fce0000000f00 */
[----:B------:R-:W-:Y:S05]  /*10050*/  WARPSYNC.COLLECTIVE R15, `(.L_x_343) ;  /* 0x000000000f087348 */ /* 0x000fea0003c00000 */
[----:B------:R0:W1:Y:S02]  /*10060*/  SHFL.IDX P6, R14, R13, R12, R11 ;  /* 0x0000000c0d0e7389 */ /* 0x00006400000c000b */
[----:B01----:R-:W-:Y:S01]  /*10070*/  ENDCOLLECTIVE ;  /* 0x000000000000791b */ /* 0x003fe20003800000 */
.L_x_343:
        /* <DEDUP_REMOVED lines=14> */
.L_x_344:
        /* <DEDUP_REMOVED lines=8> */
.L_x_345:
[----:B------:R-:W-:Y:S01]  /*101e0*/  @!P1 IMAD.MOV.U32 R3, RZ, RZ, R7 ;  /* 0x000000ffff039224 */ /* 0x000fe200078e0007 */
[----:B------:R-:W-:-:S04]  /*101f0*/  IADD3 R7, R4, 0x40, RZ ;  /* 0x0000004004077810 */ /* 0x000fc80007ffe0ff */
        /* <DEDUP_REMOVED lines=12> */
.L_x_346:
[----:B------:R-:W-:Y:S01]  /*102c0*/  IMAD.MOV.U32 R13, RZ, RZ, R5 ;  /* 0x000000ffff0d7224 */ /* 0x000fe200078e0005 */
[----:B------:R-:W-:Y:S02]  /*102d0*/  MOV R12, 0x5 ;  /* 0x00000005000c7802 */ /* 0x000fe40000000f00 */
[----:B------:R-:W-:-:S05]  /*102e0*/  @!P1 LEA R14, P4, R9, R14, 0x1 ;  /* 0x0000000e090e9211 */ /* 0x000fca00078808ff */
[----:B------:R-:W-:Y:S02]  /*102f0*/  @!P1 IMAD.X R7, RZ, RZ, R2, P4 ;  /* 0x000000ffff079224 */ /* 0x000fe400020e0602 */
[----:B------:R-:W-:-:S07]  /*10300*/  @!P1 IMAD.MOV.U32 R2, RZ, RZ, R14 ;  /* 0x000000ffff029224 */ /* 0x000fce00078e000e */
[----:B------:R-:W-:Y:S05]  /*10310*/  WARPSYNC.COLLECTIVE R15, `(.L_x_347) ;  /* 0x000000000f087348 */ /* 0x000fea0003c00000 */
[----:B------:R0:W1:Y:S02]  /*10320*/  SHFL.IDX P6, R14, R13, R12, R11 ;  /* 0x0000000c0d0e7389 */ /* 0x00006400000c000b */
[----:B01----:R-:W-:Y:S01]  /*10330*/  ENDCOLLECTIVE ;  /* 0x000000000000791b */ /* 0x003fe20003800000 */
.L_x_347:
        /* <DEDUP_REMOVED lines=14> */
.L_x_348:
        /* <DEDUP_REMOVED lines=8> */
.L_x_349:
[----:B------:R-:W-:Y:S02]  /*104a0*/  @!P1 IMAD.MOV.U32 R3, RZ, RZ, R7 ;  /* 0x000000ffff039224 */ /* 0x000fe400078e0007 */
[----:B------:R-:W-:-:S03]  /*104b0*/  VIADD R7, R4, 0x60 ;  /* 0x0000006004077836 */ /* 0x000fc60000000000 */
[----:B------:R-:W-:Y:S01]  /*104c0*/  @!PT LDS RZ, [RZ] ;  /* 0x00000000fffff984 */ /* 0x000fe20000000800 */
[----:B------:R-:W-:Y:S01]  /*104d0*/  @!PT LDS RZ, [RZ] ;  /* 0x00000000fffff984 */ /* 0x000fe20000000800 */
[----:B------:R-:W-:Y:S01]  /*104e0*/  @!PT LDS RZ, [RZ] ;  /* 0x00000000fffff984 */ /* 0x000fe20000000800 */
[----:B------:R-:W-:Y:S04]  /*104f0*/  @!P1 LDGSTS.E.BYPASS.LTC128B.128 [R33+0xec00], desc[UR36][R2.64], !P3 ;  /* 0x0ec0000002219fae */ /* 0x000fe8000d901d64 */
[----:B------:R-:W-:Y:S01]  /*10500*/  @!P1 LDGSTS.E.BYPASS.LTC128B.128 [R33+0x12c00], desc[UR36][R2.64+0x80], !P2 ;  /* 0x12c0008002219fae */ /* 0x000fe2000d101d64 */
[----:B------:R-:W-:-:S03]  /*10510*/  MOV R13, R0 ;  /* 0x00000000000d7202 */ /* 0x000fc60000000f00 */
[----:B------:R0:W-:Y:S01]  /*10520*/  @!P1 LDGSTS.E.BYPASS.LTC128B.128 [R33+0x16c00], desc[UR36][R2.64+0x100], !P0 ;  /* 0x16c0010002219fae */ /* 0x0001e2000c101d64 */
[----:B------:R-:W-:Y:S01]  /*10530*/  ISETP.GE.AND P1, PT, R7, R6, PT ;  /* 0x000000060700720c */ /* 0x000fe20003f26270 */
[----:B0-----:R-:W-:-:S12]  /*10540*/  IMAD.MOV.U32 R2, RZ, RZ, R14 ;  /* 0x000000ffff027224 */ /* 0x001fd800078e000e */
[----:B------:R-:W-:Y:S05]  /*10550*/  WARPSYNC.COLLECTIVE R15, `(.L_x_350) ;  /* 0x000000000f087348 */ /* 0x000fea0003c00000 */
[----:B------:R0:W1:Y:S02]  /*10560*/  SHFL.IDX P6, R14, R13, R12, R11 ;  /* 0x0000000c0d0e7389 */ /* 0x00006400000c000b */
[----:B01----:R-:W-:Y:S01]  /*10570*/  ENDCOLLECTIVE ;  /* 0x000000000000791b */ /* 0x003fe20003800000 */
.L_x_350:
        /* <DEDUP_REMOVED lines=8> */
.L_x_351:
[----:B------:R-:W-:-:S05]  /*10600*/  @!P1 IMAD.MOV.U32 R3, RZ, RZ, R7 ;  /* 0x000000ffff039224 */ /* 0x000fca00078e0007 */
[----:B------:R-:W-:Y:S01]  /*10610*/  @!PT LDS RZ, [RZ] ;  /* 0x00000000fffff984 */ /* 0x000fe20000000800 */
[----:B------:R-:W-:Y:S01]  /*10620*/  @!PT LDS RZ, [RZ] ;  /* 0x00000000fffff984 */ /* 0x000fe20000000800 */
[----:B------:R-:W-:Y:S01]  /*10630*/  @!PT LDS RZ, [RZ] ;  /* 0x00000000fffff984 */ /* 0x000fe20000000800 */
[----:B------:R0:W-:Y:S04]  /*10640*/  @!P1 LDGSTS.E.BYPASS.LTC128B.128 [R33+0xf400], desc[UR36][R2.64], !P3 ;  /* 0x0f40000002219fae */ /* 0x0001e8000d901d64 */
[----:B------:R0:W-:Y:S01]  /*10650*/  @!P1 LDGSTS.E.BYPASS.LTC128B.128 [R33+0x13400], desc[UR36][R2.64+0x80], !P2 ;  /* 0x1340008002219fae */ /* 0x0001e2000d101d64 */
[----:B------:R-:W-:-:S03]  /*10660*/  IMAD.MOV.U32 R13, RZ, RZ, R0 ;  /* 0x000000ffff0d7224 */ /* 0x000fc600078e0000 */
[----:B------:R0:W-:Y:S01]  /*10670*/  @!P1 LDGSTS.E.BYPASS.LTC128B.128 [R33+0x17400], desc[UR36][R2.64+0x100], !P0 ;  /* 0x1740010002219fae */ /* 0x0001e2000c101d64 */
[----:B------:R-:W-:-:S07]  /*10680*/  IMAD.MOV.U32 R5, RZ, RZ, R14 ;  /* 0x000000ffff057224 */ /* 0x000fce00078e000e */
[----:B0-----:R-:W-:Y:S05]  /*10690*/  WARPSYNC.COLLECTIVE R15, `(.L_x_352) ;  /* 0x000000000f087348 */ /* 0x001fea0003c00000 */
[----:B------:R1:W2:Y:S02]  /*106a0*/  SHFL.IDX P6, R14, R13, R12, R11 ;  /* 0x0000000c0d0e7389 */ /* 0x0002a400000c000b */
[----:B012---:R-:W-:Y:S01]  /*106b0*/  ENDCOLLECTIVE ;  /* 0x000000000000791b */ /* 0x007fe20003800000 */
.L_x_352:
[----:B------:R-:W-:Y:S05]  /*106c0*/  BRA `(.L_x_353) ;  /* 0xffffffc000487947 */ /* 0x000fea000383ffff */
.L_x_269:
[----:B0-----:R0:W1:Y:S02]  /*106d0*/  SYNCS.PHASECHK.TRANS64.TRYWAIT P0, [R22+URZ+0x2a820], R3 ;  /* 0x02a82003160075a7 */ /* 0x001064000800017f */
[----:B-1----:R-:W-:Y:S05]  /*106e0*/  @!P0 NANOSLEEP.SYNCS 0x989680 ;  /* 0x009896800000895d */ /* 0x002fea0003900000 */
[----:B------:R-:W1:Y:S02]  /*106f0*/  @!P0 SYNCS.PHASECHK.TRANS64 P0, [R22+URZ+0x2a820], R3 ;  /* 0x02a82003160085a7 */ /* 0x000e64000800007f */
[----:B-1----:R-:W-:Y:S05]  /*10700*/  @!P0 BRA `(.L_x_269) ;  /* 0xfffffffc00f08947 */ /* 0x002fea000383ffff */
[----:B------:R-:W-:Y:S05]  /*10710*/  BRA `(.L_x_354) ;  /* 0xffffffc000c07947 */ /* 0x000fea000383ffff */
.L_x_274:
[----:B0-----:R0:W1:Y:S02]  /*10720*/  SYNCS.PHASECHK.TRANS64.TRYWAIT P0, [R6+URZ+0x2a840], R3 ;  /* 0x02a84003060075a7 */ /* 0x001064000800017f */
[----:B-1----:R-:W-:Y:S05]  /*10730*/  @!P0 NANOSLEEP.SYNCS 0x989680 ;  /* 0x009896800000895d */ /* 0x002fea0003900000 */
[----:B------:R-:W1:Y:S02]  /*10740*/  @!P0 SYNCS.PHASECHK.TRANS64 P0, [R6+URZ+0x2a840], R3 ;  /* 0x02a84003060085a7 */ /* 0x000e64000800007f */
[----:B-1----:R-:W-:Y:S05]  /*10750*/  @!P0 BRA `(.L_x_274) ;  /* 0xfffffffc00f08947 */ /* 0x002fea000383ffff */
[----:B------:R-:W-:Y:S05]  /*10760*/  BRA `(.L_x_355) ;  /* 0xffffffc400847947 */ /* 0x000fea000383ffff */
.L_x_275:
[----:B------:R-:W-:Y:S01]  /*10770*/  BSSY B1, `(.L_x_356) ;  /* 0x0000008000017945 */ /* 0x000fe20003800000 */
[----:B------:R-:W-:Y:S01]  /*10780*/  IMAD.MOV.U32 R13, RZ, RZ, R5 ;  /* 0x000000ffff0d7224 */ /* 0x000fe200078e0005 */
[----:B------:R-:W-:Y:S01]  /*10790*/  MOV R11, 0x181f ;  /* 0x0000181f000b7802 */ /* 0x000fe20000000f00 */
[----:B------:R-:W-:Y:S02]  /*107a0*/  IMAD.MOV.U32 R12, RZ, RZ, RZ ;  /* 0x000000ffff0c7224 */ /* 0x000fe400078e00ff */
[----:B------:R-:W-:-:S07]  /*107b0*/  IMAD.MOV.U32 R15, RZ, RZ, -0x1 ;  /* 0xffffffffff0f7424 */ /* 0x000fce00078e00ff */
[----:B--2---:R-:W-:Y:S05]  /*107c0*/  WARPSYNC.COLLECTIVE R15, `(.L_x_357) ;  /* 0x000000000f087348 */ /* 0x004fea0003c00000 */
[----:B--2---:R0:W1:Y:S02]  /*107d0*/  SHFL.IDX P6, R14, R13, R12, R11 ;  /* 0x0000000c0d0e7389 */ /* 0x00406400000c000b */
[----:B01----:R-:W-:Y:S01]  /*107e0*/  ENDCOLLECTIVE ;  /* 0x000000000000791b */ /* 0x003fe20003800000 */
.L_x_357:
[----:B------:R-:W-:Y:S05]  /*107f0*/  BSYNC B1 ;  /* 0x0000000000017941 */ /* 0x000fea0003800000 */
.L_x_356:
[----:B------:R-:W0:Y:S01]  /*10800*/  S2R R35, SR_TID.X ;  /* 0x0000000000237919 */ /* 0x000e220000002100 */
[----:B------:R-:W-:Y:S02]  /*10810*/  IMAD.MOV.U32 R13, RZ, RZ, R9 ;  /* 0x000000ffff0d7224 */ /* 0x000fe400078e0009 */
[----:B------:R-:W-:Y:S02]  /*10820*/  IMAD.MOV.U32 R12, RZ, RZ, RZ ;  /* 0x000000ffff0c7224 */ /* 0x000fe400078e00ff */
[----:B------:R-:W-:Y:S02]  /*10830*/  IMAD.MOV.U32 R11, RZ, RZ, 0x181f ;  /* 0x0000181fff0b7424 */ /* 0x000fe400078e00ff */
[----:B------:R-:W-:Y:S02]  /*10840*/  IMAD.MOV.U32 R15, RZ, RZ, -0x1 ;  /* 0xffffffffff0f7424 */ /* 0x000fe400078e00ff */
[----:B------:R-:W-:Y:S02]  /*10850*/  IMAD.MOV.U32 R3, RZ, RZ, R14 ;  /* 0x000000ffff037224 */ /* 0x000fe400078e000e */
[----:B------:R-:W-:-:S07]  /*10860*/  IMAD R4, R4, 0x2, R22 ;  /* 0x0000000204047824 */ /* 0x000fce00078e0216 */
[----:B0-----:R-:W-:Y:S05]  /*10870*/  WARPSYNC.COLLECTIVE R15, `(.L_x_358) ;  /* 0x000000000f087348 */ /* 0x001fea0003c00000 */
[----:B------:R1:W2:Y:S02]  /*10880*/  SHFL.IDX P6, R14, R13, R12, R11 ;  /* 0x0000000c0d0e7389 */ /* 0x0002a400000c000b */
[----:B012---:R-:W-:Y:S01]  /*10890*/  ENDCOLLECTIVE ;  /* 0x000000000000791b */ /* 0x007fe20003800000 */
.L_x_358:
[----:B------:R-:W-:Y:S02]  /*108a0*/  IMAD.MOV.U32 R13, RZ, RZ, R5 ;  /* 0x000000ffff0d7224 */ /* 0x000fe400078e0005 */
[----:B------:R-:W-:Y:S02]  /*108b0*/  IMAD.MOV.U32 R12, RZ, RZ, 0x1 ;  /* 0x00000001ff0c7424 */ /* 0x000fe400078e00ff */
[----:B------:R-:W-:Y:S02]  /*108c0*/  IMAD.SHL.U32 R35, R35, 0x8, RZ ;  /* 0x0000000823237824 */ /* 0x000fe400078e00ff */
[----:B------:R-:W-:-:S03]  /*108d0*/  IMAD.MOV.U32 R2, RZ, RZ, R14 ;  /* 0x000000ffff027224 */ /* 0x000fc600078e000e */
[----:B------:R-:W-:-:S07]  /*108e0*/  LOP3.LUT R35, R35, 0x38, RZ, 0xc0, !PT ;  /* 0x0000003823237812 */ /* 0x000fce00078ec0ff */
[----:B------:R-:W-:Y:S05]  /*108f0*/  WARPSYNC.COLLECTIVE R15, `(.L_x_359) ;  /* 0x000000000f087348 */ /* 0x000fea0003c00000 */
[----:B------:R0:W1:Y:S02]  /*10900*/  SHFL.IDX P6, R14, R13, R12, R11 ;  /* 0x0000000c0d0e7389 */ /* 0x00006400000c000b */
[----:B01----:R-:W-:Y:S01]  /*10910*/  ENDCOLLECTIVE ;  /* 0x000000000000791b */ /* 0x003fe20003800000 */
.L_x_359:
[----:B------:R-:W-:-:S05]  /*10920*/  IMAD.SHL.U32 R0, R35, 0x2, RZ ;  /* 0x0000000223007824 */ /* 0x000fca00078e00ff */
[----:B------:R-:W-:-:S04]  /*10930*/  IADD3 R2, P0, R2, R0, RZ ;  /* 0x0000000002027210 */ /* 0x000fc80007f1e0ff */
[----:B------:R-:W-:Y:S01]  /*10940*/  IADD3.X R3, RZ, R3, RZ, P0, !PT ;  /* 0x00000003ff037210 */ /* 0x000fe200007fe4ff */
[----:B------:R-:W-:-:S04]  /*10950*/  IMAD.MOV.U32 R13, RZ, RZ, R9 ;  /* 0x000000ffff0d7224 */ /* 0x000fc800078e0009 */
[----:B------:R-:W-:Y:S01]  /*10960*/  @!PT LDS RZ, [RZ] ;  /* 0x00000000fffff984 */ /* 0x000fe20000000800 */
[----:B------:R-:W-:Y:S01]  /*10970*/  @!PT LDS RZ, [RZ] ;  /* 0x00000000fffff984 */ /* 0x000fe20000000800 */
[----:B------:R-:W-:Y:S01]  /*10980*/  @!PT LDS RZ, [RZ] ;  /* 0x00000000fffff984 */ /* 0x000fe20000000800 */
[----:B------:R-:W-:Y:S04]  /*10990*/  LDGSTS.E.BYPASS.LTC128B.128 [R4+0x18400], desc[UR36][R2.64], !P3 ;  /* 0x1840000002047fae */ /* 0x000fe8000d901d64 */
[----:B------:R-:W-:Y:S04]  /*109a0*/  LDGSTS.E.BYPASS.LTC128B.128 [R4+0x1b400], desc[UR36][R2.64+0x80], !P2 ;  /* 0x1b40008002047fae */ /* 0x000fe8000d101d64 */
[----:B------:R0:W-:Y:S02]  /*109b0*/  LDGSTS.E.BYPASS.LTC128B.128 [R4+0x1e400], desc[UR36][R2.64+0x100], !P1 ;  /* 0x1e40010002047fae */ /* 0x0001e4000c901d64 */
[----:B0-----:R-:W-:-:S07]  /*109c0*/  IMAD.MOV.U32 R3, RZ, RZ, R14 ;  /* 0x000000ffff037224 */ /* 0x001fce00078e000e */
[----:B------:R-:W-:Y:S05]  /*109d0*/  WARPSYNC.COLLECTIVE R15, `(.L_x_360) ;  /* 0x000000000f087348 */ /* 0x000fea0003c00000 */
[----:B------:R0:W1:Y:S02]  /*109e0*/  SHFL.IDX P6, R14, R13, R12, R11 ;  /* 0x0000000c0d0e7389 */ /* 0x00006400000c000b */
[----:B01----:R-:W-:Y:S01]  /*109f0*/  ENDCOLLECTIVE ;  /* 0x000000000000791b */ /* 0x003fe20003800000 */
.L_x_360:
[----:B------:R-:W-:Y:S02]  /*10a00*/  IMAD.MOV.U32 R13, RZ, RZ, R5 ;  /* 0x000000ffff0d7224 */ /* 0x000fe400078e0005 */
[----:B------:R-:W-:Y:S02]  /*10a10*/  IMAD.MOV.U32 R12, RZ, RZ, 0x2 ;  /* 0x00000002ff0c7424 */ /* 0x000fe400078e00ff */
[----:B------:R-:W-:-:S07]  /*10a20*/  IMAD.MOV.U32 R2, RZ, RZ, R14 ;  /* 0x000000ffff027224 */ /* 0x000fce00078e000e */
[----:B------:R-:W-:Y:S05]  /*10a30*/  WARPSYNC.COLLECTIVE R15, `(.L_x_361) ;  /* 0x000000000f087348 */ /* 0x000fea0003c00000 */
[----:B------:R0:W1:Y:S02]  /*10a40*/  SHFL.IDX P6, R14, R13, R12, R11 ;  /* 0x0000000c0d0e7389 */ /* 0x00006400000c000b */
[----:B01----:R-:W-:Y:S01]  /*10a50*/  ENDCOLLECTIVE ;  /* 0x000000000000791b */ /* 0x003fe20003800000 */
.L_x_361:
[----:B------:R-:W-:-:S05]  /*10a60*/  IADD3 R2, P0, R2, R0, RZ ;  /* 0x0000000002027210 */ /* 0x000fca0007f1e0ff */
[----:B------:R-:W-:-:S05]  /*10a70*/  IMAD.X R3, RZ, RZ, R3, P0 ;  /* 0x000000ffff037224 */ /* 0x000fca00000e0603 */
[----:B------:R-:W-:Y:S01]  /*10a80*/  @!PT LDS RZ, [RZ] ;  /* 0x00000000fffff984 */ /* 0x000fe20000000800 */
[----:B------:R-:W-:Y:S01]  /*10a90*/  @!PT LDS RZ, [RZ] ;  /* 0x00000000fffff984 */ /* 0x000fe20000000800 */
[----:B------:R-:W-:Y:S01]  /*10aa0*/  @!PT LDS RZ, [RZ] ;  /* 0x00000000fffff984 */ /* 0x000fe20000000800 */
[----:B------:R0:W-:Y:S01]  /*10ab0*/  LDGSTS.E.BYPASS.LTC128B.128 [R4+0x18c00], desc[UR36][R2.64], !P3 ;  /* 0x18c0000002047fae */ /* 0x0001e2000d901d64 */
[----:B------:R-:W-:-:S03]  /*10ac0*/  IMAD.MOV.U32 R13, RZ, RZ, R9 ;  /* 0x000000ffff0d7224 */ /* 0x000fc600078e0009 */
[----:B------:R0:W-:Y:S04]  /*10ad0*/  LDGSTS.E.BYPASS.LTC128B.128 [R4+0x1bc00], desc[UR36][R2.64+0x80], !P2 ;  /* 0x1bc0008002047fae */ /* 0x0001e8000d101d64 */
[----:B------:R0:W-:Y:S01]  /*10ae0*/  LDGSTS.E.BYPASS.LTC128B.128 [R4+0x1ec00], desc[UR36][R2.64+0x100], !P1 ;  /* 0x1ec0010002047fae */ /* 0x0001e2000c901d64 */
[----:B------:R-:W-:-:S07]  /*10af0*/  MOV R35, R14 ;  /* 0x0000000e00237202 */ /* 0x000fce0000000f00 */
[----:B0-----:R-:W-:Y:S05]  /*10b00*/  WARPSYNC.COLLECTIVE R15, `(.L_x_362) ;  /* 0x000000000f087348 */ /* 0x001fea0003c00000 */
[----:B------:R1:W2:Y:S02]  /*10b10*/  SHFL.IDX P6, R14, R13, R12, R11 ;  /* 0x0000000c0d0e7389 */ /* 0x0002a400000c000b */
[----:B012---:R-:W-:Y:S01]  /*10b20*/  ENDCOLLECTIVE ;  /* 0x000000000000791b */ /* 0x007fe20003800000 */
.L_x_362:
[----:B------:R-:W-:Y:S02]  /*10b30*/  IMAD.MOV.U32 R13, RZ, RZ, R5 ;  /* 0x000000ffff0d7224 */ /* 0x000fe400078e0005 */
[----:B------:R-:W-:Y:S02]  /*10b40*/  IMAD.MOV.U32 R12, RZ, RZ, 0x3 ;  /* 0x00000003ff0c7424 */ /* 0x000fe400078e00ff */
[----:B------:R-:W-:-:S07]  /*10b50*/  IMAD.MOV.U32 R2, RZ, RZ, R14 ;  /* 0x000000ffff027224 */ /* 0x000fce00078e000e */
[----:B------:R-:W-:Y:S05]  /*10b60*/  WARPSYNC.COLLECTIVE R15, `(.L_x_363) ;  /* 0x000000000f087348 */ /* 0x000fea0003c00000 */
[----:B------:R0:W1:Y:S02]  /*10b70*/  SHFL.IDX P6, R14, R13, R12, R11 ;  /* 0x0000000c0d0e7389 */ /* 0x00006400000c000b */
[----:B01----:R-:W-:Y:S01]  /*10b80*/  ENDCOLLECTIVE ;  /* 0x000000000000791b */ /* 0x003fe20003800000 */
.L_x_363:
        /* <DEDUP_REMOVED lines=9> */
[----:B------:R-:W-:-:S07]  /*10c20*/  IMAD.MOV.U32 R35, RZ, RZ, R14 ;  /* 0x000000ffff237224 */ /* 0x000fce00078e000e */
[----:B0-----:R-:W-:Y:S05]  /*10c30*/  WARPSYNC.COLLECTIVE R15, `(.L_x_364) ;  /* 0x000000000f087348 */ /* 0x001fea0003c00000 */
[----:B------:R1:W2:Y:S02]  /*10c40*/  SHFL.IDX P6, R14, R13, R12, R11 ;  /* 0x0000000c0d0e7389 */ /* 0x0002a400000c000b */
[----:B012---:R-:W-:Y:S01]  /*10c50*/  ENDCOLLECTIVE ;  /* 0x000000000000791b */ /* 0x007fe20003800000 */
.L_x_364:
[----:B------:R-:W-:Y:S01]  /*10c60*/  MOV R13, R5 ;  /* 0x00000005000d7202 */ /* 0x000fe20000000f00 */
[----:B------:R-:W-:Y:S02]  /*10c70*/  IMAD.MOV.U32 R12, RZ, RZ, 0x4 ;  /* 0x00000004ff0c7424 */ /* 0x000fe400078e00ff */
[----:B------:R-:W-:-:S07]  /*10c80*/  IMAD.MOV.U32 R2, RZ, RZ, R14 ;  /* 0x000000ffff027224 */ /* 0x000fce00078e000e */
[----:B------:R-:W-:Y:S05]  /*10c90*/  WARPSYNC.COLLECTIVE R15, `(.L_x_365) ;  /* 0x000000000f087348 */ /* 0x000fea0003c00000 */
[----:B------:R0:W1:Y:S02]  /*10ca0*/  SHFL.IDX P6, R14, R13, R12, R11 ;  /* 0x0000000c0d0e7389 */ /* 0x00006400000c000b */
[----:B01----:R-:W-:Y:S01]  /*10cb0*/  ENDCOLLECTIVE ;  /* 0x000000000000791b */ /* 0x003fe20003800000 */
.L_x_365:
        /* <DEDUP_REMOVED lines=13> */
.L_x_366:
[----:B------:R-:W-:Y:S02]  /*10d90*/  IMAD.MOV.U32 R13, RZ, RZ, R5 ;  /* 0x000000ffff0d7224 */ /* 0x000fe400078e0005 */
[----:B------:R-:W-:Y:S02]  /*10da0*/  IMAD.MOV.U32 R12, RZ, RZ, 0x5 ;  /* 0x00000005ff0c7424 */ /* 0x000fe400078e00ff */
[----:B------:R-:W-:-:S07]  /*10db0*/  IMAD.MOV.U32 R2, RZ, RZ, R14 ;  /* 0x000000ffff027224 */ /* 0x000fce00078e000e */
[----:B------:R-:W-:Y:S05]  /*10dc0*/  WARPSYNC.COLLECTIVE R15, `(.L_x_367) ;  /* 0x000000000f087348 */ /* 0x000fea0003c00000 */
[----:B------:R0:W1:Y:S02]  /*10dd0*/  SHFL.IDX P6, R14, R13, R12, R11 ;  /* 0x0000000c0d0e7389 */ /* 0x00006400000c000b */
[----:B01----:R-:W-:Y:S01]  /*10de0*/  ENDCOLLECTIVE ;  /* 0x000000000000791b */ /* 0x003fe20003800000 */
.L_x_367:
        /* <DEDUP_REMOVED lines=13> */
.L_x_368:
[----:B------:R-:W-:Y:S01]  /*10ec0*/  MOV R2, R14 ;  /* 0x0000000e00027202 */ /* 0x000fe20000000f00 */
[----:B------:R-:W-:Y:S06]  /*10ed0*/  BRA `(.L_x_369) ;  /* 0xffffffc000b47947 */ /* 0x000fec000383ffff */
.L_x_280:
[----:B-1----:R1:W4:Y:S02]  /*10ee0*/  SYNCS.PHASECHK.TRANS64.TRYWAIT P0, [R4+URZ+0x2a860], R2 ;  /* 0x02a86002040075a7 */ /* 0x002324000800017f */
[----:B----4-:R-:W-:Y:S05]  /*10ef0*/  @!P0 NANOSLEEP.SYNCS 0x989680 ;  /* 0x009896800000895d */ /* 0x010fea0003900000 */
[----:B------:R-:W4:Y:S02]  /*10f00*/  @!P0 SYNCS.PHASECHK.TRANS64 P0, [R4+URZ+0x2a860], R2 ;  /* 0x02a86002040085a7 */ /* 0x000f24000800007f */
[----:B----4-:R-:W-:Y:S05]  /*10f10*/  @!P0 BRA `(.L_x_280) ;  /* 0xfffffffc00f08947 */ /* 0x010fea000383ffff */
[----:B------:R-:W-:Y:S05]  /*10f20*/  BRA `(.L_x_370) ;  /* 0xffffffc400107947 */ /* 0x000fea000383ffff */
.L_x_281:
[----:B------:R-:W-:Y:S01]  /*10f30*/  BSSY B1, `(.L_x_371) ;  /* 0x0000008000017945 */ /* 0x000fe20003800000 */
[----:B------:R-:W-:Y:S02]  /*10f40*/  IMAD.MOV.U32 R13, RZ, RZ, R24 ;  /* 0x000000ffff0d7224 */ /* 0x000fe400078e0018 */
[----:B------:R-:W-:Y:S02]  /*10f50*/  IMAD.MOV.U32 R12, RZ, RZ, RZ ;  /* 0x000000ffff0c7224 */ /* 0x000fe400078e00ff */
[----:B------:R-:W-:Y:S02]  /*10f60*/  IMAD.MOV.U32 R11, RZ, RZ, 0x181f ;  /* 0x0000181fff0b7424 */ /* 0x000fe400078e00ff */
[----:B------:R-:W-:-:S07]  /*10f70*/  IMAD.MOV.U32 R15, RZ, RZ, -0x1 ;  /* 0xffffffffff0f7424 */ /* 0x000fce00078e00ff */
[----:B-12---:R-:W-:Y:S05]  /*10f80*/  WARPSYNC.COLLECTIVE R15, `(.L_x_372) ;  /* 0x000000000f087348 */ /* 0x006fea0003c00000 */
[----:B--2---:R0:W2:Y:S02]  /*10f90*/  SHFL.IDX P6, R14, R13, R12, R11 ;  /* 0x0000000c0d0e7389 */ /* 0x0040a400000c000b */
[----:B012---:R-:W-:Y:S01]  /*10fa0*/  ENDCOLLECTIVE ;  /* 0x000000000000791b */ /* 0x007fe20003800000 */
.L_x_372:
[----:B------:R-:W-:Y:S05]  /*10fb0*/  BSYNC B1 ;  /* 0x0000000000017941 */ /* 0x000fea0003800000 */
.L_x_371:
[----:B------:R-:W-:Y:S02]  /*10fc0*/  IMAD.MOV.U32 R13, RZ, RZ, R18 ;  /* 0x000000ffff0d7224 */ /* 0x000fe400078e0012 */
[----:B------:R-:W-:Y:S02]  /*10fd0*/  IMAD.MOV.U32 R12, RZ, RZ, RZ ;  /* 0x000000ffff0c7224 */ /* 0x000fe400078e00ff */
[----:B------:R-:W-:Y:S02]  /*10fe0*/  IMAD.MOV.U32 R11, RZ, RZ, 0x181f ;  /* 0x0000181fff0b7424 */ /* 0x000fe400078e00ff */
[----:B------:R-:W-:Y:S02]  /*10ff0*/  IMAD.MOV.U32 R15, RZ, RZ, -0x1 ;  /* 0xffffffffff0f7424 */ /* 0x000fe400078e00ff */
[----:B------:R-:W-:Y:S02]  /*11000*/  IMAD.MOV.U32 R3, RZ, RZ, R14 ;  /* 0x000000ffff037224 */ /* 0x000fe400078e000e */
[----:B------:R-:W-:-:S07]  /*11010*/  IMAD R5, R5, 0x2, R22 ;  /* 0x0000000205057824 */ /* 0x000fce00078e0216 */
[----:B------:R-:W-:Y:S05]  /*11020*/  WARPSYNC.COLLECTIVE R15, `(.L_x_373) ;  /* 0x000000000f087348 */ /* 0x000fea0003c00000 */
[----:B------:R0:W1:Y:S02]  /*11030*/  SHFL.IDX P6, R14, R13, R12, R11 ;  /* 0x0000000c0d0e7389 */ /* 0x00006400000c000b */
[----:B01----:R-:W-:Y:S01]  /*11040*/  ENDCOLLECTIVE ;  /* 0x000000000000791b */ /* 0x003fe20003800000 */
.L_x_373:
[----:B------:R-:W-:Y:S02]  /*11050*/  IMAD.MOV.U32 R13, RZ, RZ, R24 ;  /* 0x000000ffff0d7224 */ /* 0x000fe400078e0018 */
[----:B------:R-:W-:Y:S01]  /*11060*/  IMAD.MOV.U32 R12, RZ, RZ, 0x1 ;  /* 0x00000001ff0c7424 */ /* 0x000fe200078e00ff */
[----:B------:R-:W-:-:S07]  /*11070*/  MOV R2, R14 ;  /* 0x0000000e00027202 */ /* 0x000fce0000000f00 */
[----:B------:R-:W-:Y:S05]  /*11080*/  WARPSYNC.COLLECTIVE R15, `(.L_x_374) ;  /* 0x000000000f087348 */ /* 0x000fea0003c00000 */
[----:B------:R0:W1:Y:S02]  /*11090*/  SHFL.IDX P6, R14, R13, R12, R11 ;  /* 0x0000000c0d0e7389 */ /* 0x00006400000c000b */
[----:B01----:R-:W-:Y:S01]  /*110a0*/  ENDCOLLECTIVE ;  /* 0x000000000000791b */ /* 0x003fe20003800000 */
.L_x_374:
[----:B------:R-:W-:-:S05]  /*110b0*/  IADD3 R2, P1, R2, R0, RZ ;  /* 0x0000000002027210 */ /* 0x000fca0007f3e0ff */
[----:B------:R-:W-:Y:S01]  /*110c0*/  IMAD.X R3, RZ, RZ, R3, P1 ;  /* 0x000000ffff037224 */ /* 0x000fe200008e0603 */
[----:B------:R-:W-:-:S04]  /*110d0*/  LOP3.LUT P1, RZ, R29, 0x1, RZ, 0xc0, !PT ;  /* 0x000000011dff7812 */ /* 0x000fc8000782c0ff */
[----:B------:R-:W-:Y:S01]  /*110e0*/  ISETP.LT.OR P2, PT, R6, 0x1, !P1 ;  /* 0x000000010600780c */ /* 0x000fe20004f41670 */
[----:B------:R-:W-:-:S12]  /*110f0*/  IMAD.MOV.U32 R13, RZ, RZ, R18 ;  /* 0x000000ffff0d7224 */ /* 0x000fd800078e0012 */
[----:B------:R-:W-:Y:S01]  /*11100*/  @!PT LDS RZ, [RZ] ;  /* 0x00000000fffff984 */ /* 0x000fe20000000800 */
[----:B------:R-:W-:Y:S01]  /*11110*/  @!PT LDS RZ, [RZ] ;  /* 0x00000000fffff984 */ /* 0x000fe20000000800 */
[----:B------:R-:W-:Y:S01]  /*11120*/  @!PT LDS RZ, [RZ] ;  /* 0x00000000fffff984 */ /* 0x000fe20000000800 */
[----:B------:R-:W-:Y:S01]  /*11130*/  LDGSTS.E.BYPASS.LTC128B.128 [R5+0x400], desc[UR36][R2.64], !P2 ;  /* 0x0040000002057fae */ /* 0x000fe2000d101d64 */
[----:B------:R-:W-:-:S13]  /*11140*/  ISETP.LT.OR P2, PT, R6, 0x1, !P0 ;  /* 0x000000010600780c */ /* 0x000fda0004741670 */
[----:B------:R0:W-:Y:S02]  /*11150*/  LDGSTS.E.BYPASS.LTC128B.128 [R5+0x3400], desc[UR36][R2.64+0x80], !P2 ;  /* 0x0340008002057fae */ /* 0x0001e4000d101d64 */
[----:B0-----:R-:W-:-:S07]  /*11160*/  IMAD.MOV.U32 R3, RZ, RZ, R14 ;  /* 0x000000ffff037224 */ /* 0x001fce00078e000e */
[----:B------:R-:W-:Y:S05]  /*11170*/  WARPSYNC.COLLECTIVE R15, `(.L_x_375) ;  /* 0x000000000f087348 */ /* 0x000fea0003c00000 */
[----:B------:R0:W1:Y:S02]  /*11180*/  SHFL.IDX P6, R14, R13, R12, R11 ;  /* 0x0000000c0d0e7389 */ /* 0x00006400000c000b */
[----:B01----:R-:W-:Y:S01]  /*11190*/  ENDCOLLECTIVE ;  /* 0x000000000000791b */ /* 0x003fe20003800000 */
.L_x_375:
[----:B------:R-:W-:Y:S01]  /*111a0*/  IMAD.MOV.U32 R13, RZ, RZ, R24 ;  /* 0x000000ffff0d7224 */ /* 0x000fe200078e0018 */
[----:B------:R-:W-:Y:S01]  /*111b0*/  MOV R12, 0x2 ;  /* 0x00000002000c7802 */ /* 0x000fe20000000f00 */
[----:B------:R-:W-:-:S07]  /*111c0*/  IMAD.MOV.U32 R2, RZ, RZ, R14 ;  /* 0x000000ffff027224 */ /* 0x000fce00078e000e */
[----:B------:R-:W-:Y:S05]  /*111d0*/  WARPSYNC.COLLECTIVE R15, `(.L_x_376) ;  /* 0x000000000f087348 */ /* 0x000fea0003c00000 */
[----:B------:R0:W1:Y:S02]  /*111e0*/  SHFL.IDX P6, R14, R13, R12, R11 ;  /* 0x0000000c0d0e7389 */ /* 0x00006400000c000b */
[----:B01----:R-:W-:Y:S01]  /*111f0*/  ENDCOLLECTIVE ;  /* 0x000000000000791b */ /* 0x003fe20003800000 */
.L_x_376:
[----:B------:R-:W-:-:S05]  /*11200*/  IADD3 R2, P2, R2, R0, RZ ;  /* 0x0000000002027210 */ /* 0x000fca0007f5e0ff */
[----:B------:R-:W-:Y:S01]  /*11210*/  IMAD.X R3, RZ, RZ, R3, P2 ;  /* 0x000000ffff037224 */ /* 0x000fe200010e0603 */
        /* <DEDUP_REMOVED lines=12> */
.L_x_377:
[----:B------:R-:W-:Y:S02]  /*112e0*/  IMAD.MOV.U32 R13, RZ, RZ, R24 ;  /* 0x000000ffff0d7224 */ /* 0x000fe400078e0018 */
[----:B------:R-:W-:Y:S02]  /*112f0*/  IMAD.MOV.U32 R12, RZ, RZ, 0x3 ;  /* 0x00000003ff0c7424 */ /* 0x000fe400078e00ff */
[----:B------:R-:W-:-:S07]  /*11300*/  IMAD.MOV.U32 R2, RZ, RZ, R14 ;  /* 0x000000ffff027224 */ /* 0x000fce00078e000e */
[----:B------:R-:W-:Y:S05]  /*11310*/  WARPSYNC.COLLECTIVE R15, `(.L_x_378) ;  /* 0x000000000f087348 */ /* 0x000fea0003c00000 */
[----:B------:R0:W1:Y:S02]  /*11320*/  SHFL.IDX P6, R14, R13, R12, R11 ;  /* 0x0000000c0d0e7389 */ /* 0x00006400000c000b */
[----:B01----:R-:W-:Y:S01]  /*11330*/  ENDCOLLECTIVE ;  /* 0x000000000000791b */ /* 0x003fe20003800000 */
.L_x_378:
        /* <DEDUP_REMOVED lines=14> */
.L_x_379:
[----:B------:R-:W-:Y:S02]  /*11420*/  IMAD.MOV.U32 R13, RZ, RZ, R24 ;  /* 0x000000ffff0d7224 */ /* 0x000fe400078e0018 */
[----:B------:R-:W-:Y:S02]  /*11430*/  IMAD.MOV.U32 R12, RZ, RZ, 0x4 ;  /* 0x00000004ff0c7424 */ /* 0x000fe400078e00ff */
[----:B------:R-:W-:-:S07]  /*11440*/  IMAD.MOV.U32 R2, RZ, RZ, R14 ;  /* 0x000000ffff027224 */ /* 0x000fce00078e000e */
[----:B------:R-:W-:Y:S05]  /*11450*/  WARPSYNC.COLLECTIVE R15, `(.L_x_380) ;  /* 0x000000000f087348 */ /* 0x000fea0003c00000 */
[----:B------:R0:W1:Y:S02]  /*11460*/  SHFL.IDX P6, R14, R13, R12, R11 ;  /* 0x0000000c0d0e7389 */ /* 0x00006400000c000b */
[----:B01----:R-:W-:Y:S01]  /*11470*/  ENDCOLLECTIVE ;  /* 0x000000000000791b */ /* 0x003fe20003800000 */
.L_x_380:
[----:B------:R-:W-:-:S04]  /*11480*/  IADD3 R2, P2, R2, R0, RZ ;  /* 0x0000000002027210 */ /* 0x000fc80007f5e0ff */
[----:B------:R-:W-:Y:S02]  /*11490*/  IADD3.X R3, RZ, R3, RZ, P2, !PT ;  /* 0x00000003ff037210 */ /* 0x000fe400017fe4ff */
        /* <DEDUP_REMOVED lines=12> */
.L_x_381:
[----:B------:R-:W-:Y:S02]  /*11560*/  IMAD.MOV.U32 R13, RZ, RZ, R24 ;  /* 0x000000ffff0d7224 */ /* 0x000fe400078e0018 */
[----:B------:R-:W-:Y:S02]  /*11570*/  IMAD.MOV.U32 R12, RZ, RZ, 0x5 ;  /* 0x00000005ff0c7424 */ /* 0x000fe400078e00ff */
[----:B------:R-:W-:-:S07]  /*11580*/  IMAD.MOV.U32 R2, RZ, RZ, R14 ;  /* 0x000000ffff027224 */ /* 0x000fce00078e000e */
[----:B------:R-:W-:Y:S05]  /*11590*/  WARPSYNC.COLLECTIVE R15, `(.L_x_382) ;  /* 0x000000000f087348 */ /* 0x000fea0003c00000 */
[----:B------:R0:W1:Y:S02]  /*115a0*/  SHFL.IDX P6, R14, R13, R12, R11 ;  /* 0x0000000c0d0e7389 */ /* 0x00006400000c000b */
[----:B01----:R-:W-:Y:S01]  /*115b0*/  ENDCOLLECTIVE ;  /* 0x000000000000791b */ /* 0x003fe20003800000 */
.L_x_382:
[----:B------:R-:W-:-:S05]  /*115c0*/  IADD3 R2, P2, R2, R0, RZ ;  /* 0x0000000002027210 */ /* 0x000fca0007f5e0ff */
        /* <DEDUP_REMOVED lines=12> */
.L_x_383:
[----:B------:R-:W-:Y:S01]  /*11690*/  @!PT LDS RZ, [RZ] ;  /* 0x00000000fffff984 */ /* 0x000fe20000000800 */
[----:B------:R-:W-:Y:S01]  /*116a0*/  @!PT LDS RZ, [RZ] ;  /* 0x00000000fffff984 */ /* 0x000fe20000000800 */
[----:B------:R-:W-:Y:S01]  /*116b0*/  @!PT LDS RZ, [RZ] ;  /* 0x00000000fffff984 */ /* 0x000fe20000000800 */
[----:B------:R0:W-:Y:S01]  /*116c0*/  LDGSTS.E.BYPASS.LTC128B.128 [R5+0x5400], desc[UR36][R2.64+0x80], !P2 ;  /* 0x0540008002057fae */ /* 0x0001e2000d101d64 */
[----:B------:R-:W-:Y:S05]  /*116d0*/  BRA `(.L_x_384) ;  /* 0xffffffbc00fc7947 */ /* 0x000fea000383ffff */
.L_x_289:
[----:B0-----:R0:W1:Y:S02]  /*116e0*/  SYNCS.PHASECHK.TRANS64.TRYWAIT P0, [R0+URZ+0x2a860], R3 ;  /* 0x02a86003000075a7 */ /* 0x001064000800017f */
[----:B-1----:R-:W-:Y:S05]  /*116f0*/  @!P0 NANOSLEEP.SYNCS 0x989680 ;  /* 0x009896800000895d */ /* 0x002fea0003900000 */
[----:B------:R-:W1:Y:S02]  /*11700*/  @!P0 SYNCS.PHASECHK.TRANS64 P0, [R0+URZ+0x2a860], R3 ;  /* 0x02a86003000085a7 */ /* 0x000e64000800007f */
[----:B-1----:R-:W-:Y:S05]  /*11710*/  @!P0 BRA `(.L_x_289) ;  /* 0xfffffffc00f08947 */ /* 0x002fea000383ffff */
[----:B------:R-:W-:Y:S05]  /*11720*/  BRA `(.L_x_385) ;  /* 0xffffffc4000c7947 */ /* 0x000fea000383ffff */
.L_x_290:
[----:B------:R-:W-:Y:S01]  /*11730*/  BSSY B0, `(.L_x_386) ;  /* 0x0000008000007945 */ /* 0x000fe20003800000 */
[----:B------:R-:W-:Y:S02]  /*11740*/  IMAD.MOV.U32 R13, RZ, RZ, R24 ;  /* 0x000000ffff0d7224 */ /* 0x000fe400078e0018 */
[----:B------:R-:W-:Y:S02]  /*11750*/  IMAD.MOV.U32 R12, RZ, RZ, RZ ;  /* 0x000000ffff0c7224 */ /* 0x000fe400078e00ff */
[----:B------:R-:W-:Y:S02]  /*11760*/  IMAD.MOV.U32 R11, RZ, RZ, 0x181f ;  /* 0x0000181fff0b7424 */ /* 0x000fe400078e00ff */
[----:B------:R-:W-:-:S07]  /*11770*/  IMAD.MOV.U32 R15, RZ, RZ, -0x1 ;  /* 0xffffffffff0f7424 */ /* 0x000fce00078e00ff */
[----:B0-2---:R-:W-:Y:S05]  /*11780*/  WARPSYNC.COLLECTIVE R15, `(.L_x_387) ;  /* 0x000000000f087348 */ /* 0x005fea0003c00000 */
[----:B--2---:R1:W2:Y:S02]  /*11790*/  SHFL.IDX P6, R14, R13, R12, R11 ;  /* 0x0000000c0d0e7389 */ /* 0x0042a400000c000b */
[----:B012---:R-:W-:Y:S01]  /*117a0*/  ENDCOLLECTIVE ;  /* 0x000000000000791b */ /* 0x007fe20003800000 */
.L_x_387:
[----:B------:R-:W-:Y:S05]  /*117b0*/  BSYNC B0 ;  /* 0x0000000000007941 */ /* 0x000fea0003800000 */
.L_x_386:
[----:B------:R-:W0:Y:S01]  /*117c0*/  S2R R4, SR_TID.X ;  /* 0x0000000000047919 */ /* 0x000e220000002100 */
[----:B------:R-:W-:Y:S01]  /*117d0*/  IMAD.MOV.U32 R13, RZ, RZ, R18 ;  /* 0x000000ffff0d7224 */ /* 0x000fe200078e0012 */
[C---:B------:R-:W-:Y:S01]  /*117e0*/  LOP3.LUT R2, R29.reuse, 0x1, RZ, 0xc0, !PT ;  /* 0x000000011d027812 */ /* 0x040fe200078ec0ff */
[----:B------:R-:W-:Y:S01]  /*117f0*/  IMAD.MOV.U32 R12, RZ, RZ, RZ ;  /* 0x000000ffff0c7224 */ /* 0x000fe200078e00ff */
[----:B------:R-:W-:Y:S01]  /*11800*/  LOP3.LUT P0, RZ, R29, 0x2, RZ, 0xc0, !PT ;  /* 0x000000021dff7812 */ /* 0x000fe2000780c0ff */
[----:B------:R-:W-:Y:S01]  /*11810*/  IMAD.MOV.U32 R11, RZ, RZ, 0x181f ;  /* 0x0000181fff0b7424 */ /* 0x000fe200078e00ff */
[----:B------:R-:W-:Y:S01]  /*11820*/  ISETP.NE.U32.AND P1, PT, R2, 0x1, PT ;  /* 0x000000010200780c */ /* 0x000fe20003f25070 */
[----:B------:R-:W-:Y:S01]  /*11830*/  IMAD.MOV.U32 R15, RZ, RZ, -0x1 ;  /* 0xffffffffff0f7424 */ /* 0x000fe200078e00ff */
[C---:B------:R-:W-:Y:S01]  /*11840*/  ISETP.LT.OR P4, PT, R6.reuse, 0x1, !P0 ;  /* 0x000000010600780c */ /* 0x040fe20004781670 */
[----:B------:R-:W-:Y:S01]  /*11850*/  IMAD.MOV.U32 R3, RZ, RZ, R14 ;  /* 0x000000ffff037224 */ /* 0x000fe200078e000e */
[----:B------:R-:W-:-:S13]  /*11860*/  ISETP.LT.OR P3, PT, R6, 0x1, P1 ;  /* 0x000000010600780c */ /* 0x000fda0000f61670 */
[----:B0-----:R-:W-:Y:S05]  /*11870*/  WARPSYNC.COLLECTIVE R15, `(.L_x_388) ;  /* 0x000000000f087348 */ /* 0x001fea0003c00000 */
[----:B------:R1:W2:Y:S02]  /*11880*/  SHFL.IDX P6, R14, R13, R12, R11 ;  /* 0x0000000c0d0e7389 */ /* 0x0002a400000c000b */
[----:B012---:R-:W-:Y:S01]  /*11890*/  ENDCOLLECTIVE ;  /* 0x000000000000791b */ /* 0x007fe20003800000 */
.L_x_388:
[----:B------:R-:W-:Y:S02]  /*118a0*/  IMAD.MOV.U32 R13, RZ, RZ, R24 ;  /* 0x000000ffff0d7224 */ /* 0x000fe400078e0018 */
[----:B------:R-:W-:Y:S01]  /*118b0*/  IMAD.MOV.U32 R12, RZ, RZ, 0x1 ;  /* 0x00000001ff0c7424 */ /* 0x000fe200078e00ff */
[----:B------:R-:W-:-:S04]  /*118c0*/  SHF.L.U32 R4, R4, 0x3, RZ ;  /* 0x0000000304047819 */ /* 0x000fc800000006ff */
[----:B------:R-:W-:-:S05]  /*118d0*/  LOP3.LUT R4, R4, 0x38, RZ, 0xc0, !PT ;  /* 0x0000003804047812 */ /* 0x000fca00078ec0ff */
[----:B------:R-:W-:Y:S02]  /*118e0*/  IMAD.SHL.U32 R5, R4, 0x2, RZ ;  /* 0x0000000204057824 */ /* 0x000fe400078e00ff */
[----:B------:R-:W-:-:S03]  /*118f0*/  IMAD R4, R7, 0x2, R22 ;  /* 0x0000000207047824 */ /* 0x000fc600078e0216 */
[----:B------:R-:W-:-:S13]  /*11900*/  IADD3 R2, P2, R14, R5, RZ ;  /* 0x000000050e027210 */ /* 0x000fda0007f5e0ff */
[----:B------:R-:W-:Y:S05]  /*11910*/  WARPSYNC.COLLECTIVE R15, `(.L_x_389) ;  /* 0x000000000f087348 */ /* 0x000fea0003c00000 */
[----:B------:R0:W1:Y:S02]  /*11920*/  SHFL.IDX P6, R14, R13, R12, R11 ;  /* 0x0000000c0d0e7389 */ /* 0x00006400000c000b */
[----:B01----:R-:W-:Y:S01]  /*11930*/  ENDCOLLECTIVE ;  /* 0x000000000000791b */ /* 0x003fe20003800000 */
.L_x_389:
[----:B------:R-:W-:-:S05]  /*11940*/  IMAD.X R3, RZ, RZ, R3, P2 ;  /* 0x000000ffff037224 */ /* 0x000fca00010e0603 */
[----:B------:R-:W-:Y:S01]  /*11950*/  @!PT LDS RZ, [RZ] ;  /* 0x00000000fffff984 */ /* 0x000fe20000000800 */
[----:B------:R-:W-:Y:S01]  /*11960*/  @!PT LDS RZ, [RZ] ;  /* 0x00000000fffff984 */ /* 0x000fe20000000800 */
[----:B------:R-:W-:Y:S01]  /*11970*/  @!PT LDS RZ, [RZ] ;  /* 0x00000000fffff984 */ /* 0x000fe20000000800 */
[----:B------:R0:W-:Y:S01]  /*11980*/  LDGSTS.E.BYPASS.LTC128B.128 [R4+0x400], desc[UR36][R2.64], !P3 ;  /* 0x0040000002047fae */ /* 0x0001e2000d901d64 */
[----:B------:R-:W-:-:S03]  /*11990*/  ISETP.LT.OR P3, PT, R6, 0x11, P1 ;  /* 0x000000110600780c */ /* 0x000fc60000f61670 */
[----:B------:R0:W-:Y:S01]  /*119a0*/  LDGSTS.E.BYPASS.LTC128B.128 [R4+0x3400], desc[UR36][R2.64+0x80], !P4 ;  /* 0x0340008002047fae */ /* 0x0001e2000e101d64 */
[----:B------:R-:W-:Y:S01]  /*119b0*/  ISETP.LT.OR P4, PT, R6, 0x11, !P0 ;  /* 0x000000110600780c */ /* 0x000fe20004781670 */
[----:B------:R-:W-:Y:S02]  /*119c0*/  IMAD.MOV.U32 R13, RZ, RZ, R18 ;  /* 0x000000ffff0d7224 */ /* 0x000fe400078e0012 */
[----:B------:R-:W-:-:S10]  /*119d0*/  IMAD.MOV.U32 R8, RZ, RZ, R14 ;  /* 0x000000ffff087224 */ /* 0x000fd400078e000e */
[----:B0-----:R-:W-:Y:S05]  /*119e0*/  WARPSYNC.COLLECTIVE R15, `(.L_x_390) ;  /* 0x000000000f087348 */ /* 0x001fea0003c00000 */
[----:B------:R1:W2:Y:S02]  /*119f0*/  SHFL.IDX P6, R14, R13, R12, R11 ;  /* 0x0000000c0d0e7389 */ /* 0x0002a400000c000b */
[----:B012---:R-:W-:Y:S01]  /*11a00*/  ENDCOLLECTIVE ;  /* 0x000000000000791b */ /* 0x007fe20003800000 */
.L_x_390:
[----:B------:R-:W-:Y:S01]  /*11a10*/  IMAD.MOV.U32 R13, RZ, RZ, R24 ;  /* 0x000000ffff0d7224 */ /* 0x000fe200078e0018 */
[----:B------:R-:W-:Y:S02]  /*11a20*/  MOV R12, 0x2 ;  /* 0x00000002000c7802 */ /* 0x000fe40000000f00 */
[----:B------:R-:W-:-:S13]  /*11a30*/  IADD3 R2, P2, R14, R5, RZ ;  /* 0x000000050e027210 */ /* 0x000fda0007f5e0ff */
[----:B------:R-:W-:Y:S05]  /*11a40*/  WARPSYNC.COLLECTIVE R15, `(.L_x_391) ;  /* 0x000000000f087348 */ /* 0x000fea0003c00000 */
[----:B------:R0:W1:Y:S02]  /*11a50*/  SHFL.IDX P6, R14, R13, R12, R11 ;  /* 0x0000000c0d0e7389 */ /* 0x00006400000c000b */
[----:B01----:R-:W-:Y:S01]  /*11a60*/  ENDCOLLECTIVE ;  /* 0x000000000000791b */ /* 0x003fe20003800000 */
.L_x_391:
        /* <DEDUP_REMOVED lines=13> */
.L_x_392:
[----:B------:R-:W-:Y:S02]  /*11b40*/  IMAD.MOV.U32 R13, RZ, RZ, R24 ;  /* 0x000000ffff0d7224 */ /* 0x000fe400078e0018 */
[----:B------:R-:W-:Y:S02]  /*11b50*/  IMAD.MOV.U32 R12, RZ, RZ, 0x3 ;  /* 0x00000003ff0c7424 */ /* 0x000fe400078e00ff */
[----:B------:R-:W-:-:S07]  /*11b60*/  IMAD.MOV.U32 R10, RZ, RZ, R14 ;  /* 0x000000ffff0a7224 */ /* 0x000fce00078e000e */
[----:B------:R-:W-:Y:S05]  /*11b70*/  WARPSYNC.COLLECTIVE R15, `(.L_x_393) ;  /* 0x000000000f087348 */ /* 0x000fea0003c00000 */
[----:B------:R0:W1:Y:S02]  /*11b80*/  SHFL.IDX P6, R14, R13, R12, R11 ;  /* 0x0000000c0d0e7389 */ /* 0x00006400000c000b */
[----:B01----:R-:W-:Y:S01]  /*11b90*/  ENDCOLLECTIVE ;  /* 0x000000000000791b */ /* 0x003fe20003800000 */
.L_x_393:
[----:B------:R-:W-:-:S05]  /*11ba0*/  IADD3 R2, P2, R10, R5, RZ ;  /* 0x000000050a027210 */ /* 0x000fca0007f5e0ff */
[----:B------:R-:W-:-:S05]  /*11bb0*/  IMAD.X R3, RZ, RZ, R7, P2 ;  /* 0x000000ffff037224 */ /* 0x000fca00010e0607 */
        /* <DEDUP_REMOVED lines=12> */
.L_x_394:
[----:B------:R-:W-:Y:S01]  /*11c80*/  MOV R13, R24 ;  /* 0x00000018000d7202 */ /* 0x000fe20000000f00 */
[----:B------:R-:W-:Y:S01]  /*11c90*/  IMAD.MOV.U32 R12, RZ, RZ, 0x4 ;  /* 0x00000004ff0c7424 */ /* 0x000fe200078e00ff */
[----:B------:R-:W-:-:S13]  /*11ca0*/  IADD3 R2, P2, R14, R5, RZ ;  /* 0x000000050e027210 */ /* 0x000fda0007f5e0ff */
[----:B------:R-:W-:Y:S05]  /*11cb0*/  WARPSYNC.COLLECTIVE R15, `(.L_x_395) ;  /* 0x000000000f087348 */ /* 0x000fea0003c00000 */
[----:B------:R0:W1:Y:S02]  /*11cc0*/  SHFL.IDX P6, R14, R13, R12, R11 ;  /* 0x0000000c0d0e7389 */ /* 0x00006400000c000b */
[----:B01----:R-:W-:Y:S01]  /*11cd0*/  ENDCOLLECTIVE ;  /* 0x000000000000791b */ /* 0x003fe20003800000 */
.L_x_395:
        /* <DEDUP_REMOVED lines=13> */
.L_x_396:
[----:B------:R-:W-:Y:S02]  /*11db0*/  IMAD.MOV.U32 R13, RZ, RZ, R24 ;  /* 0x000000ffff0d7224 */ /* 0x000fe400078e0018 */
[----:B------:R-:W-:Y:S02]  /*11dc0*/  IMAD.MOV.U32 R12, RZ, RZ, 0x5 ;  /* 0x00000005ff0c7424 */ /* 0x000fe400078e00ff */
[----:B------:R-:W-:-:S07]  /*11dd0*/  IMAD.MOV.U32 R10, RZ, RZ, R14 ;  /* 0x000000ffff0a7224 */ /* 0x000fce00078e000e */
[----:B------:R-:W-:Y:S05]  /*11de0*/  WARPSYNC.COLLECTIVE R15, `(.L_x_397) ;  /* 0x000000000f087348 */ /* 0x000fea0003c00000 */
[----:B------:R0:W1:Y:S02]  /*11df0*/  SHFL.IDX P6, R14, R13, R12, R11 ;  /* 0x0000000c0d0e7389 */ /* 0x00006400000c000b */
[----:B01----:R-:W-:Y:S01]  /*11e00*/  ENDCOLLECTIVE ;  /* 0x000000000000791b */ /* 0x003fe20003800000 */
.L_x_397:
[----:B------:R-:W-:-:S05]  /*11e10*/  IADD3 R2, P2, R10, R5, RZ ;  /* 0x000000050a027210 */ /* 0x000fca0007f5e0ff */
[----:B------:R-:W-:-:S05]  /*11e20*/  IMAD.X R3, RZ, RZ, R7, P2 ;  /* 0x000000ffff037224 */ /* 0x000fca00010e0607 */
[----:B------:R-:W-:Y:S01]  /*11e30*/  @!PT LDS RZ, [RZ] ;  /* 0x00000000fffff984 */ /* 0x000fe20000000800 */
[----:B------:R-:W-:Y:S01]  /*11e40*/  @!PT LDS RZ, [RZ] ;  /* 0x00000000fffff984 */ /* 0x000fe20000000800 */
[----:B------:R-:W-:Y:S01]  /*11e50*/  @!PT LDS RZ, [RZ] ;  /* 0x00000000fffff984 */ /* 0x000fe20000000800 */
[----:B------:R0:W-:Y:S01]  /*11e60*/  LDGSTS.E.BYPASS.LTC128B.128 [R4+0x2400], desc[UR36][R2.64], !P3 ;  /* 0x0240000002047fae */ /* 0x0001e2000d901d64 */
[----:B------:R-:W-:-:S03]  /*11e70*/  IMAD.MOV.U32 R13, RZ, RZ, R18 ;  /* 0x000000ffff0d7224 */ /* 0x000fc600078e0012 */
[----:B------:R0:W-:Y:S01]  /*11e80*/  LDGSTS.E.BYPASS.LTC128B.128 [R4+0x5400], desc[UR36][R2.64+0x80], !P4 ;  /* 0x0540008002047fae */ /* 0x0001e2000e101d64 */
[----:B------:R-:W-:-:S07]  /*11e90*/  IMAD.MOV.U32 R24, RZ, RZ, R14 ;  /* 0x000000ffff187224 */ /* 0x000fce00078e000e */
[----:B0-----:R-:W-:Y:S05]  /*11ea0*/  WARPSYNC.COLLECTIVE R15, `(.L_x_398) ;  /* 0x000000000f087348 */ /* 0x001fea0003c00000 */
[----:B------:R1:W2:Y:S02]  /*11eb0*/  SHFL.IDX P6, R14, R13, R12, R11 ;  /* 0x0000000c0d0e7389 */ /* 0x0002a400000c000b */
[----:B012---:R-:W-:Y:S01]  /*11ec0*/  ENDCOLLECTIVE ;  /* 0x000000000000791b */ /* 0x007fe20003800000 */
.L_x_398:
[----:B------:R-:W-:Y:S05]  /*11ed0*/  BRA `(.L_x_399) ;  /* 0xffffffc000087947 */ /* 0x000fea000383ffff */
.L_x_295:
[----:B------:R-:W-:Y:S01]  /*11ee0*/  BSSY B0, `(.L_x_400) ;  /* 0x0000008000007945 */ /* 0x000fe20003800000 */
[----:B------:R-:W-:Y:S01]  /*11ef0*/  MOV R13, R16 ;  /* 0x00000010000d7202 */ /* 0x000fe20000000f00 */
[----:B------:R-:W-:Y:S02]  /*11f00*/  IMAD.MOV.U32 R12, RZ, RZ, RZ ;  /* 0x000000ffff0c7224 */ /* 0x000fe400078e00ff */
[----:B------:R-:W-:Y:S02]  /*11f10*/  IMAD.MOV.U32 R11, RZ, RZ, 0x1f ;  /* 0x0000001fff0b7424 */ /* 0x000fe400078e00ff */
[----:B------:R-:W-:-:S07]  /*11f20*/  IMAD.MOV.U32 R15, RZ, RZ, -0x1 ;  /* 0xffffffffff0f7424 */ /* 0x000fce00078e00ff */
[----:B------:R-:W-:Y:S05]  /*11f30*/  WARPSYNC.COLLECTIVE R15, `(.L_x_401) ;  /* 0x000000000f087348 */ /* 0x000fea0003c00000 */
[----:B------:R0:W1:Y:S02]  /*11f40*/  SHFL.IDX P6, R14, R13, R12, R11 ;  /* 0x0000000c0d0e7389 */ /* 0x00006400000c000b */
[----:B01----:R-:W-:Y:S01]  /*11f50*/  ENDCOLLECTIVE ;  /* 0x000000000000791b */ /* 0x003fe20003800000 */
.L_x_401:
[----:B------:R-:W-:Y:S05]  /*11f60*/  BSYNC B0 ;  /* 0x0000000000007941 */ /* 0x000fea0003800000 */
.L_x_400:
[----:B------:R-:W-:Y:S01]  /*11f70*/  IMAD.MOV.U32 R13, RZ, RZ, R16 ;  /* 0x000000ffff0d7224 */ /* 0x000fe200078e0010 */
[----:B------:R-:W-:Y:S01]  /*11f80*/  IADD3 R7, R19, R9, RZ ;  /* 0x0000000913077210 */ /* 0x000fe20007ffe0ff */
[----:B------:R-:W-:Y:S02]  /*11f90*/  IMAD.MOV.U32 R12, RZ, RZ, 0x1 ;  /* 0x00000001ff0c7424 */ /* 0x000fe400078e00ff */
[----:B------:R-:W-:Y:S02]  /*11fa0*/  IMAD.MOV.U32 R11, RZ, RZ, 0x1f ;  /* 0x0000001fff0b7424 */ /* 0x000fe400078e00ff */
[----:B------:R-:W-:Y:S02]  /*11fb0*/  IMAD.MOV.U32 R15, RZ, RZ, -0x1 ;  /* 0xffffffffff0f7424 */ /* 0x000fe400078e00ff */
[----:B------:R-:W-:-:S07]  /*11fc0*/  IMAD.MOV.U32 R0, RZ, RZ, R14 ;  /* 0x000000ffff007224 */ /* 0x000fce00078e000e */
[----:B------:R-:W-:Y:S05]  /*11fd0*/  WARPSYNC.COLLECTIVE R15, `(.L_x_402) ;  /* 0x000000000f087348 */ /* 0x000fea0003c00000 */
[----:B------:R0:W1:Y:S02]  /*11fe0*/  SHFL.IDX P6, R14, R13, R12, R11 ;  /* 0x0000000c0d0e7389 */ /* 0x00006400000c000b */
[----:B01----:R-:W-:Y:S01]  /*11ff0*/  ENDCOLLECTIVE ;  /* 0x000000000000791b */ /* 0x003fe20003800000 */
.L_x_402:
[----:B------:R-:W-:Y:S02]  /*12000*/  ULDC UR4, c[0x0][0xc3c] ;  /* 0x00030f0000047ab9 */ /* 0x000fe40000000800 */
[----:B------:R-:W-:-:S13]  /*12010*/  ISETP.GE.OR P1, PT, R7, UR4, !P0 ;  /* 0x0000000407007c0c */ /* 0x000fda000c726670 */
[----:B------:R-:W0:Y:S08]  /*12020*/  @!P1 LDC.64 R4, c[0x0][0xc80] ;  /* 0x00032000ff049b82 */ /* 0x000e300000000a00 */
[----:B------:R-:W1:Y:S01]  /*12030*/  @!P1 LDC.64 R2, c[0x0][0xc78] ;  /* 0x00031e00ff029b82 */ /* 0x000e620000000a00 */
[----:B------:R-:W-:Y:S01]  /*12040*/  CS2R R10, SRZ ;  /* 0x00000000000a7805 */ /* 0x000fe2000001ff00 */
[----:B------:R-:W-:-:S02]  /*12050*/  IMAD.MOV.U32 R8, RZ, RZ, R14 ;  /* 0x000000ffff087224 */ /* 0x000fc400078e000e */
[----:B0-----:R-:W-:-:S06]  /*12060*/  @!P1 IMAD.WIDE R4, R7, 0x4, R4 ;  /* 0x0000000407049825 */ /* 0x001fcc00078e0204 */
[----:B------:R-:W2:Y:S01]  /*12070*/  @!P1 LDG.E R4, desc[UR36][R4.64] ;  /* 0x0000002404049981 */ /* 0x000ea2000c1e1900 */
[----:B-1----:R-:W-:-:S06]  /*12080*/  @!P1 IMAD.WIDE R2, R7, 0x4, R2 ;  /* 0x0000000407029825 */ /* 0x002fcc00078e0202 */
[----:B------:R-:W3:Y:S01]  /*12090*/  @!P1 LDG.E R2, desc[UR36][R2.64] ;  /* 0x0000002402029981 */ /* 0x000ee2000c1e1900 */
[----:B------:R-:W-:Y:S01]  /*120a0*/  IMAD.MOV.U32 R7, RZ, RZ, RZ ;  /* 0x000000ffff077224 */ /* 0x000fe200078e00ff */
[C---:B------:R-:W-:Y:S02]  /*120b0*/  ISETP.GE.U32.AND P2, PT, R9.reuse, 0x2, PT ;  /* 0x000000020900780c */ /* 0x040fe40003f46070 */
[C---:B------:R-:W-:Y:S02]  /*120c0*/  ISETP.GE.U32.AND P3, PT, R9.reuse, 0x4, PT ;  /* 0x000000040900780c */ /* 0x040fe40003f66070 */
[C---:B------:R-:W-:Y:S02]  /*120d0*/  ISETP.GE.U32.AND P4, PT, R9.reuse, 0x8, PT ;  /* 0x000000080900780c */ /* 0x040fe40003f86070 */
[C---:B------:R-:W-:Y:S01]  /*120e0*/  ISETP.GE.U32.AND P5, PT, R9.reuse, 0x10, PT ;  /* 0x000000100900780c */ /* 0x040fe20003fa6070 */
[----:B--2---:R-:W-:Y:S02]  /*120f0*/  @!P1 IMAD.MOV.U32 R7, RZ, RZ, R4 ;  /* 0x000000ffff079224 */ /* 0x004fe400078e0004 */
[----:B---3--:R-:W-:Y:S01]  /*12100*/  @!P1 IMAD.MOV.U32 R10, RZ, RZ, R2 ;  /* 0x000000ffff0a9224 */ /* 0x008fe200078e0002 */
[----:B------:R-:W-:-:S03]  /*12110*/  ISETP.NE.AND P1, PT, R9, RZ, PT ;  /* 0x000000ff0900720c */ /* 0x000fc60003f25270 */
[----:B------:R-:W-:-:S10]  /*12120*/  IMAD R13, R10, R7, RZ ;  /* 0x000000070a0d7224 */ /* 0x000fd400078e02ff */
[----:B------:R-:W-:Y:S05]  /*12130*/  WARPSYNC.COLLECTIVE R15, `(.L_x_403) ;  /* 0x000000000f087348 */ /* 0x000fea0003c00000 */
[----:B------:R0:W1:Y:S02]  /*12140*/  SHFL.UP P6, R14, R13, R12, R11 ;  /* 0x0400000c0d0e7389 */ /* 0x00006400000c000b */
[----:B01----:R-:W-:Y:S01]  /*12150*/  ENDCOLLECTIVE ;  /* 0x000000000000791b */ /* 0x003fe20003800000 */
.L_x_403:
[----:B------:R-:W-:Y:S01]  /*12160*/  IMAD.MOV.U32 R12, RZ, RZ, 0x2 ;  /* 0x00000002ff0c7424 */ /* 0x000fe200078e00ff */
[----:B------:R-:W-:-:S05]  /*12170*/  SEL R6, R14, RZ, P1 ;  /* 0x000000ff0e067207 */ /* 0x000fca0000800000 */
[----:B------:R-:W-:-:S04]  /*12180*/  IMAD.IADD R6, R13, 0x1, R6 ;  /* 0x000000010d067824 */ /* 0x000fc800078e0206 */
[----:B------:R-:W-:-:S07]  /*12190*/  IMAD.MOV.U32 R13, RZ, RZ, R6 ;  /* 0x000000ffff0d7224 */ /* 0x000fce00078e0006 */
[----:B------:R-:W-:Y:S05]  /*121a0*/  WARPSYNC.COLLECTIVE R15, `(.L_x_404) ;  /* 0x000000000f087348 */ /* 0x000fea0003c00000 */
[----:B------:R0:W1:Y:S02]  /*121b0*/  SHFL.UP P6, R14, R13, R12, R11 ;  /* 0x0400000c0d0e7389 */ /* 0x00006400000c000b */
[----:B01----:R-:W-:Y:S01]  /*121c0*/  ENDCOLLECTIVE ;  /* 0x000000000000791b */ /* 0x003fe20003800000 */
.L_x_404:
[----:B------:R-:W-:Y:S01]  /*121d0*/  IMAD.MOV.U32 R12, RZ, RZ, 0x4 ;  /* 0x00000004ff0c7424 */ /* 0x000fe200078e00ff */
[----:B------:R-:W-:-:S05]  /*121e0*/  SEL R3, R14, RZ, P2 ;  /* 0x000000ff0e037207 */ /* 0x000fca0001000000 */
[----:B------:R-:W-:Y:S01]  /*121f0*/  IMAD.IADD R2, R6, 0x1, R3 ;  /* 0x0000000106027824 */ /* 0x000fe200078e0203 */
[----:B------:R-:W-:-:S03]  /*12200*/  MOV R6, RZ ;  /* 0x000000ff00067202 */ /* 0x000fc60000000f00 */
[----:B------:R-:W-:-:S07]  /*12210*/  IMAD.MOV.U32 R13, RZ, RZ, R2 ;  /* 0x000000ffff0d7224 */ /* 0x000fce00078e0002 */
[----:B------:R-:W-:Y:S05]  /*12220*/  WARPSYNC.COLLECTIVE R15, `(.L_x_405) ;  /* 0x000000000f087348 */ /* 0x000fea0003c00000 */
[----:B------:R0:W1:Y:S02]  /*12230*/  SHFL.UP P6, R14, R13, R12, R11 ;  /* 0x0400000c0d0e7389 */ /* 0x00006400000c000b */
[----:B01----:R-:W-:Y:S01]  /*12240*/  ENDCOLLECTIVE ;  /* 0x000000000000791b */ /* 0x003fe20003800000 */
.L_x_405:
[----:B------:R-:W-:Y:S01]  /*12250*/  IMAD.MOV.U32 R12, RZ, RZ, 0x8 ;  /* 0x00000008ff0c7424 */ /* 0x000fe200078e00ff */
[----:B------:R-:W-:-:S04]  /*12260*/  SEL R3, R14, RZ, P3 ;  /* 0x000000ff0e037207 */ /* 0x000fc80001800000 */
[----:B------:R-:W-:-:S05]  /*12270*/  IADD3 R3, R2, R3, RZ ;  /* 0x0000000302037210 */ /* 0x000fca0007ffe0ff */
[----:B------:R-:W-:-:S07]  /*12280*/  IMAD.MOV.U32 R13, RZ, RZ, R3 ;  /* 0x000000ffff0d7224 */ /* 0x000fce00078e0003 */
[----:B------:R-:W-:Y:S05]  /*12290*/  WARPSYNC.COLLECTIVE R15, `(.L_x_406) ;  /* 0x000000000f087348 */ /* 0x000fea0003c00000 */
[----:B------:R0:W1:Y:S02]  /*122a0*/  SHFL.UP P6, R14, R13, R12, R11 ;  /* 0x0400000c0d0e7389 */ /* 0x00006400000c000b */
[----:B01----:R-:W-:Y:S01]  /*122b0*/  ENDCOLLECTIVE ;  /* 0x000000000000791b */ /* 0x003fe20003800000 */
.L_x_406:
[----:B------:R-:W-:Y:S01]  /*122c0*/  IMAD.MOV.U32 R12, RZ, RZ, 0x10 ;  /* 0x00000010ff0c7424 */ /* 0x000fe200078e00ff */
[----:B------:R-:W-:-:S05]  /*122d0*/  SEL R4, R14, RZ, P4 ;  /* 0x000000ff0e047207 */ /* 0x000fca0002000000 */
[----:B------:R-:W-:-:S04]  /*122e0*/  IMAD.IADD R4, R3, 0x1, R4 ;  /* 0x0000000103047824 */ /* 0x000fc800078e0204 */
[----:B------:R-:W-:-:S07]  /*122f0*/  IMAD.MOV.U32 R13, RZ, RZ, R4 ;  /* 0x000000ffff0d7224 */ /* 0x000fce00078e0004 */
[----:B------:R-:W-:Y:S05]  /*12300*/  WARPSYNC.COLLECTIVE R15, `(.L_x_407) ;  /* 0x000000000f087348 */ /* 0x000fea0003c00000 */
[----:B------:R0:W1:Y:S02]  /*12310*/  SHFL.UP P6, R14, R13, R12, R11 ;  /* 0x0400000c0d0e7389 */ /* 0x00006400000c000b */
[----:B01----:R-:W-:Y:S01]  /*12320*/  ENDCOLLECTIVE ;  /* 0x000000000000791b */ /* 0x003fe20003800000 */
.L_x_407:
[----:B------:R-:W-:Y:S02]  /*12330*/  IMAD.MOV.U32 R12, RZ, RZ, 0x1f ;  /* 0x0000001fff0c7424 */ /* 0x000fe400078e00ff */
[----:B------:R-:W-:Y:S01]  /*12340*/  IMAD.MOV.U32 R11, RZ, RZ, 0x1f ;  /* 0x0000001fff0b7424 */ /* 0x000fe200078e00ff */
[----:B------:R-:W-:-:S05]  /*12350*/  SEL R3, R14, RZ, P5 ;  /* 0x000000ff0e037207 */ /* 0x000fca0002800000 */
[----:B------:R-:W-:-:S04]  /*12360*/  IMAD.IADD R2, R4, 0x1, R3 ;  /* 0x0000000104027824 */ /* 0x000fc800078e0203 */
[----:B------:R-:W-:-:S07]  /*12370*/  IMAD.MOV.U32 R13, RZ, RZ, R2 ;  /* 0x000000ffff0d7224 */ /* 0x000fce00078e0002 */
[----:B------:R-:W-:Y:S05]  /*12380*/  WARPSYNC.COLLECTIVE R15, `(.L_x_408) ;  /* 0x000000000f087348 */ /* 0x000fea0003c00000 */
[----:B------:R0:W1:Y:S02]  /*12390*/  SHFL.IDX P6, R14, R13, R12, R11 ;  /* 0x0000000c0d0e7389 */ /* 0x00006400000c000b */
[----:B01----:R-:W-:Y:S01]  /*123a0*/  ENDCOLLECTIVE ;  /* 0x000000000000791b */ /* 0x003fe20003800000 */
.L_x_408:
[----:B------:R-:W-:Y:S05]  /*123b0*/  BRA `(.L_x_409) ;  /* 0xffffffc000187947 */ /* 0x000fea000383ffff */
.L_x_298:
[----:B------:R-:W-:Y:S01]  /*123c0*/  BSSY B0, `(.L_x_410) ;  /* 0x0000007000007945 */ /* 0x000fe20003800000 */
[----:B------:R-:W-:Y:S02]  /*123d0*/  IMAD.MOV.U32 R12, RZ, RZ, 0x1 ;  /* 0x00000001ff0c7424 */ /* 0x000fe400078e00ff */
[----:B------:R-:W-:Y:S02]  /*123e0*/  IMAD.MOV.U32 R11, RZ, RZ, RZ ;  /* 0x000000ffff0b7224 */ /* 0x000fe400078e00ff */
[----:B------:R-:W-:-:S07]  /*123f0*/  IMAD.MOV.U32 R15, RZ, RZ, -0x1 ;  /* 0xffffffffff0f7424 */ /* 0x000fce00078e00ff */
[----:B------:R-:W-:Y:S05]  /*12400*/  WARPSYNC.COLLECTIVE R15, `(.L_x_411) ;  /* 0x000000000f087348 */ /* 0x000fea0003c00000 */
[----:B------:R0:W1:Y:S02]  /*12410*/  SHFL.UP P6, R14, R13, R12, R11 ;  /* 0x0400000c0d0e7389 */ /* 0x00006400000c000b */
[----:B01----:R-:W-:Y:S01]  /*12420*/  ENDCOLLECTIVE ;  /* 0x000000000000791b */ /* 0x003fe20003800000 */
.L_x_411:
[----:B------:R-:W-:Y:S05]  /*12430*/  BSYNC B0 ;  /* 0x0000000000007941 */ /* 0x000fea0003800000 */
.L_x_410:
[----:B------:R-:W-:Y:S01]  /*12440*/  SEL R14, R14, RZ, P1 ;  /* 0x000000ff0e0e7207 */ /* 0x000fe20000800000 */
[----:B------:R-:W-:Y:S02]  /*12450*/  IMAD.MOV.U32 R12, RZ, RZ, 0x2 ;  /* 0x00000002ff0c7424 */ /* 0x000fe400078e00ff */
[----:B------:R-:W-:Y:S02]  /*12460*/  IMAD.MOV.U32 R11, RZ, RZ, RZ ;  /* 0x000000ffff0b7224 */ /* 0x000fe400078e00ff */
[----:B------:R-:W-:Y:S02]  /*12470*/  IMAD.IADD R13, R13, 0x1, R14 ;  /* 0x000000010d0d7824 */ /* 0x000fe400078e020e */
[----:B------:R-:W-:-:S07]  /*12480*/  IMAD.MOV.U32 R15, RZ, RZ, -0x1 ;  /* 0xffffffffff0f7424 */ /* 0x000fce00078e00ff */
[----:B------:R-:W-:Y:S05]  /*12490*/  WARPSYNC.COLLECTIVE R15, `(.L_x_412) ;  /* 0x000000000f087348 */ /* 0x000fea0003c00000 */
[----:B------:R0:W1:Y:S02]  /*124a0*/  SHFL.UP P6, R14, R13, R12, R11 ;  /* 0x0400000c0d0e7389 */ /* 0x00006400000c000b */
[----:B01----:R-:W-:Y:S01]  /*124b0*/  ENDCOLLECTIVE ;  /* 0x000000000000791b */ /* 0x003fe20003800000 */
.L_x_412:
[----:B------:R-:W-:Y:S02]  /*124c0*/  MOV R12, 0x4 ;  /* 0x00000004000c7802 */ /* 0x000fe40000000f00 */
[----:B------:R-:W-:-:S05]  /*124d0*/  SEL R2, R14, RZ, P2 ;  /* 0x000000ff0e027207 */ /* 0x000fca0001000000 */
[----:B------:R-:W-:-:S04]  /*124e0*/  IMAD.IADD R2, R13, 0x1, R2 ;  /* 0x000000010d027824 */ /* 0x000fc800078e0202 */
[----:B------:R-:W-:-:S07]  /*124f0*/  IMAD.MOV.U32 R13, RZ, RZ, R2 ;  /* 0x000000ffff0d7224 */ /* 0x000fce00078e0002 */
[----:B------:R-:W-:Y:S05]  /*12500*/  WARPSYNC.COLLECTIVE R15, `(.L_x_413) ;  /* 0x000000000f087348 */ /* 0x000fea0003c00000 */
[----:B------:R0:W1:Y:S02]  /*12510*/  SHFL.UP P6, R14, R13, R12, R11 ;  /* 0x0400000c0d0e7389 */ /* 0x00006400000c000b */
[----:B01----:R-:W-:Y:S01]  /*12520*/  ENDCOLLECTIVE ;  /* 0x000000000000791b */ /* 0x003fe20003800000 */
.L_x_413:
[----:B------:R-:W-:Y:S01]  /*12530*/  IMAD.MOV.U32 R12, RZ, RZ, 0x8 ;  /* 0x00000008ff0c7424 */ /* 0x000fe200078e00ff */
[----:B------:R-:W-:-:S05]  /*12540*/  SEL R3, R14, RZ, P3 ;  /* 0x000000ff0e037207 */ /* 0x000fca0001800000 */
[----:B------:R-:W-:-:S04]  /*12550*/  IMAD.IADD R3, R2, 0x1, R3 ;  /* 0x0000000102037824 */ /* 0x000fc800078e0203 */
[----:B------:R-:W-:-:S07]  /*12560*/  IMAD.MOV.U32 R13, RZ, RZ, R3 ;  /* 0x000000ffff0d7224 */ /* 0x000fce00078e0003 */
[----:B------:R-:W-:Y:S05]  /*12570*/  WARPSYNC.COLLECTIVE R15, `(.L_x_414) ;  /* 0x000000000f087348 */ /* 0x000fea0003c00000 */
[----:B------:R0:W1:Y:S02]  /*12580*/  SHFL.UP P6, R14, R13, R12, R11 ;  /* 0x0400000c0d0e7389 */ /* 0x00006400000c000b */
[----:B01----:R-:W-:Y:S01]  /*12590*/  ENDCOLLECTIVE ;  /* 0x000000000000791b */ /* 0x003fe20003800000 */
.L_x_414:
[----:B------:R-:W-:Y:S01]  /*125a0*/  IMAD.MOV.U32 R12, RZ, RZ, 0x10 ;  /* 0x00000010ff0c7424 */ /* 0x000fe200078e00ff */
[----:B------:R-:W-:-:S05]  /*125b0*/  SEL R4, R14, RZ, P4 ;  /* 0x000000ff0e047207 */ /* 0x000fca0002000000 */
[----:B------:R-:W-:-:S04]  /*125c0*/  IMAD.IADD R4, R3, 0x1, R4 ;  /* 0x0000000103047824 */ /* 0x000fc800078e0204 */
[----:B------:R-:W-:-:S07]  /*125d0*/  IMAD.MOV.U32 R13, RZ, RZ, R4 ;  /* 0x000000ffff0d7224 */ /* 0x000fce00078e0004 */
[----:B------:R-:W-:Y:S05]  /*125e0*/  WARPSYNC.COLLECTIVE R15, `(.L_x_415) ;  /* 0x000000000f087348 */ /* 0x000fea0003c00000 */
[----:B------:R0:W1:Y:S02]  /*125f0*/  SHFL.UP P6, R14, R13, R12, R11 ;  /* 0x0400000c0d0e7389 */ /* 0x00006400000c000b */
[----:B01----:R-:W-:Y:S01]  /*12600*/  ENDCOLLECTIVE ;  /* 0x000000000000791b */ /* 0x003fe20003800000 */
.L_x_415:
[----:B------:R-:W-:Y:S01]  /*12610*/  IMAD.MOV.U32 R12, RZ, RZ, 0x1f ;  /* 0x0000001fff0c7424 */ /* 0x000fe200078e00ff */
[----:B------:R-:W-:Y:S02]  /*12620*/  MOV R11, 0x1f ;  /* 0x0000001f000b7802 */ /* 0x000fe40000000f00 */
[----:B------:R-:W-:-:S05]  /*12630*/  SEL R3, R14, RZ, P5 ;  /* 0x000000ff0e037207 */ /* 0x000fca0002800000 */
[----:B------:R-:W-:-:S04]  /*12640*/  IMAD.IADD R2, R4, 0x1, R3 ;  /* 0x0000000104027824 */ /* 0x000fc800078e0203 */
[----:B------:R-:W-:-:S07]  /*12650*/  IMAD.MOV.U32 R13, RZ, RZ, R2 ;  /* 0x000000ffff0d7224 */ /* 0x000fce00078e0002 */
[----:B------:R-:W-:Y:S05]  /*12660*/  WARPSYNC.COLLECTIVE R15, `(.L_x_416) ;  /* 0x000000000f087348 */ /* 0x000fea0003c00000 */
[----:B------:R0:W1:Y:S02]  /*12670*/  SHFL.IDX P6, R14, R13, R12, R11 ;  /* 0x0000000c0d0e7389 */ /* 0x00006400000c000b */
[----:B01----:R-:W-:Y:S01]  /*12680*/  ENDCOLLECTIVE ;  /* 0x000000000000791b */ /* 0x003fe20003800000 */
.L_x_416:
[----:B------:R-:W-:Y:S05]  /*12690*/  BRA `(.L_x_417) ;  /* 0xffffffc000047947 */ /* 0x000fea000383ffff */
.L_x_300:
[----:B------:R-:W-:Y:S01]  /*126a0*/  BSSY B0, `(.L_x_418) ;  /* 0x0000006000007945 */ /* 0x000fe20003800000 */
[----:B------:R-:W-:Y:S01]  /*126b0*/  PLOP3.LUT P6, PT, P6, PT, PT, 0x8, 0x0 ;  /* 0x000000000000781c */ /* 0x000fe200037ce170 */
[----:B------:R-:W-:-:S12]  /*126c0*/  IMAD.MOV.U32 R15, RZ, RZ, -0x1 ;  /* 0xffffffffff0f7424 */ /* 0x000fd800078e00ff */
[----:B0-----:R-:W-:Y:S05]  /*126d0*/  WARPSYNC.COLLECTIVE R15, `(.L_x_419) ;  /* 0x000000000f087348 */ /* 0x001fea0003c00000 */
[----:B------:R-:W-:Y:S01]  /*126e0*/  VOTE.ANY R14, PT, P6 ;  /* 0x00000000000e7806 */ /* 0x000fe200030e0100 */
[----:B0-----:R-:W-:Y:S06]  /*126f0*/  ENDCOLLECTIVE ;  /* 0x000000000000791b */ /* 0x001fec0003800000 */
.L_x_419:
[----:B------:R-:W-:Y:S05]  /*12700*/  BSYNC B0 ;  /* 0x0000000000007941 */ /* 0x000fea0003800000 */
.L_x_418:
[----:B------:R-:W-:Y:S02]  /*12710*/  IMAD.MOV.U32 R3, RZ, RZ, R14 ;  /* 0x000000ffff037224 */ /* 0x000fe400078e000e */
[----:B------:R-:W-:Y:S02]  /*12720*/  IMAD.MOV.U32 R13, RZ, RZ, R7 ;  /* 0x000000ffff0d7224 */ /* 0x000fe400078e0007 */
[----:B------:R-:W0:Y:S01]  /*12730*/  POPC R4, R3 ;  /* 0x0000000300047309 */ /* 0x000e220000000000 */
[----:B------:R-:W-:Y:S02]  /*12740*/  IMAD.MOV.U32 R11, RZ, RZ, 0x1f ;  /* 0x0000001fff0b7424 */ /* 0x000fe400078e00ff */
[----:B------:R-:W-:Y:S02]  /*12750*/  IMAD.MOV.U32 R15, RZ, RZ, -0x1 ;  /* 0xffffffffff0f7424 */ /* 0x000fe400078e00ff */
[----:B0-----:R-:W-:-:S07]  /*12760*/  IMAD.MOV.U32 R12, RZ, RZ, R4 ;  /* 0x000000ffff0c7224 */ /* 0x001fce00078e0004 */
[----:B------:R-:W-:Y:S05]  /*12770*/  WARPSYNC.COLLECTIVE R15, `(.L_x_420) ;  /* 0x000000000f087348 */ /* 0x000fea0003c00000 */
[----:B------:R0:W1:Y:S02]  /*12780*/  SHFL.IDX P6, R14, R13, R12, R11 ;  /* 0x0000000c0d0e7389 */ /* 0x00006400000c000b */
[----:B01----:R-:W-:Y:S01]  /*12790*/  ENDCOLLECTIVE ;  /* 0x000000000000791b */ /* 0x003fe20003800000 */
.L_x_420:
[----:B------:R-:W-:Y:S02]  /*127a0*/  IMAD.MOV.U32 R13, RZ, RZ, R10 ;  /* 0x000000ffff0d7224 */ /* 0x000fe400078e000a */
[----:B------:R-:W-:-:S07]  /*127b0*/  IMAD.MOV.U32 R7, RZ, RZ, R14 ;  /* 0x000000ffff077224 */ /* 0x000fce00078e000e */
[----:B------:R-:W-:Y:S05]  /*127c0*/  WARPSYNC.COLLECTIVE R15, `(.L_x_421) ;  /* 0x000000000f087348 */ /* 0x000fea0003c00000 */
[----:B------:R0:W1:Y:S02]  /*127d0*/  SHFL.IDX P6, R14, R13, R12, R11 ;  /* 0x0000000c0d0e7389 */ /* 0x00006400000c000b */
[----:B01----:R-:W-:Y:S01]  /*127e0*/  ENDCOLLECTIVE ;  /* 0x000000000000791b */ /* 0x003fe20003800000 */
.L_x_421:
[----:B------:R-:W-:Y:S01]  /*127f0*/  IMAD.MOV.U32 R10, RZ, RZ, R14 ;  /* 0x000000ffff0a7224 */ /* 0x000fe200078e000e */
[----:B------:R-:W-:Y:S06]  /*12800*/  BRA `(.L_x_422) ;  /* 0xffffffbc00e47947 */ /* 0x000fec000383ffff */
.L_x_302:
[----:B------:R-:W-:Y:S01]  /*12810*/  BSSY B0, `(.L_x_423) ;  /* 0x0000007000007945 */ /* 0x000fe20003800000 */
[----:B------:R-:W-:Y:S01]  /*12820*/  MOV R13, R2 ;  /* 0x00000002000d7202 */ /* 0x000fe20000000f00 */
[----:B------:R-:W-:Y:S02]  /*12830*/  IMAD.MOV.U32 R11, RZ, RZ, 0x1f ;  /* 0x0000001fff0b7424 */ /* 0x000fe400078e00ff */
[----:B------:R-:W-:-:S07]  /*12840*/  IMAD.MOV.U32 R15, RZ, RZ, -0x1 ;  /* 0xffffffffff0f7424 */ /* 0x000fce00078e00ff */
[----:B0123--:R-:W-:Y:S05]  /*12850*/  WARPSYNC.COLLECTIVE R15, `(.L_x_424) ;  /* 0x000000000f087348 */ /* 0x00ffea0003c00000 */
[----:B------:R4:W0:Y:S02]  /*12860*/  SHFL.IDX P6, R14, R13, R12, R11 ;  /* 0x0000000c0d0e7389 */ /* 0x00082400000c000b */
[----:B01234-:R-:W-:Y:S01]  /*12870*/  ENDCOLLECTIVE ;  /* 0x000000000000791b */ /* 0x01ffe20003800000 */
.L_x_424:
[----:B------:R-:W-:Y:S05]  /*12880*/  BSYNC B0 ;  /* 0x0000000000007941 */ /* 0x000fea0003800000 */
.L_x_423:
[----:B------:R-:W-:Y:S01]  /*12890*/  IMAD.MOV.U32 R6, RZ, RZ, R14 ;  /* 0x000000ffff067224 */ /* 0x000fe200078e000e */
[----:B------:R-:W-:Y:S06]  /*128a0*/  BRA `(.L_x_301) ;  /* 0xffffffbc00d47947 */ /* 0x000fec000383ffff */
.L_x_306:
[----:B-1----:R1:W3:Y:S02]  /*128b0*/  SYNCS.PHASECHK.TRANS64.TRYWAIT P0, [R4+URZ+0x2a820], R0 ;  /* 0x02a82000040075a7 */ /* 0x0022e4000800017f */
[----:B---3--:R-:W-:Y:S05]  /*128c0*/  @!P0 NANOSLEEP.SYNCS 0x989680 ;  /* 0x009896800000895d */ /* 0x008fea0003900000 */
[----:B------:R-:W3:Y:S02]  /*128d0*/  @!P0 SYNCS.PHASECHK.TRANS64 P0, [R4+URZ+0x2a820], R0 ;  /* 0x02a82000040085a7 */ /* 0x000ee4000800007f */
[----:B---3--:R-:W-:Y:S05]  /*128e0*/  @!P0 BRA `(.L_x_306) ;  /* 0xfffffffc00f08947 */ /* 0x008fea000383ffff */
[----:B------:R-:W-:Y:S05]  /*128f0*/  BRA `(.L_x_425) ;  /* 0xffffffc4002c7947 */ /* 0x000fea000383ffff */
.L_x_307:
[----:B------:R-:W3:Y:S01]  /*12900*/  S2R R2, SR_TID.X ;  /* 0x0000000000027919 */ /* 0x000ee20000002100 */
[----:B------:R-:W-:Y:S01]  /*12910*/  BSSY B0, `(.L_x_426) ;  /* 0x000000a000007945 */ /* 0x000fe20003800000 */
[----:B------:R-:W-:Y:S02]  /*12920*/  IMAD.MOV.U32 R12, RZ, RZ, RZ ;  /* 0x000000ffff0c7224 */ /* 0x000fe400078e00ff */
[----:B------:R-:W-:Y:S02]  /*12930*/  IMAD.MOV.U32 R11, RZ, RZ, 0x1f ;  /* 0x0000001fff0b7424 */ /* 0x000fe400078e00ff */
[----:B------:R-:W-:Y:S01]  /*12940*/  IMAD.MOV.U32 R15, RZ, RZ, -0x1 ;  /* 0xffffffffff0f7424 */ /* 0x000fe200078e00ff */
[----:B---3--:R-:W-:-:S04]  /*12950*/  SHF.R.U32.HI R2, RZ, 0x5, R2 ;  /* 0x00000005ff027819 */ /* 0x008fc80000011602 */
[----:B------:R-:W-:-:S05]  /*12960*/  LOP3.LUT R2, R2, 0x3, RZ, 0xc0, !PT ;  /* 0x0000000302027812 */ /* 0x000fca00078ec0ff */
[----:B------:R-:W-:-:S07]  /*12970*/  IMAD.MOV.U32 R13, RZ, RZ, R2 ;  /* 0x000000ffff0d7224 */ /* 0x000fce00078e0002 */
[----:B012---:R-:W-:Y:S05]  /*12980*/  WARPSYNC.COLLECTIVE R15, `(.L_x_427) ;  /* 0x000000000f087348 */ /* 0x007fea0003c00000 */
[----:B------:R3:W4:Y:S02]  /*12990*/  SHFL.IDX P6, R14, R13, R12, R11 ;  /* 0x0000000c0d0e7389 */ /* 0x00072400000c000b */
[----:B01234-:R-:W-:Y:S01]  /*129a0*/  ENDCOLLECTIVE ;  /* 0x000000000000791b */ /* 0x01ffe20003800000 */
.L_x_427:
[----:B------:R-:W-:Y:S05]  /*129b0*/  BSYNC B0 ;  /* 0x0000000000007941 */ /* 0x000fea0003800000 */
.L_x_426:
[----:B------:R-:W-:Y:S05]  /*129c0*/  BRA `(.L_x_428) ;  /* 0xffffffc400147947 */ /* 0x000fea000383ffff */
.L_x_310:
[----:B------:R-:W-:Y:S01]  /*129d0*/  BSSY B1, `(.L_x_429) ;  /* 0x0000006000017945 */ /* 0x000fe20003800000 */
[----:B------:R-:W-:-:S07]  /*129e0*/  IMAD.MOV.U32 R15, RZ, RZ, -0x1 ;  /* 0xffffffffff0f7424 */ /* 0x000fce00078e00ff */
[----:B012---:R-:W-:Y:S05]  /*129f0*/  WARPSYNC.COLLECTIVE R15, `(.L_x_430) ;  /* 0x000000000f0c7348 */ /* 0x007fea0003c00000 */
[----:B------:R-:W-:Y:S02]  /*12a00*/  ELECT P6, UR62, PT ;  /* 0x00000000003e782f */ /* 0x000fe400038c0000 */
[----:B------:R-:W-:Y:S01]  /*12a10*/  MOV R14, UR62 ;  /* 0x0000003e000e7c02 */ /* 0x000fe20008000f00 */
[----:B012---:R-:W-:Y:S10]  /*12a20*/  ENDCOLLECTIVE ;  /* 0x000000000000791b */ /* 0x007ff40003800000 */
.L_x_430:
[----:B------:R-:W-:Y:S05]  /*12a30*/  BSYNC B1 ;  /* 0x0000000000017941 */ /* 0x000fea0003800000 */
.L_x_429:
[----:B------:R-:W-:Y:S05]  /*12a40*/  BRA `(.L_x_431) ;  /* 0xffffffc4000c7947 */ /* 0x000fea000383ffff */
.L_x_312:
[----:B-1----:R1:W3:Y:S02]  /*12a50*/  SYNCS.PHASECHK.TRANS64.TRYWAIT P1, [R5+URZ+0x2a840], R0 ;  /* 0x02a84000050075a7 */ /* 0x0022e4000802017f */
[----:B---3--:R-:W-:Y:S05]  /*12a60*/  @!P1 NANOSLEEP.SYNCS 0x989680 ;  /* 0x009896800000995d */ /* 0x008fea0003900000 */
[----:B------:R-:W3:Y:S02]  /*12a70*/  @!P1 SYNCS.PHASECHK.TRANS64 P1, [R5+URZ+0x2a840], R0 ;  /* 0x02a84000050095a7 */ /* 0x000ee4000802007f */
[----:B---3--:R-:W-:Y:S05]  /*12a80*/  @!P1 BRA `(.L_x_312) ;  /* 0xfffffffc00f09947 */ /* 0x008fea000383ffff */
[----:B------:R-:W-:Y:S05]  /*12a90*/  BRA `(.L_x_432) ;  /* 0xffffffc400347947 */ /* 0x000fea000383ffff */
.L_x_314:
[----:B---3--:R3:W4:Y:S02]  /*12aa0*/  SYNCS.PHASECHK.TRANS64.TRYWAIT P1, [R27+URZ+0x2a840], R2 ;  /* 0x02a840021b0075a7 */ /* 0x008724000802017f */
[----:B----4-:R-:W-:Y:S05]  /*12ab0*/  @!P1 NANOSLEEP.SYNCS 0x989680 ;  /* 0x009896800000995d */ /* 0x010fea0003900000 */
[----:B------:R-:W4:Y:S02]  /*12ac0*/  @!P1 SYNCS.PHASECHK.TRANS64 P1, [R27+URZ+0x2a840], R2 ;  /* 0x02a840021b0095a7 */ /* 0x000f24000802007f */
[----:B----4-:R-:W-:Y:S05]  /*12ad0*/  @!P1 BRA `(.L_x_314) ;  /* 0xfffffffc00f09947 */ /* 0x010fea000383ffff */
[----:B------:R-:W-:Y:S05]  /*12ae0*/  BRA `(.L_x_433) ;  /* 0xffffffc400407947 */ /* 0x000fea000383ffff */
.L_x_316:
[----:B----4-:R4:W0:Y:S02]  /*12af0*/  SYNCS.PHASECHK.TRANS64.TRYWAIT P1, [R5+URZ+0x2a860], R0 ;  /* 0x02a86000050075a7 */ /* 0x010824000802017f */
[----:B0-----:R-:W-:Y:S05]  /*12b00*/  @!P1 NANOSLEEP.SYNCS 0x989680 ;  /* 0x009896800000995d */ /* 0x001fea0003900000 */
[----:B------:R-:W0:Y:S02]  /*12b10*/  @!P1 SYNCS.PHASECHK.TRANS64 P1, [R5+URZ+0x2a860], R0 ;  /* 0x02a86000050095a7 */ /* 0x000e24000802007f */
[----:B0-----:R-:W-:Y:S05]  /*12b20*/  @!P1 BRA `(.L_x_316) ;  /* 0xfffffffc00f09947 */ /* 0x001fea000383ffff */
[----:B------:R-:W-:Y:S05]  /*12b30*/  BRA `(.L_x_434) ;  /* 0xffffffc4003c7947 */ /* 0x000fea000383ffff */
.L_x_435:
        /* <DEDUP_REMOVED lines=12> */
.L_x_3205:


//--------------------- .text._ZN7cutlass13device_kernelIN5flash11enable_sm90INS1_16FlashAttnFwdSm90INS1_25CollectiveMainloopFwdSm90ILi2EN4cute5tupleIJNS5_1CILi1EEES8_S8_EEENS6_IJNS7_ILi128EEENS7_ILi96EEENS7_ILi192EEEEEELi128ENS_6half_tEfNS_4arch4Sm90ELb0ELb0ELb0ELb1ELb1ELb1ELb0ELb1ELb1ELb1ELb1ELb0EEENS1_21CollectiveEpilogueFwdINS6_IJSA_SA_SB_EEES9_SE_SG_Li256ELb1ELb1ELb1ELb0EEENS1_36VarlenDynamicPersistentTileSchedulerILi128ELi96ELi256ELi128ELb1ELb1ELb1ELb0ELb1ELb1EEEEEEEEEvNT_6ParamsE --------------------------
	.section	.text._ZN7cutlass13device_kernelIN5flash11enable_sm90INS1_16FlashAttnFwdSm90INS1_25CollectiveMainloopFwdSm90ILi2EN4cute5tupleIJNS5_1CILi1EEES8_S8_EEENS6_IJNS7_ILi128EEENS7_ILi96EEENS7_ILi192EEEEEELi128ENS_6half_tEfNS_4arch4Sm90ELb0ELb0ELb0ELb1ELb1ELb1ELb0ELb1ELb1ELb1ELb1ELb0EEENS1_21CollectiveEpilogueFwdINS6_IJSA_SA_SB_EEES9_SE_SG_Li256ELb1ELb1ELb1ELb0EEENS1_36VarlenDynamicPersistentTileSchedulerILi128ELi96ELi256ELi128ELb1ELb1ELb1ELb0ELb1ELb1EEEEEEEEEvNT_6ParamsE,"ax",@progbits
	.align	128
.text._ZN7cutlass13device_kernelIN5flash11enable_sm90INS1_16FlashAttnFwdSm90INS1_25CollectiveMainloopFwdSm90ILi2EN4cute5tupleIJNS5_1CILi1EEES8_S8_EEENS6_IJNS7_ILi128EEENS7_ILi96EEENS7_ILi192EEEEEELi128ENS_6half_tEfNS_4arch4Sm90ELb0ELb0ELb0ELb1ELb1ELb1ELb0ELb1ELb1ELb1ELb1ELb0EEENS1_21CollectiveEpilogueFwdINS6_IJSA_SA_SB_EEES9_SE_SG_Li256ELb1ELb1ELb1ELb0EEENS1_36VarlenDynamicPersistentTileSchedulerILi128ELi96ELi256ELi128ELb1ELb1ELb1ELb0ELb1ELb1EEEEEEEEEvNT_6ParamsE:
        .type           _ZN7cutlass13device_kernelIN5flash11enable_sm90INS1_16FlashAttnFwdSm90INS1_25CollectiveMainloopFwdSm90ILi2EN4cute5tupleIJNS5_1CILi1EEES8_S8_EEENS6_IJNS7_ILi128EEENS7_ILi96EEENS7_ILi192EEEEEELi128ENS_6half_tEfNS_4arch4Sm90ELb0ELb0ELb0ELb1ELb1ELb1ELb0ELb1ELb1ELb1ELb1ELb0EEENS1_21CollectiveEpilogueFwdINS6_IJSA_SA_SB_EEES9_SE_SG_Li256ELb1ELb1ELb1ELb0EEENS1_36VarlenDynamicPersistentTileSchedulerILi128ELi96ELi256ELi128ELb1ELb1ELb1ELb0ELb1ELb1EEEEEEEEEvNT_6ParamsE,@function
        .size           _ZN7cutlass13device_kernelIN5flash11enable_sm90INS1_16FlashAttnFwdSm90INS1_25CollectiveMainloopFwdSm90ILi2EN4cute5tupleIJNS5_1CILi1EEES8_S8_EEENS6_IJNS7_ILi128EEENS7_ILi96EEENS7_ILi192EEEEEELi128ENS_6half_tEfNS_4arch4Sm90ELb0ELb0ELb0ELb1ELb1ELb1ELb0ELb1ELb1ELb1ELb1ELb0EEENS1_21CollectiveEpilogueFwdINS6_IJSA_SA_SB_EEES9_SE_SG_Li256ELb1ELb1ELb1ELb0EEENS1_36VarlenDynamicPersistentTileSchedulerILi128ELi96ELi256ELi128ELb1ELb1ELb1ELb0ELb1ELb1EEEEEEEEEvNT_6ParamsE,(.L_x_3206 - _ZN7cutlass13device_kernelIN5flash11enable_sm90INS1_16FlashAttnFwdSm90INS1_25CollectiveMainloopFwdSm90ILi2EN4cute5tupleIJNS5_1CILi1EEES8_S8_EEENS6_IJNS7_ILi128EEENS7_ILi96EEENS7_ILi192EEEEEELi128ENS_6half_tEfNS_4arch4Sm90ELb0ELb0ELb0ELb1ELb1ELb1ELb0ELb1ELb1ELb1ELb1ELb0EEENS1_21CollectiveEpilogueFwdINS6_IJSA_SA_SB_EEES9_SE_SG_Li256ELb1ELb1ELb1ELb0EEENS1_36VarlenDynamicPersistentTileSchedulerILi128ELi96ELi256ELi128ELb1ELb1ELb1ELb0ELb1ELb1EEEEEEEEEvNT_6ParamsE)
        .other          _ZN7cutlass13device_kernelIN5flash11enable_sm90INS1_16FlashAttnFwdSm90INS1_25CollectiveMainloopFwdSm90ILi2EN4cute5tupleIJNS5_1CILi1EEES8_S8_EEENS6_IJNS7_ILi128EEENS7_ILi96EEENS7_ILi192EEEEEELi128ENS_6half_tEfNS_4arch4Sm90ELb0ELb0ELb0ELb1ELb1ELb1ELb0ELb1ELb1ELb1ELb1ELb0EEENS1_21CollectiveEpilogueFwdINS6_IJSA_SA_SB_EEES9_SE_SG_Li256ELb1ELb1ELb1ELb0EEENS1_36VarlenDynamicPersistentTileSchedulerILi128ELi96ELi256ELi128ELb1ELb1ELb1ELb0ELb1ELb1EEEEEEEEEvNT_6ParamsE,@"STO_CUDA_ENTRY STV_DEFAULT"
_ZN7cutlass13device_kernelIN5flash11enable_sm90INS1_16FlashAttnFwdSm90INS1_25CollectiveMainloopFwdSm90ILi2EN4cute5tupleIJNS5_1CILi1EEES8_S8_EEENS6_IJNS7_ILi128EEENS7_ILi96EEENS7_ILi192EEEEEELi128ENS_6half_tEfNS_4arch4Sm90ELb0ELb0ELb0ELb1ELb1ELb1ELb0ELb1ELb1ELb1ELb1ELb0EEENS1_21CollectiveEpilogueFwdINS6_IJSA_SA_SB_EEES9_SE_SG_Li256ELb1ELb1ELb1ELb0EEENS1_36VarlenDynamicPersistentTileSchedulerILi128ELi96ELi256ELi128ELb1ELb1ELb1ELb0ELb1ELb1EEEEEEEEEvNT_6ParamsE:
[----:B------:R-:W0:Y:S02]  /*0000*/  LDC R1, c[0x0][0x28] ;  /* 0x00000a00ff017b82 */ /* 0x000e240000000800 */
[----:B0-----:R-:W-:Y:S01]  /*0010*/  VIADD R1, R1, 0xffffff70 ;  /* 0xffffff7001017836 */ /* 0x001fe20000000000 */
[----:B------:R-:W0:Y:S01]  /*0020*/  S2R R0, SR_TID.X ;  /* 0x0000000000007919 */ /* 0x000e220000002100 */
[----:B------:R-:W-:Y:S01]  /*0030*/  ELECT P0, URZ, PT ;  /* 0x00000000003f782f */ /* 0x000fe20003800000 */
[----:B------:R-:W-:Y:S01]  /*0040*/  BSSY B0, `(.L_x_436) ;  /* 0x000000e000007945 */ /* 0x000fe20003800000 */
[----:B0-----:R-:W-:-:S05]  /*0050*/  SHF.R.U32.HI R2, RZ, 0x5, R0 ;  /* 0x00000005ff027819 */ /* 0x001fca0000011600 */
[----:B------:R-:W0:Y:S02]  /*0060*/  SHFL.IDX PT, R3, R2, RZ, 0x1f ;  /* 0x00001fff02037589 */ /* 0x000e2400000e0000 */
[----:B0-----:R-:W-:Y:S02]  /*0070*/  ISETP.EQ.AND P0, PT, R3, RZ, P0 ;  /* 0x000000ff0300720c */ /* 0x001fe40000702270 */
[----:B------:R-:W-:-:S11]  /*0080*/  SHF.R.U32.HI R3, RZ, 0x7, R0 ;  /* 0x00000007ff037819 */ /* 0x000fd60000011600 */
[----:B------:R-:W-:Y:S05]  /*0090*/  @!P0 BRA `(.L_x_437) ;  /* 0x0000000000208947 */ /* 0x000fea0003800000 */
[----:B------:R-:W-:Y:S02]  /*00a0*/  ULDC.64 UR4, c[0x0][0x198] ;  /* 0x0000660000047ab9 */ /* 0x000fe40000000a00 */
[----:B------:R-:W-:Y:S02]  /*00b0*/  UIADD3 UR6, UP0, UR4, 0x570, URZ ;  /* 0x0000057004067890 */ /* 0x000fe4000ff1e03f */
[----:B------:R-:W-:Y:S02]  /*00c0*/  UIADD3 UR4, UP1, UR4, 0x670, URZ ;  /* 0x0000067004047890 */ /* 0x000fe4000ff3e03f */
[----:B------:R-:W-:Y:S02]  /*00d0*/  UIADD3.X UR7, URZ, UR5, URZ, UP0, !UPT ;  /* 0x000000053f077290 */ /* 0x000fe400087fe43f */
[----:B------:R-:W-:-:S07]  /*00e0*/  UIADD3.X UR5, URZ, UR5, URZ, UP1, !UPT ;  /* 0x000000053f057290 */ /* 0x000fce0008ffe43f */
[----:B------:R0:W-:Y:S02]  /*00f0*/  UTMACCTL.PF [UR6] ;  /* 0x00000000060079b9 */ /* 0x0001e40008040000 */
[----:B------:R0:W-:Y:S02]  /*0100*/  UTMACCTL.PF [UR4] ;  /* 0x00000000040079b9 */ /* 0x0001e40008040000 */
[----:B0-----:R-:W-:Y:S01]  /*0110*/  NOP ;  /* 0x0000000000007918 */ /* 0x001fe20000000000 */
.L_x_437:
[----:B------:R-:W-:Y:S05]  /*0120*/  BSYNC B0 ;  /* 0x0000000000007941 */ /* 0x000fea0003800000 */
.L_x_436:
[----:B------:R-:W-:Y:S01]  /*0130*/  VOTEU.ANY UP0, P0 ;  /* 0x00000000003f7886 */ /* 0x000fe20000000100 */
[----:B------:R-:W0:Y:S01]  /*0140*/  SHFL.IDX PT, R3, R3, RZ, 0x1f ;  /* 0x00001fff03037589 */ /* 0x000e2200000e0000 */
[----:B------:R-:W-:Y:S01]  /*0150*/  UMOV UR4, 0x80 ;  /* 0x0000008000047882 */ /* 0x000fe20000000000 */
[----:B------:R-:W-:Y:S01]  /*0160*/  UMOV UR7, 0x100 ;  /* 0x0000010000077882 */ /* 0x000fe20000000000 */
[----:B------:R-:W-:Y:S01]  /*0170*/  VOTEU.ANY UP1, P0 ;  /* 0x00000000003f7886 */ /* 0x000fe20000020100 */
[----:B------:R-:W1:Y:S01]  /*0180*/  @UP0 S2UR UR8, SR_CgaCtaId ;  /* 0x00000000000809c3 */ /* 0x000e620000008800 */
[----:B------:R-:W2:Y:S01]  /*0190*/  SHFL.IDX PT, R4, R2, RZ, 0x1f ;  /* 0x00001fff02047589 */ /* 0x000ea200000e0000 */
[----:B------:R-:W-:Y:S01]  /*01a0*/  @UP0 UMOV UR6, 0x400 ;  /* 0x0000040000060882 */ /* 0x000fe20000000000 */
[----:B------:R-:W-:-:S04]  /*01b0*/  @UP0 UIADD3 UR4, -UR4, 0x100000, URZ ;  /* 0x0010000004040890 */ /* 0x000fc8000fffe13f */
[----:B------:R-:W-:Y:S02]  /*01c0*/  @UP0 USHF.L.U32 UR5, UR4, 0xb, URZ ;  /* 0x0000000b04050899 */ /* 0x000fe4000800063f */
[----:B------:R-:W-:Y:S01]  /*01d0*/  @UP0 USHF.L.U32 UR4, UR4, 0x1, URZ ;  /* 0x0000000104040899 */ /* 0x000fe2000800063f */
[----:B------:R-:W-:Y:S01]  /*01e0*/  VOTEU.ANY UP2, P0 ;  /* 0x00000000003f7886 */ /* 0x000fe20000040100 */
[----:B0-----:R-:W-:Y:S01]  /*01f0*/  R2UR UR9, R3 ;  /* 0x00000000030972ca */ /* 0x001fe200000e0000 */
[----:B-1----:R-:W-:Y:S01]  /*0200*/  @UP0 ULEA UR8, UR8, UR6, 0x18 ;  /* 0x0000000608080291 */ /* 0x002fe2000f8ec03f */
[----:B--2---:R-:W-:Y:S01]  /*0210*/  ISETP.NE.AND P1, PT, R4, RZ, PT ;  /* 0x000000ff0400720c */ /* 0x004fe20003f25270 */
[----:B------:R-:W-:-:S04]  /*0220*/  @UP0 UIADD3 UR6, -UR7, 0x100000, URZ ;  /* 0x0010000007060890 */ /* 0x000fc8000fffe13f */
[----:B------:R-:W-:Y:S02]  /*0230*/  @UP0 USHF.L.U32 UR7, UR6, 0xb, URZ ;  /* 0x0000000b06070899 */ /* 0x000fe4000800063f */
[----:B------:R-:W-:-:S04]  /*0240*/  @UP0 USHF.L.U32 UR6, UR6, 0x1, URZ ;  /* 0x0000000106060899 */ /* 0x000fc8000800063f */
[----:B------:R-:W-:Y:S01]  /*0250*/  UISETP.NE.AND UP0, UPT, UR9, URZ, UPT ;  /* 0x0000003f0900728c */ /* 0x000fe2000bf05270 */
[----:B------:R-:W0:Y:S02]  /*0260*/  FENCE.VIEW.ASYNC.S ;  /* 0x00000000000073c6 */ /* 0x000e240000000000 */
[----:B0-----:R0:W1:Y:S05]  /*0270*/  @UP1 SYNCS.EXCH.64 URZ, [UR8+0x2a800], UR4 ;  /* 0x02a80004083f15b2 */ /* 0x00106a0008000100 */
[----:B------:R0:W2:Y:S01]  /*0280*/  @UP2 SYNCS.EXCH.64 URZ, [UR8+0x2a820], UR6 ;  /* 0x02a82006083f25b2 */ /* 0x0000a20008000100 */
        /* <DEDUP_REMOVED lines=14> */
[----:B0-----:R3:W4:Y:S08]  /*0370*/  SYNCS.EXCH.64 URZ, [UR8+0x2a830], UR4 ;  /* 0x02a83004083f75b2 */ /* 0x0017300008000100 */
[----:B------:R3:W0:Y:S01]  /*0380*/  SYNCS.EXCH.64 URZ, [UR8+0x2a840], UR6 ;  /* 0x02a84006083f75b2 */ /* 0x0006220008000100 */
[----:B------:R3:W0:Y:S01]  /*0390*/  SYNCS.EXCH.64 URZ, [UR8+0x2a838], UR4 ;  /* 0x02a83804083f75b2 */ /* 0x0006220008000100 */
[----:B------:R3:W0:Y:S02]  /*03a0*/  SYNCS.EXCH.64 URZ, [UR8+0x2a848], UR6 ;  /* 0x02a84806083f75b2 */ /* 0x0006240008000100 */
[----:B---3--:R-:W-:Y:S01]  /*03b0*/  NOP ;  /* 0x0000000000007918 */ /* 0x008fe20000000000 */
.L_x_438:
[----:B------:R-:W3:Y:S01]  /*03c0*/  SHFL.IDX PT, R3, R2, RZ, 0x1f ;  /* 0x00001fff02037589 */ /* 0x000ee200000e0000 */
[----:B------:R-:W-:Y:S01]  /*03d0*/  NOP ;  /* 0x0000000000007918 */ /* 0x000fe20000000000 */
[----:B---3--:R-:W-:-:S13]  /*03e0*/  ISETP.NE.AND P0, PT, R3, RZ, PT ;  /* 0x000000ff0300720c */ /* 0x008fda0003f05270 */
        /* <DEDUP_REMOVED lines=17> */
[----:B------:R3:W0:Y:S02]  /*0500*/  SYNCS.EXCH.64 URZ, [UR8+0x2a868], UR6 ;  /* 0x02a86806083f75b2 */ /* 0x0006240008000100 */
[----:B---3--:R-:W-:Y:S01]  /*0510*/  NOP ;  /* 0x0000000000007918 */ /* 0x008fe20000000000 */
.L_x_439:
[----:B------:R-:W3:Y:S01]  /*0520*/  SHFL.IDX PT, R3, R2, RZ, 0x1f ;  /* 0x00001fff02037589 */ /* 0x000ee200000e0000 */
[----:B------:R-:W-:Y:S01]  /*0530*/  NOP ;  /* 0x0000000000007918 */ /* 0x000fe20000000000 */
[----:B---3--:R-:W-:-:S13]  /*0540*/  ISETP.NE.AND P0, PT, R3, RZ, PT ;  /* 0x000000ff0300720c */ /* 0x008fda0003f05270 */
        /* <DEDUP_REMOVED lines=13> */
[----:B------:R3:W0:Y:S02]  /*0620*/  SYNCS.EXCH.64 URZ, [UR6+0x2a888], UR4 ;  /* 0x02a88804063f75b2 */ /* 0x0006240008000100 */
[----:B---3--:R-:W-:Y:S01]  /*0630*/  NOP ;  /* 0x0000000000007918 */ /* 0x008fe20000000000 */
.L_x_440:
        /* <DEDUP_REMOVED lines=22> */
.L_x_441:
        /* <DEDUP_REMOVED lines=22> */
.L_x_442:
[----:B------:R-:W-:Y:S01]  /*0900*/  PLOP3.LUT P0, PT, PT, PT, UP0, 0x80, 0x0 ;  /* 0x000000000000781c */ /* 0x000fe20003f0f008 */
[----:B------:R-:W-:Y:S01]  /*0910*/  UMOV UR60, 0x1 ;  /* 0x00000001003c7882 */ /* 0x000fe20000000000 */
[----:B------:R-:W-:Y:S01]  /*0920*/  NOP ;  /* 0x0000000000007918 */ /* 0x000fe20000000000 */
[----:B------:R-:W-:Y:S01]  /*0930*/  USEL UR60, UR60, 0x2, !UP0 ;  /* 0x000000023c3c7887 */ /* 0x000fe2000c000000 */
[----:B------:R-:W-:Y:S01]  /*0940*/  BSSY B9, `(.L_x_443) ;  /* 0x0001fa1000097945 */ /* 0x000fe20003800000 */
[----:B------:R-:W-:Y:S01]  /*0950*/  ULDC.64 UR56, c[0x0][0x208] ;  /* 0x0000820000387ab9 */ /* 0x000fe20000000a00 */
[----:B012-4-:R-:W-:Y:S07]  /*0960*/  BAR.SYNC.DEFER_BLOCKING 0x0 ;  /* 0x0000000000007b1d */ /* 0x017fee0000010000 */
[----:B------:R-:W-:Y:S05]  /*0970*/  @!P0 BRA `(.L_x_444) ;  /* 0x00000188002c8947 */ /* 0x000fea0003800000 */
.L_x_445:
[----:B------:R-:W-:-:S08]  /*0980*/  NOP ;  /* 0x0000000000007918 */ /* 0x000fd00000000000 */
[----:B------:R-:W0:Y:S02]  /*0990*/  USETMAXREG.TRY_ALLOC.CTAPOOL UP0, 0xe8 ;  /* 0x000000e8000079c8 */ /* 0x000e240008000600 */
[----:B0-----:R-:W-:-:S13]  /*09a0*/  PLOP3.LUT P0, PT, PT, PT, UP0, 0x80, 0x0 ;  /* 0x000000000000781c */ /* 0x001fda0003f0f008 */
[----:B------:R-:W-:Y:S05]  /*09b0*/  @!P0 BRA `(.L_x_445) ;  /* 0xfffffffc00f08947 */ /* 0x000fea000383ffff */
[----:B------:R-:W0:Y:S08]  /*09c0*/  S2UR UR4, SR_CgaCtaId ;  /* 0x00000000000479c3 */ /* 0x000e300000008800 */
[----:B------:R-:W-:Y:S06]  /*09d0*/  BAR.ARV 0x8, 0x180 ;  /* 0x0206000000007b1d */ /* 0x000fec0000002000 */
[----:B------:R-:W-:-:S02]  /*09e0*/  MOV R2, 0x400 ;  /* 0x0000040000027802 */ /* 0x000fc40000000f00 */
[----:B------:R-:W-:Y:S01]  /*09f0*/  BAR.SYNC.DEFER_BLOCKING 0x5, 0x180 ;  /* 0x0146000000007b1d */ /* 0x000fe20000010000 */
[----:B0-----:R-:W-:-:S05]  /*0a00*/  IMAD.U32 R183, RZ, RZ, UR4 ;  /* 0x00000004ffb77e24 */ /* 0x001fca000f8e00ff */
[----:B------:R-:W-:Y:S01]  /*0a10*/  ULDC UR4, c[0x0][0xc3c] ;  /* 0x00030f0000047ab9 */ /* 0x000fe20000000800 */
[----:B------:R-:W-:-:S05]  /*0a20*/  LEA R2, R183, R2, 0x18 ;  /* 0x00000002b7027211 */ /* 0x000fca00078ec0ff */
[----:B------:R-:W0:Y:S01]  /*0a30*/  LDS.128 R144, [R2+0x2a8d0] ;  /* 0x02a8d00002907984 */ /* 0x000e220000000c00 */
[----:B------:R-:W-:Y:S06]  /*0a40*/  BAR.ARV 0x4, 0x180 ;  /* 0x0106000000007b1d */ /* 0x000fec0000002000 */
[----:B0-----:R-:W-:-:S13]  /*0a50*/  ISETP.GE.AND P0, PT, R147, UR4, PT ;  /* 0x0000000493007c0c */ /* 0x001fda000bf06270 */
[----:B------:R-:W-:Y:S05]  /*0a60*/  @P0 BRA `(.L_x_446) ;  /* 0x000001f800380947 */ /* 0x000fea0003800000 */
[----:B------:R-:W-:Y:S01]  /*0a70*/  IADD3 R0, R0, -0x80, RZ ;  /* 0xffffff8000007810 */ /* 0x000fe20007ffe0ff */
[----:B------:R-:W-:Y:S01]  /*0a80*/  IMAD.MOV.U32 R191, RZ, RZ, RZ ;  /* 0x000000ffffbf7224 */ /* 0x000fe200078e00ff */
[----:B------:R-:W-:Y:S01]  /*0a90*/  R2UR UR59, R2 ;  /* 0x00000000023b72ca */ /* 0x000fe200000e0000 */
[----:B------:R-:W-:Y:S01]  /*0aa0*/  IMAD.MOV.U32 R181, RZ, RZ, RZ ;  /* 0x000000ffffb57224 */ /* 0x000fe200078e00ff */
[----:B------:R-:W-:Y:S01]  /*0ab0*/  SHF.R.S32.HI R3, RZ, 0x1f, R0 ;  /* 0x0000001fff037819 */ /* 0x000fe20000011400 */
[----:B------:R-:W-:Y:S01]  /*0ac0*/  IMAD.MOV.U32 R174, RZ, RZ, RZ ;  /* 0x000000ffffae7224 */ /* 0x000fe200078e00ff */
[----:B------:R-:W-:Y:S01]  /*0ad0*/  MOV R167, RZ ;  /* 0x000000ff00a77202 */ /* 0x000fe20000000f00 */
[----:B------:R-:W-:Y:S01]  /*0ae0*/  ULOP3.LUT UR58, UR60, 0x1, URZ, 0xfc, !UPT ;  /* 0x000000013c3a7892 */ /* 0x000fe2000f8efc3f */
[CC--:B------:R-:W-:Y:S02]  /*0af0*/  LEA.HI R5, R3.reuse, R0.reuse, RZ, 0x4 ;  /* 0x0000000003057211 */ /* 0x0c0fe400078f20ff */
[----:B------:R-:W-:-:S02]  /*0b00*/  LEA.HI R8, R3, R0, RZ, 0x2 ;  /* 0x0000000003087211 */ /* 0x000fc400078f10ff */
[----:B------:R-:W-:Y:S02]  /*0b10*/  SHF.R.S32.HI R6, RZ, 0x4, R5 ;  /* 0x00000004ff067819 */ /* 0x000fe40000011405 */
[----:B------:R-:W-:Y:S01]  /*0b20*/  LOP3.LUT R9, R8, 0xfffffffc, RZ, 0xc0, !PT ;  /* 0xfffffffc08097812 */ /* 0x000fe200078ec0ff */
[----:B------:R-:W-:Y:S01]  /*0b30*/  UIADD3 UR59, UR59, 0xc400, URZ ;  /* 0x0000c4003b3b7890 */ /* 0x000fe2000fffe03f */
[----:B------:R-:W-:Y:S02]  /*0b40*/  LEA.HI R4, R3, R0, RZ, 0x7 ;  /* 0x0000000003047211 */ /* 0x000fe400078f38ff */
[----:B------:R-:W-:Y:S01]  /*0b50*/  LEA.HI R7, R5, R6, RZ, 0x1 ;  /* 0x0000000605077211 */ /* 0x000fe200078f08ff */
[----:B------:R-:W-:Y:S01]  /*0b60*/  IMAD.IADD R214, R0, 0x1, -R9 ;  /* 0x0000000100d67824 */ /* 0x000fe200078e0a09 */
[----:B------:R-:W-:Y:S02]  /*0b70*/  LOP3.LUT R11, R4, 0xffffff80, RZ, 0xc0, !PT ;  /* 0xffffff80040b7812 */ /* 0x000fe400078ec0ff */
[----:B------:R-:W-:Y:S01]  /*0b80*/  LOP3.LUT R7, R7, 0x1ffffffe, RZ, 0xc0, !PT ;  /* 0x1ffffffe07077812 */ /* 0x000fe200078ec0ff */
[----:B------:R-:W-:Y:S01]  /*0b90*/  IMAD.SHL.U32 R160, R214, 0x4, RZ ;  /* 0x00000004d6a07824 */ /* 0x000fe200078e00ff */
[CC--:B------:R-:W-:Y:S01]  /*0ba0*/  LEA.HI R217, R3.reuse, R0.reuse, RZ, 0x3 ;  /* 0x0000000003d97211 */ /* 0x0c0fe200078f18ff */
[----:B------:R-:W-:Y:S01]  /*0bb0*/  IMAD.IADD R220, R0, 0x1, -R11 ;  /* 0x0000000100dc7824 */ /* 0x000fe200078e0a0b */
[----:B------:R-:W-:Y:S01]  /*0bc0*/  IADD3 R7, R6, -R7, RZ ;  /* 0x8000000706077210 */ /* 0x000fe20007ffe0ff */
[C---:B------:R-:W-:Y:S01]  /*0bd0*/  VIADD R169, R160.reuse, 0x20 ;  /* 0x00000020a0a97836 */ /* 0x040fe20000000000 */
[----:B------:R-:W-:Y:S01]  /*0be0*/  LEA.HI R6, R3, R0, RZ, 0x5 ;  /* 0x0000000003067211 */ /* 0x000fe200078f28ff */
[C---:B------:R-:W-:Y:S01]  /*0bf0*/  VIADD R173, R160.reuse, 0x50 ;  /* 0x00000050a0ad7836 */ /* 0x040fe20000000000 */
[----:B------:R-:W-:Y:S01]  /*0c00*/  LOP3.LUT R3, R217, 0xfffffff8, RZ, 0xc0, !PT ;  /* 0xfffffff8d9037812 */ /* 0x000fe200078ec0ff */
[C---:B------:R-:W-:Y:S01]  /*0c10*/  IMAD.IADD R13, R160.reuse, 0x1, R169 ;  /* 0x00000001a00d7824 */ /* 0x040fe200078e02a9 */
[----:B------:R-:W-:Y:S01]  /*0c20*/  LOP3.LUT R5, R5, 0x3fffff0, RZ, 0xc0, !PT ;  /* 0x03fffff005057812 */ /* 0x000fe200078ec0ff */
[----:B------:R-:W-:Y:S01]  /*0c30*/  IMAD.SHL.U32 R20, R173, 0x2, RZ ;  /* 0x00000002ad147824 */ /* 0x000fe200078e00ff */
[C---:B------:R-:W-:Y:S01]  /*0c40*/  IADD3 R171, R160.reuse, 0x40, RZ ;  /* 0x00000040a0ab7810 */ /* 0x040fe20007ffe0ff */
[----:B------:R-:W-:Y:S01]  /*0c50*/  VIADD R170, R160, 0x10 ;  /* 0x00000010a0aa7836 */ /* 0x000fe20000000000 */
[----:B------:R-:W-:Y:S01]  /*0c60*/  SHF.R.S32.HI R9, RZ, 0x1f, R220 ;  /* 0x0000001fff097819 */ /* 0x000fe200000114dc */
[----:B------:R-:W-:Y:S01]  /*0c70*/  IMAD.SHL.U32 R225, R169, 0x2, RZ ;  /* 0x00000002a9e17824 */ /* 0x000fe200078e00ff */
[----:B------:R-:W-:Y:S01]  /*0c80*/  IADD3 R186, R0, -R3, RZ ;  /* 0x8000000300ba7210 */ /* 0x000fe20007ffe0ff */
[----:B------:R-:W-:Y:S01]  /*0c90*/  IMAD.SHL.U32 R222, R170, 0x2, RZ ;  /* 0x00000002aade7824 */ /* 0x000fe200078e00ff */
[----:B------:R-:W-:Y:S01]  /*0ca0*/  SHF.R.S32.HI R6, RZ, 0x5, R6 ;  /* 0x00000005ff067819 */ /* 0x000fe20000011406 */
[----:B------:R-:W-:Y:S01]  /*0cb0*/  IMAD.SHL.U32 R229, R171, 0x2, RZ ;  /* 0x00000002abe57824 */ /* 0x000fe200078e00ff */
[----:B------:R-:W-:Y:S01]  /*0cc0*/  IADD3 R5, R0, -R5, RZ ;  /* 0x8000000500057210 */ /* 0x000fe20007ffe0ff */
[----:B------:R-:W-:Y:S01]  /*0cd0*/  IMAD.IADD R0, R160, 0x1, R171 ;  /* 0x00000001a0007824 */ /* 0x000fe200078e02ab */
[--C-:B------:R-:W-:Y:S01]  /*0ce0*/  SHF.R.S32.HI R166, RZ, 0x2, R8.reuse ;  /* 0x00000002ffa67819 */ /* 0x100fe20000011408 */
[C---:B------:R-:W-:Y:S01]  /*0cf0*/  IMAD.SHL.U32 R179, R6.reuse, 0x200, RZ ;  /* 0x0000020006b37824 */ /* 0x040fe200078e00ff */
[----:B------:R-:W-:Y:S01]  /*0d00*/  SHF.R.S32.HI R3, RZ, 0x1f, R8 ;  /* 0x0000001fff037819 */ /* 0x000fe20000011408 */
[----:B------:R-:W-:Y:S01]  /*0d10*/  IMAD R16, R6, 0x10, R5 ;  /* 0x0000001006107824 */ /* 0x000fe200078e0205 */
[----:B------:R-:W-:Y:S01]  /*0d20*/  LEA.HI R10, R9, R220, RZ, 0x2 ;  /* 0x000000dc090a7211 */ /* 0x000fe200078f10ff */
[----:B------:R-:W-:Y:S01]  /*0d30*/  IMAD.SHL.U32 R184, R186, 0x8, RZ ;  /* 0x00000008bab87824 */ /* 0x000fe200078e00ff */
[----:B------:R-:W-:Y:S01]  /*0d40*/  LEA.HI R3, R3, R166, RZ, 0x3 ;  /* 0x000000a603037211 */ /* 0x000fe200078f18ff */
[----:B------:R-:W-:Y:S01]  /*0d50*/  IMAD R15, R16, 0x8, R7 ;  /* 0x00000008100f7824 */ /* 0x000fe200078e0207 */
[--C-:B------:R-:W-:Y:S01]  /*0d60*/  SHF.R.S32.HI R11, RZ, 0x2, R10.reuse ;  /* 0x00000002ff0b7819 */ /* 0x100fe2000001140a */
[----:B------:R-:W-:Y:S01]  /*0d70*/  VIADD R185, R184, 0x40 ;  /* 0x00000040b8b97836 */ /* 0x000fe20000000000 */
[----:B------:R-:W-:-:S02]  /*0d80*/  SHF.R.S32.HI R12, RZ, 0x1f, R10 ;  /* 0x0000001fff0c7819 */ /* 0x000fc4000001140a */
[----:B------:R-:W-:Y:S02]  /*0d90*/  SHF.R.S32.HI R5, RZ, 0x1f, R0 ;  /* 0x0000001fff057819 */ /* 0x000fe40000011400 */
[----:B------:R-:W-:Y:S02]  /*0da0*/  IADD3 R18, R166, 0x40, RZ ;  /* 0x00000040a6127810 */ /* 0x000fe40007ffe0ff */
[----:B------:R-:W-:Y:S02]  /*0db0*/  LOP3.LUT R3, R3, 0xfffffff8, RZ, 0xc0, !PT ;  /* 0xfffffff803037812 */ /* 0x000fe400078ec0ff */
[----:B------:R-:W-:Y:S01]  /*0dc0*/  LEA.HI R12, R12, R11, RZ, 0x3 ;  /* 0x0000000b0c0c7211 */ /* 0x000fe200078f18ff */
[----:B------:R-:W-:Y:S01]  /*0dd0*/  IMAD.SHL.U32 R168, R18, 0x40, RZ ;  /* 0x0000004012a87824 */ /* 0x000fe200078e00ff */
[----:B------:R-:W-:Y:S01]  /*0de0*/  SHF.R.S32.HI R19, RZ, 0x7, R4 ;  /* 0x00000007ff137819 */ /* 0x000fe20000011404 */
[----:B------:R-:W-:Y:S01]  /*0df0*/  IMAD.IADD R219, R166, 0x1, -R3 ;  /* 0x00000001a6db7824 */ /* 0x000fe200078e0a03 */
[----:B------:R-:W-:-:S02]  /*0e00*/  LEA.HI R164, R5, R0, RZ, 0x3 ;  /* 0x0000000005a47211 */ /* 0x000fc400078f18ff */
[----:B------:R-:W-:Y:S01]  /*0e10*/  LEA.HI R5, R5, R0, RZ, 0x6 ;  /* 0x0000000005057211 */ /* 0x000fe200078f30ff */
[----:B------:R-:W-:Y:S01]  /*0e20*/  IMAD.SHL.U32 R177, R219, 0x40, RZ ;  /* 0x00000040dbb17824 */ /* 0x000fe200078e00ff */
[----:B------:R-:W-:Y:S01]  /*0e30*/  SHF.R.S32.HI R0, RZ, 0x1f, R18 ;  /* 0x0000001fff007819 */ /* 0x000fe20000011412 */
[----:B------:R0:W-:Y:S01]  /*0e40*/  STL [R1+0x64], R19 ;  /* 0x0000641301007387 */ /* 0x0001e20000100800 */
[----:B------:R-:W-:Y:S02]  /*0e50*/  LOP3.LUT R12, R12, 0xfffffff8, RZ, 0xc0, !PT ;  /* 0xfffffff80c0c7812 */ /* 0x000fe400078ec0ff */
[----:B------:R-:W-:Y:S02]  /*0e60*/  LEA.HI R9, R9, R220, RZ, 0x5 ;  /* 0x000000dc09097211 */ /* 0x000fe400078f28ff */
[----:B------:R-:W-:Y:S01]  /*0e70*/  LEA.HI R4, R4, R19, RZ, 0x1 ;  /* 0x0000001304047211 */ /* 0x000fe200078f08ff */
[----:B------:R-:W-:Y:S01]  /*0e80*/  IMAD.IADD R12, R11, 0x1, -R12 ;  /* 0x000000010b0c7824 */ /* 0x000fe200078e0a0c */
[----:B------:R-:W-:-:S02]  /*0e90*/  SHF.R.S32.HI R14, RZ, 0x1f, R13 ;  /* 0x0000001fff0e7819 */ /* 0x000fc4000001140d */
[----:B------:R-:W-:Y:S01]  /*0ea0*/  LEA.HI R0, R0, R18, RZ, 0x3 ;  /* 0x0000001200007211 */ /* 0x000fe200078f18ff */
[----:B------:R-:W-:Y:S01]  /*0eb0*/  IMAD.MOV.U32 R18, RZ, RZ, RZ ;  /* 0x000000ffff127224 */ /* 0x000fe200078e00ff */
[----:B------:R-:W-:Y:S02]  /*0ec0*/  SHF.R.S32.HI R9, RZ, 0x5, R9 ;  /* 0x00000005ff097819 */ /* 0x000fe40000011409 */
[----:B------:R-:W-:Y:S02]  /*0ed0*/  LOP3.LUT R4, R4, 0x3fffffe, RZ, 0xc0, !PT ;  /* 0x03fffffe04047812 */ /* 0x000fe400078ec0ff */
[CC--:B------:R-:W-:Y:S01]  /*0ee0*/  LEA.HI R163, R14.reuse, R13.reuse, RZ, 0x3 ;  /* 0x0000000d0ea37211 */ /* 0x0c0fe200078f18ff */
[----:B------:R-:W-:Y:S01]  /*0ef0*/  IMAD R9, R9, 0x10, R12 ;  /* 0x0000001009097824 */ /* 0x000fe200078e020c */
[----:B------:R-:W-:Y:S01]  /*0f00*/  LEA.HI R13, R14, R13, RZ, 0x6 ;  /* 0x0000000d0e0d7211 */ /* 0x000fe200078f30ff */
[----:B------:R-:W-:Y:S01]  /*0f10*/  IMAD.IADD R4, R19, 0x1, -R4 ;  /* 0x0000000113047824 */ /* 0x000fe200078e0a04 */
[----:B------:R-:W-:-:S02]  /*0f20*/  SHF.L.U32 R0, R0, 0x6, RZ ;  /* 0x0000000600007819 */ /* 0x000fc400000006ff */
[----:B------:R-:W-:Y:S01]  /*0f30*/  LOP3.LUT R177, R177, 0x1c0, RZ, 0xc0, !PT ;  /* 0x000001c0b1b17812 */ /* 0x000fe200078ec0ff */
[----:B------:R-:W-:Y:S01]  /*0f40*/  IMAD.SHL.U32 R13, R13, 0x80, RZ ;  /* 0x000000800d0d7824 */ /* 0x000fe200078e00ff */
[----:B------:R-:W-:Y:S02]  /*0f50*/  LOP3.LUT R180, R0, 0xfffffe00, RZ, 0xc0, !PT ;  /* 0xfffffe0000b47812 */ /* 0x000fe400078ec0ff */
[----:B------:R-:W-:Y:S02]  /*0f60*/  LOP3.LUT R168, R168, 0x1c0, RZ, 0xc0, !PT ;  /* 0x000001c0a8a87812 */ /* 0x000fe400078ec0ff */
[----:B------:R-:W-:Y:S02]  /*0f70*/  SHF.L.U32 R0, R5, 0x7, RZ ;  /* 0x0000000705007819 */ /* 0x000fe400000006ff */
[----:B------:R-:W-:Y:S02]  /*0f80*/  SHF.R.U32.HI R178, RZ, 0x3, R177 ;  /* 0x00000003ffb27819 */ /* 0x000fe400000116b1 */
[----:B------:R-:W-:-:S02]  /*0f90*/  LOP3.LUT R3, R177, 0x38, R163, 0xf8, !PT ;  /* 0x00000038b1037812 */ /* 0x000fc400078ef8a3 */
[----:B------:R-:W-:Y:S02]  /*0fa0*/  LEA R11, R4, R9, 0x6 ;  /* 0x00000009040b7211 */ /* 0x000fe400078e30ff */
[----:B------:R-:W-:Y:S02]  /*0fb0*/  SHF.R.U32.HI R12, RZ, 0x3, R168 ;  /* 0x00000003ff0c7819 */ /* 0x000fe400000116a8 */
[----:B------:R-:W-:Y:S01]  /*0fc0*/  LOP3.LUT R4, R168, 0x38, R163, 0xf8, !PT ;  /* 0x00000038a8047812 */ /* 0x000fe200078ef8a3 */
[----:B------:R-:W-:Y:S01]  /*0fd0*/  STL [R1+0x68], R11 ;  /* 0x0000680b01007387 */ /* 0x000fe20000100800 */
[----:B------:R-:W-:Y:S02]  /*0fe0*/  LOP3.LUT R6, R0, 0xffffe000, RZ, 0xc0, !PT ;  /* 0xffffe00000067812 */ /* 0x000fe400078ec0ff */
[----:B------:R-:W-:Y:S01]  /*0ff0*/  LOP3.LUT R13, R13, 0xffffe000, RZ, 0xc0, !PT ;  /* 0xffffe0000d0d7812 */ /* 0x000fe200078ec0ff */
[----:B------:R-:W-:Y:S01]  /*1000*/  STL [R1+0x40], R20 ;  /* 0x0000401401007387 */ /* 0x000fe20000100800 */
[----:B------:R-:W-:-:S02]  /*1010*/  LOP3.LUT R0, R3, R178, RZ, 0x3c, !PT ;  /* 0x000000b203007212 */ /* 0x000fc400078e3cff */
[--C-:B------:R-:W-:Y:S02]  /*1020*/  LOP3.LUT R5, R177, 0x38, R164.reuse, 0xf8, !PT ;  /* 0x00000038b1057812 */ /* 0x100fe400078ef8a4 */
[----:B------:R-:W-:Y:S02]  /*1030*/  LOP3.LUT R3, R4, R12, RZ, 0x3c, !PT ;  /* 0x0000000c04037212 */ /* 0x000fe400078e3cff */
[----:B------:R-:W-:Y:S02]  /*1040*/  IADD3 R4, R0, R13, R179 ;  /* 0x0000000d00047210 */ /* 0x000fe40007ffe0b3 */
[----:B------:R-:W-:Y:S02]  /*1050*/  LOP3.LUT R7, R168, 0x38, R164, 0xf8, !PT ;  /* 0x00000038a8077812 */ /* 0x000fe400078ef8a4 */
[----:B------:R-:W-:Y:S02]  /*1060*/  LOP3.LUT R5, R5, R178, RZ, 0x3c, !PT ;  /* 0x000000b205057212 */ /* 0x000fe400078e3cff */
[----:B------:R-:W-:-:S02]  /*1070*/  LEA.HI R0, R214, R214, RZ, 0x1 ;  /* 0x000000d6d6007211 */ /* 0x000fc400078f08ff */
[----:B------:R-:W-:Y:S02]  /*1080*/  IADD3 R13, R3, R13, R180 ;  /* 0x0000000d030d7210 */ /* 0x000fe40007ffe0b4 */
[----:B------:R-:W-:Y:S02]  /*1090*/  LOP3.LUT R7, R7, R12, RZ, 0x3c, !PT ;  /* 0x0000000c07077212 */ /* 0x000fe400078e3cff */
[----:B------:R-:W-:Y:S02]  /*10a0*/  IADD3 R8, R5, R6, R179 ;  /* 0x0000000605087210 */ /* 0x000fe40007ffe0b3 */
[----:B------:R-:W-:Y:S02]  /*10b0*/  LOP3.LUT R3, R0, 0x1ffffffe, RZ, 0xc0, !PT ;  /* 0x1ffffffe00037812 */ /* 0x000fe400078ec0ff */
[----:B------:R-:W-:Y:S02]  /*10c0*/  SHF.L.U32 R16, R214, 0x3, RZ ;  /* 0x00000003d6107819 */ /* 0x000fe400000006ff */
[----:B------:R-:W-:-:S02]  /*10d0*/  SHF.R.S32.HI R0, RZ, 0x1f, R184 ;  /* 0x0000001fff007819 */ /* 0x000fc400000114b8 */
[----:B------:R-:W-:Y:S01]  /*10e0*/  LOP3.LUT R5, R10, 0x7ffffffc, RZ, 0xc0, !PT ;  /* 0x7ffffffc0a057812 */ /* 0x000fe200078ec0ff */
[C---:B0-----:R-:W-:Y:S01]  /*10f0*/  VIADD R19, R16.reuse, 0x60 ;  /* 0x0000006010137836 */ /* 0x041fe20000000000 */
[----:B------:R-:W-:Y:S01]  /*1100*/  SHF.R.S32.HI R0, RZ, 0x1f, R169 ;  /* 0x0000001fff007819 */ /* 0x000fe200000114a9 */
[----:B------:R-:W-:Y:S01]  /*1110*/  VIADD R23, R16, 0xa0 ;  /* 0x000000a010177836 */ /* 0x000fe20000000000 */
[----:B------:R-:W-:Y:S01]  /*1120*/  SHF.R.S32.HI R10, RZ, 0x1f, R173 ;  /* 0x0000001fff0a7819 */ /* 0x000fe200000114ad */
[----:B------:R-:W-:Y:S01]  /*1130*/  IMAD.IADD R5, R220, 0x1, -R5 ;  /* 0x00000001dc057824 */ /* 0x000fe200078e0a05 */
[----:B------:R-:W-:Y:S02]  /*1140*/  IADD3 R6, R7, R6, R180 ;  /* 0x0000000607067210 */ /* 0x000fe40007ffe0b4 */
[----:B------:R-:W-:Y:S01]  /*1150*/  LOP3.LUT R7, R168, 0x38, R16, 0xf8, !PT ;  /* 0x00000038a8077812 */ /* 0x000fe200078ef810 */
[----:B------:R-:W-:Y:S01]  /*1160*/  IMAD.SHL.U32 R199, R5, 0x2, RZ ;  /* 0x0000000205c77824 */ /* 0x000fe200078e00ff */
[----:B------:R-:W-:-:S02]  /*1170*/  SHF.R.S32.HI R14, RZ, 0x1f, R185 ;  /* 0x0000001fff0e7819 */ /* 0x000fc400000114b9 */
[----:B------:R-:W-:Y:S01]  /*1180*/  SHF.L.U32 R14, R15, 0x3, RZ ;  /* 0x000000030f0e7819 */ /* 0x000fe200000006ff */
[----:B------:R-:W-:Y:S01]  /*1190*/  VIADD R211, R199, 0x28 ;  /* 0x00000028c7d37836 */ /* 0x000fe20000000000 */
[----:B------:R-:W-:Y:S01]  /*11a0*/  SHF.L.U64.HI R223, R169, 0x1, R0 ;  /* 0x00000001a9df7819 */ /* 0x000fe20000010200 */
[----:B------:R-:W-:Y:S01]  /*11b0*/  VIADD R208, R199, 0x40 ;  /* 0x00000040c7d07836 */ /* 0x000fe20000000000 */
[----:B------:R-:W-:Y:S01]  /*11c0*/  SHF.L.U64.HI R0, R173, 0x1, R10 ;  /* 0x00000001ad007819 */ /* 0x000fe2000001020a */
[----:B------:R-:W-:Y:S01]  /*11d0*/  STL [R1+0x70], R14 ;  /* 0x0000700e01007387 */ /* 0x000fe20000100800 */
[----:B------:R-:W-:Y:S01]  /*11e0*/  LOP3.LUT R7, R180, R7, R12, 0xf6, !PT ;  /* 0x00000007b4077212 */ /* 0x000fe200078ef60c */
[C---:B------:R-:W-:Y:S01]  /*11f0*/  VIADD R205, R199.reuse, 0x58 ;  /* 0x00000058c7cd7836 */ /* 0x040fe20000000000 */
[C---:B------:R-:W-:Y:S01]  /*1200*/  IADD3 R213, R199.reuse, 0x18, RZ ;  /* 0x00000018c7d57810 */ /* 0x040fe20007ffe0ff */
[----:B------:R0:W-:Y:S01]  /*1210*/  STL [R1+0x3c], R0 ;  /* 0x00003c0001007387 */ /* 0x0001e20000100800 */
[C---:B------:R-:W-:Y:S01]  /*1220*/  VIADD R202, R199.reuse, 0x70 ;  /* 0x00000070c7ca7836 */ /* 0x040fe20000000000 */
[C---:B------:R-:W-:Y:S01]  /*1230*/  IADD3 R210, R199.reuse, 0x30, RZ ;  /* 0x00000030c7d27810 */ /* 0x040fe20007ffe0ff */
[C---:B------:R-:W-:Y:S01]  /*1240*/  VIADD R212, R199.reuse, 0x20 ;  /* 0x00000020c7d47836 */ /* 0x040fe20000000000 */
[C---:B------:R-:W-:Y:S01]  /*1250*/  IADD3 R207, R199.reuse, 0x48, RZ ;  /* 0x00000048c7cf7810 */ /* 0x040fe20007ffe0ff */
[C---:B------:R-:W-:Y:S01]  /*1260*/  VIADD R209, R199.reuse, 0x38 ;  /* 0x00000038c7d17836 */ /* 0x040fe20000000000 */
[C---:B------:R-:W-:Y:S01]  /*1270*/  IADD3 R204, R199.reuse, 0x60, RZ ;  /* 0x00000060c7cc7810 */ /* 0x040fe20007ffe0ff */
[C---:B------:R-:W-:Y:S01]  /*1280*/  VIADD R206, R199.reuse, 0x50 ;  /* 0x00000050c7ce7836 */ /* 0x040fe20000000000 */
[----:B------:R-:W-:Y:S01]  /*1290*/  LEA R4, R4, UR59, 0x1 ;  /* 0x0000003b04047c11 */ /* 0x000fe2000f8e08ff */
[----:B------:R-:W-:Y:S01]  /*12a0*/  VIADD R203, R199, 0x68 ;  /* 0x00000068c7cb7836 */ /* 0x000fe20000000000 */
[----:B0-----:R-:W-:-:S02]  /*12b0*/  LEA R0, R7, UR59, 0x1 ;  /* 0x0000003b07007c11 */ /* 0x001fc4000f8e08ff */
[----:B------:R-:W-:Y:S02]  /*12c0*/  IADD3 R201, R199, 0x78, RZ ;  /* 0x00000078c7c97810 */ /* 0x000fe40007ffe0ff */
[----:B------:R-:W-:Y:S01]  /*12d0*/  SHF.R.S32.HI R5, RZ, 0x1f, R213 ;  /* 0x0000001fff057819 */ /* 0x000fe200000114d5 */
[----:B------:R0:W-:Y:S01]  /*12e0*/  STL [R1+0x5c], R0 ;  /* 0x00005c0001007387 */ /* 0x0001e20000100800 */
[----:B------:R-:W-:Y:S02]  /*12f0*/  IADD3 R3, R214, -R3, RZ ;  /* 0x80000003d6037210 */ /* 0x000fe40007ffe0ff */
[----:B------:R-:W-:Y:S01]  /*1300*/  SHF.R.S32.HI R5, RZ, 0x1f, R210 ;  /* 0x0000001fff057819 */ /* 0x000fe200000114d2 */
[----:B------:R1:W-:Y:S01]  /*1310*/  STL [R1+0x60], R4 ;  /* 0x0000600401007387 */ /* 0x0003e20000100800 */
[----:B------:R-:W-:Y:S02]  /*1320*/  SHF.R.S32.HI R5, RZ, 0x1f, R207 ;  /* 0x0000001fff057819 */ /* 0x000fe400000114cf */
[----:B------:R-:W-:-:S02]  /*1330*/  SHF.R.S32.HI R5, RZ, 0x1f, R204 ;  /* 0x0000001fff057819 */ /* 0x000fc400000114cc */
[----:B------:R-:W-:Y:S02]  /*1340*/  SHF.R.S32.HI R5, RZ, 0x1f, R201 ;  /* 0x0000001fff057819 */ /* 0x000fe400000114c9 */
[----:B0-----:R-:W-:Y:S02]  /*1350*/  SHF.R.S32.HI R0, RZ, 0x1f, R211 ;  /* 0x0000001fff007819 */ /* 0x001fe400000114d3 */
[----:B------:R-:W-:Y:S02]  /*1360*/  SHF.R.S32.HI R0, RZ, 0x1f, R208 ;  /* 0x0000001fff007819 */ /* 0x000fe400000114d0 */
[----:B------:R-:W-:Y:S02]  /*1370*/  SHF.R.S32.HI R0, RZ, 0x1f, R205 ;  /* 0x0000001fff007819 */ /* 0x000fe400000114cd */
[----:B------:R-:W-:Y:S02]  /*1380*/  SHF.R.S32.HI R0, RZ, 0x1f, R202 ;  /* 0x0000001fff007819 */ /* 0x000fe400000114ca */
[----:B------:R-:W-:-:S02]  /*1390*/  LEA R0, R13, UR59, 0x1 ;  /* 0x0000003b0d007c11 */ /* 0x000fc4000f8e08ff */
[----:B------:R-:W-:Y:S02]  /*13a0*/  LEA R5, R8, UR59, 0x1 ;  /* 0x0000003b08057c11 */ /* 0x000fe4000f8e08ff */
[----:B-1----:R-:W-:Y:S01]  /*13b0*/  LEA R4, R6, UR59, 0x1 ;  /* 0x0000003b06047c11 */ /* 0x002fe2000f8e08ff */
[----:B------:R0:W-:Y:S01]  /*13c0*/  STL [R1+0x50], R0 ;  /* 0x0000500001007387 */ /* 0x0001e20000100800 */
[----:B------:R-:W-:Y:S02]  /*13d0*/  IADD3 R172, R160, 0x30, RZ ;  /* 0x00000030a0ac7810 */ /* 0x000fe40007ffe0ff */
[----:B------:R-:W-:Y:S01]  /*13e0*/  IADD3 R22, R16, 0x80, RZ ;  /* 0x0000008010167810 */ /* 0x000fe20007ffe0ff */
[----:B------:R1:W-:Y:S01]  /*13f0*/  STL [R1+0x58], R5 ;  /* 0x0000580501007387 */ /* 0x0003e20000100800 */
[----:B------:R-:W-:Y:S02]  /*1400*/  SHF.R.S32.HI R221, RZ, 0x1f, R170 ;  /* 0x0000001fffdd7819 */ /* 0x000fe400000114aa */
[----:B------:R-:W-:-:S02]  /*1410*/  SHF.R.S32.HI R9, RZ, 0x1f, R172 ;  /* 0x0000001fff097819 */ /* 0x000fc400000114ac */
[----:B------:R-:W-:Y:S01]  /*1420*/  SHF.R.S32.HI R228, RZ, 0x1f, R171 ;  /* 0x0000001fffe47819 */ /* 0x000fe200000114ab */
[----:B0-----:R-:W-:Y:S01]  /*1430*/  IMAD R0, R3, 0x8, R11 ;  /* 0x0000000803007824 */ /* 0x001fe200078e020b */
[----:B------:R-:W-:Y:S02]  /*1440*/  SHF.R.S32.HI R7, RZ, 0x1f, R212 ;  /* 0x0000001fff077819 */ /* 0x000fe400000114d4 */
[----:B------:R-:W-:Y:S02]  /*1450*/  SHF.R.S32.HI R7, RZ, 0x1f, R209 ;  /* 0x0000001fff077819 */ /* 0x000fe400000114d1 */
[----:B------:R1:W-:Y:S01]  /*1460*/  STL [R1+0x6c], R0 ;  /* 0x00006c0001007387 */ /* 0x0003e20000100800 */
[----:B------:R-:W-:Y:S02]  /*1470*/  SHF.R.S32.HI R7, RZ, 0x1f, R206 ;  /* 0x0000001fff077819 */ /* 0x000fe400000114ce */
[----:B------:R-:W-:Y:S01]  /*1480*/  SHF.R.S32.HI R217, RZ, 0x3, R217 ;  /* 0x00000003ffd97819 */ /* 0x000fe200000114d9 */
[----:B------:R1:W-:Y:S01]  /*1490*/  STL [R1+0x4c], R4 ;  /* 0x00004c0401007387 */ /* 0x0003e20000100800 */
[----:B------:R-:W-:-:S02]  /*14a0*/  SHF.R.S32.HI R17, RZ, 0x1f, R16 ;  /* 0x0000001fff117819 */ /* 0x000fc40000011410 */
[----:B------:R-:W-:Y:S02]  /*14b0*/  SHF.R.S32.HI R165, RZ, 0x1f, R19 ;  /* 0x0000001fffa57819 */ /* 0x000fe40000011413 */
[----:B------:R-:W-:Y:S02]  /*14c0*/  SHF.R.S32.HI R176, RZ, 0x1f, R22 ;  /* 0x0000001fffb07819 */ /* 0x000fe40000011416 */
[----:B------:R-:W-:Y:S02]  /*14d0*/  SHF.R.S32.HI R175, RZ, 0x1f, R23 ;  /* 0x0000001fffaf7819 */ /* 0x000fe40000011417 */
[----:B------:R-:W-:Y:S02]  /*14e0*/  SHF.L.U32 R227, R172, 0x1, RZ ;  /* 0x00000001ace37819 */ /* 0x000fe400000006ff */
[----:B------:R-:W-:Y:S02]  /*14f0*/  SHF.L.U64.HI R221, R170, 0x1, R221 ;  /* 0x00000001aadd7819 */ /* 0x000fe400000102dd */
[----:B------:R-:W-:-:S02]  /*1500*/  SHF.L.U64.HI R226, R172, 0x1, R9 ;  /* 0x00000001ace27819 */ /* 0x000fc40000010209 */
[----:B------:R-:W-:Y:S02]  /*1510*/  SHF.L.U64.HI R228, R171, 0x1, R228 ;  /* 0x00000001abe47819 */ /* 0x000fe400000102e4 */
[----:B------:R-:W-:Y:S02]  /*1520*/  SHF.R.S32.HI R163, RZ, 0x3, R163 ;  /* 0x00000003ffa37819 */ /* 0x000fe400000114a3 */
[----:B------:R-:W-:Y:S02]  /*1530*/  SHF.R.S32.HI R164, RZ, 0x3, R164 ;  /* 0x00000003ffa47819 */ /* 0x000fe400000114a4 */
[----:B-1----:R-:W-:-:S07]  /*1540*/  SHF.R.S32.HI R7, RZ, 0x1f, R203 ;  /* 0x0000001fff077819 */ /* 0x002fce00000114cb */
.L_x_668:
[----:B0-----:R-:W0:Y:S01]  /*1550*/  LDC.64 R188, c[0x0][0xc88] ;  /* 0x00032200ffbc7b82 */ /* 0x001e220000000a00 */
[----:B------:R-:W-:Y:S01]  /*1560*/  ULDC.64 UR4, c[0x0][0xa28] ;  /* 0x00028a0000047ab9 */ /* 0x000fe20000000a00 */
[----:B------:R-:W-:Y:S01]  /*1570*/  ULDC.64 UR8, c[0x0][0xa18] ;  /* 0x0002860000087ab9 */ /* 0x000fe20000000a00 */
[----:B------:R-:W-:Y:S01]  /*1580*/  ULDC.64 UR6, c[0x0][0xa08] ;  /* 0x0002820000067ab9 */ /* 0x000fe20000000a00 */
[----:B0-----:R-:W-:-:S06]  /*1590*/  IMAD.WIDE R188, R147, 0x4, R188 ;  /* 0x0000000493bc7825 */ /* 0x001fcc00078e02bc */
[----:B------:R-:W2:Y:S01]  /*15a0*/  LDG.E R188, desc[UR56][R188.64] ;  /* 0x00000038bcbc7981 */ /* 0x000ea2000c1e1900 */
[----:B------:R-:W-:Y:S01]  /*15b0*/  ISETP.NE.U32.AND P2, PT, RZ, UR4, PT ;  /* 0x00000004ff007c0c */ /* 0x000fe2000bf45070 */
[----:B------:R-:W-:Y:S01]  /*15c0*/  IMAD.MOV.U32 R129, RZ, RZ, RZ ;  /* 0x000000ffff817224 */ /* 0x000fe200078e00ff */
[----:B------:R-:W-:Y:S02]  /*15d0*/  ISETP.NE.U32.AND P1, PT, RZ, UR8, PT ;  /* 0x00000008ff007c0c */ /* 0x000fe4000bf25070 */
[----:B------:R-:W-:Y:S02]  /*15e0*/  ISETP.NE.AND.EX P2, PT, RZ, UR5, PT, P2 ;  /* 0x00000005ff007c0c */ /* 0x000fe4000bf45320 */
[----:B------:R-:W-:Y:S02]  /*15f0*/  ISETP.NE.AND.EX P1, PT, RZ, UR9, PT, P1 ;  /* 0x00000009ff007c0c */ /* 0x000fe4000bf25310 */
[----:B------:R-:W-:Y:S02]  /*1600*/  ISETP.NE.U32.AND P0, PT, RZ, UR6, PT ;  /* 0x00000006ff007c0c */ /* 0x000fe4000bf05070 */
[----:B------:R-:W-:-:S02]  /*1610*/  MOV R11, RZ ;  /* 0x000000ff000b7202 */ /* 0x000fc40000000f00 */
[----:B------:R-:W-:Y:S02]  /*1620*/  ISETP.NE.AND.EX P0, PT, RZ, UR7, PT, P0 ;  /* 0x00000007ff007c0c */ /* 0x000fe4000bf05300 */
[----:B--2---:R-:W-:Y:S01]  /*1630*/  SHF.R.S32.HI R216, RZ, 0x1f, R188 ;  /* 0x0000001fffd87819 */ /* 0x004fe200000114bc */
[C---:B------:R-:W-:Y:S02]  /*1640*/  IMAD.SHL.U32 R189, R188.reuse, 0x4, RZ ;  /* 0x00000004bcbd7824 */ /* 0x040fe400078e00ff */
[C---:B---3--:R-:W-:Y:S02]  /*1650*/  @P2 LEA R6, P3, R188.reuse, UR4, 0x2 ;  /* 0x00000004bc062c11 */ /* 0x048fe4000f8610ff */
[C-C-:B------:R-:W-:Y:S02]  /*1660*/  SHF.L.U64.HI R190, R188.reuse, 0x2, R216.reuse ;  /* 0x00000002bcbe7819 */ /* 0x140fe400000102d8 */
[----:B------:R-:W-:Y:S01]  /*1670*/  @P2 LEA.HI.X R7, R188, UR5, R216, 0x2, P3 ;  /* 0x00000005bc072c11 */ /* 0x000fe200098f14d8 */
[----:B------:R-:W-:Y:S01]  /*1680*/  ULDC UR4, c[0x0][0x288] ;  /* 0x0000a20000047ab9 */ /* 0x000fe20000000800 */
[----:B-1----:R-:W-:-:S03]  /*1690*/  IADD3 R4, P4, R189, UR6, RZ ;  /* 0x00000006bd047c10 */ /* 0x002fc6000ff9e0ff */
[----:B------:R0:W5:Y:S01]  /*16a0*/  @P2 LDG.E R11, desc[UR56][R6.64] ;  /* 0x00000038060b2981 */ /* 0x000162000c1e1900 */
[----:B------:R-:W-:Y:S01]  /*16b0*/  @P1 IADD3 R8, P2, R189, UR8, RZ ;  /* 0x00000008bd081c10 */ /* 0x000fe2000ff5e0ff */
[----:B------:R-:W-:Y:S01]  /*16c0*/  IMAD.U32 R143, RZ, RZ, UR4 ;  /* 0x00000004ff8f7e24 */ /* 0x000fe2000f8e00ff */
[C---:B------:R-:W-:Y:S01]  /*16d0*/  IADD3.X R5, R190.reuse, UR7, RZ, P4, !PT ;  /* 0x00000007be057c10 */ /* 0x040fe2000a7fe4ff */
[----:B------:R-:W-:Y:S01]  /*16e0*/  ULDC.64 UR4, c[0x0][0x418] ;  /* 0x0001060000047ab9 */ /* 0x000fe20000000a00 */
[----:B------:R-:W-:-:S03]  /*16f0*/  @P1 IADD3.X R9, R190, UR9, RZ, P2, !PT ;  /* 0x00000009be091c10 */ /* 0x000fc600097fe4ff */
[----:B------:R0:W5:Y:S01]  /*1700*/  @P0 LDG.E R129, desc[UR56][R4.64] ;  /* 0x0000003804810981 */ /* 0x000162000c1e1900 */
[----:B------:R-:W-:Y:S01]  /*1710*/  UISETP.NE.U32.AND UP0, UPT, UR4, URZ, UPT ;  /* 0x0000003f0400728c */ /* 0x000fe2000bf05070 */
[C---:B----4-:R-:W-:Y:S01]  /*1720*/  LOP3.LUT R3, R146.reuse, 0xff000000, RZ, 0xc0, !PT ;  /* 0xff00000092037812 */ /* 0x050fe200078ec0ff */
[----:B------:R-:W-:Y:S01]  /*1730*/  ULDC.64 UR8, c[0x0][0xa20] ;  /* 0x0002880000087ab9 */ /* 0x000fe20000000a00 */
[----:B------:R0:W5:Y:S01]  /*1740*/  @P1 LDG.E R143, desc[UR56][R8.64] ;  /* 0x00000038088f1981 */ /* 0x000162000c1e1900 */
[----:B------:R-:W-:Y:S01]  /*1750*/  UISETP.NE.AND.EX UP0, UPT, UR5, URZ, UPT, UP0 ;  /* 0x0000003f0500728c */ /* 0x000fe2000bf05300 */
[----:B------:R-:W-:Y:S01]  /*1760*/  ULDC UR4, c[0x0][0x424] ;  /* 0x0001090000047ab9 */ /* 0x000fe20000000800 */
[----:B------:R-:W-:Y:S02]  /*1770*/  ISETP.NE.U32.AND P2, PT, RZ, UR8, PT ;  /* 0x00000008ff007c0c */ /* 0x000fe4000bf45070 */
[----:B------:R-:W-:Y:S01]  /*1780*/  USEL UR4, UR4, 0x1, UP0 ;  /* 0x0000000104047887 */ /* 0x000fe20008000000 */
[----:B------:R-:W-:Y:S01]  /*1790*/  ULDC UR5, c[0x0][0x2f0] ;  /* 0x0000bc0000057ab9 */ /* 0x000fe20000000800 */
[----:B------:R-:W-:-:S02]  /*17a0*/  LOP3.LUT R0, R146, 0xff0000, RZ, 0xc0, !PT ;  /* 0x00ff000092007812 */ /* 0x000fc400078ec0ff */
[----:B------:R-:W-:Y:S01]  /*17b0*/  UIMAD UR4, UR4, UR5, URZ ;  /* 0x00000005040472a4 */ /* 0x000fe2000f8e023f */
[----:B------:R-:W-:Y:S02]  /*17c0*/  SHF.R.U32.HI R3, RZ, 0x8, R3 ;  /* 0x00000008ff037819 */ /* 0x000fe40000011603 */
[----:B------:R-:W-:Y:S01]  /*17d0*/  ISETP.NE.AND.EX P2, PT, RZ, UR9, PT, P2 ;  /* 0x00000009ff007c0c */ /* 0x000fe2000bf45320 */
[----:B------:R-:W-:Y:S01]  /*17e0*/  ULDC UR5, c[0x0][0x348] ;  /* 0x0000d20000057ab9 */ /* 0x000fe20000000800 */
[----:B------:R-:W-:Y:S02]  /*17f0*/  LEA.HI R187, R0, R3, RZ, 0x10 ;  /* 0x0000000300bb7211 */ /* 0x000fe400078f80ff */
[----:B------:R-:W-:Y:S02]  /*1800*/  LOP3.LUT R162, R146, 0xffff, RZ, 0xc0, !PT ;  /* 0x0000ffff92a27812 */ /* 0x000fe400078ec0ff */
[----:B------:R-:W-:Y:S01]  /*1810*/  MOV R192, R145 ;  /* 0x0000009100c07202 */ /* 0x000fe20000000f00 */
[----:B0-----:R-:W-:Y:S06]  /*1820*/  @P1 BRA `(.L_x_447) ;  /* 0x0000000000241947 */ /* 0x001fec0003800000 */
[----:B------:R-:W-:Y:S02]  /*1830*/  ULDC.64 UR6, c[0x0][0xa00] ;  /* 0x0002800000067ab9 */ /* 0x000fe40000000a00 */
[----:B------:R-:W-:-:S04]  /*1840*/  ISETP.NE.U32.AND P1, PT, RZ, UR6, PT ;  /* 0x00000006ff007c0c */ /* 0x000fc8000bf25070 */
[----:B------:R-:W-:-:S13]  /*1850*/  ISETP.NE.AND.EX P1, PT, RZ, UR7, PT, P1 ;  /* 0x00000007ff007c0c */ /* 0x000fda000bf25310 */
[----:B------:R-:W-:Y:S05]  /*1860*/  @!P1 BRA `(.L_x_447) ;  /* 0x0000000000149947 */ /* 0x000fea0003800000 */
[----:B------:R-:W0:Y:S02]  /*1870*/  LDC.64 R6, c[0x0][0xa00] ;  /* 0x00028000ff067b82 */ /* 0x000e240000000a00 */
[----:B0-----:R-:W-:-:S05]  /*1880*/  IMAD.WIDE R6, R188, 0x4, R6 ;  /* 0x00000004bc067825 */ /* 0x001fca00078e0206 */
[----:B-----5:R-:W2:Y:S04]  /*1890*/  LDG.E R143, desc[UR56][R6.64] ;  /* 0x00000038068f7981 */ /* 0x020ea8000c1e1900 */
[----:B------:R-:W2:Y:S02]  /*18a0*/  LDG.E R0, desc[UR56][R6.64+0x4] ;  /* 0x0000043806007981 */ /* 0x000ea4000c1e1900 */
[----:B--2---:R-:W-:-:S07]  /*18b0*/  IMAD.IADD R143, R0, 0x1, -R143 ;  /* 0x00000001008f7824 */ /* 0x004fce00078e0a8f */
.L_x_447:
[----:B------:R-:W-:Y:S01]  /*18c0*/  IMAD.U32 R25, RZ, RZ, UR5 ;  /* 0x00000005ff197e24 */ /* 0x000fe2000f8e00ff */
[----:B------:R-:W-:Y:S01]  /*18d0*/  MOV R26, UR4 ;  /* 0x00000004001a7c02 */ /* 0x000fe20008000f00 */
[----:B------:R-:W-:Y:S06]  /*18e0*/  @!P2 BRA `(.L_x_448) ;  /* 0x000000000010a947 */ /* 0x000fec0003800000 */
[----:B------:R-:W-:-:S04]  /*18f0*/  IADD3 R26, P0, R189, UR8, RZ ;  /* 0x00000008bd1a7c10 */ /* 0x000fc8000ff1e0ff */
[----:B------:R-:W-:-:S05]  /*1900*/  IADD3.X R27, R190, UR9, RZ, P0, !PT ;  /* 0x00000009be1b7c10 */ /* 0x000fca00087fe4ff */
[----:B------:R0:W5:Y:S01]  /*1910*/  LDG.E R26, desc[UR56][R26.64] ;  /* 0x000000381a1a7981 */ /* 0x000162000c1e1900 */
[----:B------:R-:W-:Y:S05]  /*1920*/  BRA `(.L_x_449) ;  /* 0x0000000000107947 */ /* 0x000fea0003800000 */
.L_x_448:
[----:B------:R-:W-:Y:S05]  /*1930*/  @!P0 BRA `(.L_x_449) ;  /* 0x00000000000c8947 */ /* 0x000fea0003800000 */
[----:B------:R-:W2:Y:S04]  /*1940*/  LDG.E R3, desc[UR56][R4.64] ;  /* 0x0000003804037981 */ /* 0x000ea8000c1e1900 */
[----:B------:R-:W2:Y:S02]  /*1950*/  LDG.E R26, desc[UR56][R4.64+0x4] ;  /* 0x00000438041a7981 */ /* 0x000ea4000c1e1900 */
[----:B--2---:R-:W-:-:S07]  /*1960*/  IMAD.IADD R26, R26, 0x1, -R3 ;  /* 0x000000011a1a7824 */ /* 0x004fce00078e0a03 */
.L_x_449:
[----:B------:R-:W-:Y:S01]  /*1970*/  ULDC.64 UR4, c[0x0][0xa10] ;  /* 0x0002840000047ab9 */ /* 0x000fe20000000a00 */
[----:B0-----:R-:W2:Y:S01]  /*1980*/  LDL.LU R27, [R1+0x38] ;  /* 0x00003800011b7983 */ /* 0x001ea20000300800 */
[----:B------:R-:W-:-:S04]  /*1990*/  ISETP.NE.U32.AND P0, PT, RZ, UR4, PT ;  /* 0x00000004ff007c0c */ /* 0x000fc8000bf05070 */
[----:B------:R-:W-:Y:S01]  /*19a0*/  ISETP.NE.AND.EX P0, PT, RZ, UR5, PT, P0 ;  /* 0x00000005ff007c0c */ /* 0x000fe2000bf05300 */
[----:B------:R-:W-:-:S12]  /*19b0*/  ULDC.64 UR4, c[0x0][0xa30] ;  /* 0x00028c0000047ab9 */ /* 0x000fd80000000a00 */
[----:B------:R-:W0:Y:S02]  /*19c0*/  @P0 LDC.64 R4, c[0x0][0xa10] ;  /* 0x00028400ff040b82 */ /* 0x000e240000000a00 */
[----:B0-----:R-:W-:-:S05]  /*19d0*/  @P0 IMAD.WIDE R4, R188, 0x4, R4 ;  /* 0x00000004bc040825 */ /* 0x001fca00078e0204 */
[----:B------:R-:W3:Y:S04]  /*19e0*/  @P0 LDG.E R0, desc[UR56][R4.64] ;  /* 0x0000003804000981 */ /* 0x000ee8000c1e1900 */
[----:B------:R-:W3:Y:S01]  /*19f0*/  @P0 LDG.E R3, desc[UR56][R4.64+0x4] ;  /* 0x0000043804030981 */ /* 0x000ee2000c1e1900 */
[----:B------:R-:W-:Y:S01]  /*1a00*/  ISETP.NE.U32.AND P1, PT, RZ, UR4, PT ;  /* 0x00000004ff007c0c */ /* 0x000fe2000bf25070 */
[----:B-----5:R-:W-:-:S03]  /*1a10*/  IMAD.MOV.U32 R141, RZ, RZ, R26 ;  /* 0x000000ffff8d7224 */ /* 0x020fc600078e001a */
[----:B------:R-:W-:-:S13]  /*1a20*/  ISETP.NE.AND.EX P1, PT, RZ, UR5, PT, P1 ;  /* 0x00000005ff007c0c */ /* 0x000fda000bf25310 */
[----:B------:R-:W-:-:S04]  /*1a30*/  @P1 IADD3 R6, P2, R189, UR4, RZ ;  /* 0x00000004bd061c10 */ /* 0x000fc8000ff5e0ff */
[----:B------:R-:W-:-:S05]  /*1a40*/  @P1 IADD3.X R7, R190, UR5, RZ, P2, !PT ;  /* 0x00000005be071c10 */ /* 0x000fca00097fe4ff */
[----:B------:R0:W5:Y:S01]  /*1a50*/  @P1 LDG.E R141, desc[UR56][R6.64] ;  /* 0x00000038068d1981 */ /* 0x000162000c1e1900 */
[----:B------:R-:W-:Y:S01]  /*1a60*/  IADD3 R10, R26, -R11, RZ ;  /* 0x8000000b1a0a7210 */ /* 0x000fe20007ffe0ff */
[----:B------:R-:W-:Y:S01]  /*1a70*/  BSSY B0, `(.L_x_450) ;  /* 0x000002c000007945 */ /* 0x000fe20003800000 */
[----:B------:R-:W-:Y:S02]  /*1a80*/  LOP3.LUT R200, R187, 0xff, RZ, 0xc0, !PT ;  /* 0x000000ffbbc87812 */ /* 0x000fe400078ec0ff */
[----:B------:R-:W-:Y:S02]  /*1a90*/  SHF.R.U32.HI R187, RZ, 0x10, R187 ;  /* 0x00000010ffbb7819 */ /* 0x000fe400000116bb */
[----:B--2---:R-:W-:Y:S01]  /*1aa0*/  LOP3.LUT R27, R27, 0xfffffffb, RZ, 0xc0, !PT ;  /* 0xfffffffb1b1b7812 */ /* 0x004fe200078ec0ff */
[----:B---3--:R-:W-:-:S04]  /*1ab0*/  @P0 IMAD.IADD R25, R3, 0x1, -R0 ;  /* 0x0000000103190824 */ /* 0x008fc800078e0a00 */
[----:B------:R-:W-:-:S05]  /*1ac0*/  IMAD.IADD R215, R10, 0x1, R25 ;  /* 0x000000010ad77824 */ /* 0x000fca00078e0219 */
[C---:B------:R-:W-:Y:S02]  /*1ad0*/  ISETP.GE.AND P3, PT, R215.reuse, 0x1, PT ;  /* 0x00000001d700780c */ /* 0x040fe40003f66270 */
[----:B------:R-:W-:-:S05]  /*1ae0*/  IADD3 R0, R215, 0x5f, RZ ;  /* 0x0000005fd7007810 */ /* 0x000fca0007ffe0ff */
[----:B------:R-:W-:-:S05]  /*1af0*/  IMAD.HI R0, R0, 0x2aaaaaab, RZ ;  /* 0x2aaaaaab00007827 */ /* 0x000fca00078e02ff */
[----:B------:R-:W-:Y:S02]  /*1b00*/  SHF.R.U32.HI R3, RZ, 0x1f, R0 ;  /* 0x0000001fff037819 */ /* 0x000fe40000011600 */
[----:B------:R-:W-:Y:S02]  /*1b10*/  @P3 LOP3.LUT R27, R27, 0x4, RZ, 0xfc, !PT ;  /* 0x000000041b1b3812 */ /* 0x000fe400078efcff */
[----:B------:R-:W-:Y:S01]  /*1b20*/  LEA.HI.SX32 R142, R0, R3, 0x1c ;  /* 0x00000003008e7211 */ /* 0x000fe200078fe2ff */
[----:B------:R-:W-:Y:S02]  /*1b30*/  IMAD.MOV.U32 R3, RZ, RZ, RZ ;  /* 0x000000ffff037224 */ /* 0x000fe400078e00ff */
[----:B------:R0:W-:Y:S01]  /*1b40*/  STL [R1+0x38], R27 ;  /* 0x0000381b01007387 */ /* 0x0001e20000100800 */
[----:B------:R-:W-:Y:S05]  /*1b50*/  @!P3 BRA `(.L_x_451) ;  /* 0x000000000074b947 */ /* 0x000fea0003800000 */
[----:B------:R-:W-:Y:S01]  /*1b60*/  ISETP.NE.AND P0, PT, R187, RZ, PT ;  /* 0x000000ffbb00720c */ /* 0x000fe20003f05270 */
[----:B------:R-:W-:-:S03]  /*1b70*/  ULDC UR4, c[0x0][0x9f0] ;  /* 0x00027c0000047ab9 */ /* 0x000fc60000000800 */
[----:B------:R-:W-:-:S04]  /*1b80*/  SEL R9, R187, UR4, P0 ;  /* 0x00000004bb097c07 */ /* 0x000fc80008000000 */
[-C--:B0-----:R-:W-:Y:S02]  /*1b90*/  IABS R6, R9.reuse ;  /* 0x0000000900067213 */ /* 0x081fe40000000000 */
[----:B------:R-:W-:Y:S02]  /*1ba0*/  IADD3 R0, R142, -0x1, R9 ;  /* 0xffffffff8e007810 */ /* 0x000fe40007ffe009 */
[----:B------:R-:W0:Y:S01]  /*1bb0*/  I2F.RP R3, R6 ;  /* 0x0000000600037306 */ /* 0x000e220000209400 */
[-C--:B------:R-:W-:Y:S02]  /*1bc0*/  IABS R11, R9.reuse ;  /* 0x00000009000b7213 */ /* 0x080fe40000000000 */
[----:B------:R-:W-:Y:S02]  /*1bd0*/  IABS R8, R0 ;  /* 0x0000000000087213 */ /* 0x000fe40000000000 */
[----:B------:R-:W-:-:S04]  /*1be0*/  LOP3.LUT R0, R0, R9, RZ, 0x3c, !PT ;  /* 0x0000000900007212 */ /* 0x000fc800078e3cff */
[----:B------:R-:W-:Y:S01]  /*1bf0*/  ISETP.GE.AND P2, PT, R0, RZ, PT ;  /* 0x000000ff0000720c */ /* 0x000fe20003f46270 */
[----:B0-----:R-:W0:Y:S02]  /*1c00*/  MUFU.RCP R3, R3 ;  /* 0x0000000300037308 */ /* 0x001e240000001000 */
[----:B0-----:R-:W-:Y:S02]  /*1c10*/  VIADD R4, R3, 0xffffffe ;  /* 0x0ffffffe03047836 */ /* 0x001fe40000000000 */
[----:B------:R-:W-:-:S04]  /*1c20*/  IMAD.MOV R3, RZ, RZ, -R11 ;  /* 0x000000ffff037224 */ /* 0x000fc800078e0a0b */
[----:B------:R0:W1:Y:S02]  /*1c30*/  F2I.FTZ.U32.TRUNC.NTZ R5, R4 ;  /* 0x0000000400057305 */ /* 0x000064000021f000 */
[----:B0-----:R-:W-:Y:S01]  /*1c40*/  IMAD.MOV.U32 R4, RZ, RZ, RZ ;  /* 0x000000ffff047224 */ /* 0x001fe200078e00ff */
[----:B-1----:R-:W-:-:S05]  /*1c50*/  IADD3 R7, RZ, -R5, RZ ;  /* 0x80000005ff077210 */ /* 0x002fca0007ffe0ff */
[----:B------:R-:W-:-:S04]  /*1c60*/  IMAD R7, R7, R6, RZ ;  /* 0x0000000607077224 */ /* 0x000fc800078e02ff */
[----:B------:R-:W-:-:S06]  /*1c70*/  IMAD.HI.U32 R5, R5, R7, R4 ;  /* 0x0000000705057227 */ /* 0x000fcc00078e0004 */
[----:B------:R-:W-:-:S04]  /*1c80*/  IMAD.HI.U32 R5, R5, R8, RZ ;  /* 0x0000000805057227 */ /* 0x000fc800078e00ff */
[----:B------:R-:W-:-:S05]  /*1c90*/  IMAD R3, R5, R3, R8 ;  /* 0x0000000305037224 */ /* 0x000fca00078e0208 */
[----:B------:R-:W-:-:S13]  /*1ca0*/  ISETP.GT.U32.AND P1, PT, R6, R3, PT ;  /* 0x000000030600720c */ /* 0x000fda0003f24070 */
[-C--:B------:R-:W-:Y:S01]  /*1cb0*/  @!P1 IADD3 R3, R3, -R6.reuse, RZ ;  /* 0x8000000603039210 */ /* 0x080fe20007ffe0ff */
[----:B------:R-:W-:Y:S01]  /*1cc0*/  @!P1 VIADD R5, R5, 0x1 ;  /* 0x0000000105059836 */ /* 0x000fe20000000000 */
[----:B------:R-:W-:Y:S02]  /*1cd0*/  ISETP.NE.AND P1, PT, R9, RZ, PT ;  /* 0x000000ff0900720c */ /* 0x000fe40003f25270 */
[----:B------:R-:W-:-:S13]  /*1ce0*/  ISETP.GE.U32.AND P0, PT, R3, R6, PT ;  /* 0x000000060300720c */ /* 0x000fda0003f06070 */
[----:B------:R-:W-:-:S05]  /*1cf0*/  @P0 VIADD R5, R5, 0x1 ;  /* 0x0000000105050836 */ /* 0x000fca0000000000 */
[----:B------:R-:W-:-:S05]  /*1d00*/  MOV R3, R5 ;  /* 0x0000000500037202 */ /* 0x000fca0000000f00 */
[----:B------:R-:W-:Y:S01]  /*1d10*/  @!P2 IMAD.MOV R3, RZ, RZ, -R3 ;  /* 0x000000ffff03a224 */ /* 0x000fe200078e0a03 */
[----:B------:R-:W-:-:S07]  /*1d20*/  @!P1 LOP3.LUT R3, RZ, R9, RZ, 0x33, !PT ;  /* 0x00000009ff039212 */ /* 0x000fce00078e33ff */
.L_x_451:
[----:B------:R-:W-:Y:S05]  /*1d30*/  BSYNC B0 ;  /* 0x0000000000007941 */ /* 0x000fea0003800000 */
.L_x_450:
[----:B------:R-:W-:Y:S01]  /*1d40*/  IMAD R0, R200, R3, RZ ;  /* 0x00000003c8007224 */ /* 0x000fe200078e02ff */
[----:B------:R-:W-:-:S04]  /*1d50*/  PLOP3.LUT P2, PT, PT, PT, PT, 0x80, 0x0 ;  /* 0x000000000000781c */ /* 0x000fc80003f4f070 */
[C---:B------:R-:W-:Y:S01]  /*1d60*/  VIADDMNMX R3, R0.reuse, R3, R142, PT ;  /* 0x0000000300037246 */ /* 0x040fe2000380018e */
[----:B------:R-:W-:-:S04]  /*1d70*/  IMAD R0, R0, 0x60, -R10 ;  /* 0x0000006000007824 */ /* 0x000fc800078e0a0a */
[----:B------:R-:W-:Y:S01]  /*1d80*/  IMAD R4, R3, 0x60, -R10 ;  /* 0x0000006003047824 */ /* 0x000fe200078e0a0a */
[----:B------:R-:W-:-:S04]  /*1d90*/  VIMNMX R0, RZ, R0, !PT ;  /* 0x00000000ff007248 */ /* 0x000fc80007fe0100 */
[----:B------:R-:W-:Y:S01]  /*1da0*/  VIMNMX R3, R4, R25, PT ;  /* 0x0000001904037248 */ /* 0x000fe20003fe0100 */
[----:B------:R-:W-:-:S03]  /*1db0*/  IMAD.WIDE.U32 R126, R0, -0x55555555, RZ ;  /* 0xaaaaaaab007e7825 */ /* 0x000fc600078e00ff */
[----:B------:R-:W-:Y:S02]  /*1dc0*/  ISETP.GT.AND P0, PT, R3, R0, PT ;  /* 0x000000000300720c */ /* 0x000fe40003f04270 */
[----:B------:R-:W-:-:S04]  /*1dd0*/  SHF.R.U32.HI R126, RZ, 0x6, R127 ;  /* 0x00000006ff7e7819 */ /* 0x000fc8000001167f */
[----:B------:R-:W-:-:S07]  /*1de0*/  MOV R24, R126 ;  /* 0x0000007e00187202 */ /* 0x000fce0000000f00 */
[----:B------:R-:W-:-:S04]  /*1df0*/  @P0 VIADD R0, R3, 0x5f ;  /* 0x0000005f03000836 */ /* 0x000fc80000000000 */
[----:B------:R-:W-:-:S05]  /*1e00*/  @P0 IMAD.HI R0, R0, 0x2aaaaaab, RZ ;  /* 0x2aaaaaab00000827 */ /* 0x000fca00078e02ff */
[----:B------:R-:W-:-:S04]  /*1e10*/  @P0 SHF.R.U32.HI R3, RZ, 0x1f, R0 ;  /* 0x0000001fff030819 */ /* 0x000fc80000011600 */
[----:B------:R-:W-:-:S04]  /*1e20*/  @P0 LEA.HI.SX32 R24, R0, R3, 0x1c ;  /* 0x0000000300180211 */ /* 0x000fc800078fe2ff */
[----:B------:R-:W-:-:S13]  /*1e30*/  ISETP.GT.AND P0, PT, R24, R126, PT ;  /* 0x0000007e1800720c */ /* 0x000fda0003f04270 */
[----:B------:R-:W-:Y:S05]  /*1e40*/  @!P0 BRA `(.L_x_452) ;  /* 0x0000009000648947 */ /* 0x000fea0003800000 */
[----:B------:R-:W-:Y:S01]  /*1e50*/  VIADD R123, R2, 0x18400 ;  /* 0x00018400027b7836 */ /* 0x000fe20000000000 */
[----:B------:R-:W-:Y:S04]  /*1e60*/  BSSY B6, `(.L_x_453) ;  /* 0x0000013000067945 */ /* 0x000fe80003800000 */
[----:B------:R-:W-:-:S13]  /*1e70*/  LOP3.LUT P0, RZ, R123, 0x3ff, RZ, 0xc0, !PT ;  /* 0x000003ff7bff7812 */ /* 0x000fda000780c0ff */
[----:B------:R-:W-:Y:S05]  /*1e80*/  @!P0 BRA `(.L_x_454) ;  /* 0x0000000000408947 */ /* 0x000fea0003800000 */
[----:B------:R-:W-:Y:S01]  /*1e90*/  MOV R14, 0x0 ;  /* 0x00000000000e7802 */ /* 0x000fe20000000f00 */
[----:B------:R-:W-:Y:S01]  /*1ea0*/  ULDC.64 UR4, c[0x4][0x90] ;  /* 0x0100240000047ab9 */ /* 0x000fe20000000a00 */
[----:B------:R-:W-:Y:S01]  /*1eb0*/  ULDC.64 UR6, c[0x4][0x28] ;  /* 0x01000a0000067ab9 */ /* 0x000fe20000000a00 */
[----:B------:R-:W-:Y:S01]  /*1ec0*/  IMAD.U32 R4, RZ, RZ, UR4 ;  /* 0x00000004ff047e24 */ /* 0x000fe2000f8e00ff */
[----:B------:R-:W-:Y:S01]  /*1ed0*/  MOV R5, UR5 ;  /* 0x0000000500057c02 */ /* 0x000fe20008000f00 */
[----:B------:R-:W-:Y:S01]  /*1ee0*/  ULDC.64 UR4, c[0x4][0x98] ;  /* 0x0100260000047ab9 */ /* 0x000fe20000000a00 */
[----:B------:R-:W1:Y:S01]  /*1ef0*/  LDC.64 R14, c[0x4][R14] ;  /* 0x010000000e0e7b82 */ /* 0x000e620000000a00 */
[----:B0-----:R-:W-:Y:S01]  /*1f00*/  IMAD.U32 R6, RZ, RZ, UR4 ;  /* 0x00000004ff067e24 */ /* 0x001fe2000f8e00ff */
[----:B------:R-:W-:Y:S01]  /*1f10*/  MOV R10, UR6 ;  /* 0x00000006000a7c02 */ /* 0x000fe20008000f00 */
[----:B------:R-:W-:Y:S01]  /*1f20*/  IMAD.U32 R7, RZ, RZ, UR5 ;  /* 0x00000005ff077e24 */ /* 0x000fe2000f8e00ff */
[----:B------:R-:W-:Y:S01]  /*1f30*/  MOV R12, 0x1 ;  /* 0x00000001000c7802 */ /* 0x000fe20000000f00 */
[----:B------:R-:W-:-:S02]  /*1f40*/  IMAD.U32 R11, RZ, RZ, UR7 ;  /* 0x00000007ff0b7e24 */ /* 0x000fc4000f8e00ff */
[----:B------:R-:W-:Y:S02]  /*1f50*/  IMAD.MOV.U32 R8, RZ, RZ, 0x70 ;  /* 0x00000070ff087424 */ /* 0x000fe400078e00ff */
[----:B------:R-:W-:-:S07]  /*1f60*/  IMAD.MOV.U32 R13, RZ, RZ, RZ ;  /* 0x000000ffff0d7224 */ /* 0x000fce00078e00ff */
[----:B------:R-:W-:-:S07]  /*1f70*/  LEPC R20, `(.L_x_454) ;  /* 0x000000001014794e */ /* 0x000fce0000000000 */
[----:B-1---5:R-:W-:Y:S05]  /*1f80*/  CALL.ABS.NOINC R14 ;  /* 0x000000000e007343 */ /* 0x022fea0003c00000 */
.L_x_454:
[----:B------:R-:W-:Y:S05]  /*1f90*/  BSYNC B6 ;  /* 0x0000000000067941 */ /* 0x000fea0003800000 */
.L_x_453:
[----:B------:R-:W-:Y:S01]  /*1fa0*/  VIADD R122, R2, 0x400 ;  /* 0x00000400027a7836 */ /* 0x000fe20000000000 */
[----:B------:R-:W-:Y:S04]  /*1fb0*/  BSSY B6, `(.L_x_455) ;  /* 0x0000013000067945 */ /* 0x000fe80003800000 */
[----:B------:R-:W-:-:S13]  /*1fc0*/  LOP3.LUT P0, RZ, R122, 0x3ff, RZ, 0xc0, !PT ;  /* 0x000003ff7aff7812 */ /* 0x000fda000780c0ff */
[----:B------:R-:W-:Y:S05]  /*1fd0*/  @!P0 BRA `(.L_x_456) ;  /* 0x0000000000408947 */ /* 0x000fea0003800000 */
[----:B------:R-:W-:Y:S01]  /*1fe0*/  MOV R14, 0x0 ;  /* 0x00000000000e7802 */ /* 0x000fe20000000f00 */
[----:B------:R-:W-:Y:S01]  /*1ff0*/  ULDC.64 UR4, c[0x4][0x90] ;  /* 0x0100240000047ab9 */ /* 0x000fe20000000a00 */
[----:B------:R-:W-:Y:S01]  /*2000*/  ULDC.64 UR6, c[0x4][0x98] ;  /* 0x0100260000067ab9 */ /* 0x000fe20000000a00 */
[----:B------:R-:W-:Y:S01]  /*2010*/  MOV R4, UR4 ;  /* 0x0000000400047c02 */ /* 0x000fe20008000f00 */
[----:B------:R-:W-:Y:S01]  /*2020*/  IMAD.U32 R5, RZ, RZ, UR5 ;  /* 0x00000005ff057e24 */ /* 0x000fe2000f8e00ff */
        /* <DEDUP_REMOVED lines=11> */
.L_x_456:
[----:B------:R-:W-:Y:S05]  /*20e0*/  BSYNC B6 ;  /* 0x0000000000067941 */ /* 0x000fea0003800000 */
.L_x_455:
[----:B------:R-:W-:Y:S01]  /*20f0*/  ULDC.64 UR4, c[0x0][0x9f8] ;  /* 0x00027e0000047ab9 */ /* 0x000fe20000000a00 */
[----:B------:R-:W-:Y:S01]  /*2100*/  IMAD.MOV.U32 R102, RZ, RZ, R188 ;  /* 0x000000ffff667224 */ /* 0x000fe200078e00bc */
[----:B------:R-:W-:Y:S01]  /*2110*/  ISETP.NE.U32.AND P0, PT, RZ, UR4, PT ;  /* 0x00000004ff007c0c */ /* 0x000fe2000bf05070 */
[----:B------:R-:W-:Y:S01]  /*2120*/  VIADD R0, R16, 0x20 ;  /* 0x0000002010007836 */ /* 0x000fe20000000000 */
[----:B------:R-:W1:Y:S01]  /*2130*/  LDC.64 R94, c[0x0][0x3f8] ;  /* 0x0000fe00ff5e7b82 */ /* 0x000e620000000a00 */
[----:B------:R-:W-:Y:S02]  /*2140*/  MOV R20, R27 ;  /* 0x0000001b00147202 */ /* 0x000fe40000000f00 */
[----:B------:R-:W-:-:S05]  /*2150*/  ISETP.NE.AND.EX P0, PT, RZ, UR5, PT, P0 ;  /* 0x00000005ff007c0c */ /* 0x000fca000bf05300 */
[----:B------:R-:W2:Y:S08]  /*2160*/  LDC R125, c[0x0][0x3f4] ;  /* 0x0000fd00ff7d7b82 */ /* 0x000eb00000000800 */
[----:B------:R-:W-:Y:S01]  /*2170*/  @P0 IADD3 R4, P1, R189, UR4, RZ ;  /* 0x00000004bd040c10 */ /* 0x000fe2000ff3e0ff */
[----:B------:R-:W-:Y:S01]  /*2180*/  ULDC UR4, c[0x0][0x2f4] ;  /* 0x0000bd0000047ab9 */ /* 0x000fe20000000800 */
[----:B------:R-:W3:Y:S02]  /*2190*/  LDC.64 R88, c[0x0][0x408] ;  /* 0x00010200ff587b82 */ /* 0x000ee40000000a00 */
[----:B------:R-:W-:Y:S01]  /*21a0*/  @P0 IADD3.X R5, R190, UR5, RZ, P1, !PT ;  /* 0x00000005be050c10 */ /* 0x000fe20008ffe4ff */
[----:B------:R-:W-:-:S04]  /*21b0*/  ULDC UR5, c[0x0][0x320] ;  /* 0x0000c80000057ab9 */ /* 0x000fc80000000800 */
[----:B------:R4:W2:Y:S01]  /*21c0*/  @P0 LDG.E R102, desc[UR56][R4.64] ;  /* 0x0000003804660981 */ /* 0x0008a2000c1e1900 */
[----:B------:R-:W-:Y:S01]  /*21d0*/  ISETP.GE.AND P1, PT, R0, UR4, PT ;  /* 0x0000000400007c0c */ /* 0x000fe2000bf26270 */
[----:B-1----:R-:W-:Y:S01]  /*21e0*/  IMAD.WIDE.U32 R96, R166, R94, R16 ;  /* 0x0000005ea6607225 */ /* 0x002fe200078e0010 */
[----:B------:R-:W-:Y:S01]  /*21f0*/  ISETP.GE.AND P0, PT, R16, UR4, PT ;  /* 0x0000000410007c0c */ /* 0x000fe2000bf06270 */
[----:B------:R-:W1:Y:S01]  /*2200*/  S2R R218, SR_TID.X ;  /* 0x0000000000da7919 */ /* 0x000e620000002100 */
[----:B0-----:R-:W-:Y:S01]  /*2210*/  SEL R6, RZ, 0xffffffff, P1 ;  /* 0xffffffffff067807 */ /* 0x001fe20000800000 */
[----:B------:R-:W-:Y:S01]  /*2220*/  IMAD.MOV.U32 R127, RZ, RZ, 0x20 ;  /* 0x00000020ff7f7424 */ /* 0x000fe200078e00ff */
[----:B------:R-:W-:Y:S01]  /*2230*/  SEL R3, RZ, 0x1, P0 ;  /* 0x00000001ff037807 */ /* 0x000fe20000000000 */
[----:B------:R-:W-:Y:S01]  /*2240*/  IMAD.SHL.U32 R108, R94, 0x40, RZ ;  /* 0x000000405e6c7824 */ /* 0x000fe200078e00ff */
[----:B------:R-:W-:Y:S01]  /*2250*/  SHF.L.U32 R6, R6, 0x1, RZ ;  /* 0x0000000106067819 */ /* 0x000fe200000006ff */
[----:B------:R-:W-:Y:S01]  /*2260*/  IMAD.IADD R129, R129, 0x1, R26 ;  /* 0x0000000181817824 */ /* 0x000fe200078e021a */
[----:B------:R-:W-:Y:S01]  /*2270*/  ISETP.GE.AND P0, PT, R0, UR5, PT ;  /* 0x0000000500007c0c */ /* 0x000fe2000bf06270 */
[----:B------:R-:W-:Y:S01]  /*2280*/  IMAD R114, R214, 0x40, R166 ;  /* 0x00000040d6727824 */ /* 0x000fe200078e02a6 */
[----:B------:R-:W-:Y:S01]  /*2290*/  LOP3.LUT R6, R6, 0x2, R3, 0xe2, !PT ;  /* 0x0000000206067812 */ /* 0x000fe200078ee203 */
[----:B------:R-:W-:Y:S01]  /*22a0*/  VIADD R3, R16, 0x40 ;  /* 0x0000004010037836 */ /* 0x000fe20000000000 */
[----:B----4-:R-:W-:-:S02]  /*22b0*/  SEL R4, RZ, 0xffffffff, P0 ;  /* 0xffffffffff047807 */ /* 0x010fc40000000000 */
[----:B------:R-:W-:Y:S01]  /*22c0*/  ISETP.GE.AND P1, PT, R19, UR4, PT ;  /* 0x0000000413007c0c */ /* 0x000fe2000bf26270 */
[----:B---3--:R-:W-:Y:S01]  /*22d0*/  IMAD.WIDE.U32 R90, R166, R88, R16 ;  /* 0x00000058a65a7225 */ /* 0x008fe200078e0010 */
[----:B------:R-:W-:Y:S02]  /*22e0*/  ISETP.GE.AND P0, PT, R3, UR4, PT ;  /* 0x0000000403007c0c */ /* 0x000fe4000bf06270 */
[----:B------:R-:W-:Y:S01]  /*22f0*/  SHF.R.S32.HI R11, RZ, 0x1f, R166 ;  /* 0x0000001fff0b7819 */ /* 0x000fe200000114a6 */
[----:B------:R-:W-:Y:S01]  /*2300*/  IMAD.SHL.U32 R8, R4, 0x2, RZ ;  /* 0x0000000204087824 */ /* 0x000fe200078e00ff */
[----:B------:R-:W-:Y:S01]  /*2310*/  SEL R4, RZ, 0x8, P1 ;  /* 0x00000008ff047807 */ /* 0x000fe20000800000 */
[----:B------:R-:W-:Y:S01]  /*2320*/  IMAD R131, R89, 0x60, RZ ;  /* 0x0000006059837824 */ /* 0x000fe200078e02ff */
[----:B------:R-:W-:Y:S02]  /*2330*/  SEL R5, RZ, 0x4, P0 ;  /* 0x00000004ff057807 */ /* 0x000fe40000000000 */
[----:B------:R-:W-:-:S02]  /*2340*/  ISETP.GE.AND P2, PT, R16, UR5, PT ;  /* 0x0000000510007c0c */ /* 0x000fc4000bf46270 */
[--C-:B------:R-:W-:Y:S02]  /*2350*/  SHF.R.S32.HI R161, RZ, 0x1f, R160.reuse ;  /* 0x0000001fffa17819 */ /* 0x100fe400000114a0 */
[----:B------:R-:W-:Y:S01]  /*2360*/  LOP3.LUT R4, R4, R6, R5, 0xfe, !PT ;  /* 0x0000000604047212 */ /* 0x000fe200078efe05 */
[-C--:B------:R-:W-:Y:S01]  /*2370*/  IMAD R5, R11, R94.reuse, RZ ;  /* 0x0000005e0b057224 */ /* 0x080fe200078e02ff */
[----:B------:R-:W-:Y:S01]  /*2380*/  SEL R7, RZ, 0x1, P2 ;  /* 0x00000001ff077807 */ /* 0x000fe20001000000 */
[----:B------:R-:W-:Y:S01]  /*2390*/  IMAD.WIDE.U32 R98, R166, R94, R160 ;  /* 0x0000005ea6627225 */ /* 0x000fe200078e00a0 */
[----:B------:R-:W-:Y:S02]  /*23a0*/  ISETP.GE.AND P0, PT, R22, UR4, PT ;  /* 0x0000000416007c0c */ /* 0x000fe4000bf06270 */
[----:B------:R-:W-:Y:S01]  /*23b0*/  ISETP.GE.AND P1, PT, R3, UR5, PT ;  /* 0x0000000503007c0c */ /* 0x000fe2000bf26270 */
[----:B------:R-:W-:Y:S01]  /*23c0*/  IMAD R5, R166, R95, R5 ;  /* 0x0000005fa6057224 */ /* 0x000fe200078e0205 */
[----:B------:R-:W-:Y:S01]  /*23d0*/  LOP3.LUT R7, R8, 0x2, R7, 0xe2, !PT ;  /* 0x0000000208077812 */ /* 0x000fe200078ee207 */
[-C--:B------:R-:W-:Y:S01]  /*23e0*/  IMAD R11, R11, R88.reuse, RZ ;  /* 0x000000580b0b7224 */ /* 0x080fe200078e02ff */
[----:B------:R-:W-:Y:S01]  /*23f0*/  SEL R9, RZ, 0x10, P0 ;  /* 0x00000010ff097807 */ /* 0x000fe20000000000 */
[----:B------:R-:W-:Y:S01]  /*2400*/  IMAD.IADD R97, R5, 0x1, R97 ;  /* 0x0000000105617824 */ /* 0x000fe200078e0261 */
[----:B------:R-:W-:Y:S01]  /*2410*/  SEL R6, RZ, 0x4, P1 ;  /* 0x00000004ff067807 */ /* 0x000fe20000800000 */
[----:B------:R-:W-:Y:S01]  /*2420*/  IMAD R13, R166, R89, R11 ;  /* 0x00000059a60d7224 */ /* 0x000fe200078e020b */
[----:B--2---:R-:W-:Y:S01]  /*2430*/  ISETP.GE.AND P0, PT, R16, R125, PT ;  /* 0x0000007d1000720c */ /* 0x004fe20003f06270 */
[----:B------:R-:W-:Y:S01]  /*2440*/  IMAD.WIDE.U32 R92, R166, R88, R160 ;  /* 0x00000058a65c7225 */ /* 0x000fe200078e00a0 */
[----:B------:R-:W-:-:S02]  /*2450*/  IADD3 R99, R99, R5, RZ ;  /* 0x0000000563637210 */ /* 0x000fc40007ffe0ff */
[----:B------:R-:W-:Y:S01]  /*2460*/  LOP3.LUT R5, R7, R6, RZ, 0xfc, !PT ;  /* 0x0000000607057212 */ /* 0x000fe200078efcff */
[----:B------:R-:W-:Y:S01]  /*2470*/  IMAD.IADD R91, R13, 0x1, R91 ;  /* 0x000000010d5b7824 */ /* 0x000fe200078e025b */
[-C--:B------:R-:W-:Y:S01]  /*2480*/  ISETP.GE.AND P1, PT, R0, R125.reuse, PT ;  /* 0x0000007d0000720c */ /* 0x080fe20003f26270 */
[-C--:B-----5:R-:W-:Y:S01]  /*2490*/  IMAD.WIDE.U32 R96, R141, R94.reuse, R96 ;  /* 0x0000005e8d607225 */ /* 0x0a0fe200078e0060 */
[----:B------:R-:W-:Y:S02]  /*24a0*/  ISETP.GE.AND P3, PT, R3, R125, PT ;  /* 0x0000007d0300720c */ /* 0x000fe40003f66270 */
[----:B------:R-:W-:Y:S01]  /*24b0*/  SEL R7, R125, RZ, P0 ;  /* 0x000000ff7d077207 */ /* 0x000fe20000000000 */
[----:B------:R-:W-:Y:S01]  /*24c0*/  IMAD.WIDE.U32 R98, R141, R94, R98 ;  /* 0x0000005e8d627225 */ /* 0x000fe200078e0062 */
[----:B------:R-:W-:Y:S02]  /*24d0*/  LOP3.LUT R9, R4, R9, RZ, 0xfc, !PT ;  /* 0x0000000904097212 */ /* 0x000fe400078efcff */
[C---:B------:R-:W-:Y:S01]  /*24e0*/  SEL R11, R125.reuse, RZ, P1 ;  /* 0x000000ff7d0b7207 */ /* 0x040fe20000800000 */
[----:B------:R-:W-:Y:S01]  /*24f0*/  IMAD.IADD R7, R16, 0x1, R7 ;  /* 0x0000000110077824 */ /* 0x000fe200078e0207 */
[----:B------:R-:W-:Y:S01]  /*2500*/  SEL R4, R125, RZ, P3 ;  /* 0x000000ff7d047207 */ /* 0x000fe20001800000 */
[----:B------:R-:W-:Y:S01]  /*2510*/  IMAD.WIDE.U32 R90, R141, R88, R90 ;  /* 0x000000588d5a7225 */ /* 0x000fe200078e005a */
[----:B------:R-:W-:-:S02]  /*2520*/  IADD3 R11, R0, R11, RZ ;  /* 0x0000000b000b7210 */ /* 0x000fc40007ffe0ff */
[----:B------:R-:W-:Y:S01]  /*2530*/  LOP3.LUT R20, R20, 0xfffffffe, RZ, 0xc0, !PT ;  /* 0xfffffffe14147812 */ /* 0x000fe200078ec0ff */
[----:B------:R-:W-:Y:S01]  /*2540*/  IMAD.IADD R12, R3, 0x1, R4 ;  /* 0x00000001030c7824 */ /* 0x000fe200078e0204 */
[----:B------:R-:W-:Y:S02]  /*2550*/  SHF.R.S32.HI R4, RZ, 0x1f, R7 ;  /* 0x0000001fff047819 */ /* 0x000fe40000011407 */
[----:B------:R-:W-:Y:S02]  /*2560*/  SHF.R.S32.HI R6, RZ, 0x1f, R11 ;  /* 0x0000001fff067819 */ /* 0x000fe4000001140b */
[CC--:B------:R-:W-:Y:S02]  /*2570*/  LEA.HI R8, R4.reuse, R7.reuse, RZ, 0x3 ;  /* 0x0000000704087211 */ /* 0x0c0fe400078f18ff */
[----:B------:R-:W-:Y:S02]  /*2580*/  LEA.HI R4, R4, R7, RZ, 0x6 ;  /* 0x0000000704047211 */ /* 0x000fe400078f30ff */
[----:B------:R-:W-:-:S02]  /*2590*/  @P3 LOP3.LUT R20, R20, 0x1, RZ, 0xfc, !PT ;  /* 0x0000000114143812 */ /* 0x000fc400078efcff */
[CC--:B------:R-:W-:Y:S02]  /*25a0*/  LEA.HI R7, R6.reuse, R11.reuse, RZ, 0x6 ;  /* 0x0000000b06077211 */ /* 0x0c0fe400078f30ff */
[----:B------:R-:W-:Y:S01]  /*25b0*/  LEA.HI R11, R6, R11, RZ, 0x3 ;  /* 0x0000000b060b7211 */ /* 0x000fe200078f18ff */
[----:B------:R0:W-:Y:S01]  /*25c0*/  STL [R1+0x38], R20 ;  /* 0x0000381401007387 */ /* 0x0001e20000100800 */
[----:B------:R-:W-:Y:S02]  /*25d0*/  SHF.R.S32.HI R4, RZ, 0x6, R4 ;  /* 0x00000006ff047819 */ /* 0x000fe40000011404 */
[----:B------:R-:W-:Y:S02]  /*25e0*/  IADD3 R93, R93, R13, RZ ;  /* 0x0000000d5d5d7210 */ /* 0x000fe40007ffe0ff */
[----:B------:R-:W-:Y:S01]  /*25f0*/  SHF.R.S32.HI R6, RZ, 0x6, R7 ;  /* 0x00000006ff067819 */ /* 0x000fe20000011407 */
[C---:B------:R-:W-:Y:S01]  /*2600*/  IMAD R140, R4.reuse, 0x1800, R179 ;  /* 0x00001800048c7824 */ /* 0x040fe200078e02b3 */
[----:B------:R-:W-:Y:S01]  /*2610*/  LOP3.LUT R13, R177, 0x38, R11, 0xf8, !PT ;  /* 0x00000038b10d7812 */ /* 0x000fe200078ef80b */
[----:B------:R-:W-:Y:S01]  /*2620*/  IMAD R138, R4, 0x1800, R180 ;  /* 0x00001800048a7824 */ /* 0x000fe200078e02b4 */
[----:B------:R-:W-:Y:S01]  /*2630*/  SHF.R.S32.HI R21, RZ, 0x1f, R12 ;  /* 0x0000001fff157819 */ /* 0x000fe2000001140c */
[----:B------:R-:W-:Y:S01]  /*2640*/  IMAD R139, R6, 0x1800, R179 ;  /* 0x00001800068b7824 */ /* 0x000fe200078e02b3 */
[----:B------:R-:W-:Y:S01]  /*2650*/  LOP3.LUT R10, R168, 0x38, R8, 0xf8, !PT ;  /* 0x00000038a80a7812 */ /* 0x000fe200078ef808 */
[----:B------:R-:W-:Y:S01]  /*2660*/  IMAD R134, R6, 0x1800, R180 ;  /* 0x0000180006867824 */ /* 0x000fe200078e02b4 */
[----:B0-----:R-:W-:Y:S01]  /*2670*/  SHF.R.U32.HI R20, RZ, 0x3, R168 ;  /* 0x00000003ff147819 */ /* 0x001fe200000116a8 */
[----:B------:R-:W-:Y:S01]  /*2680*/  IMAD.WIDE.U32 R92, R141, R88, R92 ;  /* 0x000000588d5c7225 */ /* 0x000fe200078e005c */
[----:B------:R-:W-:-:S02]  /*2690*/  LOP3.LUT R7, R177, 0x38, R8, 0xf8, !PT ;  /* 0x00000038b1077812 */ /* 0x000fc400078ef808 */
[----:B------:R-:W-:Y:S02]  /*26a0*/  LOP3.LUT R4, R13, R178, RZ, 0x3c, !PT ;  /* 0x000000b20d047212 */ /* 0x000fe400078e3cff */
[----:B------:R-:W-:Y:S02]  /*26b0*/  LEA.HI R14, R21, R12, RZ, 0x3 ;  /* 0x0000000c150e7211 */ /* 0x000fe400078f18ff */
[----:B------:R-:W-:Y:S01]  /*26c0*/  LOP3.LUT R15, R10, R20, RZ, 0x3c, !PT ;  /* 0x000000140a0f7212 */ /* 0x000fe200078e3cff */
[----:B------:R-:W-:Y:S01]  /*26d0*/  IMAD.IADD R139, R139, 0x1, R4 ;  /* 0x000000018b8b7824 */ /* 0x000fe200078e0204 */
[----:B------:R-:W-:Y:S02]  /*26e0*/  LOP3.LUT R7, R7, R178, RZ, 0x3c, !PT ;  /* 0x000000b207077212 */ /* 0x000fe400078e3cff */
[----:B------:R-:W-:Y:S02]  /*26f0*/  LEA.HI R12, R21, R12, RZ, 0x6 ;  /* 0x0000000c150c7211 */ /* 0x000fe400078f30ff */
[----:B------:R-:W-:Y:S01]  /*2700*/  IADD3 R138, R138, R15, RZ ;  /* 0x0000000f8a8a7210 */ /* 0x000fe20007ffe0ff */
[----:B------:R-:W-:Y:S01]  /*2710*/  IMAD.IADD R140, R140, 0x1, R7 ;  /* 0x000000018c8c7824 */ /* 0x000fe200078e0207 */
[----:B------:R-:W-:-:S02]  /*2720*/  SHF.R.S32.HI R15, RZ, 0x1f, R141 ;  /* 0x0000001fff0f7819 */ /* 0x000fc4000001148d */
[----:B------:R-:W-:Y:S02]  /*2730*/  SHF.R.S32.HI R12, RZ, 0x6, R12 ;  /* 0x00000006ff0c7819 */ /* 0x000fe4000001140c */
[----:B------:R-:W-:Y:S02]  /*2740*/  LOP3.LUT R4, R168, 0x38, R11, 0xf8, !PT ;  /* 0x00000038a8047812 */ /* 0x000fe400078ef80b */
[--C-:B------:R-:W-:Y:S01]  /*2750*/  LOP3.LUT R7, R177, 0x38, R14.reuse, 0xf8, !PT ;  /* 0x00000038b1077812 */ /* 0x100fe200078ef80e */
[----:B------:R-:W-:Y:S01]  /*2760*/  IMAD R136, R12, 0x1800, R179 ;  /* 0x000018000c887824 */ /* 0x000fe200078e02b3 */
[----:B------:R-:W-:Y:S01]  /*2770*/  LOP3.LUT R13, R4, R20, RZ, 0x3c, !PT ;  /* 0x00000014040d7212 */ /* 0x000fe200078e3cff */
[----:B------:R-:W-:Y:S01]  /*2780*/  IMAD R4, R15, R94, RZ ;  /* 0x0000005e0f047224 */ /* 0x000fe200078e02ff */
[----:B------:R-:W-:Y:S01]  /*2790*/  LOP3.LUT R10, R168, 0x38, R14, 0xf8, !PT ;  /* 0x00000038a80a7812 */ /* 0x000fe200078ef80e */
[----:B------:R-:W-:Y:S01]  /*27a0*/  IMAD R133, R12, 0x1800, R180 ;  /* 0x000018000c857824 */ /* 0x000fe200078e02b4 */
[----:B------:R-:W-:Y:S01]  /*27b0*/  LOP3.LUT R7, R7, R178, RZ, 0x3c, !PT ;  /* 0x000000b207077212 */ /* 0x000fe200078e3cff */
[----:B------:R-:W-:Y:S01]  /*27c0*/  IMAD R27, R141, R95, R4 ;  /* 0x0000005f8d1b7224 */ /* 0x000fe200078e0204 */
[----:B------:R-:W-:Y:S01]  /*27d0*/  LOP3.LUT R10, R10, R20, RZ, 0x3c, !PT ;  /* 0x000000140a0a7212 */ /* 0x000fe200078e3cff */
[----:B------:R-:W-:Y:S01]  /*27e0*/  IMAD R4, R15, R88, RZ ;  /* 0x000000580f047224 */ /* 0x000fe200078e02ff */
[----:B------:R-:W-:Y:S01]  /*27f0*/  IADD3 R136, R136, R7, RZ ;  /* 0x0000000788887210 */ /* 0x000fe20007ffe0ff */
[----:B------:R-:W-:Y:S01]  /*2800*/  IMAD.IADD R134, R134, 0x1, R13 ;  /* 0x0000000186867824 */ /* 0x000fe200078e020d */
[----:B------:R-:W-:Y:S01]  /*2810*/  ISETP.GE.AND P3, PT, R19, UR5, PT ;  /* 0x0000000513007c0c */ /* 0x000fe2000bf66270 */
[----:B------:R-:W-:Y:S01]  /*2820*/  IMAD.IADD R133, R133, 0x1, R10 ;  /* 0x0000000185857824 */ /* 0x000fe200078e020a */
[----:B------:R-:W-:Y:S01]  /*2830*/  LOP3.LUT R7, R177, 0x18, R16, 0xf8, !PT ;  /* 0x00000018b1077812 */ /* 0x000fe200078ef810 */
[----:B------:R-:W-:Y:S01]  /*2840*/  IMAD R103, R141, R89, R4 ;  /* 0x000000598d677224 */ /* 0x000fe200078e0204 */
[----:B------:R-:W-:Y:S01]  /*2850*/  ISETP.GE.AND P2, PT, R23, UR4, PT ;  /* 0x0000000417007c0c */ /* 0x000fe2000bf46270 */
[----:B------:R-:W-:Y:S01]  /*2860*/  IMAD R13, R95, 0x60, RZ ;  /* 0x000000605f0d7824 */ /* 0x000fe200078e02ff */
[----:B------:R-:W-:Y:S01]  /*2870*/  SEL R6, RZ, 0x8, P3 ;  /* 0x00000008ff067807 */ /* 0x000fe20001800000 */
[----:B------:R-:W-:Y:S01]  /*2880*/  IMAD.IADD R106, R99, 0x1, R27 ;  /* 0x00000001636a7824 */ /* 0x000fe200078e021b */
[----:B------:R-:W-:Y:S01]  /*2890*/  LOP3.LUT P4, RZ, R219, 0x4, RZ, 0xc0, !PT ;  /* 0x00000004dbff7812 */ /* 0x000fe2000788c0ff */
[----:B------:R-:W-:Y:S01]  /*28a0*/  IMAD.IADD R105, R93, 0x1, R103 ;  /* 0x000000015d697824 */ /* 0x000fe200078e0267 */
[----:B------:R-:W-:Y:S01]  /*28b0*/  LOP3.LUT R4, R7, R178, RZ, 0x3c, !PT ;  /* 0x000000b207047212 */ /* 0x000fe200078e3cff */
[----:B------:R-:W-:Y:S01]  /*28c0*/  IMAD.IADD R103, R103, 0x1, R91 ;  /* 0x0000000167677824 */ /* 0x000fe200078e025b */
[----:B------:R-:W-:-:S02]  /*28d0*/  SEL R10, RZ, 0x20, P2 ;  /* 0x00000020ff0a7807 */ /* 0x000fc40001000000 */
[C---:B------:R-:W-:Y:S01]  /*28e0*/  SHF.L.U64.HI R109, R88.reuse, 0x6, R89 ;  /* 0x00000006586d7819 */ /* 0x040fe20000010259 */
[----:B------:R-:W-:Y:S01]  /*28f0*/  IMAD.IADD R4, R179, 0x1, R4 ;  /* 0x00000001b3047824 */ /* 0x000fe200078e0204 */
[C---:B------:R-:W-:Y:S01]  /*2900*/  SHF.L.U32 R110, R88.reuse, 0x6, RZ ;  /* 0x00000006586e7819 */ /* 0x040fe200000006ff */
[----:B------:R-:W-:Y:S01]  /*2910*/  IMAD.WIDE.U32 R88, R88, 0x60, RZ ;  /* 0x0000006058587825 */ /* 0x000fe200078e00ff */
[----:B------:R-:W-:Y:S02]  /*2920*/  LOP3.LUT R21, R5, R6, RZ, 0xfc, !PT ;  /* 0x0000000605157212 */ /* 0x000fe400078efcff */
[C---:B------:R-:W-:Y:S01]  /*2930*/  SHF.L.U64.HI R107, R94.reuse, 0x6, R95 ;  /* 0x000000065e6b7819 */ /* 0x040fe2000001025f */
[----:B------:R-:W-:Y:S01]  /*2940*/  IMAD.WIDE.U32 R94, R94, 0x60, RZ ;  /* 0x000000605e5e7825 */ /* 0x000fe200078e00ff */
[----:B------:R-:W-:Y:S02]  /*2950*/  SEL R127, R127, 0xffffffe0, !P4 ;  /* 0xffffffe07f7f7807 */ /* 0x000fe40006000000 */
[----:B------:R-:W-:Y:S01]  /*2960*/  SHF.R.S32.HI R121, RZ, 0x3, R8 ;  /* 0x00000003ff797819 */ /* 0x000fe20000011408 */
[----:B------:R-:W-:Y:S01]  /*2970*/  IMAD.IADD R130, R95, 0x1, R13 ;  /* 0x000000015f827824 */ /* 0x000fe200078e020d */
[----:B------:R-:W-:Y:S01]  /*2980*/  LOP3.LUT R6, R8, 0xfffffff8, RZ, 0xc0, !PT ;  /* 0xfffffff808067812 */ /* 0x000fe200078ec0ff */
[----:B------:R-:W-:Y:S01]  /*2990*/  IMAD.IADD R132, R127, 0x1, R4 ;  /* 0x000000017f847824 */ /* 0x000fe200078e0204 */
[----:B------:R-:W-:-:S02]  /*29a0*/  LOP3.LUT R87, R9, R10, RZ, 0xfc, !PT ;  /* 0x0000000a09577212 */ /* 0x000fc400078efcff */
[----:B------:R-:W-:Y:S02]  /*29b0*/  LOP3.LUT R7, R11, 0xfffffff8, RZ, 0xc0, !PT ;  /* 0xfffffff80b077812 */ /* 0x000fe400078ec0ff */
[----:B------:R-:W-:Y:S02]  /*29c0*/  LOP3.LUT R8, R14, 0xfffffff8, RZ, 0xc0, !PT ;  /* 0xfffffff80e087812 */ /* 0x000fe400078ec0ff */
[----:B------:R-:W-:Y:S02]  /*29d0*/  IADD3 R104, R27, R97, RZ ;  /* 0x000000611b687210 */ /* 0x000fe40007ffe0ff */
[C---:B------:R-:W-:Y:S02]  /*29e0*/  LOP3.LUT R10, R21.reuse, 0x2, RZ, 0xc0, !PT ;  /* 0x00000002150a7812 */ /* 0x040fe400078ec0ff */
[----:B------:R-:W-:Y:S02]  /*29f0*/  LOP3.LUT R20, R21, 0x4, RZ, 0xc0, !PT ;  /* 0x0000000415147812 */ /* 0x000fe400078ec0ff */
[----:B------:R-:W-:-:S02]  /*2a00*/  LOP3.LUT R26, R87, 0x2, RZ, 0xc0, !PT ;  /* 0x00000002571a7812 */ /* 0x000fc400078ec0ff */
[C---:B------:R-:W-:Y:S02]  /*2a10*/  LOP3.LUT R27, R87.reuse, 0x4, RZ, 0xc0, !PT ;  /* 0x00000004571b7812 */ /* 0x040fe400078ec0ff */
[C---:B------:R-:W-:Y:S02]  /*2a20*/  LOP3.LUT R101, R87.reuse, 0x8, RZ, 0xc0, !PT ;  /* 0x0000000857657812 */ /* 0x040fe400078ec0ff */
[----:B------:R-:W-:Y:S02]  /*2a30*/  LOP3.LUT R100, R87, 0x10, RZ, 0xc0, !PT ;  /* 0x0000001057647812 */ /* 0x000fe400078ec0ff */
[----:B-1----:R-:W-:Y:S02]  /*2a40*/  LEA.HI R218, R218, 0x8, RZ, 0x19 ;  /* 0x00000008dada7811 */ /* 0x002fe400078fc8ff */
[----:B------:R-:W-:Y:S02]  /*2a50*/  SHF.L.U32 R125, R125, 0x1, RZ ;  /* 0x000000017d7d7819 */ /* 0x000fe400000006ff */
[----:B------:R-:W-:-:S02]  /*2a60*/  IADD3 R131, R89, R131, RZ ;  /* 0x0000008359837210 */ /* 0x000fc40007ffe0ff */
[----:B------:R-:W-:Y:S02]  /*2a70*/  LOP3.LUT R5, R5, 0x1, RZ, 0xc0, !PT ;  /* 0x0000000105057812 */ /* 0x000fe400078ec0ff */
[----:B------:R-:W-:Y:S02]  /*2a80*/  SHF.R.S32.HI R120, RZ, 0x3, R11 ;  /* 0x00000003ff787819 */ /* 0x000fe4000001140b */
[----:B------:R-:W-:Y:S02]  /*2a90*/  SHF.R.S32.HI R119, RZ, 0x3, R14 ;  /* 0x00000003ff777819 */ /* 0x000fe4000001140e */
[----:B------:R-:W-:Y:S02]  /*2aa0*/  LOP3.LUT R9, R9, 0x1, RZ, 0xc0, !PT ;  /* 0x0000000109097812 */ /* 0x000fe400078ec0ff */
[----:B------:R-:W-:Y:S02]  /*2ab0*/  LOP3.LUT R21, R21, 0x8, RZ, 0xc0, !PT ;  /* 0x0000000815157812 */ /* 0x000fe400078ec0ff */
[----:B------:R-:W-:-:S02]  /*2ac0*/  SHF.R.S32.HI R113, RZ, 0x1f, R6 ;  /* 0x0000001fff717819 */ /* 0x000fc40000011406 */
[----:B------:R-:W-:Y:S02]  /*2ad0*/  SHF.R.S32.HI R112, RZ, 0x1f, R7 ;  /* 0x0000001fff707819 */ /* 0x000fe40000011407 */
[----:B------:R-:W-:Y:S02]  /*2ae0*/  SHF.R.S32.HI R111, RZ, 0x1f, R8 ;  /* 0x0000001fff6f7819 */ /* 0x000fe40000011408 */
[----:B------:R-:W-:Y:S02]  /*2af0*/  LOP3.LUT R87, R87, 0x20, RZ, 0xc0, !PT ;  /* 0x0000002057577812 */ /* 0x000fe400078ec0ff */
[----:B------:R-:W-:-:S07]  /*2b00*/  SHF.R.S32.HI R128, RZ, 0x1f, R102 ;  /* 0x0000001fff807819 */ /* 0x000fce0000011466 */
.L_x_562:
[----:B---3--:R-:W2:Y:S01]  /*2b10*/  LDL.LU R31, [R1+0x38] ;  /* 0x00003800011f7983 */ /* 0x008ea20000300800 */
[----:B------:R-:W0:Y:S01]  /*2b20*/  LDC R81, c[0x0][0x430] ;  /* 0x00010c00ff517b82 */ /* 0x000e220000000800 */
[----:B------:R-:W-:Y:S01]  /*2b30*/  IADD3 R24, R24, -0x1, RZ ;  /* 0xffffffff18187810 */ /* 0x000fe20007ffe0ff */
[----:B------:R-:W-:-:S04]  /*2b40*/  IMAD.MOV.U32 R80, RZ, RZ, RZ ;  /* 0x000000ffff507224 */ /* 0x000fc800078e00ff */
[----:B------:R-:W-:Y:S02]  /*2b50*/  IMAD R12, R24, 0x60, R114 ;  /* 0x00000060180c7824 */ /* 0x000fe400078e0272 */
[----:B------:R-:W1:Y:S02]  /*2b60*/  LDC R124, c[0x0][0x3f4] ;  /* 0x0000fd00ff7c7b82 */ /* 0x000e640000000800 */
[----:B------:R-:W-:Y:S01]  /*2b70*/  IMAD.IADD R32, R129, 0x1, R12 ;  /* 0x0000000181207824 */ /* 0x000fe200078e020c */
[----:B------:R-:W-:-:S03]  /*2b80*/  ISETP.GE.AND P2, PT, R12, R25, PT ;  /* 0x000000190c00720c */ /* 0x000fc60003f46270 */
[----:B------:R-:W-:Y:S01]  /*2b90*/  IMAD.MOV.U32 R28, RZ, RZ, R32 ;  /* 0x000000ffff1c7224 */ /* 0x000fe200078e0020 */
[----:B------:R-:W-:Y:S02]  /*2ba0*/  ISETP.GT.OR P2, PT, R114, 0x5f, P2 ;  /* 0x0000005f7200780c */ /* 0x000fe40001744670 */
[----:B0-----:R-:W-:-:S11]  /*2bb0*/  ISETP.NE.AND P3, PT, R81, 0x1, PT ;  /* 0x000000015100780c */ /* 0x001fd60003f65270 */
[----:B------:R-:W0:Y:S08]  /*2bc0*/  @!P2 LDC.64 R14, c[0x0][0x428] ;  /* 0x00010a00ff0eab82 */ /* 0x000e300000000a00 */
[----:B------:R-:W3:Y:S08]  /*2bd0*/  @!P2 LDC.64 R12, c[0x0][0x418] ;  /* 0x00010600ff0cab82 */ /* 0x000ef00000000a00 */
[----:B------:R-:W4:Y:S08]  /*2be0*/  @P3 LDC R11, c[0x0][0x434] ;  /* 0x00010d00ff0b3b82 */ /* 0x000f300000000800 */
[----:B------:R-:W1:Y:S01]  /*2bf0*/  @P3 LDC R30, c[0x0][0x438] ;  /* 0x00010e00ff1e3b82 */ /* 0x000e620000000800 */
[----:B----4-:R-:W-:-:S05]  /*2c00*/  @P3 IMAD.HI.U32 R11, R32, R11, RZ ;  /* 0x0000000b200b3227 */ /* 0x010fca00078e00ff */
[----:B-1----:R-:W-:Y:S01]  /*2c10*/  @P3 SHF.R.U32.HI R28, RZ, R30, R11 ;  /* 0x0000001eff1c3219 */ /* 0x002fe2000001160b */
[----:B0-----:R-:W-:-:S03]  /*2c20*/  @!P2 IMAD R11, R128, R14, RZ ;  /* 0x0000000e800ba224 */ /* 0x001fc600078e02ff */
[--C-:B------:R-:W-:Y:S01]  /*2c30*/  @!P2 SHF.R.S32.HI R29, RZ, 0x1f, R28.reuse ;  /* 0x0000001fff1da819 */ /* 0x100fe2000001141c */
[C---:B------:R-:W-:Y:S02]  /*2c40*/  @!P2 IMAD R11, R102.reuse, R15, R11 ;  /* 0x0000000f660ba224 */ /* 0x040fe400078e020b */
[----:B------:R-:W-:-:S05]  /*2c50*/  @!P2 IMAD.WIDE.U32 R14, R102, R14, R28 ;  /* 0x0000000e660ea225 */ /* 0x000fca00078e001c */
[----:B------:R-:W-:Y:S02]  /*2c60*/  @!P2 IADD3 R11, R15, R11, RZ ;  /* 0x0000000b0f0ba210 */ /* 0x000fe40007ffe0ff */
[----:B---3--:R-:W-:-:S04]  /*2c70*/  @!P2 LEA R12, P3, R14, R12, 0x2 ;  /* 0x0000000c0e0ca211 */ /* 0x008fc800078610ff */
[----:B------:R-:W-:Y:S02]  /*2c80*/  @!P2 LEA.HI.X R13, R14, R13, R11, 0x2, P3 ;  /* 0x0000000d0e0da211 */ /* 0x000fe400018f140b */
[----:B------:R-:W-:-:S03]  /*2c90*/  ISETP.GT.AND P3, PT, R24, R126, PT ;  /* 0x0000007e1800720c */ /* 0x000fc60003f64270 */
[----:B------:R0:W5:Y:S01]  /*2ca0*/  @!P2 LDG.E R80, desc[UR56][R12.64] ;  /* 0x000000380c50a981 */ /* 0x000162000c1e1900 */
[----:B------:R-:W-:Y:S01]  /*2cb0*/  ISETP.GE.AND P2, PT, R124, 0x1, PT ;  /* 0x000000017c00780c */ /* 0x000fe20003f46270 */
[----:B------:R-:W-:Y:S01]  /*2cc0*/  IMAD.MOV R14, RZ, RZ, -R28 ;  /* 0x000000ffff0e7224 */ /* 0x000fe200078e0a1c */
[----:B------:R-:W-:Y:S05]  /*2cd0*/  YIELD ;  /* 0x0000000000007946 */ /* 0x000fea0003800000 */
[----:B------:R-:W-:Y:S01]  /*2ce0*/  IMAD R81, R81, R14, R32 ;  /* 0x0000000e51517224 */ /* 0x000fe200078e0220 */
[----:B------:R-:W-:Y:S01]  /*2cf0*/  BSSY B0, `(.L_x_457) ;  /* 0x00007bc000007945 */ /* 0x000fe20003800000 */
[----:B------:R-:W-:-:S02]  /*2d00*/  IMAD R14, R18, 0x4800, R4 ;  /* 0x00004800120e7824 */ /* 0x000fc400078e0204 */
[----:B------:R-:W-:-:S03]  /*2d10*/  IMAD R28, R18, 0x4800, R132 ;  /* 0x00004800121c7824 */ /* 0x000fc600078e0284 */
[----:B------:R-:W-:Y:S01]  /*2d20*/  LEA R29, R14, R123, 0x1 ;  /* 0x0000007b0e1d7211 */ /* 0x000fe200078e08ff */
[----:B------:R-:W-:Y:S01]  /*2d30*/  IMAD R28, R28, 0x2, R123 ;  /* 0x000000021c1c7824 */ /* 0x000fe200078e027b */
[----:B--2---:R-:W-:-:S04]  /*2d40*/  LOP3.LUT R31, R31, 0xfffffffd, RZ, 0xc0, !PT ;  /* 0xfffffffd1f1f7812 */ /* 0x004fc800078ec0ff */
[----:B------:R-:W-:-:S05]  /*2d50*/  @P3 LOP3.LUT R31, R31, 0x2, RZ, 0xfc, !PT ;  /* 0x000000021f1f3812 */ /* 0x000fca00078efcff */
[----:B------:R0:W-:Y:S01]  /*2d60*/  STL [R1+0x38], R31 ;  /* 0x0000381f01007387 */ /* 0x0001e20000100800 */
[----:B------:R-:W-:Y:S05]  /*2d70*/  @!P2 BRA `(.L_x_458) ;  /* 0x000000740000a947 */ /* 0x000fea0003800000 */
[----:B------:R-:W-:Y:S01]  /*2d80*/  SHF.R.S32.HI R82, RZ, 0x1f, R81 ;  /* 0x0000001fff527819 */ /* 0x000fe20000011451 */
[----:B------:R-:W-:Y:S01]  /*2d90*/  ULDC.64 UR4, c[0x0][0x300] ;  /* 0x0000c00000047ab9 */ /* 0x000fe20000000a00 */
[----:B-----5:R-:W-:Y:S01]  /*2da0*/  SHF.R.S32.HI R83, RZ, 0x1f, R80 ;  /* 0x0000001fff537819 */ /* 0x020fe20000011450 */
[C---:B0-----:R-:W-:Y:S01]  /*2db0*/  IMAD.WIDE.U32 R12, R81.reuse, UR4, RZ ;  /* 0x00000004510c7c25 */ /* 0x041fe2000f8e00ff */
[----:B------:R-:W-:Y:S02]  /*2dc0*/  ULDC.U8 UR6, c[0x0][0x410] ;  /* 0x0001040000067ab9 */ /* 0x000fe40000000000 */
[----:B------:R-:W-:Y:S01]  /*2dd0*/  ISETP.NE.AND P2, PT, RZ, UR6, PT ;  /* 0x00000006ff007c0c */ /* 0x000fe2000bf45270 */
[----:B------:R-:W-:Y:S02]  /*2de0*/  IMAD R14, R82, UR4, RZ ;  /* 0x00000004520e7c24 */ /* 0x000fe4000f8e02ff */
[----:B------:R-:W-:Y:S02]  /*2df0*/  IMAD R84, R24, -0x60, R25 ;  /* 0xffffffa018547824 */ /* 0x000fe400078e0219 */
[----:B------:R-:W-:Y:S01]  /*2e00*/  IMAD R11, R81, UR5, R14 ;  /* 0x00000005510b7c24 */ /* 0x000fe2000f8e020e */
[----:B------:R-:W-:Y:S01]  /*2e10*/  ULDC.64 UR4, c[0x0][0x310] ;  /* 0x0000c40000047ab9 */ /* 0x000fe20000000a00 */
[----:B------:R-:W-:Y:S01]  /*2e20*/  IMAD R14, R130, R24, RZ ;  /* 0x00000018820e7224 */ /* 0x000fe200078e02ff */
[----:B------:R-:W-:Y:S01]  /*2e30*/  VIMNMX R84, R84, 0x60, PT ;  /* 0x0000006054547848 */ /* 0x000fe20003fe0100 */
[----:B------:R-:W-:-:S02]  /*2e40*/  IMAD R15, R83, UR4, RZ ;  /* 0x00000004530f7c24 */ /* 0x000fc4000f8e02ff */
[----:B------:R-:W-:Y:S01]  /*2e50*/  IMAD.IADD R13, R13, 0x1, R11 ;  /* 0x000000010d0d7824 */ /* 0x000fe200078e020b */
[----:B------:R-:W-:Y:S01]  /*2e60*/  SHF.R.S32.HI R11, RZ, 0x1f, R24 ;  /* 0x0000001fff0b7819 */ /* 0x000fe20000011418 */
[C---:B------:R-:W-:Y:S02]  /*2e70*/  IMAD R15, R80.reuse, UR5, R15 ;  /* 0x00000005500f7c24 */ /* 0x040fe4000f8e020f */
[----:B------:R-:W-:Y:S01]  /*2e80*/  IMAD.WIDE.U32 R12, R80, UR4, R12 ;  /* 0x00000004500c7c25 */ /* 0x000fe2000f8e000c */
[----:B------:R-:W-:-:S03]  /*2e90*/  ULDC.64 UR4, c[0x0][0x308] ;  /* 0x0000c20000047ab9 */ /* 0x000fc60000000a00 */
[----:B------:R-:W-:Y:S01]  /*2ea0*/  IMAD R33, R11, R94, R14 ;  /* 0x0000005e0b217224 */ /* 0x000fe200078e020e */
[----:B------:R-:W-:Y:S01]  /*2eb0*/  IADD3 R13, R13, R15, RZ ;  /* 0x0000000f0d0d7210 */ /* 0x000fe20007ffe0ff */
[----:B------:R-:W-:Y:S02]  /*2ec0*/  IMAD R15, R131, R24, RZ ;  /* 0x00000018830f7224 */ /* 0x000fe400078e02ff */
[----:B------:R-:W-:-:S04]  /*2ed0*/  IMAD.WIDE.U32 R30, R162, UR4, R12 ;  /* 0x00000004a21e7c25 */ /* 0x000fc8000f8e000c */
[----:B------:R-:W-:Y:S01]  /*2ee0*/  IMAD R115, R162, UR5, R31 ;  /* 0x00000005a2737c24 */ /* 0x000fe2000f8e021f */
[----:B------:R-:W-:Y:S01]  /*2ef0*/  ULDC.64 UR4, c[0x0][0x2e8] ;  /* 0x0000ba0000047ab9 */ /* 0x000fe20000000a00 */
[----:B------:R-:W-:Y:S01]  /*2f00*/  IMAD R35, R11, R88, R15 ;  /* 0x000000580b237224 */ /* 0x000fe200078e020f */
[----:B------:R-:W-:Y:S01]  /*2f10*/  LEA R118, P3, R30, UR4, 0x1 ;  /* 0x000000041e767c11 */ /* 0x000fe2000f8608ff */
[----:B------:R-:W-:-:S03]  /*2f20*/  IMAD.WIDE.U32 R14, R94, R24, RZ ;  /* 0x000000185e0e7225 */ /* 0x000fc600078e00ff */
[----:B------:R-:W-:Y:S01]  /*2f30*/  LEA.HI.X R115, R30, UR5, R115, 0x1, P3 ;  /* 0x000000051e737c11 */ /* 0x000fe200098f0c73 */
[----:B------:R-:W-:-:S04]  /*2f40*/  IMAD.WIDE.U32 R12, R88, R24, RZ ;  /* 0x00000018580c7225 */ /* 0x000fc800078e00ff */
[----:B------:R-:W-:Y:S02]  /*2f50*/  IMAD.IADD R11, R15, 0x1, R33 ;  /* 0x000000010f0b7824 */ /* 0x000fe400078e0221 */
[----:B------:R-:W-:Y:S01]  /*2f60*/  IMAD.IADD R78, R13, 0x1, R35 ;  /* 0x000000010d4e7824 */ /* 0x000fe200078e0223 */
[----:B------:R-:W-:Y:S06]  /*2f70*/  @!P2 BRA `(.L_x_459) ;  /* 0x0000003400cca947 */ /* 0x000fec0003800000 */
[----:B------:R-:W-:Y:S01]  /*2f80*/  ISETP.GE.AND P3, PT, R166, R84, PT ;  /* 0x00000054a600720c */ /* 0x000fe20003f66270 */
[----:B------:R-:W-:Y:S01]  /*2f90*/  BSSY B1, `(.L_x_460) ;  /* 0x0000037000017945 */ /* 0x000fe20003800000 */
        /* <DEDUP_REMOVED lines=12> */
[----:B------:R-:W-:Y:S01]  /*3060*/  CS2R R76, SRZ ;  /* 0x00000000004c7805 */ /* 0x000fe2000001ff00 */
[----:B------:R-:W-:Y:S06]  /*3070*/  @P3 BRA `(.L_x_461) ;  /* 0x0000000000a03947 */ /* 0x000fec0003800000 */
[----:B------:R-:W-:Y:S01]  /*3080*/  IADD3 R33, P2, R98, R14, RZ ;  /* 0x0000000e62217210 */ /* 0x000fe20007f5e0ff */
[----:B------:R-:W-:Y:S01]  /*3090*/  ULDC.64 UR4, c[0x0][0x3e8] ;  /* 0x0000fa0000047ab9 */ /* 0x000fe20000000a00 */
[----:B------:R-:W-:Y:S02]  /*30a0*/  CS2R R74, SRZ ;  /* 0x00000000004a7805 */ /* 0x000fe4000001ff00 */
[----:B------:R-:W-:Y:S02]  /*30b0*/  CS2R R76, SRZ ;  /* 0x00000000004c7805 */ /* 0x000fe4000001ff00 */
[----:B------:R-:W-:Y:S02]  /*30c0*/  IADD3.X R34, R11, R106, RZ, P2, !PT ;  /* 0x0000006a0b227210 */ /* 0x000fe400017fe4ff */
[----:B------:R-:W-:-:S04]  /*30d0*/  LEA R32, P2, R33, UR4, 0x1 ;  /* 0x0000000421207c11 */ /* 0x000fc8000f8408ff */
[----:B------:R-:W-:Y:S01]  /*30e0*/  LEA.HI.X R33, R33, UR5, R34, 0x1, P2 ;  /* 0x0000000521217c11 */ /* 0x000fe200090f0c22 */
[----:B------:R-:W-:Y:S01]  /*30f0*/  ULDC.64 UR4, c[0x0][0x400] ;  /* 0x0001000000047ab9 */ /* 0x000fe20000000a00 */
[----:B------:R-:W-:-:S05]  /*3100*/  IADD3 R35, P2, R92, R12, RZ ;  /* 0x0000000c5c237210 */ /* 0x000fca0007f5e0ff */
[----:B------:R-:W-:Y:S01]  /*3110*/  IMAD.X R36, R78, 0x1, R105, P2 ;  /* 0x000000014e247824 */ /* 0x000fe200010e0669 */
[----:B------:R-:W-:-:S04]  /*3120*/  LEA R34, P2, R35, UR4, 0x1 ;  /* 0x0000000423227c11 */ /* 0x000fc8000f8408ff */
[----:B------:R-:W-:Y:S02]  /*3130*/  LEA.HI.X R35, R35, UR5, R36, 0x1, P2 ;  /* 0x0000000523237c11 */ /* 0x000fe400090f0c24 */
[----:B------:R-:W-:Y:S02]  /*3140*/  ISETP.GE.AND P2, PT, R160, R124, PT ;  /* 0x0000007ca000720c */ /* 0x000fe40003f46270 */
[----:B------:R-:W-:Y:S02]  /*3150*/  CS2R R70, SRZ ;  /* 0x0000000000467805 */ /* 0x000fe4000001ff00 */
[----:B------:R-:W-:-:S09]  /*3160*/  CS2R R72, SRZ ;  /* 0x0000000000487805 */ /* 0x000fd2000001ff00 */
[----:B------:R0:W5:Y:S04]  /*3170*/  @!P2 LDG.E.64 R74, desc[UR56][R32.64] ;  /* 0x00000038204aa981 */ /* 0x000168000c1e1b00 */
[----:B------:R0:W5:Y:S01]  /*3180*/  @!P2 LDG.E.64 R76, desc[UR56][R34.64] ;  /* 0x00000038224ca981 */ /* 0x000162000c1e1b00 */
        /* <DEDUP_REMOVED lines=20> */
[----:B------:R-:W-:-:S13]  /*32d0*/  ISETP.GE.AND P2, PT, R173, R124, PT ;  /* 0x0000007cad00720c */ /* 0x000fda0003f46270 */
[----:B------:R0:W5:Y:S04]  /*32e0*/  @!P2 LDG.E.64 R54, desc[UR56][R32.64+0xa0] ;  /* 0x0000a0382036a981 */ /* 0x000168000c1e1b00 */
[----:B------:R0:W5:Y:S02]  /*32f0*/  @!P2 LDG.E.64 R56, desc[UR56][R34.64+0xa0] ;  /* 0x0000a0382238a981 */ /* 0x000164000c1e1b00 */
.L_x_461:
[----:B------:R-:W-:Y:S05]  /*3300*/  BSYNC B1 ;  /* 0x0000000000017941 */ /* 0x000fea0003800000 */
.L_x_460:
[----:B0-----:R-:W-:Y:S01]  /*3310*/  VIADD R32, R166, 0x40 ;  /* 0x00000040a6207836 */ /* 0x001fe20000000000 */
[----:B------:R-:W-:Y:S01]  /*3320*/  BSSY B1, `(.L_x_462) ;  /* 0x0000036000017945 */ /* 0x000fe20003800000 */
[----:B------:R-:W-:Y:S02]  /*3330*/  CS2R R34, SRZ ;  /* 0x0000000000227805 */ /* 0x000fe4000001ff00 */
[----:B------:R-:W-:Y:S02]  /*3340*/  CS2R R38, SRZ ;  /* 0x0000000000267805 */ /* 0x000fe4000001ff00 */
[----:B------:R-:W-:Y:S02]  /*3350*/  CS2R R42, SRZ ;  /* 0x00000000002a7805 */ /* 0x000fe4000001ff00 */
[----:B------:R-:W-:Y:S02]  /*3360*/  ISETP.GE.AND P4, PT, R32, R84, PT ;  /* 0x000000542000720c */ /* 0x000fe40003f86270 */
[----:B------:R-:W-:-:S02]  /*3370*/  CS2R R46, SRZ ;  /* 0x00000000002e7805 */ /* 0x000fc4000001ff00 */
[----:B------:R-:W-:Y:S02]  /*3380*/  CS2R R50, SRZ ;  /* 0x0000000000327805 */ /* 0x000fe4000001ff00 */
[----:B------:R-:W-:Y:S02]  /*3390*/  CS2R R32, SRZ ;  /* 0x0000000000207805 */ /* 0x000fe4000001ff00 */
[----:B------:R-:W-:Y:S02]  /*33a0*/  CS2R R36, SRZ ;  /* 0x0000000000247805 */ /* 0x000fe4000001ff00 */
[----:B------:R-:W-:Y:S02]  /*33b0*/  CS2R R40, SRZ ;  /* 0x0000000000287805 */ /* 0x000fe4000001ff00 */
[----:B------:R-:W-:Y:S02]  /*33c0*/  CS2R R44, SRZ ;  /* 0x00000000002c7805 */ /* 0x000fe4000001ff00 */
[----:B------:R-:W-:-:S02]  /*33d0*/  CS2R R48, SRZ ;  /* 0x0000000000307805 */ /* 0x000fc4000001ff00 */
[----:B------:R-:W-:Y:S01]  /*33e0*/  CS2R R52, SRZ ;  /* 0x0000000000347805 */ /* 0x000fe2000001ff00 */
[----:B------:R-:W-:Y:S06]  /*33f0*/  @P4 BRA `(.L_x_463) ;  /* 0x0000000000a04947 */ /* 0x000fec0003800000 */
[----:B------:R-:W-:Y:S01]  /*3400*/  IADD3 R15, P2, P5, R98, R14, R108 ;  /* 0x0000000e620f7210 */ /* 0x000fe20007d5e06c */
[----:B------:R-:W-:Y:S01]  /*3410*/  ULDC.64 UR4, c[0x0][0x3e8] ;  /* 0x0000fa0000047ab9 */ /* 0x000fe20000000a00 */
[----:B------:R-:W-:Y:S02]  /*3420*/  CS2R R50, SRZ ;  /* 0x0000000000327805 */ /* 0x000fe4000001ff00 */
[----:B------:R-:W-:Y:S02]  /*3430*/  CS2R R52, SRZ ;  /* 0x0000000000347805 */ /* 0x000fe4000001ff00 */
[----:B------:R-:W-:Y:S02]  /*3440*/  IADD3.X R30, R106, R11, R107, P2, P5 ;  /* 0x0000000b6a1e7210 */ /* 0x000fe400017ea46b */
[----:B------:R-:W-:-:S04]  /*3450*/  IADD3 R13, P2, P5, R92, R12, R110 ;  /* 0x0000000c5c0d7210 */ /* 0x000fc80007d5e06e */
[----:B------:R-:W-:Y:S02]  /*3460*/  IADD3.X R78, R105, R78, R109, P2, P5 ;  /* 0x0000004e694e7210 */ /* 0x000fe400017ea46d */
[----:B------:R-:W-:-:S04]  /*3470*/  LEA R14, P2, R15, UR4, 0x1 ;  /* 0x000000040f0e7c11 */ /* 0x000fc8000f8408ff */
[----:B------:R-:W-:Y:S01]  /*3480*/  LEA.HI.X R15, R15, UR5, R30, 0x1, P2 ;  /* 0x000000050f0f7c11 */ /* 0x000fe200090f0c1e */
[----:B------:R-:W-:Y:S02]  /*3490*/  ULDC.64 UR4, c[0x0][0x400] ;  /* 0x0001000000047ab9 */ /* 0x000fe40000000a00 */
        /* <DEDUP_REMOVED lines=30> */
.L_x_463:
[----:B------:R-:W-:Y:S05]  /*3680*/  BSYNC B1 ;  /* 0x0000000000017941 */ /* 0x000fea0003800000 */
.L_x_462:
[----:B-----5:R-:W-:Y:S01]  /*3690*/  IMAD.MOV.U32 R11, RZ, RZ, R55 ;  /* 0x000000ffff0b7224 */ /* 0x020fe200078e0037 */
[----:B0-----:R-:W-:Y:S01]  /*36a0*/  MOV R12, R54 ;  /* 0x00000036000c7202 */ /* 0x001fe20000000f00 */
[----:B------:R-:W-:Y:S01]  /*36b0*/  IMAD.MOV.U32 R14, RZ, RZ, R58 ;  /* 0x000000ffff0e7224 */ /* 0x000fe200078e003a */
[----:B------:R-:W-:Y:S01]  /*36c0*/  MOV R13, R59 ;  /* 0x0000003b000d7202 */ /* 0x000fe20000000f00 */
[----:B------:R-:W-:Y:S01]  /*36d0*/  UISETP.NE.AND UP0, UPT, UR58, 0x3, UPT ;  /* 0x000000033a00788c */ /* 0x000fe2000bf05270 */
[----:B------:R-:W-:Y:S01]  /*36e0*/  PRMT R155, R12, 0x5410, R11 ;  /* 0x000054100c9b7816 */ /* 0x000fe2000000000b */
[----:B------:R-:W-:Y:S01]  /*36f0*/  IMAD.MOV.U32 R12, RZ, RZ, R62 ;  /* 0x000000ffff0c7224 */ /* 0x000fe200078e003e */
[----:B------:R-:W-:Y:S01]  /*3700*/  PRMT R158, R13, 0x5410, R14 ;  /* 0x000054100d9e7816 */ /* 0x000fe2000000000e */
[----:B------:R-:W-:Y:S01]  /*3710*/  IMAD.MOV.U32 R11, RZ, RZ, R63 ;  /* 0x000000ffff0b7224 */ /* 0x000fe200078e003f */
[----:B------:R-:W-:Y:S01]  /*3720*/  MOV R14, R71 ;  /* 0x00000047000e7202 */ /* 0x000fe20000000f00 */
[----:B------:R-:W-:Y:S01]  /*3730*/  IMAD.MOV.U32 R13, RZ, RZ, R70 ;  /* 0x000000ffff0d7224 */ /* 0x000fe200078e0046 */
[----:B------:R-:W-:Y:S01]  /*3740*/  PRMT R182, R12, 0x7610, R182 ;  /* 0x000076100cb67816 */ /* 0x000fe200000000b6 */
[----:B------:R-:W-:Y:S01]  /*3750*/  IMAD.MOV.U32 R12, RZ, RZ, R67 ;  /* 0x000000ffff0c7224 */ /* 0x000fe200078e0043 */
[----:B------:R-:W-:-:S02]  /*3760*/  PRMT R159, R11, 0x7610, R159 ;  /* 0x000076100b9f7816 */ /* 0x000fc4000000009f */
[----:B------:R-:W-:Y:S02]  /*3770*/  MOV R11, R66 ;  /* 0x00000042000b7202 */ /* 0x000fe40000000f00 */
[----:B------:R-:W-:Y:S02]  /*3780*/  PRMT R195, R14, 0x7610, R195 ;  /* 0x000076100ec37816 */ /* 0x000fe400000000c3 */
[----:B------:R-:W-:Y:S01]  /*3790*/  PRMT R193, R12, 0x5410, R11 ;  /* 0x000054100cc17816 */ /* 0x000fe2000000000b */
[----:B------:R-:W-:Y:S01]  /*37a0*/  IMAD.MOV.U32 R11, RZ, RZ, R74 ;  /* 0x000000ffff0b7224 */ /* 0x000fe200078e004a */
[----:B------:R-:W-:Y:S01]  /*37b0*/  PRMT R194, R194, 0x5410, R13 ;  /* 0x00005410c2c27816 */ /* 0x000fe2000000000d */
[----:B------:R-:W-:Y:S01]  /*37c0*/  IMAD.MOV.U32 R12, RZ, RZ, R75 ;  /* 0x000000ffff0c7224 */ /* 0x000fe200078e004b */
[----:B------:R-:W-:-:S04]  /*37d0*/  PLOP3.LUT P2, PT, PT, PT, UP0, 0x80, 0x0 ;  /* 0x000000000000781c */ /* 0x000fc80003f4f008 */
[----:B------:R-:W-:Y:S01]  /*37e0*/  PRMT R150, R11, 0x5410, R12 ;  /* 0x000054100b967816 */ /* 0x000fe2000000000c */
[----:B------:R-:W-:Y:S01]  /*37f0*/  IMAD.MOV.U32 R11, RZ, RZ, R57 ;  /* 0x000000ffff0b7224 */ /* 0x000fe200078e0039 */
[----:B------:R-:W-:-:S04]  /*3800*/  MOV R12, R56 ;  /* 0x00000038000c7202 */ /* 0x000fc80000000f00 */
[----:B------:R-:W-:Y:S01]  /*3810*/  PRMT R156, R12, 0x5410, R11 ;  /* 0x000054100c9c7816 */ /* 0x000fe2000000000b */
[----:B------:R-:W-:Y:S01]  /*3820*/  IMAD.MOV.U32 R12, RZ, RZ, R60 ;  /* 0x000000ffff0c7224 */ /* 0x000fe200078e003c */
[----:B------:R-:W-:-:S04]  /*3830*/  MOV R11, R61 ;  /* 0x0000003d000b7202 */ /* 0x000fc80000000f00 */
[----:B------:R-:W-:Y:S01]  /*3840*/  PRMT R157, R11, 0x5410, R12 ;  /* 0x000054100b9d7816 */ /* 0x000fe2000000000c */
[----:B------:R-:W-:Y:S02]  /*3850*/  IMAD.MOV.U32 R12, RZ, RZ, R64 ;  /* 0x000000ffff0c7224 */ /* 0x000fe400078e0040 */
[----:B------:R-:W-:-:S03]  /*3860*/  IMAD.MOV.U32 R11, RZ, RZ, R65 ;  /* 0x000000ffff0b7224 */ /* 0x000fc600078e0041 */
[----:B------:R-:W-:Y:S01]  /*3870*/  PRMT R182, R182, 0x5410, R12 ;  /* 0x00005410b6b67816 */ /* 0x000fe2000000000c */
[----:B------:R-:W-:Y:S01]  /*3880*/  IMAD.MOV.U32 R12, RZ, RZ, R69 ;  /* 0x000000ffff0c7224 */ /* 0x000fe200078e0045 */
[----:B------:R-:W-:Y:S02]  /*3890*/  PRMT R159, R159, 0x5410, R11 ;  /* 0x000054109f9f7816 */ /* 0x000fe4000000000b */
[----:B------:R-:W-:Y:S02]  /*38a0*/  MOV R11, R68 ;  /* 0x00000044000b7202 */ /* 0x000fe40000000f00 */
[----:B------:R-:W-:Y:S02]  /*38b0*/  PRMT R194, R12, 0x7610, R194 ;  /* 0x000076100cc27816 */ /* 0x000fe400000000c2 */
[----:B------:R-:W-:Y:S01]  /*38c0*/  PRMT R195, R195, 0x5410, R11 ;  /* 0x00005410c3c37816 */ /* 0x000fe2000000000b */
[----:B------:R-:W-:Y:S01]  /*38d0*/  IMAD.MOV.U32 R11, RZ, RZ, R72 ;  /* 0x000000ffff0b7224 */ /* 0x000fe200078e0048 */
[----:B------:R-:W-:-:S04]  /*38e0*/  MOV R12, R73 ;  /* 0x00000049000c7202 */ /* 0x000fc80000000f00 */
[----:B------:R-:W-:Y:S01]  /*38f0*/  PRMT R196, R11, 0x5410, R12 ;  /* 0x000054100bc47816 */ /* 0x000fe2000000000c */
[----:B------:R-:W-:Y:S02]  /*3900*/  IMAD.MOV.U32 R11, RZ, RZ, R76 ;  /* 0x000000ffff0b7224 */ /* 0x000fe400078e004c */
[----:B------:R-:W-:-:S05]  /*3910*/  IMAD.MOV.U32 R12, RZ, RZ, R77 ;  /* 0x000000ffff0c7224 */ /* 0x000fca00078e004d */
        /* <DEDUP_REMOVED lines=27> */
[----:B------:R-:W-:Y:S02]  /*3ad0*/  PRMT R144, R12, 0x5410, R11 ;  /* 0x000054100c907816 */ /* 0x000fe4000000000b */
[----:B------:R-:W-:-:S04]  /*3ae0*/  MOV R11, R44 ;  /* 0x0000002c000b7202 */ /* 0x000fc80000000f00 */
[----:B------:R-:W-:Y:S01]  /*3af0*/  PRMT R147, R11, 0x7610, R147 ;  /* 0x000076100b937816 */ /* 0x000fe20000000093 */
[----:B------:R-:W-:-:S05]  /*3b00*/  IMAD.MOV.U32 R11, RZ, RZ, R45 ;  /* 0x000000ffff0b7224 */ /* 0x000fca00078e002d */
[----:B------:R-:W-:Y:S01]  /*3b10*/  PRMT R147, R147, 0x5410, R11 ;  /* 0x0000541093937816 */ /* 0x000fe2000000000b */
[----:B------:R-:W-:-:S05]  /*3b20*/  IMAD.MOV.U32 R11, RZ, RZ, R48 ;  /* 0x000000ffff0b7224 */ /* 0x000fca00078e0030 */
[----:B------:R-:W-:Y:S02]  /*3b30*/  PRMT R152, R11, 0x7610, R152 ;  /* 0x000076100b987816 */ /* 0x000fe40000000098 */
[----:B------:R-:W-:-:S04]  /*3b40*/  MOV R11, R49 ;  /* 0x00000031000b7202 */ /* 0x000fc80000000f00 */
[----:B------:R-:W-:Y:S01]  /*3b50*/  PRMT R152, R152, 0x5410, R11 ;  /* 0x0000541098987816 */ /* 0x000fe2000000000b */
[----:B------:R-:W-:-:S05]  /*3b60*/  IMAD.MOV.U32 R11, RZ, RZ, R52 ;  /* 0x000000ffff0b7224 */ /* 0x000fca00078e0034 */
[----:B------:R-:W-:Y:S01]  /*3b70*/  PRMT R154, R11, 0x7610, R154 ;  /* 0x000076100b9a7816 */ /* 0x000fe2000000009a */
[----:B------:R-:W-:-:S05]  /*3b80*/  IMAD.MOV.U32 R11, RZ, RZ, R53 ;  /* 0x000000ffff0b7224 */ /* 0x000fca00078e0035 */
[----:B------:R-:W-:Y:S01]  /*3b90*/  PRMT R154, R154, 0x5410, R11 ;  /* 0x000054109a9a7816 */ /* 0x000fe2000000000b */
[----:B------:R-:W-:Y:S06]  /*3ba0*/  @!P2 BRA `(.L_x_464) ;  /* 0x000000000004a947 */ /* 0x000fec0003800000 */
[----:B------:R-:W-:Y:S01]  /*3bb0*/  BPT.TRAP 0x1 ;  /* 0x000000040000795c */ /* 0x000fe20000300000 */
.L_x_464:
[----:B------:R-:W-:Y:S01]  /*3bc0*/  LEA R85, R18, R2, 0x3 ;  /* 0x0000000212557211 */ /* 0x000fe200078e18ff */
[----:B------:R-:W-:Y:S01]  /*3bd0*/  BSSY B1, `(.L_x_465) ;  /* 0x0000004000017945 */ /* 0x000fe20003800000 */
[----:B------:R-:W-:-:S04]  /*3be0*/  SHF.L.U32 R86, R167, 0x1f, RZ ;  /* 0x0000001fa7567819 */ /* 0x000fc800000006ff */
[----:B------:R-:W0:Y:S02]  /*3bf0*/  SYNCS.PHASECHK.TRANS64.TRYWAIT P5, [R85+URZ+0x2a890], R86 ;  /* 0x02a89056550075a7 */ /* 0x000e2400080a017f */
[----:B0-----:R-:W-:Y:S05]  /*3c00*/  @!P5 BRA `(.L_x_466) ;  /* 0x000001c400d8d947 */ /* 0x001fea0003800000 */
.L_x_791:
[----:B------:R-:W-:Y:S05]  /*3c10*/  BSYNC B1 ;  /* 0x0000000000017941 */ /* 0x000fea0003800000 */
.L_x_465:
[----:B------:R-:W-:-:S03]  /*3c20*/  UMOV UR4, 0xffffffff ;  /* 0xffffffff00047882 */ /* 0x000fc60000000000 */
[----:B------:R-:W-:Y:S05]  /*3c30*/  BRA.DIV UR4, `(.L_x_467) ;  /* 0x000001c604e07947 */ /* 0x000fea000b800000 */
[----:B------:R1:W2:Y:S04]  /*3c40*/  SHFL.IDX PT, R78, R115, RZ, 0x1c1f ;  /* 0x001c1fff734e7589 */ /* 0x0002a800000e0000 */
[----:B------:R1:W3:Y:S02]  /*3c50*/  SHFL.IDX PT, R11, R118, RZ, 0x1c1f ;  /* 0x001c1fff760b7589 */ /* 0x0002e400000e0000 */
.L_x_795:
[----:B------:R-:W-:Y:S04]  /*3c60*/  BSSY B1, `(.L_x_468) ;  /* 0x0000151000017945 */ /* 0x000fe80003800000 */
[----:B------:R-:W-:Y:S05]  /*3c70*/  @P3 BRA `(.L_x_469) ;  /* 0x00000014003c3947 */ /* 0x000fea0003800000 */
[----:B------:R-:W-:Y:S01]  /*3c80*/  ISETP.NE.AND P3, PT, R9, RZ, PT ;  /* 0x000000ff0900720c */ /* 0x000fe20003f65270 */
[----:B------:R-:W-:-:S12]  /*3c90*/  BSSY B2, `(.L_x_470) ;  /* 0x0000035000027945 */ /* 0x000fd80003800000 */
[----:B------:R-:W-:Y:S05]  /*3ca0*/  @!P3 BRA `(.L_x_471) ;  /* 0x0000000000ccb947 */ /* 0x000fea0003800000 */
[----:B------:R4:W0:Y:S01]  /*3cb0*/  LDS.128 R12, [R29] ;  /* 0x000000001d0c7984 */ /* 0x0008220000000c00 */
[----:B------:R-:W-:Y:S01]  /*3cc0*/  ISETP.GE.AND P3, PT, R160, R124, PT ;  /* 0x0000007ca000720c */ /* 0x000fe20003f66270 */
[----:B------:R-:W-:-:S12]  /*3cd0*/  BSSY B3, `(.L_x_472) ;  /* 0x000002d000037945 */ /* 0x000fd80003800000 */
[----:B----4-:R-:W-:Y:S05]  /*3ce0*/  @P3 BRA `(.L_x_473) ;  /* 0x0000000000ac3947 */ /* 0x010fea0003800000 */
[--C-:B------:R-:W-:Y:S02]  /*3cf0*/  SHF.R.U64 R148, R74, 0x10, R75.reuse ;  /* 0x000000104a947819 */ /* 0x100fe4000000124b */
[----:B------:R-:W-:Y:S01]  /*3d00*/  SHF.R.U32.HI R74, RZ, 0x10, R75 ;  /* 0x00000010ff4a7819 */ /* 0x000fe2000001164b */
[----:B0-----:R-:W-:Y:S01]  /*3d10*/  IMAD.MOV.U32 R75, RZ, RZ, R13 ;  /* 0x000000ffff4b7224 */ /* 0x001fe200078e000d */
[--C-:B------:R-:W-:Y:S01]  /*3d20*/  SHF.R.U64 R149, R76, 0x10, R77.reuse ;  /* 0x000000104c957819 */ /* 0x100fe2000000124d */
[----:B------:R-:W-:Y:S01]  /*3d30*/  HADD2.F32 R148, -RZ, R148.H0_H0 ;  /* 0x20000094ff947230 */ /* 0x000fe20000004100 */
[----:B------:R-:W-:Y:S02]  /*3d40*/  SHF.R.U32.HI R76, RZ, 0x10, R77 ;  /* 0x00000010ff4c7819 */ /* 0x000fe4000001164d */
[----:B------:R-:W-:Y:S02]  /*3d50*/  HADD2.F32 R77, -RZ, R75.H1_H1 ;  /* 0x3000004bff4d7230 */ /* 0x000fe40000004100 */
[----:B------:R-:W-:-:S02]  /*3d60*/  HADD2.F32 R13, -RZ, R149.H0_H0 ;  /* 0x20000095ff0d7230 */ /* 0x000fc40000004100 */
[----:B------:R-:W-:Y:S02]  /*3d70*/  HADD2.F32 R149, -RZ, R75.H0_H0 ;  /* 0x2000004bff957230 */ /* 0x000fe40000004100 */
[----:B------:R-:W-:Y:S02]  /*3d80*/  HADD2.F32 R76, -RZ, R76.H0_H0 ;  /* 0x2000004cff4c7230 */ /* 0x000fe40000004100 */
[-C--:B------:R-:W-:Y:S01]  /*3d90*/  FMUL.FTZ R75, R77, R13.reuse ;  /* 0x0000000d4d4b7220 */ /* 0x080fe20000410000 */
[----:B------:R-:W-:-:S03]  /*3da0*/  FMUL.FTZ R13, R149, R13 ;  /* 0x0000000d950d7220 */ /* 0x000fc60000410000 */
[----:B------:R-:W-:Y:S01]  /*3db0*/  FFMA.FTZ R75, R149, R148, -R75 ;  /* 0x00000094954b7223 */ /* 0x000fe2000001084b */
[----:B------:R-:W-:Y:S01]  /*3dc0*/  MOV R149, R12 ;  /* 0x0000000c00957202 */ /* 0x000fe20000000f00 */
[----:B------:R-:W-:Y:S01]  /*3dd0*/  FFMA.FTZ R13, R77, R148, R13 ;  /* 0x000000944d0d7223 */ /* 0x000fe2000001000d */
[----:B------:R-:W-:Y:S02]  /*3de0*/  IMAD.MOV.U32 R77, RZ, RZ, R15 ;  /* 0x000000ffff4d7224 */ /* 0x000fe400078e000f */
[----:B------:R-:W-:Y:S02]  /*3df0*/  HADD2.F32 R148, -RZ, R74.H0_H0 ;  /* 0x2000004aff947230 */ /* 0x000fe40000004100 */
[----:B------:R-:W-:Y:S01]  /*3e00*/  HADD2.F32 R12, -RZ, R149.H1_H1 ;  /* 0x30000095ff0c7230 */ /* 0x000fe20000004100 */
[----:B------:R-:W-:Y:S01]  /*3e10*/  F2FP.F16.F32.PACK_AB R13, R13, R75 ;  /* 0x0000004b0d0d723e */ /* 0x000fe200000000ff */
[--C-:B------:R-:W-:Y:S02]  /*3e20*/  HADD2.F32 R15, -RZ, R77.reuse.H1_H1 ;  /* 0x3000004dff0f7230 */ /* 0x100fe40000004100 */
[----:B------:R-:W-:-:S02]  /*3e30*/  HADD2.F32 R77, -RZ, R77.H0_H0 ;  /* 0x2000004dff4d7230 */ /* 0x000fc40000004100 */
[----:B------:R-:W-:Y:S02]  /*3e40*/  HADD2.F32 R149, -RZ, R149.H0_H0 ;  /* 0x20000095ff957230 */ /* 0x000fe40000004100 */
[-C--:B------:R-:W-:Y:S01]  /*3e50*/  FMUL.FTZ R74, R15, R76.reuse ;  /* 0x0000004c0f4a7220 */ /* 0x080fe20000410000 */
[----:B------:R-:W-:-:S03]  /*3e60*/  FMUL.FTZ R76, R77, R76 ;  /* 0x0000004c4d4c7220 */ /* 0x000fc60000410000 */
[-C--:B------:R-:W-:Y:S01]  /*3e70*/  FFMA.FTZ R74, R77, R148.reuse, -R74 ;  /* 0x000000944d4a7223 */ /* 0x080fe2000001084a */
[----:B------:R-:W-:Y:S01]  /*3e80*/  FFMA.FTZ R15, R15, R148, R76 ;  /* 0x000000940f0f7223 */ /* 0x000fe2000001004c */
[----:B------:R-:W-:Y:S02]  /*3e90*/  HADD2.F32 R148, -RZ, R197.H0_H0 ;  /* 0x200000c5ff947230 */ /* 0x000fe40000004100 */
[----:B------:R-:W-:Y:S02]  /*3ea0*/  HADD2.F32 R76, -RZ, R150.H0_H0 ;  /* 0x20000096ff4c7230 */ /* 0x000fe40000004100 */
[----:B------:R-:W-:Y:S01]  /*3eb0*/  F2FP.F16.F32.PACK_AB R15, R15, R74 ;  /* 0x0000004a0f0f723e */ /* 0x000fe200000000ff */
[-C--:B------:R-:W-:Y:S01]  /*3ec0*/  FMUL.FTZ R77, R12, R148.reuse ;  /* 0x000000940c4d7220 */ /* 0x080fe20000410000 */
[----:B------:R-:W-:-:S03]  /*3ed0*/  FMUL.FTZ R148, R149, R148 ;  /* 0x0000009495947220 */ /* 0x000fc60000410000 */
[-C--:B------:R-:W-:Y:S01]  /*3ee0*/  FFMA.FTZ R77, R149, R76.reuse, -R77 ;  /* 0x0000004c954d7223 */ /* 0x080fe2000001084d */
[----:B------:R-:W-:Y:S01]  /*3ef0*/  FFMA.FTZ R12, R12, R76, R148 ;  /* 0x0000004c0c0c7223 */ /* 0x000fe20000010094 */
[----:B------:R-:W-:Y:S02]  /*3f00*/  HADD2.F32 R76, -RZ, R197.H1_H1 ;  /* 0x300000c5ff4c7230 */ /* 0x000fe40000004100 */
[----:B------:R-:W-:Y:S02]  /*3f10*/  HADD2.F32 R148, -RZ, R14.H1_H1 ;  /* 0x3000000eff947230 */ /* 0x000fe40000004100 */
[----:B------:R-:W-:Y:S01]  /*3f20*/  HADD2.F32 R149, -RZ, R150.H1_H1 ;  /* 0x30000096ff957230 */ /* 0x000fe20000004100 */
[----:B------:R-:W-:Y:S01]  /*3f30*/  F2FP.F16.F32.PACK_AB R12, R12, R77 ;  /* 0x0000004d0c0c723e */ /* 0x000fe200000000ff */
[----:B------:R-:W-:Y:S02]  /*3f40*/  HADD2.F32 R14, -RZ, R14.H0_H0 ;  /* 0x2000000eff0e7230 */ /* 0x000fe40000004100 */
[----:B------:R-:W-:-:S04]  /*3f50*/  FMUL.FTZ R150, R148, R76 ;  /* 0x0000004c94967220 */ /* 0x000fc80000410000 */
[C---:B------:R-:W-:Y:S01]  /*3f60*/  FFMA.FTZ R150, R14.reuse, R149, -R150 ;  /* 0x000000950e967223 */ /* 0x040fe20000010896 */
[----:B------:R-:W-:-:S04]  /*3f70*/  FMUL.FTZ R14, R14, R76 ;  /* 0x0000004c0e0e7220 */ /* 0x000fc80000410000 */
[----:B------:R-:W-:-:S05]  /*3f80*/  FFMA.FTZ R14, R148, R149, R14 ;  /* 0x00000095940e7223 */ /* 0x000fca000001000e */
[----:B------:R-:W-:-:S07]  /*3f90*/  F2FP.F16.F32.PACK_AB R14, R14, R150 ;  /* 0x000000960e0e723e */ /* 0x000fce00000000ff */
.L_x_473:
[----:B------:R-:W-:Y:S05]  /*3fa0*/  BSYNC B3 ;  /* 0x0000000000037941 */ /* 0x000fea0003800000 */
.L_x_472:
[----:B---3--:R-:W-:-:S04]  /*3fb0*/  LEA R74, P3, R16, R11, 0x1 ;  /* 0x0000000b104a7211 */ /* 0x008fc800078608ff */
[----:B--2---:R-:W-:-:S05]  /*3fc0*/  LEA.HI.X R75, R16, R78, R17, 0x1, P3 ;  /* 0x0000004e104b7211 */ /* 0x004fca00018f0c11 */
[----:B0-----:R4:W-:Y:S04]  /*3fd0*/  ST.E.128 desc[UR56][R74.64], R12 ;  /* 0x0000000c4a007985 */ /* 0x0019e8000c101d38 */
.L_x_471:
[----:B------:R-:W-:Y:S05]  /*3fe0*/  BSYNC B2 ;  /* 0x0000000000027941 */ /* 0x000fea0003800000 */
.L_x_470:
[----:B------:R-:W-:Y:S01]  /*3ff0*/  ISETP.NE.AND P3, PT, R26, RZ, PT ;  /* 0x000000ff1a00720c */ /* 0x000fe20003f65270 */
[----:B------:R-:W-:-:S12]  /*4000*/  BSSY B2, `(.L_x_474) ;  /* 0x0000037000027945 */ /* 0x000fd80003800000 */
[----:B------:R-:W-:Y:S05]  /*4010*/  @!P3 BRA `(.L_x_475) ;  /* 0x0000000000d4b947 */ /* 0x000fea0003800000 */
[----:B----4-:R4:W0:Y:S01]  /*4020*/  LDS.128 R12, [R28] ;  /* 0x000000001c0c7984 */ /* 0x0108220000000c00 */
        /* <DEDUP_REMOVED lines=30> */
[----:B------:R-:W-:Y:S02]  /*4210*/  HADD2.F32 R72, -RZ, R194.H1_H1 ;  /* 0x300000c2ff487230 */ /* 0x000fe40000004100 */
[----:B------:R-:W-:Y:S01]  /*4220*/  F2FP.F16.F32.PACK_AB R15, R15, R70 ;  /* 0x000000460f0f723e */ /* 0x000fe200000000ff */
[-C--:B------:R-:W-:Y:S01]  /*4230*/  FMUL.FTZ R73, R12, R74.reuse ;  /* 0x0000004a0c497220 */ /* 0x080fe20000410000 */
[----:B------:R-:W-:-:S03]  /*4240*/  FMUL.FTZ R74, R75, R74 ;  /* 0x0000004a4b4a7220 */ /* 0x000fc60000410000 */
[-C--:B------:R-:W-:Y:S01]  /*4250*/  FFMA.FTZ R73, R75, R72.reuse, -R73 ;  /* 0x000000484b497223 */ /* 0x080fe20000010849 */
[----:B------:R-:W-:Y:S01]  /*4260*/  FFMA.FTZ R12, R12, R72, R74 ;  /* 0x000000480c0c7223 */ /* 0x000fe2000001004a */
[----:B------:R-:W-:Y:S02]  /*4270*/  HADD2.F32 R72, -RZ, R196.H1_H1 ;  /* 0x300000c4ff487230 */ /* 0x000fe40000004100 */
[--C-:B------:R-:W-:Y:S02]  /*4280*/  HADD2.F32 R74, -RZ, R14.reuse.H1_H1 ;  /* 0x3000000eff4a7230 */ /* 0x100fe40000004100 */
[----:B------:R-:W-:Y:S01]  /*4290*/  HADD2.F32 R75, -RZ, R195.H0_H0 ;  /* 0x200000c3ff4b7230 */ /* 0x000fe20000004100 */
[----:B------:R-:W-:Y:S01]  /*42a0*/  F2FP.F16.F32.PACK_AB R12, R12, R73 ;  /* 0x000000490c0c723e */ /* 0x000fe200000000ff */
[----:B------:R-:W-:Y:S02]  /*42b0*/  HADD2.F32 R14, -RZ, R14.H0_H0 ;  /* 0x2000000eff0e7230 */ /* 0x000fe40000004100 */
[----:B------:R-:W-:-:S04]  /*42c0*/  FMUL.FTZ R76, R74, R72 ;  /* 0x000000484a4c7220 */ /* 0x000fc80000410000 */
[C---:B------:R-:W-:Y:S01]  /*42d0*/  FFMA.FTZ R76, R14.reuse, R75, -R76 ;  /* 0x0000004b0e4c7223 */ /* 0x040fe2000001084c */
[----:B------:R-:W-:-:S04]  /*42e0*/  FMUL.FTZ R14, R14, R72 ;  /* 0x000000480e0e7220 */ /* 0x000fc80000410000 */
[----:B------:R-:W-:-:S05]  /*42f0*/  FFMA.FTZ R14, R74, R75, R14 ;  /* 0x0000004b4a0e7223 */ /* 0x000fca000001000e */
[----:B------:R-:W-:-:S07]  /*4300*/  F2FP.F16.F32.PACK_AB R14, R14, R76 ;  /* 0x0000004c0e0e723e */ /* 0x000fce00000000ff */
.L_x_477:
[----:B------:R-:W-:Y:S05]  /*4310*/  BSYNC B3 ;  /* 0x0000000000037941 */ /* 0x000fea0003800000 */
.L_x_476:
[----:B--2---:R-:W-:Y:S01]  /*4320*/  MOV R71, R78 ;  /* 0x0000004e00477202 */ /* 0x004fe20000000f00 */
[----:B------:R-:W-:Y:S02]  /*4330*/  IMAD.SHL.U32 R72, R163, 0x8, RZ ;  /* 0x00000008a3487824 */ /* 0x000fe400078e00ff */
[----:B---3--:R-:W-:-:S04]  /*4340*/  IMAD.MOV.U32 R70, RZ, RZ, R11 ;  /* 0x000000ffff467224 */ /* 0x008fc800078e000b */
[----:B------:R-:W-:-:S05]  /*4350*/  IMAD.WIDE R70, R72, 0x2, R70 ;  /* 0x0000000248467825 */ /* 0x000fca00078e0246 */
[----:B0-----:R0:W-:Y:S02]  /*4360*/  ST.E.128 desc[UR56][R70.64], R12 ;  /* 0x0000000c46007985 */ /* 0x0011e4000c101d38 */
.L_x_475:
[----:B------:R-:W-:Y:S05]  /*4370*/  BSYNC B2 ;  /* 0x0000000000027941 */ /* 0x000fea0003800000 */
.L_x_474:
[----:B------:R-:W-:Y:S01]  /*4380*/  ISETP.NE.AND P3, PT, R27, RZ, PT ;  /* 0x000000ff1b00720c */ /* 0x000fe20003f65270 */
[----:B------:R-:W-:-:S12]  /*4390*/  BSSY B2, `(.L_x_478) ;  /* 0x0000037000027945 */ /* 0x000fd80003800000 */
[----:B------:R-:W-:Y:S05]  /*43a0*/  @!P3 BRA `(.L_x_479) ;  /* 0x0000000000d4b947 */ /* 0x000fea0003800000 */
[----:B0---4-:R0:W4:Y:S01]  /*43b0*/  LDS.128 R12, [R29+0x3000] ;  /* 0x003000001d0c7984 */ /* 0x0111220000000c00 */
[----:B------:R-:W-:Y:S01]  /*43c0*/  ISETP.GE.AND P3, PT, R169, R124, PT ;  /* 0x0000007ca900720c */ /* 0x000fe20003f66270 */
[----:B------:R-:W-:-:S12]  /*43d0*/  BSSY B3, `(.L_x_480) ;  /* 0x000002d000037945 */ /* 0x000fd80003800000 */
[----:B0-----:R-:W-:Y:S05]  /*43e0*/  @P3 BRA `(.L_x_481) ;  /* 0x0000000000ac3947 */ /* 0x001fea0003800000 */
[--C-:B------:R-:W-:Y:S02]  /*43f0*/  SHF.R.U64 R70, R66, 0x10, R67.reuse ;  /* 0x0000001042467819 */ /* 0x100fe40000001243 */
[----:B------:R-:W-:Y:S01]  /*4400*/  SHF.R.U32.HI R66, RZ, 0x10, R67 ;  /* 0x00000010ff427819 */ /* 0x000fe20000011643 */
[----:B----4-:R-:W-:Y:S01]  /*4410*/  IMAD.MOV.U32 R67, RZ, RZ, R13 ;  /* 0x000000ffff437224 */ /* 0x010fe200078e000d */
        /* <DEDUP_REMOVED lines=23> */
[----:B------:R-:W-:Y:S02]  /*4590*/  HADD2.F32 R70, -RZ, R195.H1_H1 ;  /* 0x300000c3ff467230 */ /* 0x000fe40000004100 */
[----:B------:R-:W-:Y:S02]  /*45a0*/  HADD2.F32 R68, -RZ, R193.H1_H1 ;  /* 0x300000c1ff447230 */ /* 0x000fe40000004100 */
[----:B------:R-:W-:Y:S01]  /*45b0*/  F2FP.F16.F32.PACK_AB R15, R15, R66 ;  /* 0x000000420f0f723e */ /* 0x000fe200000000ff */
[-C--:B------:R-:W-:Y:S01]  /*45c0*/  FMUL.FTZ R69, R12, R70.reuse ;  /* 0x000000460c457220 */ /* 0x080fe20000410000 */
[----:B------:R-:W-:-:S03]  /*45d0*/  FMUL.FTZ R70, R71, R70 ;  /* 0x0000004647467220 */ /* 0x000fc60000410000 */
[-C--:B------:R-:W-:Y:S01]  /*45e0*/  FFMA.FTZ R69, R71, R68.reuse, -R69 ;  /* 0x0000004447457223 */ /* 0x080fe20000010845 */
[----:B------:R-:W-:Y:S01]  /*45f0*/  FFMA.FTZ R12, R12, R68, R70 ;  /* 0x000000440c0c7223 */ /* 0x000fe20000010046 */
[----:B------:R-:W-:Y:S02]  /*4600*/  HADD2.F32 R68, -RZ, R194.H0_H0 ;  /* 0x200000c2ff447230 */ /* 0x000fe40000004100 */
        /* <DEDUP_REMOVED lines=9> */
.L_x_481:
[----:B------:R-:W-:Y:S05]  /*46a0*/  BSYNC B3 ;  /* 0x0000000000037941 */ /* 0x000fea0003800000 */
.L_x_480:
[----:B--2---:R-:W-:Y:S01]  /*46b0*/  MOV R67, R78 ;  /* 0x0000004e00437202 */ /* 0x004fe20000000f00 */
[----:B------:R-:W-:Y:S02]  /*46c0*/  IMAD.SHL.U32 R68, R164, 0x8, RZ ;  /* 0x00000008a4447824 */ /* 0x000fe400078e00ff */
[----:B---3--:R-:W-:-:S04]  /*46d0*/  IMAD.MOV.U32 R66, RZ, RZ, R11 ;  /* 0x000000ffff427224 */ /* 0x008fc800078e000b */
[----:B------:R-:W-:-:S05]  /*46e0*/  IMAD.WIDE R66, R68, 0x2, R66 ;  /* 0x0000000244427825 */ /* 0x000fca00078e0242 */
[----:B----4-:R0:W-:Y:S02]  /*46f0*/  ST.E.128 desc[UR56][R66.64], R12 ;  /* 0x0000000c42007985 */ /* 0x0101e4000c101d38 */
.L_x_479:
[----:B------:R-:W-:Y:S05]  /*4700*/  BSYNC B2 ;  /* 0x0000000000027941 */ /* 0x000fea0003800000 */
.L_x_478:
        /* <DEDUP_REMOVED lines=33> */
[--C-:B------:R-:W-:Y:S02]  /*4920*/  HADD2.F32 R66, -RZ, R182.reuse.H1_H1 ;  /* 0x300000b6ff427230 */ /* 0x100fe40000004100 */
[----:B------:R-:W-:Y:S02]  /*4930*/  HADD2.F32 R64, -RZ, R182.H0_H0 ;  /* 0x200000b6ff407230 */ /* 0x000fe40000004100 */
[----:B------:R-:W-:Y:S01]  /*4940*/  F2FP.F16.F32.PACK_AB R15, R15, R62 ;  /* 0x0000003e0f0f723e */ /* 0x000fe200000000ff */
[-C--:B------:R-:W-:Y:S01]  /*4950*/  FMUL.FTZ R65, R12, R66.reuse ;  /* 0x000000420c417220 */ /* 0x080fe20000410000 */
[----:B------:R-:W-:-:S03]  /*4960*/  FMUL.FTZ R66, R67, R66 ;  /* 0x0000004243427220 */ /* 0x000fc60000410000 */
[-C--:B------:R-:W-:Y:S01]  /*4970*/  FFMA.FTZ R65, R67, R64.reuse, -R65 ;  /* 0x0000004043417223 */ /* 0x080fe20000010841 */
[----:B------:R-:W-:Y:S01]  /*4980*/  FFMA.FTZ R12, R12, R64, R66 ;  /* 0x000000400c0c7223 */ /* 0x000fe20000010042 */
[--C-:B------:R-:W-:Y:S02]  /*4990*/  HADD2.F32 R64, -RZ, R159.reuse.H1_H1 ;  /* 0x3000009fff407230 */ /* 0x100fe40000004100 */
        /* <DEDUP_REMOVED lines=9> */
.L_x_485:
[----:B------:R-:W-:Y:S05]  /*4a30*/  BSYNC B3 ;  /* 0x0000000000037941 */ /* 0x000fea0003800000 */
.L_x_484:
[----:B---3--:R-:W-:-:S04]  /*4a40*/  LEA R62, P3, R19, R11, 0x1 ;  /* 0x0000000b133e7211 */ /* 0x008fc800078608ff */
[----:B--2---:R-:W-:-:S05]  /*4a50*/  LEA.HI.X R63, R19, R78, R165, 0x1, P3 ;  /* 0x0000004e133f7211 */ /* 0x004fca00018f0ca5 */
[----:B----4-:R0:W-:Y:S04]  /*4a60*/  ST.E.128 desc[UR56][R62.64], R12 ;  /* 0x0000000c3e007985 */ /* 0x0101e8000c101d38 */
.L_x_483:
[----:B------:R-:W-:Y:S05]  /*4a70*/  BSYNC B2 ;  /* 0x0000000000027941 */ /* 0x000fea0003800000 */
.L_x_482:
[----:B------:R-:W-:Y:S01]  /*4a80*/  ISETP.NE.AND P3, PT, R100, RZ, PT ;  /* 0x000000ff6400720c */ /* 0x000fe20003f65270 */
[----:B------:R-:W-:-:S12]  /*4a90*/  BSSY B2, `(.L_x_486) ;  /* 0x0000036000027945 */ /* 0x000fd80003800000 */
[----:B------:R-:W-:Y:S05]  /*4aa0*/  @!P3 BRA `(.L_x_487) ;  /* 0x0000000000d0b947 */ /* 0x000fea0003800000 */
[----:B0---4-:R0:W4:Y:S01]  /*4ab0*/  LDS.128 R12, [R29+0x6000] ;  /* 0x006000001d0c7984 */ /* 0x0111220000000c00 */
[----:B------:R-:W-:Y:S01]  /*4ac0*/  ISETP.GE.AND P3, PT, R171, R124, PT ;  /* 0x0000007cab00720c */ /* 0x000fe20003f66270 */
[----:B------:R-:W-:-:S12]  /*4ad0*/  BSSY B3, `(.L_x_488) ;  /* 0x000002e000037945 */ /* 0x000fd80003800000 */
[----:B0-----:R-:W-:Y:S05]  /*4ae0*/  @P3 BRA `(.L_x_489) ;  /* 0x0000000000b03947 */ /* 0x001fea0003800000 */
[----:B------:R-:W-:Y:S01]  /*4af0*/  SHF.R.U64 R63, R60, 0x10, R61 ;  /* 0x000000103c3f7819 */ /* 0x000fe2000000123d */
[----:B----4-:R-:W-:Y:S01]  /*4b00*/  IMAD.MOV.U32 R62, RZ, RZ, R13 ;  /* 0x000000ffff3e7224 */ /* 0x010fe200078e000d */
[----:B------:R-:W-:Y:S02]  /*4b10*/  SHF.R.U64 R58, R58, 0x10, R59 ;  /* 0x000000103a3a7819 */ /* 0x000fe4000000123b */
[----:B------:R-:W-:Y:S01]  /*4b20*/  SHF.R.U32.HI R60, RZ, 0x10, R61 ;  /* 0x00000010ff3c7819 */ /* 0x000fe2000001163d */
[----:B------:R-:W-:Y:S01]  /*4b30*/  HADD2.F32 R13, -RZ, R63.H0_H0 ;  /* 0x2000003fff0d7230 */ /* 0x000fe20000004100 */
[----:B------:R-:W-:Y:S01]  /*4b40*/  SHF.R.U32.HI R59, RZ, 0x10, R59 ;  /* 0x00000010ff3b7819 */ /* 0x000fe2000001163b */
[--C-:B------:R-:W-:Y:S02]  /*4b50*/  HADD2.F32 R61, -RZ, R62.reuse.H1_H1 ;  /* 0x3000003eff3d7230 */ /* 0x100fe40000004100 */
[----:B------:R-:W-:Y:S02]  /*4b60*/  HADD2.F32 R62, -RZ, R62.H0_H0 ;  /* 0x2000003eff3e7230 */ /* 0x000fe40000004100 */
[----:B------:R-:W-:-:S02]  /*4b70*/  HADD2.F32 R58, -RZ, R58.H0_H0 ;  /* 0x2000003aff3a7230 */ /* 0x000fc40000004100 */
[CC--:B------:R-:W-:Y:S01]  /*4b80*/  FMUL.FTZ R63, R61.reuse, R13.reuse ;  /* 0x0000000d3d3f7220 */ /* 0x0c0fe20000410000 */
[----:B------:R-:W-:Y:S02]  /*4b90*/  HADD2.F32 R60, -RZ, R60.H0_H0 ;  /* 0x2000003cff3c7230 */ /* 0x000fe40000004100 */
[C---:B------:R-:W-:Y:S01]  /*4ba0*/  FMUL.FTZ R13, R62.reuse, R13 ;  /* 0x0000000d3e0d7220 */ /* 0x040fe20000410000 */
[----:B------:R-:W-:Y:S02]  /*4bb0*/  HADD2.F32 R59, -RZ, R59.H0_H0 ;  /* 0x2000003bff3b7230 */ /* 0x000fe40000004100 */
[-C--:B------:R-:W-:Y:S01]  /*4bc0*/  FFMA.FTZ R63, R62, R58.reuse, -R63 ;  /* 0x0000003a3e3f7223 */ /* 0x080fe2000001083f */
[----:B------:R-:W-:Y:S01]  /*4bd0*/  FFMA.FTZ R58, R61, R58, R13 ;  /* 0x0000003a3d3a7223 */ /* 0x000fe2000001000d */
[----:B------:R-:W-:-:S04]  /*4be0*/  IMAD.MOV.U32 R13, RZ, RZ, R15 ;  /* 0x000000ffff0d7224 */ /* 0x000fc800078e000f */
[----:B------:R-:W-:Y:S01]  /*4bf0*/  F2FP.F16.F32.PACK_AB R58, R58, R63 ;  /* 0x0000003f3a3a723e */ /* 0x000fe200000000ff */
[--C-:B------:R-:W-:Y:S02]  /*4c00*/  HADD2.F32 R15, -RZ, R13.reuse.H1_H1 ;  /* 0x3000000dff0f7230 */ /* 0x100fe40000004100 */
[----:B------:R-:W-:-:S03]  /*4c10*/  HADD2.F32 R13, -RZ, R13.H0_H0 ;  /* 0x2000000dff0d7230 */ /* 0x000fc60000004100 */
[----:B------:R-:W-:-:S04]  /*4c20*/  FMUL.FTZ R61, R15, R60 ;  /* 0x0000003c0f3d7220 */ /* 0x000fc80000410000 */
[CC--:B------:R-:W-:Y:S01]  /*4c30*/  FFMA.FTZ R61, R13.reuse, R59.reuse, -R61 ;  /* 0x0000003b0d3d7223 */ /* 0x0c0fe2000001083d */
[----:B------:R-:W-:Y:S01]  /*4c40*/  FMUL.FTZ R13, R13, R60 ;  /* 0x0000003c0d0d7220 */ /* 0x000fe20000410000 */
[--C-:B------:R-:W-:Y:S02]  /*4c50*/  HADD2.F32 R60, -RZ, R158.reuse.H1_H1 ;  /* 0x3000009eff3c7230 */ /* 0x100fe40000004100 */
[----:B------:R-:W-:Y:S02]  /*4c60*/  HADD2.F32 R158, -RZ, R158.H0_H0 ;  /* 0x2000009eff9e7230 */ /* 0x000fe40000004100 */
[----:B------:R-:W-:Y:S01]  /*4c70*/  FFMA.FTZ R13, R15, R59, R13 ;  /* 0x0000003b0f0d7223 */ /* 0x000fe2000001000d */
[--C-:B------:R-:W-:Y:S02]  /*4c80*/  HADD2.F32 R15, -RZ, R157.reuse.H1_H1 ;  /* 0x3000009dff0f7230 */ /* 0x100fe40000004100 */
[--C-:B------:R-:W-:Y:S02]  /*4c90*/  HADD2.F32 R59, -RZ, R12.reuse.H1_H1 ;  /* 0x3000000cff3b7230 */ /* 0x100fe40000004100 */
[----:B------:R-:W-:Y:S01]  /*4ca0*/  HADD2.F32 R12, -RZ, R12.H0_H0 ;  /* 0x2000000cff0c7230 */ /* 0x000fe20000004100 */
[----:B------:R-:W-:Y:S01]  /*4cb0*/  F2FP.F16.F32.PACK_AB R61, R13, R61 ;  /* 0x0000003d0d3d723e */ /* 0x000fe200000000ff */
[----:B------:R-:W-:-:S02]  /*4cc0*/  HADD2.F32 R157, -RZ, R157.H0_H0 ;  /* 0x2000009dff9d7230 */ /* 0x000fc40000004100 */
[----:B------:R-:W-:Y:S01]  /*4cd0*/  FMUL.FTZ R62, R59, R15 ;  /* 0x0000000f3b3e7220 */ /* 0x000fe20000410000 */
[----:B------:R-:W-:-:S03]  /*4ce0*/  MOV R13, R58 ;  /* 0x0000003a000d7202 */ /* 0x000fc60000000f00 */
[CC--:B------:R-:W-:Y:S01]  /*4cf0*/  FFMA.FTZ R62, R12.reuse, R60.reuse, -R62 ;  /* 0x0000003c0c3e7223 */ /* 0x0c0fe2000001083e */
[----:B------:R-:W-:Y:S01]  /*4d00*/  FMUL.FTZ R12, R12, R15 ;  /* 0x0000000f0c0c7220 */ /* 0x000fe20000410000 */
[--C-:B------:R-:W-:Y:S02]  /*4d10*/  HADD2.F32 R15, -RZ, R14.reuse.H1_H1 ;  /* 0x3000000eff0f7230 */ /* 0x100fe40000004100 */
[----:B------:R-:W-:Y:S02]  /*4d20*/  HADD2.F32 R14, -RZ, R14.H0_H0 ;  /* 0x2000000eff0e7230 */ /* 0x000fe40000004100 */
[----:B------:R-:W-:Y:S01]  /*4d30*/  FFMA.FTZ R12, R59, R60, R12 ;  /* 0x0000003c3b0c7223 */ /* 0x000fe2000001000c */
[----:B------:R-:W-:-:S04]  /*4d40*/  FMUL.FTZ R59, R15, R157 ;  /* 0x0000009d0f3b7220 */ /* 0x000fc80000410000 */
[----:B------:R-:W-:Y:S01]  /*4d50*/  F2FP.F16.F32.PACK_AB R12, R12, R62 ;  /* 0x0000003e0c0c723e */ /* 0x000fe200000000ff */
[C---:B------:R-:W-:Y:S01]  /*4d60*/  FFMA.FTZ R59, R14.reuse, R158, -R59 ;  /* 0x0000009e0e3b7223 */ /* 0x040fe2000001083b */
[----:B------:R-:W-:-:S04]  /*4d70*/  FMUL.FTZ R14, R14, R157 ;  /* 0x0000009d0e0e7220 */ /* 0x000fc80000410000 */
[----:B------:R-:W-:Y:S01]  /*4d80*/  FFMA.FTZ R14, R15, R158, R14 ;  /* 0x0000009e0f0e7223 */ /* 0x000fe2000001000e */
[----:B------:R-:W-:-:S04]  /*4d90*/  IMAD.MOV.U32 R15, RZ, RZ, R61 ;  /* 0x000000ffff0f7224 */ /* 0x000fc800078e003d */
[----:B------:R-:W-:-:S07]  /*4da0*/  F2FP.F16.F32.PACK_AB R14, R14, R59 ;  /* 0x0000003b0e0e723e */ /* 0x000fce00000000ff */
.L_x_489:
[----:B------:R-:W-:Y:S05]  /*4db0*/  BSYNC B3 ;  /* 0x0000000000037941 */ /* 0x000fea0003800000 */
.L_x_488:
[----:B---3--:R-:W-:-:S04]  /*4dc0*/  LEA R58, P3, R22, R11, 0x1 ;  /* 0x0000000b163a7211 */ /* 0x008fc800078608ff */
[----:B--2---:R-:W-:-:S05]  /*4dd0*/  LEA.HI.X R59, R22, R78, R176, 0x1, P3 ;  /* 0x0000004e163b7211 */ /* 0x004fca00018f0cb0 */
[----:B----4-:R0:W-:Y:S04]  /*4de0*/  ST.E.128 desc[UR56][R58.64], R12 ;  /* 0x0000000c3a007985 */ /* 0x0101e8000c101d38 */
.L_x_487:
[----:B------:R-:W-:Y:S05]  /*4df0*/  BSYNC B2 ;  /* 0x0000000000027941 */ /* 0x000fea0003800000 */
.L_x_486:
[----:B------:R-:W-:-:S13]  /*4e00*/  ISETP.NE.AND P3, PT, R87, RZ, PT ;  /* 0x000000ff5700720c */ /* 0x000fda0003f65270 */
[----:B------:R-:W-:Y:S05]  /*4e10*/  @!P3 BRA `(.L_x_469) ;  /* 0x0000000000d4b947 */ /* 0x000fea0003800000 */
[----:B0---4-:R0:W4:Y:S01]  /*4e20*/  LDS.128 R12, [R28+0x6000] ;  /* 0x006000001c0c7984 */ /* 0x0111220000000c00 */
[C---:B---3--:R-:W-:Y:S01]  /*4e30*/  LEA R58, P3, R23.reuse, R11, 0x1 ;  /* 0x0000000b173a7211 */ /* 0x048fe200078608ff */
[----:B------:R-:W-:Y:S03]  /*4e40*/  BSSY B2, `(.L_x_490) ;  /* 0x0000031000027945 */ /* 0x000fe60003800000 */
[----:B--2---:R-:W-:Y:S02]  /*4e50*/  LEA.HI.X R59, R23, R78, R175, 0x1, P3 ;  /* 0x0000004e173b7211 */ /* 0x004fe400018f0caf */
[----:B------:R-:W-:-:S13]  /*4e60*/  ISETP.GE.AND P3, PT, R173, R124, PT ;  /* 0x0000007cad00720c */ /* 0x000fda0003f66270 */
[----:B0-----:R-:W-:Y:S05]  /*4e70*/  @P3 BRA `(.L_x_491) ;  /* 0x0000000000b43947 */ /* 0x001fea0003800000 */
[----:B------:R-:W-:Y:S01]  /*4e80*/  SHF.R.U64 R11, R54, 0x10, R55 ;  /* 0x00000010360b7819 */ /* 0x000fe20000001237 */
[----:B----4-:R-:W-:Y:S01]  /*4e90*/  IMAD.MOV.U32 R60, RZ, RZ, R13 ;  /* 0x000000ffff3c7224 */ /* 0x010fe200078e000d */
[----:B------:R-:W-:Y:S02]  /*4ea0*/  SHF.R.U32.HI R54, RZ, 0x10, R55 ;  /* 0x00000010ff367819 */ /* 0x000fe40000011637 */
[--C-:B------:R-:W-:Y:S01]  /*4eb0*/  SHF.R.U64 R55, R56, 0x10, R57.reuse ;  /* 0x0000001038377819 */ /* 0x100fe20000001239 */
[----:B------:R-:W-:Y:S01]  /*4ec0*/  HADD2.F32 R11, -RZ, R11.H0_H0 ;  /* 0x2000000bff0b7230 */ /* 0x000fe20000004100 */
[----:B------:R-:W-:Y:S01]  /*4ed0*/  SHF.R.U32.HI R56, RZ, 0x10, R57 ;  /* 0x00000010ff387819 */ /* 0x000fe20000011639 */
[--C-:B------:R-:W-:Y:S02]  /*4ee0*/  HADD2.F32 R13, -RZ, R60.reuse.H1_H1 ;  /* 0x3000003cff0d7230 */ /* 0x100fe40000004100 */
[----:B------:R-:W-:Y:S02]  /*4ef0*/  HADD2.F32 R57, -RZ, R55.H0_H0 ;  /* 0x20000037ff397230 */ /* 0x000fe40000004100 */
[----:B------:R-:W-:-:S02]  /*4f00*/  HADD2.F32 R55, -RZ, R60.H0_H0 ;  /* 0x2000003cff377230 */ /* 0x000fc40000004100 */
[----:B------:R-:W-:Y:S02]  /*4f10*/  HADD2.F32 R56, -RZ, R56.H0_H0 ;  /* 0x20000038ff387230 */ /* 0x000fe40000004100 */
[-C--:B------:R-:W-:Y:S01]  /*4f20*/  FMUL.FTZ R60, R13, R57.reuse ;  /* 0x000000390d3c7220 */ /* 0x080fe20000410000 */
[----:B------:R-:W-:Y:S02]  /*4f30*/  HADD2.F32 R54, -RZ, R54.H0_H0 ;  /* 0x20000036ff367230 */ /* 0x000fe40000004100 */
[C---:B------:R-:W-:Y:S01]  /*4f40*/  FMUL.FTZ R57, R55.reuse, R57 ;  /* 0x0000003937397220 */ /* 0x040fe20000410000 */
[----:B------:R-:W-:-:S03]  /*4f50*/  FFMA.FTZ R60, R55, R11, -R60 ;  /* 0x0000000b373c7223 */ /* 0x000fc6000001083c */
[----:B------:R-:W-:Y:S01]  /*4f60*/  FFMA.FTZ R57, R13, R11, R57 ;  /* 0x0000000b0d397223 */ /* 0x000fe20000010039 */
[----:B------:R-:W-:-:S04]  /*4f70*/  MOV R13, R15 ;  /* 0x0000000f000d7202 */ /* 0x000fc80000000f00 */
[----:B------:R-:W-:Y:S01]  /*4f80*/  F2FP.F16.F32.PACK_AB R57, R57, R60 ;  /* 0x0000003c3939723e */ /* 0x000fe200000000ff */
[--C-:B------:R-:W-:Y:S02]  /*4f90*/  HADD2.F32 R11, -RZ, R13.reuse.H1_H1 ;  /* 0x3000000dff0b7230 */ /* 0x100fe40000004100 */
[----:B------:R-:W-:-:S03]  /*4fa0*/  HADD2.F32 R13, -RZ, R13.H0_H0 ;  /* 0x2000000dff0d7230 */ /* 0x000fc60000004100 */
[-C--:B------:R-:W-:Y:S02]  /*4fb0*/  FMUL.FTZ R15, R11, R56.reuse ;  /* 0x000000380b0f7220 */ /* 0x080fe40000410000 */
[C---:B------:R-:W-:Y:S02]  /*4fc0*/  FMUL.FTZ R56, R13.reuse, R56 ;  /* 0x000000380d387220 */ /* 0x040fe40000410000 */
[-C--:B------:R-:W-:Y:S01]  /*4fd0*/  FFMA.FTZ R15, R13, R54.reuse, -R15 ;  /* 0x000000360d0f7223 */ /* 0x080fe2000001080f */
[----:B------:R-:W-:Y:S02]  /*4fe0*/  HADD2.F32 R13, -RZ, R156.H0_H0 ;  /* 0x2000009cff0d7230 */ /* 0x000fe40000004100 */
[----:B------:R-:W-:Y:S01]  /*4ff0*/  FFMA.FTZ R56, R11, R54, R56 ;  /* 0x000000360b387223 */ /* 0x000fe20000010038 */
[--C-:B------:R-:W-:Y:S02]  /*5000*/  HADD2.F32 R11, -RZ, R12.reuse.H0_H0 ;  /* 0x2000000cff0b7230 */ /* 0x100fe40000004100 */
[----:B------:R-:W-:-:S02]  /*5010*/  HADD2.F32 R12, -RZ, R12.H1_H1 ;  /* 0x3000000cff0c7230 */ /* 0x000fc40000004100 */
[--C-:B------:R-:W-:Y:S01]  /*5020*/  HADD2.F32 R54, -RZ, R155.reuse.H0_H0 ;  /* 0x2000009bff367230 */ /* 0x100fe20000004100 */
[----:B------:R-:W-:Y:S01]  /*5030*/  F2FP.F16.F32.PACK_AB R15, R56, R15 ;  /* 0x0000000f380f723e */ /* 0x000fe200000000ff */
[----:B------:R-:W-:Y:S02]  /*5040*/  HADD2.F32 R156, -RZ, R156.H1_H1 ;  /* 0x3000009cff9c7230 */ /* 0x000fe40000004100 */
[CC--:B------:R-:W-:Y:S01]  /*5050*/  FMUL.FTZ R55, R12.reuse, R13.reuse ;  /* 0x0000000d0c377220 */ /* 0x0c0fe20000410000 */
[C---:B------:R-:W-:Y:S01]  /*5060*/  FMUL.FTZ R13, R11.reuse, R13 ;  /* 0x0000000d0b0d7220 */ /* 0x040fe20000410000 */
[----:B------:R-:W-:Y:S02]  /*5070*/  HADD2.F32 R155, -RZ, R155.H1_H1 ;  /* 0x3000009bff9b7230 */ /* 0x000fe40000004100 */
[-C--:B------:R-:W-:Y:S01]  /*5080*/  FFMA.FTZ R55, R11, R54.reuse, -R55 ;  /* 0x000000360b377223 */ /* 0x080fe20000010837 */
[--C-:B------:R-:W-:Y:S02]  /*5090*/  HADD2.F32 R11, -RZ, R14.reuse.H0_H0 ;  /* 0x2000000eff0b7230 */ /* 0x100fe40000004100 */
[----:B------:R-:W-:Y:S01]  /*50a0*/  FFMA.FTZ R13, R12, R54, R13 ;  /* 0x000000360c0d7223 */ /* 0x000fe2000001000d */
[----:B------:R-:W-:-:S04]  /*50b0*/  HADD2.F32 R14, -RZ, R14.H1_H1 ;  /* 0x3000000eff0e7230 */ /* 0x000fc80000004100 */
[----:B------:R-:W-:Y:S01]  /*50c0*/  F2FP.F16.F32.PACK_AB R13, R13, R55 ;  /* 0x000000370d0d723e */ /* 0x000fe200000000ff */
[-C--:B------:R-:W-:Y:S01]  /*50d0*/  FMUL.FTZ R12, R14, R156.reuse ;  /* 0x0000009c0e0c7220 */ /* 0x080fe20000410000 */
[----:B------:R-:W-:-:S03]  /*50e0*/  FMUL.FTZ R156, R11, R156 ;  /* 0x0000009c0b9c7220 */ /* 0x000fc60000410000 */
[-C--:B------:R-:W-:Y:S01]  /*50f0*/  FFMA.FTZ R12, R11, R155.reuse, -R12 ;  /* 0x0000009b0b0c7223 */ /* 0x080fe2000001080c */
[----:B------:R-:W-:-:S05]  /*5100*/  FFMA.FTZ R156, R14, R155, R156 ;  /* 0x0000009b0e9c7223 */ /* 0x000fca000001009c */
[----:B------:R-:W-:Y:S01]  /*5110*/  F2FP.F16.F32.PACK_AB R156, R156, R12 ;  /* 0x0000000c9c9c723e */ /* 0x000fe200000000ff */
[----:B------:R-:W-:Y:S02]  /*5120*/  IMAD.MOV.U32 R12, RZ, RZ, R13 ;  /* 0x000000ffff0c7224 */ /* 0x000fe400078e000d */
[----:B------:R-:W-:Y:S01]  /*5130*/  IMAD.MOV.U32 R13, RZ, RZ, R57 ;  /* 0x000000ffff0d7224 */ /* 0x000fe200078e0039 */
[----:B------:R-:W-:-:S07]  /*5140*/  MOV R14, R156 ;  /* 0x0000009c000e7202 */ /* 0x000fce0000000f00 */
.L_x_491:
[----:B------:R-:W-:Y:S05]  /*5150*/  BSYNC B2 ;  /* 0x0000000000027941 */ /* 0x000fea0003800000 */
.L_x_490:
[----:B----4-:R0:W-:Y:S02]  /*5160*/  ST.E.128 desc[UR56][R58.64], R12 ;  /* 0x0000000c3a007985 */ /* 0x0101e4000c101d38 */
.L_x_469:
[----:B------:R-:W-:Y:S05]  /*5170*/  BSYNC B1 ;  /* 0x0000000000017941 */ /* 0x000fea0003800000 */
.L_x_468:
[----:B------:R-:W-:-:S03]  /*5180*/  UMOV UR4, 0xffffffff ;  /* 0xffffffff00047882 */ /* 0x000fc60000000000 */
[----:B------:R-:W-:Y:S05]  /*5190*/  BRA.DIV UR4, `(.L_x_492) ;  /* 0x000001b204d47947 */ /* 0x000fea000b800000 */
[----:B-1----:R-:W1:Y:S04]  /*51a0*/  SHFL.IDX PT, R115, R115, 0x1, 0x1c1f ;  /* 0x003c1f0073737f89 */ /* 0x002e6800000e0000 */
[----:B------:R-:W0:Y:S02]  /*51b0*/  SHFL.IDX PT, R118, R118, 0x1, 0x1c1f ;  /* 0x003c1f0076767f89 */ /* 0x000e2400000e0000 */
.L_x_799:
[----:B------:R-:W-:Y:S05]  /*51c0*/  @P4 BRA `(.L_x_493) ;  /* 0x0000005400b84947 */ /* 0x000fea0003800000 */
        /* <DEDUP_REMOVED lines=11> */
[----:B------:R-:W-:Y:S02]  /*5280*/  HADD2.F32 R54, -RZ, R54.H0_H0 ;  /* 0x20000036ff367230 */ /* 0x000fe40000004100 */
[--C-:B---3--:R-:W-:Y:S02]  /*5290*/  HADD2.F32 R11, -RZ, R52.reuse.H1_H1 ;  /* 0x30000034ff0b7230 */ /* 0x108fe40000004100 */
[----:B------:R-:W-:Y:S02]  /*52a0*/  HADD2.F32 R50, -RZ, R52.H0_H0 ;  /* 0x20000034ff327230 */ /* 0x000fe40000004100 */
[----:B------:R-:W-:-:S02]  /*52b0*/  HADD2.F32 R13, -RZ, R13.H0_H0 ;  /* 0x2000000dff0d7230 */ /* 0x000fc40000004100 */
[-C--:B------:R-:W-:Y:S01]  /*52c0*/  FMUL.FTZ R52, R11, R54.reuse ;  /* 0x000000360b347220 */ /* 0x080fe20000410000 */
[----:B------:R-:W-:-:S03]  /*52d0*/  FMUL.FTZ R54, R50, R54 ;  /* 0x0000003632367220 */ /* 0x000fc60000410000 */
[-C--:B------:R-:W-:Y:S01]  /*52e0*/  FFMA.FTZ R52, R50, R13.reuse, -R52 ;  /* 0x0000000d32347223 */ /* 0x080fe20000010834 */
[----:B------:R-:W-:Y:S01]  /*52f0*/  SHF.R.U32.HI R50, RZ, 0x10, R51 ;  /* 0x00000010ff327819 */ /* 0x000fe20000011633 */
[----:B------:R-:W-:Y:S01]  /*5300*/  FFMA.FTZ R54, R11, R13, R54 ;  /* 0x0000000d0b367223 */ /* 0x000fe20000010036 */
[----:B------:R-:W-:Y:S02]  /*5310*/  IMAD.MOV.U32 R13, RZ, RZ, R15 ;  /* 0x000000ffff0d7224 */ /* 0x000fe400078e000f */
[----:B------:R-:W-:Y:S02]  /*5320*/  HADD2.F32 R15, -RZ, R53.H0_H0 ;  /* 0x20000035ff0f7230 */ /* 0x000fe40000004100 */
[----:B------:R-:W-:Y:S01]  /*5330*/  HADD2.F32 R50, -RZ, R50.H0_H0 ;  /* 0x20000032ff327230 */ /* 0x000fe20000004100 */
        /* <DEDUP_REMOVED lines=25> */
[----:B------:R-:W-:Y:S02]  /*54d0*/  F2FP.F16.F32.PACK_AB R154, R154, R12 ;  /* 0x0000000c9a9a723e */ /* 0x000fe400000000ff */
[----:B------:R-:W-:Y:S01]  /*54e0*/  MOV R12, R13 ;  /* 0x0000000d000c7202 */ /* 0x000fe20000000f00 */
[----:B------:R-:W-:Y:S02]  /*54f0*/  IMAD.MOV.U32 R13, RZ, RZ, R52 ;  /* 0x000000ffff0d7224 */ /* 0x000fe400078e0034 */
[----:B------:R-:W-:-:S07]  /*5500*/  IMAD.MOV.U32 R14, RZ, RZ, R154 ;  /* 0x000000ffff0e7224 */ /* 0x000fce00078e009a */
.L_x_497:
[----:B------:R-:W-:Y:S05]  /*5510*/  BSYNC B2 ;  /* 0x0000000000027941 */ /* 0x000fea0003800000 */
.L_x_496:
[----:B------:R-:W-:-:S04]  /*5520*/  LEA R50, P3, R16, R118, 0x1 ;  /* 0x0000007610327211 */ /* 0x000fc800078608ff */
[----:B-1----:R-:W-:-:S05]  /*5530*/  LEA.HI.X R51, R16, R115, R17, 0x1, P3 ;  /* 0x0000007310337211 */ /* 0x002fca00018f0c11 */
[----:B----4-:R0:W-:Y:S04]  /*5540*/  ST.E.128 desc[UR56][R50.64], R12 ;  /* 0x0000000c32007985 */ /* 0x0101e8000c101d38 */
.L_x_495:
[----:B------:R-:W-:Y:S05]  /*5550*/  BSYNC B1 ;  /* 0x0000000000017941 */ /* 0x000fea0003800000 */
.L_x_494:
[----:B------:R-:W-:Y:S01]  /*5560*/  ISETP.NE.AND P3, PT, R26, RZ, PT ;  /* 0x000000ff1a00720c */ /* 0x000fe20003f65270 */
[----:B------:R-:W-:-:S12]  /*5570*/  BSSY B1, `(.L_x_498) ;  /* 0x000003b000017945 */ /* 0x000fd80003800000 */
[----:B------:R-:W-:Y:S05]  /*5580*/  @!P3 BRA `(.L_x_499) ;  /* 0x0000000000e4b947 */ /* 0x000fea0003800000 */
[----:B0---4-:R0:W4:Y:S01]  /*5590*/  LDS.128 R12, [R28+0x2000] ;  /* 0x002000001c0c7984 */ /* 0x0111220000000c00 */
[----:B------:R-:W-:Y:S01]  /*55a0*/  ISETP.GE.AND P3, PT, R170, R124, PT ;  /* 0x0000007caa00720c */ /* 0x000fe20003f66270 */
[----:B------:R-:W-:Y:S01]  /*55b0*/  IMAD.MOV.U32 R50, RZ, RZ, R118 ;  /* 0x000000ffff327224 */ /* 0x000fe200078e0076 */
[----:B---3--:R-:W-:Y:S01]  /*55c0*/  SHF.L.U32 R11, R163, 0x3, RZ ;  /* 0x00000003a30b7819 */ /* 0x008fe200000006ff */
[----:B-1----:R-:W-:Y:S01]  /*55d0*/  IMAD.MOV.U32 R51, RZ, RZ, R115 ;  /* 0x000000ffff337224 */ /* 0x002fe200078e0073 */
[----:B------:R-:W-:Y:S03]  /*55e0*/  BSSY B2, `(.L_x_500) ;  /* 0x0000032000027945 */ /* 0x000fe60003800000 */
[----:B------:R-:W-:-:S06]  /*55f0*/  IMAD.WIDE R50, R11, 0x2, R50 ;  /* 0x000000020b327825 */ /* 0x000fcc00078e0232 */
[----:B0-----:R-:W-:Y:S05]  /*5600*/  @P3 BRA `(.L_x_501) ;  /* 0x0000000000bc3947 */ /* 0x001fea0003800000 */
[----:B------:R-:W-:Y:S02]  /*5610*/  SHF.R.U64 R52, R48, 0x10, R49 ;  /* 0x0000001030347819 */ /* 0x000fe40000001231 */
[----:B----4-:R-:W-:Y:S02]  /*5620*/  MOV R48, R13 ;  /* 0x0000000d00307202 */ /* 0x010fe40000000f00 */
[----:B------:R-:W-:Y:S01]  /*5630*/  SHF.R.U64 R13, R46, 0x10, R47 ;  /* 0x000000102e0d7819 */ /* 0x000fe2000000122f */
[----:B------:R-:W-:Y:S01]  /*5640*/  HADD2.F32 R52, -RZ, R52.H0_H0 ;  /* 0x20000034ff347230 */ /* 0x000fe20000004100 */
[----:B------:R-:W-:Y:S01]  /*5650*/  SHF.R.U32.HI R49, RZ, 0x10, R49 ;  /* 0x00000010ff317819 */ /* 0x000fe20000011631 */
[--C-:B------:R-:W-:Y:S02]  /*5660*/  HADD2.F32 R11, -RZ, R48.reuse.H1_H1 ;  /* 0x30000030ff0b7230 */ /* 0x100fe40000004100 */
        /* <DEDUP_REMOVED lines=8> */
[----:B------:R-:W-:Y:S02]  /*56f0*/  IMAD.MOV.U32 R13, RZ, RZ, R12 ;  /* 0x000000ffff0d7224 */ /* 0x000fe400078e000c */
[----:B------:R-:W-:Y:S01]  /*5700*/  HADD2.F32 R12, -RZ, R49.H0_H0 ;  /* 0x20000031ff0c7230 */ /* 0x000fe20000004100 */
[----:B------:R-:W-:Y:S01]  /*5710*/  F2FP.F16.F32.PACK_AB R48, R52, R48 ;  /* 0x000000303430723e */ /* 0x000fe200000000ff */
[--C-:B------:R-:W-:Y:S02]  /*5720*/  HADD2.F32 R15, -RZ, R11.reuse.H1_H1 ;  /* 0x3000000bff0f7230 */ /* 0x100fe40000004100 */
[----:B------:R-:W-:-:S02]  /*5730*/  HADD2.F32 R11, -RZ, R11.H0_H0 ;  /* 0x2000000bff0b7230 */ /* 0x000fc40000004100 */
[----:B------:R-:W-:Y:S02]  /*5740*/  HADD2.F32 R46, -RZ, R46.H0_H0 ;  /* 0x2000002eff2e7230 */ /* 0x000fe40000004100 */
[-C--:B------:R-:W-:Y:S01]  /*5750*/  FMUL.FTZ R47, R15, R12.reuse ;  /* 0x0000000c0f2f7220 */ /* 0x080fe20000410000 */
[----:B------:R-:W-:-:S03]  /*5760*/  FMUL.FTZ R12, R11, R12 ;  /* 0x0000000c0b0c7220 */ /* 0x000fc60000410000 */
[-C--:B------:R-:W-:Y:S01]  /*5770*/  FFMA.FTZ R47, R11, R46.reuse, -R47 ;  /* 0x0000002e0b2f7223 */ /* 0x080fe2000001082f */
[--C-:B------:R-:W-:Y:S02]  /*5780*/  HADD2.F32 R11, -RZ, R152.reuse.H0_H0 ;  /* 0x20000098ff0b7230 */ /* 0x100fe40000004100 */
[----:B------:R-:W-:Y:S01]  /*5790*/  FFMA.FTZ R12, R15, R46, R12 ;  /* 0x0000002e0f0c7223 */ /* 0x000fe2000001000c */
[--C-:B------:R-:W-:Y:S02]  /*57a0*/  HADD2.F32 R15, -RZ, R13.reuse.H1_H1 ;  /* 0x3000000dff0f7230 */ /* 0x100fe40000004100 */
[----:B------:R-:W-:Y:S02]  /*57b0*/  HADD2.F32 R13, -RZ, R13.H0_H0 ;  /* 0x2000000dff0d7230 */ /* 0x000fe40000004100 */
[----:B------:R-:W-:Y:S02]  /*57c0*/  HADD2.F32 R46, -RZ, R151.H0_H0 ;  /* 0x20000097ff2e7230 */ /* 0x000fe40000004100 */
[----:B------:R-:W-:Y:S01]  /*57d0*/  FMUL.FTZ R49, R15, R11 ;  /* 0x0000000b0f317220 */ /* 0x000fe20000410000 */
[----:B------:R-:W-:-:S02]  /*57e0*/  HADD2.F32 R152, -RZ, R152.H1_H1 ;  /* 0x30000098ff987230 */ /* 0x000fc40000004100 */
[C---:B------:R-:W-:Y:S01]  /*57f0*/  FMUL.FTZ R11, R13.reuse, R11 ;  /* 0x0000000b0d0b7220 */ /* 0x040fe20000410000 */
[----:B------:R-:W-:Y:S02]  /*5800*/  HADD2.F32 R151, -RZ, R151.H1_H1 ;  /* 0x30000097ff977230 */ /* 0x000fe40000004100 */
[-C--:B------:R-:W-:Y:S01]  /*5810*/  FFMA.FTZ R49, R13, R46.reuse, -R49 ;  /* 0x0000002e0d317223 */ /* 0x080fe20000010831 */
[--C-:B------:R-:W-:Y:S02]  /*5820*/  HADD2.F32 R13, -RZ, R14.reuse.H1_H1 ;  /* 0x3000000eff0d7230 */ /* 0x100fe40000004100 */
[----:B------:R-:W-:Y:S01]  /*5830*/  FFMA.FTZ R11, R15, R46, R11 ;  /* 0x0000002e0f0b7223 */ /* 0x000fe2000001000b */
[----:B------:R-:W-:Y:S01]  /*5840*/  HADD2.F32 R14, -RZ, R14.H0_H0 ;  /* 0x2000000eff0e7230 */ /* 0x000fe20000004100 */
[----:B------:R-:W-:Y:S01]  /*5850*/  F2FP.F16.F32.PACK_AB R47, R12, R47 ;  /* 0x0000002f0c2f723e */ /* 0x000fe200000000ff */
[-C--:B------:R-:W-:Y:S02]  /*5860*/  FMUL.FTZ R15, R13, R152.reuse ;  /* 0x000000980d0f7220 */ /* 0x080fe40000410000 */
[----:B------:R-:W-:Y:S01]  /*5870*/  F2FP.F16.F32.PACK_AB R11, R11, R49 ;  /* 0x000000310b0b723e */ /* 0x000fe200000000ff */
[C---:B------:R-:W-:Y:S01]  /*5880*/  FMUL.FTZ R152, R14.reuse, R152 ;  /* 0x000000980e987220 */ /* 0x040fe20000410000 */
[----:B------:R-:W-:-:S02]  /*5890*/  FFMA.FTZ R15, R14, R151, -R15 ;  /* 0x000000970e0f7223 */ /* 0x000fc4000001080f */
[----:B------:R-:W-:Y:S01]  /*58a0*/  MOV R12, R11 ;  /* 0x0000000b000c7202 */ /* 0x000fe20000000f00 */
[----:B------:R-:W-:Y:S01]  /*58b0*/  FFMA.FTZ R152, R13, R151, R152 ;  /* 0x000000970d987223 */ /* 0x000fe20000010098 */
[----:B------:R-:W-:-:S04]  /*58c0*/  IMAD.MOV.U32 R13, RZ, RZ, R48 ;  /* 0x000000ffff0d7224 */ /* 0x000fc800078e0030 */
[----:B------:R-:W-:-:S05]  /*58d0*/  F2FP.F16.F32.PACK_AB R15, R152, R15 ;  /* 0x0000000f980f723e */ /* 0x000fca00000000ff */
[----:B------:R-:W-:Y:S01]  /*58e0*/  IMAD.MOV.U32 R14, RZ, RZ, R15 ;  /* 0x000000ffff0e7224 */ /* 0x000fe200078e000f */
[----:B------:R-:W-:-:S07]  /*58f0*/  MOV R15, R47 ;  /* 0x0000002f000f7202 */ /* 0x000fce0000000f00 */
.L_x_501:
[----:B------:R-:W-:Y:S05]  /*5900*/  BSYNC B2 ;  /* 0x0000000000027941 */ /* 0x000fea0003800000 */
.L_x_500:
[----:B----4-:R0:W-:Y:S02]  /*5910*/  ST.E.128 desc[UR56][R50.64], R12 ;  /* 0x0000000c32007985 */ /* 0x0101e4000c101d38 */
.L_x_499:
[----:B------:R-:W-:Y:S05]  /*5920*/  BSYNC B1 ;  /* 0x0000000000017941 */ /* 0x000fea0003800000 */
.L_x_498:
[----:B------:R-:W-:Y:S01]  /*5930*/  ISETP.NE.AND P3, PT, R27, RZ, PT ;  /* 0x000000ff1b00720c */ /* 0x000fe20003f65270 */
[----:B------:R-:W-:-:S12]  /*5940*/  BSSY B1, `(.L_x_502) ;  /* 0x0000035000017945 */ /* 0x000fd80003800000 */
[----:B------:R-:W-:Y:S05]  /*5950*/  @!P3 BRA `(.L_x_503) ;  /* 0x0000000000ccb947 */ /* 0x000fea0003800000 */
[----:B0---4-:R0:W4:Y:S01]  /*5960*/  LDS.128 R12, [R29+0x5000] ;  /* 0x005000001d0c7984 */ /* 0x0111220000000c00 */
[----:B------:R-:W-:Y:S01]  /*5970*/  ISETP.GE.AND P3, PT, R169, R124, PT ;  /* 0x0000007ca900720c */ /* 0x000fe20003f66270 */
[----:B---3--:R-:W-:Y:S01]  /*5980*/  IMAD.SHL.U32 R11, R164, 0x8, RZ ;  /* 0x00000008a40b7824 */ /* 0x008fe200078e00ff */
[----:B-1----:R-:W-:Y:S01]  /*5990*/  MOV R47, R115 ;  /* 0x00000073002f7202 */ /* 0x002fe20000000f00 */
[----:B------:R-:W-:Y:S01]  /*59a0*/  IMAD.MOV.U32 R46, RZ, RZ, R118 ;  /* 0x000000ffff2e7224 */ /* 0x000fe200078e0076 */
[----:B------:R-:W-:Y:S03]  /*59b0*/  BSSY B2, `(.L_x_504) ;  /* 0x000002c000027945 */ /* 0x000fe60003800000 */
[----:B------:R-:W-:-:S06]  /*59c0*/  IMAD.WIDE R46, R11, 0x2, R46 ;  /* 0x000000020b2e7825 */ /* 0x000fcc00078e022e */
[----:B0-----:R-:W-:Y:S05]  /*59d0*/  @P3 BRA `(.L_x_505) ;  /* 0x0000000000a43947 */ /* 0x001fea0003800000 */
[--C-:B------:R-:W-:Y:S01]  /*59e0*/  SHF.R.U64 R11, R42, 0x10, R43.reuse ;  /* 0x000000102a0b7819 */ /* 0x100fe2000000122b */
[--C-:B----4-:R-:W-:Y:S01]  /*59f0*/  HADD2.F32 R48, -RZ, R15.reuse.H1_H1 ;  /* 0x3000000fff307230 */ /* 0x110fe20000004100 */
[----:B------:R-:W-:Y:S01]  /*5a00*/  SHF.R.U32.HI R42, RZ, 0x10, R43 ;  /* 0x00000010ff2a7819 */ /* 0x000fe2000001162b */
[----:B------:R-:W-:Y:S01]  /*5a10*/  HADD2.F32 R15, -RZ, R15.H0_H0 ;  /* 0x2000000fff0f7230 */ /* 0x000fe20000004100 */
[--C-:B------:R-:W-:Y:S01]  /*5a20*/  SHF.R.U64 R43, R44, 0x10, R45.reuse ;  /* 0x000000102c2b7819 */ /* 0x100fe2000000122d */
[----:B------:R-:W-:Y:S01]  /*5a30*/  HADD2.F32 R11, -RZ, R11.H0_H0 ;  /* 0x2000000bff0b7230 */ /* 0x000fe20000004100 */
[----:B------:R-:W-:Y:S01]  /*5a40*/  SHF.R.U32.HI R44, RZ, 0x10, R45 ;  /* 0x00000010ff2c7819 */ /* 0x000fe2000001162d */
[----:B------:R-:W-:Y:S02]  /*5a50*/  HADD2.F32 R45, -RZ, R13.H1_H1 ;  /* 0x3000000dff2d7230 */ /* 0x000fe40000004100 */
[----:B------:R-:W-:Y:S02]  /*5a60*/  HADD2.F32 R43, -RZ, R43.H0_H0 ;  /* 0x2000002bff2b7230 */ /* 0x000fe40000004100 */
[----:B------:R-:W-:-:S02]  /*5a70*/  HADD2.F32 R13, -RZ, R13.H0_H0 ;  /* 0x2000000dff0d7230 */ /* 0x000fc40000004100 */
[----:B------:R-:W-:Y:S02]  /*5a80*/  HADD2.F32 R44, -RZ, R44.H0_H0 ;  /* 0x2000002cff2c7230 */ /* 0x000fe40000004100 */
[----:B------:R-:W-:Y:S02]  /*5a90*/  HADD2.F32 R49, -RZ, R42.H0_H0 ;  /* 0x2000002aff317230 */ /* 0x000fe40000004100 */
[-C--:B------:R-:W-:Y:S01]  /*5aa0*/  FMUL.FTZ R42, R45, R43.reuse ;  /* 0x0000002b2d2a7220 */ /* 0x080fe20000410000 */
[----:B------:R-:W-:Y:S01]  /*5ab0*/  FMUL.FTZ R50, R13, R43 ;  /* 0x0000002b0d327220 */ /* 0x000fe20000410000 */
[-C--:B------:R-:W-:Y:S01]  /*5ac0*/  FMUL.FTZ R43, R48, R44.reuse ;  /* 0x0000002c302b7220 */ /* 0x080fe20000410000 */
[----:B------:R-:W-:Y:S01]  /*5ad0*/  FMUL.FTZ R44, R15, R44 ;  /* 0x0000002c0f2c7220 */ /* 0x000fe20000410000 */
[-C--:B------:R-:W-:Y:S01]  /*5ae0*/  FFMA.FTZ R42, R13, R11.reuse, -R42 ;  /* 0x0000000b0d2a7223 */ /* 0x080fe2000001082a */
[----:B------:R-:W-:Y:S01]  /*5af0*/  FFMA.FTZ R50, R45, R11, R50 ;  /* 0x0000000b2d327223 */ /* 0x000fe20000010032 */
[----:B------:R-:W-:Y:S01]  /*5b00*/  FFMA.FTZ R43, R15, R49, -R43 ;  /* 0x000000310f2b7223 */ /* 0x000fe2000001082b */
[----:B------:R-:W-:-:S02]  /*5b10*/  HADD2.F32 R15, -RZ, R12.H1_H1 ;  /* 0x3000000cff0f7230 */ /* 0x000fc40000004100 */
[----:B------:R-:W-:Y:S01]  /*5b20*/  FFMA.FTZ R44, R48, R49, R44 ;  /* 0x00000031302c7223 */ /* 0x000fe2000001002c */
[--C-:B------:R-:W-:Y:S01]  /*5b30*/  HADD2.F32 R13, -RZ, R147.reuse.H0_H0 ;  /* 0x20000093ff0d7230 */ /* 0x100fe20000004100 */
[----:B------:R-:W-:Y:S01]  /*5b40*/  F2FP.F16.F32.PACK_AB R42, R50, R42 ;  /* 0x0000002a322a723e */ /* 0x000fe200000000ff */
[----:B------:R-:W-:Y:S02]  /*5b50*/  HADD2.F32 R12, -RZ, R12.H0_H0 ;  /* 0x2000000cff0c7230 */ /* 0x000fe40000004100 */
[----:B------:R-:W-:Y:S02]  /*5b60*/  HADD2.F32 R147, -RZ, R147.H1_H1 ;  /* 0x30000093ff937230 */ /* 0x000fe40000004100 */
[-C--:B------:R-:W-:Y:S01]  /*5b70*/  FMUL.FTZ R48, R15, R13.reuse ;  /* 0x0000000d0f307220 */ /* 0x080fe20000410000 */
[--C-:B------:R-:W-:Y:S02]  /*5b80*/  HADD2.F32 R45, -RZ, R14.reuse.H1_H1 ;  /* 0x3000000eff2d7230 */ /* 0x100fe40000004100 */
[----:B------:R-:W-:Y:S01]  /*5b90*/  FMUL.FTZ R49, R12, R13 ;  /* 0x0000000d0c317220 */ /* 0x000fe20000410000 */
[----:B------:R-:W-:-:S02]  /*5ba0*/  HADD2.F32 R14, -RZ, R14.H0_H0 ;  /* 0x2000000eff0e7230 */ /* 0x000fc40000004100 */
[--C-:B------:R-:W-:Y:S02]  /*5bb0*/  HADD2.F32 R11, -RZ, R146.reuse.H0_H0 ;  /* 0x20000092ff0b7230 */ /* 0x100fe40000004100 */
[-C--:B------:R-:W-:Y:S01]  /*5bc0*/  FMUL.FTZ R13, R45, R147.reuse ;  /* 0x000000932d0d7220 */ /* 0x080fe20000410000 */
[----:B------:R-:W-:Y:S02]  /*5bd0*/  HADD2.F32 R146, -RZ, R146.H1_H1 ;  /* 0x30000092ff927230 */ /* 0x000fe40000004100 */
[----:B------:R-:W-:Y:S01]  /*5be0*/  FMUL.FTZ R147, R14, R147 ;  /* 0x000000930e937220 */ /* 0x000fe20000410000 */
[-C--:B------:R-:W-:Y:S01]  /*5bf0*/  FFMA.FTZ R48, R12, R11.reuse, -R48 ;  /* 0x0000000b0c307223 */ /* 0x080fe20000010830 */
[----:B------:R-:W-:Y:S01]  /*5c00*/  FFMA.FTZ R49, R15, R11, R49 ;  /* 0x0000000b0f317223 */ /* 0x000fe20000010031 */
[-C--:B------:R-:W-:Y:S01]  /*5c10*/  FFMA.FTZ R13, R14, R146.reuse, -R13 ;  /* 0x000000920e0d7223 */ /* 0x080fe2000001080d */
[----:B------:R-:W-:Y:S01]  /*5c20*/  FFMA.FTZ R146, R45, R146, R147 ;  /* 0x000000922d927223 */ /* 0x000fe20000010093 */
[----:B------:R-:W-:-:S02]  /*5c30*/  F2FP.F16.F32.PACK_AB R15, R44, R43 ;  /* 0x0000002b2c0f723e */ /* 0x000fc400000000ff */
[----:B------:R-:W-:Y:S02]  /*5c40*/  F2FP.F16.F32.PACK_AB R12, R49, R48 ;  /* 0x00000030310c723e */ /* 0x000fe400000000ff */
[----:B------:R-:W-:Y:S01]  /*5c50*/  F2FP.F16.F32.PACK_AB R14, R146, R13 ;  /* 0x0000000d920e723e */ /* 0x000fe200000000ff */
[----:B------:R-:W-:-:S07]  /*5c60*/  IMAD.MOV.U32 R13, RZ, RZ, R42 ;  /* 0x000000ffff0d7224 */ /* 0x000fce00078e002a */
.L_x_505:
[----:B------:R-:W-:Y:S05]  /*5c70*/  BSYNC B2 ;  /* 0x0000000000027941 */ /* 0x000fea0003800000 */
.L_x_504:
[----:B----4-:R0:W-:Y:S02]  /*5c80*/  ST.E.128 desc[UR56][R46.64], R12 ;  /* 0x0000000c2e007985 */ /* 0x0101e4000c101d38 */
.L_x_503:
[----:B------:R-:W-:Y:S05]  /*5c90*/  BSYNC B1 ;  /* 0x0000000000017941 */ /* 0x000fea0003800000 */
.L_x_502:
[----:B------:R-:W-:Y:S01]  /*5ca0*/  ISETP.NE.AND P3, PT, R101, RZ, PT ;  /* 0x000000ff6500720c */ /* 0x000fe20003f65270 */
[----:B------:R-:W-:-:S12]  /*5cb0*/  BSSY B1, `(.L_x_506) ;  /* 0x0000035000017945 */ /* 0x000fd80003800000 */
[----:B------:R-:W-:Y:S05]  /*5cc0*/  @!P3 BRA `(.L_x_507) ;  /* 0x0000000000ccb947 */ /* 0x000fea0003800000 */
[----:B0---4-:R0:W4:Y:S01]  /*5cd0*/  LDS.128 R12, [R28+0x5000] ;  /* 0x005000001c0c7984 */ /* 0x0111220000000c00 */
[C---:B------:R-:W-:Y:S01]  /*5ce0*/  LEA R42, P3, R19.reuse, R118, 0x1 ;  /* 0x00000076132a7211 */ /* 0x040fe200078608ff */
[----:B------:R-:W-:Y:S03]  /*5cf0*/  BSSY B2, `(.L_x_508) ;  /* 0x000002f000027945 */ /* 0x000fe60003800000 */
[----:B-1----:R-:W-:Y:S02]  /*5d00*/  LEA.HI.X R43, R19, R115, R165, 0x1, P3 ;  /* 0x00000073132b7211 */ /* 0x002fe400018f0ca5 */
[----:B------:R-:W-:-:S13]  /*5d10*/  ISETP.GE.AND P3, PT, R172, R124, PT ;  /* 0x0000007cac00720c */ /* 0x000fda0003f66270 */
[----:B0-----:R-:W-:Y:S05]  /*5d20*/  @P3 BRA `(.L_x_509) ;  /* 0x0000000000ac3947 */ /* 0x001fea0003800000 */
[----:B------:R-:W-:Y:S01]  /*5d30*/  SHF.R.U64 R44, R38, 0x10, R39 ;  /* 0x00000010262c7819 */ /* 0x000fe20000001227 */
[----:B---34-:R-:W-:Y:S01]  /*5d40*/  IMAD.MOV.U32 R11, RZ, RZ, R13 ;  /* 0x000000ffff0b7224 */ /* 0x018fe200078e000d */
[----:B------:R-:W-:Y:S01]  /*5d50*/  SHF.R.U32.HI R38, RZ, 0x10, R39 ;  /* 0x00000010ff267819 */ /* 0x000fe20000011627 */
[--C-:B------:R-:W-:Y:S01]  /*5d60*/  HADD2.F32 R46, -RZ, R15.reuse.H0_H0 ;  /* 0x2000000fff2e7230 */ /* 0x100fe20000004100 */
[--C-:B------:R-:W-:Y:S01]  /*5d70*/  SHF.R.U64 R48, R40, 0x10, R41.reuse ;  /* 0x0000001028307819 */ /* 0x100fe20000001229 */
[----:B------:R-:W-:Y:S01]  /*5d80*/  HADD2.F32 R40, -RZ, R15.H1_H1 ;  /* 0x3000000fff287230 */ /* 0x000fe20000004100 */
[----:B------:R-:W-:Y:S01]  /*5d90*/  SHF.R.U32.HI R39, RZ, 0x10, R41 ;  /* 0x00000010ff277819 */ /* 0x000fe20000011629 */
[----:B------:R-:W-:Y:S02]  /*5da0*/  HADD2.F32 R13, -RZ, R11.H1_H1 ;  /* 0x3000000bff0d7230 */ /* 0x000fe40000004100 */
[----:B------:R-:W-:Y:S02]  /*5db0*/  HADD2.F32 R48, -RZ, R48.H0_H0 ;  /* 0x20000030ff307230 */ /* 0x000fe40000004100 */
[----:B------:R-:W-:-:S02]  /*5dc0*/  HADD2.F32 R39, -RZ, R39.H0_H0 ;  /* 0x20000027ff277230 */ /* 0x000fc40000004100 */
[----:B------:R-:W-:Y:S02]  /*5dd0*/  HADD2.F32 R11, -RZ, R11.H0_H0 ;  /* 0x2000000bff0b7230 */ /* 0x000fe40000004100 */
[----:B------:R-:W-:Y:S02]  /*5de0*/  HADD2.F32 R44, -RZ, R44.H0_H0 ;  /* 0x2000002cff2c7230 */ /* 0x000fe40000004100 */
[-C--:B------:R-:W-:Y:S01]  /*5df0*/  FMUL.FTZ R41, R40, R39.reuse ;  /* 0x0000002728297220 */ /* 0x080fe20000410000 */
[----:B------:R-:W-:Y:S02]  /*5e00*/  HADD2.F32 R15, -RZ, R38.H0_H0 ;  /* 0x20000026ff0f7230 */ /* 0x000fe40000004100 */
[-C--:B------:R-:W-:Y:S01]  /*5e10*/  FMUL.FTZ R38, R13, R48.reuse ;  /* 0x000000300d267220 */ /* 0x080fe20000410000 */
[C---:B------:R-:W-:Y:S01]  /*5e20*/  FMUL.FTZ R48, R11.reuse, R48 ;  /* 0x000000300b307220 */ /* 0x040fe20000410000 */
[C---:B------:R-:W-:Y:S02]  /*5e30*/  FMUL.FTZ R39, R46.reuse, R39 ;  /* 0x000000272e277220 */ /* 0x040fe40000410000 */
[-C--:B------:R-:W-:Y:S01]  /*5e40*/  FFMA.FTZ R11, R11, R44.reuse, -R38 ;  /* 0x0000002c0b0b7223 */ /* 0x080fe20000010826 */
[----:B------:R-:W-:Y:S01]  /*5e50*/  FFMA.FTZ R38, R13, R44, R48 ;  /* 0x0000002c0d267223 */ /* 0x000fe20000010030 */
[-C--:B------:R-:W-:Y:S01]  /*5e60*/  FFMA.FTZ R13, R46, R15.reuse, -R41 ;  /* 0x0000000f2e0d7223 */ /* 0x080fe20000010829 */
[----:B------:R-:W-:Y:S01]  /*5e70*/  FFMA.FTZ R40, R40, R15, R39 ;  /* 0x0000000f28287223 */ /* 0x000fe20000010027 */
[----:B------:R-:W-:-:S02]  /*5e80*/  HADD2.F32 R39, -RZ, R144.H0_H0 ;  /* 0x20000090ff277230 */ /* 0x000fc40000004100 */
[--C-:B------:R-:W-:Y:S01]  /*5e90*/  HADD2.F32 R46, -RZ, R12.reuse.H1_H1 ;  /* 0x3000000cff2e7230 */ /* 0x100fe20000004100 */
        /* <DEDUP_REMOVED lines=15> */
[----:B------:R-:W-:Y:S01]  /*5f90*/  F2FP.F16.F32.PACK_AB R15, R40, R13 ;  /* 0x0000000d280f723e */ /* 0x000fe200000000ff */
[----:B------:R-:W-:Y:S01]  /*5fa0*/  IMAD.MOV.U32 R13, RZ, RZ, R11 ;  /* 0x000000ffff0d7224 */ /* 0x000fe200078e000b */
[----:B------:R-:W-:-:S02]  /*5fb0*/  F2FP.F16.F32.PACK_AB R46, R46, R45 ;  /* 0x0000002d2e2e723e */ /* 0x000fc400000000ff */
[----:B------:R-:W-:Y:S02]  /*5fc0*/  F2FP.F16.F32.PACK_AB R14, R12, R47 ;  /* 0x0000002f0c0e723e */ /* 0x000fe400000000ff */
[----:B------:R-:W-:-:S07]  /*5fd0*/  MOV R12, R46 ;  /* 0x0000002e000c7202 */ /* 0x000fce0000000f00 */
.L_x_509:
[----:B------:R-:W-:Y:S05]  /*5fe0*/  BSYNC B2 ;  /* 0x0000000000027941 */ /* 0x000fea0003800000 */
.L_x_508:
[----:B----4-:R0:W-:Y:S02]  /*5ff0*/  ST.E.128 desc[UR56][R42.64], R12 ;  /* 0x0000000c2a007985 */ /* 0x0101e4000c101d38 */
.L_x_507:
[----:B------:R-:W-:Y:S05]  /*6000*/  BSYNC B1 ;  /* 0x0000000000017941 */ /* 0x000fea0003800000 */
.L_x_506:
        /* <DEDUP_REMOVED lines=9> */
[----:B---3--:R-:W-:Y:S01]  /*60a0*/  SHF.R.U64 R11, R34, 0x10, R35 ;  /* 0x00000010220b7819 */ /* 0x008fe20000001223 */
[----:B----4-:R-:W-:Y:S01]  /*60b0*/  IMAD.MOV.U32 R29, RZ, RZ, R12 ;  /* 0x000000ffff1d7224 */ /* 0x010fe200078e000c */
[--C-:B------:R-:W-:Y:S01]  /*60c0*/  SHF.R.U64 R36, R36, 0x10, R37.reuse ;  /* 0x0000001024247819 */ /* 0x100fe20000001225 */
[----:B------:R-:W-:Y:S01]  /*60d0*/  HADD2.F32 R12, -RZ, R13.H1_H1 ;  /* 0x3000000dff0c7230 */ /* 0x000fe20000004100 */
[----:B------:R-:W-:Y:S01]  /*60e0*/  SHF.R.U32.HI R37, RZ, 0x10, R37 ;  /* 0x00000010ff257819 */ /* 0x000fe20000011625 */
[----:B------:R-:W-:Y:S01]  /*60f0*/  HADD2.F32 R34, -RZ, R15.H1_H1 ;  /* 0x3000000fff227230 */ /* 0x000fe20000004100 */
[----:B------:R-:W-:Y:S01]  /*6100*/  SHF.R.U32.HI R40, RZ, 0x10, R35 ;  /* 0x00000010ff287819 */ /* 0x000fe20000011623 */
[----:B------:R-:W-:Y:S02]  /*6110*/  HADD2.F32 R35, -RZ, R11.H0_H0 ;  /* 0x2000000bff237230 */ /* 0x000fe40000004100 */
[----:B------:R-:W-:Y:S02]  /*6120*/  HADD2.F32 R36, -RZ, R36.H0_H0 ;  /* 0x20000024ff247230 */ /* 0x000fe40000004100 */
[----:B------:R-:W-:-:S02]  /*6130*/  HADD2.F32 R11, -RZ, R13.H0_H0 ;  /* 0x2000000dff0b7230 */ /* 0x000fc40000004100 */
[----:B------:R-:W-:Y:S02]  /*6140*/  HADD2.F32 R37, -RZ, R37.H0_H0 ;  /* 0x20000025ff257230 */ /* 0x000fe40000004100 */
[----:B------:R-:W-:Y:S02]  /*6150*/  HADD2.F32 R13, -RZ, R15.H0_H0 ;  /* 0x2000000fff0d7230 */ /* 0x000fe40000004100 */
[-C--:B------:R-:W-:Y:S01]  /*6160*/  FMUL.FTZ R41, R11, R36.reuse ;  /* 0x000000240b297220 */ /* 0x080fe20000410000 */
[----:B------:R-:W-:Y:S02]  /*6170*/  HADD2.F32 R15, -RZ, R40.H0_H0 ;  /* 0x20000028ff0f7230 */ /* 0x000fe40000004100 */
[----:B------:R-:W-:Y:S01]  /*6180*/  FMUL.FTZ R40, R12, R36 ;  /* 0x000000240c287220 */ /* 0x000fe20000410000 */
[-C--:B------:R-:W-:Y:S01]  /*6190*/  FMUL.FTZ R36, R34, R37.reuse ;  /* 0x0000002522247220 */ /* 0x080fe20000410000 */
[----:B------:R-:W-:Y:S01]  /*61a0*/  FMUL.FTZ R37, R13, R37 ;  /* 0x000000250d257220 */ /* 0x000fe20000410000 */
[-C--:B------:R-:W-:Y:S01]  /*61b0*/  FFMA.FTZ R12, R12, R35.reuse, R41 ;  /* 0x000000230c0c7223 */ /* 0x080fe20000010029 */
[----:B------:R-:W-:Y:S01]  /*61c0*/  FFMA.FTZ R11, R11, R35, -R40 ;  /* 0x000000230b0b7223 */ /* 0x000fe20000010828 */
[-C--:B------:R-:W-:Y:S01]  /*61d0*/  FFMA.FTZ R13, R13, R15.reuse, -R36 ;  /* 0x0000000f0d0d7223 */ /* 0x080fe20000010824 */
[----:B------:R-:W-:Y:S01]  /*61e0*/  FFMA.FTZ R44, R34, R15, R37 ;  /* 0x0000000f222c7223 */ /* 0x000fe20000010025 */
[----:B------:R-:W-:-:S02]  /*61f0*/  HADD2.F32 R40, -RZ, R135.H0_H0 ;  /* 0x20000087ff287230 */ /* 0x000fc40000004100 */
[----:B------:R-:W-:Y:S01]  /*6200*/  HADD2.F32 R15, -RZ, R29.H1_H1 ;  /* 0x3000001dff0f7230 */ /* 0x000fe20000004100 */
[----:B------:R-:W-:Y:S01]  /*6210*/  F2FP.F16.F32.PACK_AB R11, R12, R11 ;  /* 0x0000000b0c0b723e */ /* 0x000fe200000000ff */
[----:B------:R-:W-:Y:S01]  /*6220*/  HADD2.F32 R135, -RZ, R135.H1_H1 ;  /* 0x30000087ff877230 */ /* 0x000fe20000004100 */
[----:B------:R-:W-:Y:S01]  /*6230*/  F2FP.F16.F32.PACK_AB R44, R44, R13 ;  /* 0x0000000d2c2c723e */ /* 0x000fe200000000ff */
[----:B------:R-:W-:Y:S02]  /*6240*/  HADD2.F32 R29, -RZ, R29.H0_H0 ;  /* 0x2000001dff1d7230 */ /* 0x000fe40000004100 */
[-C--:B------:R-:W-:Y:S01]  /*6250*/  FMUL.FTZ R42, R15, R40.reuse ;  /* 0x000000280f2a7220 */ /* 0x080fe20000410000 */
[--C-:B------:R-:W-:Y:S01]  /*6260*/  HADD2.F32 R34, -RZ, R14.reuse.H1_H1 ;  /* 0x3000000eff227230 */ /* 0x100fe20000004100 */
[----:B------:R-:W-:Y:S01]  /*6270*/  MOV R13, R11 ;  /* 0x0000000b000d7202 */ /* 0x000fe20000000f00 */
[----:B------:R-:W-:Y:S02]  /*6280*/  HADD2.F32 R14, -RZ, R14.H0_H0 ;  /* 0x2000000eff0e7230 */ /* 0x000fe40000004100 */
[----:B------:R-:W-:Y:S01]  /*6290*/  FMUL.FTZ R40, R29, R40 ;  /* 0x000000281d287220 */ /* 0x000fe20000410000 */
[----:B------:R-:W-:-:S02]  /*62a0*/  HADD2.F32 R36, -RZ, R117.H0_H0 ;  /* 0x20000075ff247230 */ /* 0x000fc40000004100 */
[-C--:B------:R-:W-:Y:S01]  /*62b0*/  FMUL.FTZ R35, R34, R135.reuse ;  /* 0x0000008722237220 */ /* 0x080fe20000410000 */
[----:B------:R-:W-:Y:S02]  /*62c0*/  HADD2.F32 R117, -RZ, R117.H1_H1 ;  /* 0x30000075ff757230 */ /* 0x000fe40000004100 */
[C---:B------:R-:W-:Y:S01]  /*62d0*/  FMUL.FTZ R135, R14.reuse, R135 ;  /* 0x000000870e877220 */ /* 0x040fe20000410000 */
[-C--:B------:R-:W-:Y:S01]  /*62e0*/  FFMA.FTZ R42, R29, R36.reuse, -R42 ;  /* 0x000000241d2a7223 */ /* 0x080fe2000001082a */
[----:B------:R-:W-:Y:S01]  /*62f0*/  FFMA.FTZ R15, R15, R36, R40 ;  /* 0x000000240f0f7223 */ /* 0x000fe20000010028 */
[-C--:B------:R-:W-:Y:S01]  /*6300*/  FFMA.FTZ R35, R14, R117.reuse, -R35 ;  /* 0x000000750e237223 */ /* 0x080fe20000010823 */
[----:B------:R-:W-:-:S03]  /*6310*/  FFMA.FTZ R34, R34, R117, R135 ;  /* 0x0000007522227223 */ /* 0x000fc60000010087 */
[----:B------:R-:W-:Y:S01]  /*6320*/  F2FP.F16.F32.PACK_AB R12, R15, R42 ;  /* 0x0000002a0f0c723e */ /* 0x000fe200000000ff */
[----:B------:R-:W-:Y:S01]  /*6330*/  IMAD.MOV.U32 R15, RZ, RZ, R44 ;  /* 0x000000ffff0f7224 */ /* 0x000fe200078e002c */
[----:B------:R-:W-:-:S07]  /*6340*/  F2FP.F16.F32.PACK_AB R14, R34, R35 ;  /* 0x00000023220e723e */ /* 0x000fce00000000ff */
.L_x_513:
[----:B------:R-:W-:Y:S05]  /*6350*/  BSYNC B2 ;  /* 0x0000000000027941 */ /* 0x000fea0003800000 */
.L_x_512:
[----:B----4-:R0:W-:Y:S02]  /*6360*/  ST.E.128 desc[UR56][R38.64], R12 ;  /* 0x0000000c26007985 */ /* 0x0101e4000c101d38 */
.L_x_511:
[----:B------:R-:W-:Y:S05]  /*6370*/  BSYNC B1 ;  /* 0x0000000000017941 */ /* 0x000fea0003800000 */
.L_x_510:
[----:B------:R-:W-:-:S13]  /*6380*/  ISETP.NE.AND P3, PT, R87, RZ, PT ;  /* 0x000000ff5700720c */ /* 0x000fda0003f65270 */
[----:B------:R-:W-:Y:S05]  /*6390*/  @!P3 BRA `(.L_x_493) ;  /* 0x000000440044b947 */ /* 0x000fea0003800000 */
[----:B0---4-:R0:W4:Y:S01]  /*63a0*/  LDS.128 R12, [R28+0x8000] ;  /* 0x008000001c0c7984 */ /* 0x0111220000000c00 */
[C---:B------:R-:W-:Y:S01]  /*63b0*/  LEA R34, P3, R23.reuse, R118, 0x1 ;  /* 0x0000007617227211 */ /* 0x040fe200078608ff */
[----:B------:R-:W-:Y:S03]  /*63c0*/  BSSY B1, `(.L_x_514) ;  /* 0x000002c000017945 */ /* 0x000fe60003800000 */
[----:B-1----:R-:W-:Y:S02]  /*63d0*/  LEA.HI.X R35, R23, R115, R175, 0x1, P3 ;  /* 0x0000007317237211 */ /* 0x002fe400018f0caf */
[----:B------:R-:W-:-:S13]  /*63e0*/  ISETP.GE.AND P3, PT, R173, R124, PT ;  /* 0x0000007cad00720c */ /* 0x000fda0003f66270 */
[----:B0-----:R-:W-:Y:S05]  /*63f0*/  @P3 BRA `(.L_x_515) ;  /* 0x0000000000a03947 */ /* 0x001fea0003800000 */
[--C-:B------:R-:W-:Y:S01]  /*6400*/  SHF.R.U64 R30, R30, 0x10, R31.reuse ;  /* 0x000000101e1e7819 */ /* 0x100fe2000000121f */
[----:B----4-:R-:W-:Y:S01]  /*6410*/  HADD2.F32 R28, -RZ, R15.H1_H1 ;  /* 0x3000000fff1c7230 */ /* 0x010fe20000004100 */
[----:B------:R-:W-:Y:S01]  /*6420*/  SHF.R.U32.HI R29, RZ, 0x10, R31 ;  /* 0x00000010ff1d7819 */ /* 0x000fe2000001161f */
[----:B---3--:R-:W-:Y:S01]  /*6430*/  HADD2.F32 R11, -RZ, R13.H1_H1 ;  /* 0x3000000dff0b7230 */ /* 0x008fe20000004100 */
[--C-:B------:R-:W-:Y:S01]  /*6440*/  SHF.R.U64 R32, R32, 0x10, R33.reuse ;  /* 0x0000001020207819 */ /* 0x100fe20000001221 */
[----:B------:R-:W-:Y:S01]  /*6450*/  HADD2.F32 R15, -RZ, R15.H0_H0 ;  /* 0x2000000fff0f7230 */ /* 0x000fe20000004100 */
[----:B------:R-:W-:Y:S01]  /*6460*/  SHF.R.U32.HI R31, RZ, 0x10, R33 ;  /* 0x00000010ff1f7819 */ /* 0x000fe20000011621 */
[----:B------:R-:W-:Y:S02]  /*6470*/  HADD2.F32 R13, -RZ, R13.H0_H0 ;  /* 0x2000000dff0d7230 */ /* 0x000fe40000004100 */
[----:B------:R-:W-:Y:S02]  /*6480*/  HADD2.F32 R32, -RZ, R32.H0_H0 ;  /* 0x20000020ff207230 */ /* 0x000fe40000004100 */
[----:B------:R-:W-:-:S02]  /*6490*/  HADD2.F32 R31, -RZ, R31.H0_H0 ;  /* 0x2000001fff1f7230 */ /* 0x000fc40000004100 */
[----:B------:R-:W-:Y:S02]  /*64a0*/  HADD2.F32 R29, -RZ, R29.H0_H0 ;  /* 0x2000001dff1d7230 */ /* 0x000fe40000004100 */
[-C--:B------:R-:W-:Y:S01]  /*64b0*/  FMUL.FTZ R36, R11, R32.reuse ;  /* 0x000000200b247220 */ /* 0x080fe20000410000 */
[----:B------:R-:W-:Y:S02]  /*64c0*/  HADD2.F32 R30, -RZ, R30.H0_H0 ;  /* 0x2000001eff1e7230 */ /* 0x000fe40000004100 */
[-C--:B------:R-:W-:Y:S01]  /*64d0*/  FMUL.FTZ R33, R15, R31.reuse ;  /* 0x0000001f0f217220 */ /* 0x080fe20000410000 */
[C---:B------:R-:W-:Y:S01]  /*64e0*/  FMUL.FTZ R32, R13.reuse, R32 ;  /* 0x000000200d207220 */ /* 0x040fe20000410000 */
[C---:B------:R-:W-:Y:S02]  /*64f0*/  FMUL.FTZ R38, R28.reuse, R31 ;  /* 0x0000001f1c267220 */ /* 0x040fe40000410000 */
[----:B------:R-:W-:Y:S01]  /*6500*/  FFMA.FTZ R37, R28, R29, R33 ;  /* 0x0000001d1c257223 */ /* 0x000fe20000010021 */
[-C--:B------:R-:W-:Y:S01]  /*6510*/  FFMA.FTZ R36, R13, R30.reuse, -R36 ;  /* 0x0000001e0d247223 */ /* 0x080fe20000010824 */
[----:B------:R-:W-:Y:S01]  /*6520*/  FFMA.FTZ R31, R11, R30, R32 ;  /* 0x0000001e0b1f7223 */ /* 0x000fe20000010020 */
[----:B------:R-:W-:-:S02]  /*6530*/  HADD2.F32 R28, -RZ, R116.H0_H0 ;  /* 0x20000074ff1c7230 */ /* 0x000fc40000004100 */
[----:B------:R-:W-:Y:S01]  /*6540*/  FFMA.FTZ R38, R15, R29, -R38 ;  /* 0x0000001d0f267223 */ /* 0x000fe20000010826 */
[----:B------:R-:W-:Y:S02]  /*6550*/  HADD2.F32 R116, -RZ, R116.H1_H1 ;  /* 0x30000074ff747230 */ /* 0x000fe40000004100 */
[----:B------:R-:W-:Y:S02]  /*6560*/  HADD2.F32 R11, -RZ, R12.H1_H1 ;  /* 0x3000000cff0b7230 */ /* 0x000fe40000004100 */
[----:B------:R-:W-:Y:S02]  /*6570*/  HADD2.F32 R13, -RZ, R14.H1_H1 ;  /* 0x3000000eff0d7230 */ /* 0x000fe40000004100 */
[----:B------:R-:W-:Y:S02]  /*6580*/  HADD2.F32 R12, -RZ, R12.H0_H0 ;  /* 0x2000000cff0c7230 */ /* 0x000fe40000004100 */
[----:B------:R-:W-:Y:S01]  /*6590*/  FMUL.FTZ R29, R11, R28 ;  /* 0x0000001c0b1d7220 */ /* 0x000fe20000410000 */
[----:B------:R-:W-:-:S02]  /*65a0*/  HADD2.F32 R14, -RZ, R14.H0_H0 ;  /* 0x2000000eff0e7230 */ /* 0x000fc40000004100 */
[----:B------:R-:W-:Y:S01]  /*65b0*/  FMUL.FTZ R33, R13, R116 ;  /* 0x000000740d217220 */ /* 0x000fe20000410000 */
[--C-:B------:R-:W-:Y:S02]  /*65c0*/  HADD2.F32 R15, -RZ, R79.reuse.H0_H0 ;  /* 0x2000004fff0f7230 */ /* 0x100fe40000004100 */
[----:B------:R-:W-:Y:S01]  /*65d0*/  FMUL.FTZ R28, R12, R28 ;  /* 0x0000001c0c1c7220 */ /* 0x000fe20000410000 */
        /* <DEDUP_REMOVED lines=8> */
[----:B------:R-:W-:Y:S02]  /*6660*/  F2FP.F16.F32.PACK_AB R12, R28, R29 ;  /* 0x0000001d1c0c723e */ /* 0x000fe400000000ff */
[----:B------:R-:W-:-:S07]  /*6670*/  F2FP.F16.F32.PACK_AB R14, R116, R33 ;  /* 0x00000021740e723e */ /* 0x000fce00000000ff */
.L_x_515:
[----:B------:R-:W-:Y:S05]  /*6680*/  BSYNC B1 ;  /* 0x0000000000017941 */ /* 0x000fea0003800000 */
.L_x_514:
[----:B----4-:R0:W-:Y:S01]  /*6690*/  ST.E.128 desc[UR56][R34.64], R12 ;  /* 0x0000000c22007985 */ /* 0x0101e2000c101d38 */
[----:B------:R-:W-:Y:S05]  /*66a0*/  BRA `(.L_x_493) ;  /* 0x0000004000807947 */ /* 0x000fea0003800000 */
.L_x_459:
        /* <DEDUP_REMOVED lines=20> */
[----:B------:R-:W-:Y:S01]  /*67f0*/  CS2R R50, SRZ ;  /* 0x0000000000327805 */ /* 0x000fe2000001ff00 */
[----:B------:R-:W-:Y:S01]  /*6800*/  IMAD.X R29, R11, 0x1, R104, P2 ;  /* 0x000000010b1d7824 */ /* 0x000fe200010e0668 */
[----:B------:R-:W-:Y:S02]  /*6810*/  LEA R52, P2, R28, UR4, 0x1 ;  /* 0x000000041c347c11 */ /* 0x000fe4000f8408ff */
[----:B------:R-:W-:-:S02]  /*6820*/  CS2R R48, SRZ ;  /* 0x0000000000307805 */ /* 0x000fc4000001ff00 */
[----:B------:R-:W-:Y:S01]  /*6830*/  LEA.HI.X R53, R28, UR5, R29, 0x1, P2 ;  /* 0x000000051c357c11 */ /* 0x000fe200090f0c1d */
[----:B------:R-:W-:Y:S01]  /*6840*/  ULDC.64 UR4, c[0x0][0x400] ;  /* 0x0001000000047ab9 */ /* 0x000fe20000000a00 */
[----:B------:R-:W-:-:S04]  /*6850*/  IADD3 R28, P2, R90, R12, RZ ;  /* 0x0000000c5a1c7210 */ /* 0x000fc80007f5e0ff */
[----:B------:R-:W-:Y:S02]  /*6860*/  IADD3.X R29, R78, R103, RZ, P2, !PT ;  /* 0x000000674e1d7210 */ /* 0x000fe400017fe4ff */
[----:B------:R-:W-:-:S04]  /*6870*/  LEA R56, P2, R28, UR4, 0x1 ;  /* 0x000000041c387c11 */ /* 0x000fc8000f8408ff */
[----:B------:R-:W-:Y:S02]  /*6880*/  LEA.HI.X R57, R28, UR5, R29, 0x1, P2 ;  /* 0x000000051c397c11 */ /* 0x000fe400090f0c1d */
[----:B------:R-:W-:Y:S02]  /*6890*/  ISETP.GE.AND P2, PT, R16, R124, PT ;  /* 0x0000007c1000720c */ /* 0x000fe40003f46270 */
[----:B------:R-:W-:Y:S02]  /*68a0*/  CS2R R34, SRZ ;  /* 0x0000000000227805 */ /* 0x000fe4000001ff00 */
[----:B------:R-:W-:Y:S02]  /*68b0*/  CS2R R32, SRZ ;  /* 0x0000000000207805 */ /* 0x000fe4000001ff00 */
[----:B------:R-:W-:Y:S02]  /*68c0*/  CS2R R46, SRZ ;  /* 0x00000000002e7805 */ /* 0x000fe4000001ff00 */
[----:B------:R-:W-:-:S05]  /*68d0*/  CS2R R44, SRZ ;  /* 0x00000000002c7805 */ /* 0x000fca000001ff00 */
[----:B------:R0:W5:Y:S04]  /*68e0*/  @!P2 LDG.E.128 R36, desc[UR56][R52.64] ;  /* 0x000000383424a981 */ /* 0x000168000c1e1d00 */
[----:B------:R0:W5:Y:S01]  /*68f0*/  @!P2 LDG.E.128 R48, desc[UR56][R56.64] ;  /* 0x000000383830a981 */ /* 0x000162000c1e1d00 */
[----:B------:R-:W-:Y:S02]  /*6900*/  ISETP.GE.AND P2, PT, R0, R124, PT ;  /* 0x0000007c0000720c */ /* 0x000fe40003f46270 */
[----:B------:R-:W-:Y:S02]  /*6910*/  CS2R R30, SRZ ;  /* 0x00000000001e7805 */ /* 0x000fe4000001ff00 */
[----:B------:R-:W-:Y:S02]  /*6920*/  CS2R R28, SRZ ;  /* 0x00000000001c7805 */ /* 0x000fe4000001ff00 */
[----:B------:R-:W-:-:S02]  /*6930*/  CS2R R42, SRZ ;  /* 0x00000000002a7805 */ /* 0x000fc4000001ff00 */
[----:B------:R-:W-:-:S05]  /*6940*/  CS2R R40, SRZ ;  /* 0x0000000000287805 */ /* 0x000fca000001ff00 */
[----:B------:R0:W5:Y:S04]  /*6950*/  @!P2 LDG.E.128 R32, desc[UR56][R52.64+0x40] ;  /* 0x000040383420a981 */ /* 0x000168000c1e1d00 */
[----:B------:R0:W5:Y:S01]  /*6960*/  @!P2 LDG.E.128 R44, desc[UR56][R56.64+0x40] ;  /* 0x00004038382ca981 */ /* 0x000162000c1e1d00 */
[----:B------:R-:W-:-:S13]  /*6970*/  ISETP.GE.AND P2, PT, R3, R124, PT ;  /* 0x0000007c0300720c */ /* 0x000fda0003f46270 */
[----:B------:R0:W5:Y:S04]  /*6980*/  @!P2 LDG.E.128 R28, desc[UR56][R52.64+0x80] ;  /* 0x00008038341ca981 */ /* 0x000168000c1e1d00 */
[----:B------:R0:W5:Y:S02]  /*6990*/  @!P2 LDG.E.128 R40, desc[UR56][R56.64+0x80] ;  /* 0x000080383828a981 */ /* 0x000164000c1e1d00 */
.L_x_517:
[----:B------:R-:W-:Y:S05]  /*69a0*/  BSYNC B1 ;  /* 0x0000000000017941 */ /* 0x000fea0003800000 */
.L_x_516:
        /* <DEDUP_REMOVED lines=20> */
[----:B------:R-:W-:Y:S02]  /*6af0*/  CS2R R74, SRZ ;  /* 0x00000000004a7805 */ /* 0x000fe4000001ff00 */
[----:B------:R-:W-:-:S02]  /*6b00*/  IADD3 R13, P2, P5, R90, R12, R110 ;  /* 0x0000000c5a0d7210 */ /* 0x000fc40007d5e06e */
[----:B------:R-:W-:Y:S02]  /*6b10*/  CS2R R72, SRZ ;  /* 0x0000000000487805 */ /* 0x000fe4000001ff00 */
        /* <DEDUP_REMOVED lines=23> */
.L_x_519:
[----:B------:R-:W-:Y:S05]  /*6c90*/  BSYNC B1 ;  /* 0x0000000000017941 */ /* 0x000fea0003800000 */
.L_x_518:
[----:B0----5:R-:W-:Y:S01]  /*6ca0*/  IMAD.MOV.U32 R12, RZ, RZ, R30 ;  /* 0x000000ffff0c7224 */ /* 0x021fe200078e001e */
[----:B------:R-:W-:Y:S01]  /*6cb0*/  MOV R11, R31 ;  /* 0x0000001f000b7202 */ /* 0x000fe20000000f00 */
[----:B------:R-:W-:Y:S01]  /*6cc0*/  IMAD.MOV.U32 R14, RZ, RZ, R28 ;  /* 0x000000ffff0e7224 */ /* 0x000fe200078e001c */
[----:B------:R-:W-:Y:S01]  /*6cd0*/  UISETP.NE.AND UP0, UPT, UR58, 0x3, UPT ;  /* 0x000000033a00788c */ /* 0x000fe2000bf05270 */
[----:B------:R-:W-:Y:S01]  /*6ce0*/  IMAD.MOV.U32 R13, RZ, RZ, R29 ;  /* 0x000000ffff0d7224 */ /* 0x000fe200078e001d */
[----:B------:R-:W-:Y:S01]  /*6cf0*/  PRMT R195, R12, 0x5410, R11 ;  /* 0x000054100cc37816 */ /* 0x000fe2000000000b */
[----:B------:R-:W-:Y:S01]  /*6d00*/  IMAD.MOV.U32 R11, RZ, RZ, R35 ;  /* 0x000000ffff0b7224 */ /* 0x000fe200078e0023 */
[----:B------:R-:W-:Y:S02]  /*6d10*/  MOV R12, R34 ;  /* 0x00000022000c7202 */ /* 0x000fe40000000f00 */
[----:B------:R-:W-:Y:S01]  /*6d20*/  PRMT R196, R14, 0x5410, R13 ;  /* 0x000054100ec47816 */ /* 0x000fe2000000000d */
[----:B------:R-:W-:Y:S01]  /*6d30*/  IMAD.MOV.U32 R14, RZ, RZ, R32 ;  /* 0x000000ffff0e7224 */ /* 0x000fe200078e0020 */
[----:B------:R0:W-:Y:S01]  /*6d40*/  STL.S16 [R1+0x48], R11 ;  /* 0x0000480b01007387 */ /* 0x0001e20000100600 */
[----:B------:R-:W-:Y:S01]  /*6d50*/  PRMT R224, R12, 0x7610, R224 ;  /* 0x000076100ce07816 */ /* 0x000fe200000000e0 */
[----:B------:R-:W-:Y:S01]  /*6d60*/  IMAD.MOV.U32 R12, RZ, RZ, R38 ;  /* 0x000000ffff0c7224 */ /* 0x000fe200078e0026 */
[----:B------:R-:W-:Y:S01]  /*6d70*/  PLOP3.LUT P2, PT, PT, PT, UP0, 0x80, 0x0 ;  /* 0x000000000000781c */ /* 0x000fe20003f4f008 */
[----:B------:R-:W-:Y:S01]  /*6d80*/  STL.S16 [R1+0x44], R14 ;  /* 0x0000440e01007387 */ /* 0x000fe20000100600 */
[----:B------:R-:W-:Y:S01]  /*6d90*/  IMAD.MOV.U32 R13, RZ, RZ, R39 ;  /* 0x000000ffff0d7224 */ /* 0x000fe200078e0027 */
[----:B0-----:R-:W-:-:S05]  /*6da0*/  MOV R11, R33 ;  /* 0x00000021000b7202 */ /* 0x001fca0000000f00 */
[----:B------:R0:W-:Y:S04]  /*6db0*/  STL.S16 [R1+0x54], R11 ;  /* 0x0000540b01007387 */ /* 0x0001e80000100600 */
[----:B------:R1:W-:Y:S04]  /*6dc0*/  STL.S16 [R1+0x74], R12 ;  /* 0x0000740c01007387 */ /* 0x0003e80000100600 */
[----:B------:R-:W-:Y:S01]  /*6dd0*/  STL.S16 [R1+0x76], R13 ;  /* 0x0000760d01007387 */ /* 0x000fe20000100600 */
[----:B0-----:R-:W-:Y:S01]  /*6de0*/  MOV R11, R36 ;  /* 0x00000024000b7202 */ /* 0x001fe20000000f00 */
[----:B-1----:R-:W-:-:S04]  /*6df0*/  IMAD.MOV.U32 R12, RZ, RZ, R37 ;  /* 0x000000ffff0c7224 */ /* 0x002fc800078e0025 */
[----:B------:R0:W-:Y:S01]  /*6e00*/  STL.S16 [R1+0x78], R11 ;  /* 0x0000780b01007387 */ /* 0x0001e20000100600 */
[----:B------:R-:W-:Y:S01]  /*6e10*/  PRMT R156, R12, 0x7610, R156 ;  /* 0x000076100c9c7816 */ /* 0x000fe2000000009c */
[----:B------:R-:W-:Y:S01]  /*6e20*/  IMAD.MOV.U32 R12, RZ, RZ, R42 ;  /* 0x000000ffff0c7224 */ /* 0x000fe200078e002a */
[----:B0-----:R-:W-:-:S04]  /*6e30*/  MOV R11, R43 ;  /* 0x0000002b000b7202 */ /* 0x001fc80000000f00 */
[----:B------:R-:W-:Y:S01]  /*6e40*/  PRMT R197, R12, 0x5410, R11 ;  /* 0x000054100cc57816 */ /* 0x000fe2000000000b */
[----:B------:R-:W-:Y:S02]  /*6e50*/  IMAD.MOV.U32 R12, RZ, RZ, R40 ;  /* 0x000000ffff0c7224 */ /* 0x000fe400078e0028 */
[----:B------:R-:W-:-:S05]  /*6e60*/  IMAD.MOV.U32 R11, RZ, RZ, R41 ;  /* 0x000000ffff0b7224 */ /* 0x000fca00078e0029 */
[----:B------:R-:W-:Y:S01]  /*6e70*/  PRMT R198, R12, 0x5410, R11 ;  /* 0x000054100cc67816 */ /* 0x000fe2000000000b */
[----:B------:R-:W-:Y:S01]  /*6e80*/  IMAD.MOV.U32 R11, RZ, RZ, R47 ;  /* 0x000000ffff0b7224 */ /* 0x000fe200078e002f */
[----:B------:R-:W-:-:S04]  /*6e90*/  MOV R12, R46 ;  /* 0x0000002e000c7202 */ /* 0x000fc80000000f00 */
[----:B------:R-:W-:Y:S01]  /*6ea0*/  PRMT R224, R224, 0x5410, R12 ;  /* 0x00005410e0e07816 */ /* 0x000fe2000000000c */
[----:B------:R0:W-:Y:S01]  /*6eb0*/  STL.S16 [R1+0x4a], R11 ;  /* 0x00004a0b01007387 */ /* 0x0001e20000100600 */
[----:B------:R-:W-:-:S05]  /*6ec0*/  IMAD.MOV.U32 R12, RZ, RZ, R44 ;  /* 0x000000ffff0c7224 */ /* 0x000fca00078e002c */
[----:B------:R1:W-:Y:S01]  /*6ed0*/  STL.S16 [R1+0x46], R12 ;  /* 0x0000460c01007387 */ /* 0x0003e20000100600 */
[----:B0-----:R-:W-:-:S05]  /*6ee0*/  MOV R11, R45 ;  /* 0x0000002d000b7202 */ /* 0x001fca0000000f00 */
[----:B------:R0:W-:Y:S01]  /*6ef0*/  STL.S16 [R1+0x56], R11 ;  /* 0x0000560b01007387 */ /* 0x0001e20000100600 */
[----:B-1----:R-:W-:Y:S02]  /*6f00*/  IMAD.MOV.U32 R12, RZ, RZ, R51 ;  /* 0x000000ffff0c7224 */ /* 0x002fe400078e0033 */
[----:B0-----:R-:W-:-:S05]  /*6f10*/  IMAD.MOV.U32 R11, RZ, RZ, R50 ;  /* 0x000000ffff0b7224 */ /* 0x001fca00078e0032 */
[----:B------:R0:W-:Y:S04]  /*6f20*/  STL.S16 [R1+0x7a], R11 ;  /* 0x00007a0b01007387 */ /* 0x0001e80000100600 */
[----:B------:R1:W-:Y:S01]  /*6f30*/  STL.S16 [R1+0x7c], R12 ;  /* 0x00007c0c01007387 */ /* 0x0003e20000100600 */
[----:B0-----:R-:W-:Y:S01]  /*6f40*/  MOV R11, R48 ;  /* 0x00000030000b7202 */ /* 0x001fe20000000f00 */
[----:B-1----:R-:W-:-:S04]  /*6f50*/  IMAD.MOV.U32 R12, RZ, RZ, R49 ;  /* 0x000000ffff0c7224 */ /* 0x002fc800078e0031 */
[----:B------:R0:W-:Y:S01]  /*6f60*/  STL.S16 [R1+0x7e], R11 ;  /* 0x00007e0b01007387 */ /* 0x0001e20000100600 */
[----:B------:R-:W-:Y:S01]  /*6f70*/  PRMT R155, R12, 0x7610, R155 ;  /* 0x000076100c9b7816 */ /* 0x000fe2000000009b */
[----:B------:R-:W-:Y:S01]  /*6f80*/  IMAD.MOV.U32 R12, RZ, RZ, R54 ;  /* 0x000000ffff0c7224 */ /* 0x000fe200078e0036 */
[----:B0-----:R-:W-:-:S04]  /*6f90*/  MOV R11, R55 ;  /* 0x00000037000b7202 */ /* 0x001fc80000000f00 */
[----:B------:R-:W-:Y:S01]  /*6fa0*/  PRMT R147, R12, 0x7610, R147 ;  /* 0x000076100c937816 */ /* 0x000fe20000000093 */
[----:B------:R-:W-:Y:S01]  /*6fb0*/  IMAD.MOV.U32 R12, RZ, RZ, R52 ;  /* 0x000000ffff0c7224 */ /* 0x000fe200078e0034 */
[----:B------:R-:W-:Y:S01]  /*6fc0*/  PRMT R146, R146, 0x5410, R11 ;  /* 0x0000541092927816 */ /* 0x000fe2000000000b */
[----:B------:R-:W-:-:S03]  /*6fd0*/  IMAD.MOV.U32 R11, RZ, RZ, R53 ;  /* 0x000000ffff0b7224 */ /* 0x000fc600078e0035 */
[----:B------:R-:W-:Y:S02]  /*6fe0*/  PRMT R146, R12, 0x7610, R146 ;  /* 0x000076100c927816 */ /* 0x000fe40000000092 */
        /* <DEDUP_REMOVED lines=16> */
[----:B------:R-:W-:Y:S01]  /*70f0*/  IMAD.MOV.U32 R12, RZ, RZ, R64 ;  /* 0x000000ffff0c7224 */ /* 0x000fe200078e0040 */
[----:B------:R-:W-:Y:S01]  /*7100*/  PRMT R147, R147, 0x5410, R11 ;  /* 0x0000541093937816 */ /* 0x000fe2000000000b */
[----:B------:R-:W-:-:S05]  /*7110*/  IMAD.MOV.U32 R11, RZ, RZ, R65 ;  /* 0x000000ffff0b7224 */ /* 0x000fca00078e0041 */
[----:B------:R-:W-:Y:S01]  /*7120*/  PRMT R148, R12, 0x5410, R11 ;  /* 0x000054100c947816 */ /* 0x000fe2000000000b */
[----:B------:R-:W-:Y:S01]  /*7130*/  IMAD.MOV.U32 R11, RZ, RZ, R71 ;  /* 0x000000ffff0b7224 */ /* 0x000fe200078e0047 */
[----:B------:R-:W-:-:S04]  /*7140*/  MOV R12, R70 ;  /* 0x00000046000c7202 */ /* 0x000fc80000000f00 */
        /* <DEDUP_REMOVED lines=13> */
[----:B------:R-:W-:Y:S06]  /*7220*/  @!P2 BRA `(.L_x_520) ;  /* 0x000000000004a947 */ /* 0x000fec0003800000 */
[----:B------:R-:W-:Y:S01]  /*7230*/  BPT.TRAP 0x1 ;  /* 0x000000040000795c */ /* 0x000fe20000300000 */
.L_x_520:
[----:B------:R-:W-:Y:S01]  /*7240*/  IMAD R85, R18, 0x8, R2 ;  /* 0x0000000812557824 */ /* 0x000fe200078e0202 */
[----:B------:R-:W-:Y:S01]  /*7250*/  SHF.L.U32 R86, R167, 0x1f, RZ ;  /* 0x0000001fa7567819 */ /* 0x000fe200000006ff */
[----:B------:R-:W-:Y:S03]  /*7260*/  BSSY B1, `(.L_x_521) ;  /* 0x0000003000017945 */ /* 0x000fe60003800000 */
[----:B------:R-:W0:Y:S02]  /*7270*/  SYNCS.PHASECHK.TRANS64.TRYWAIT P5, [R85+URZ+0x2a890], R86 ;  /* 0x02a89056550075a7 */ /* 0x000e2400080a017f */
[----:B0-----:R-:W-:Y:S05]  /*7280*/  @!P5 BRA `(.L_x_522) ;  /* 0x0000019000e4d947 */ /* 0x001fea0003800000 */
.L_x_800:
[----:B------:R-:W-:Y:S05]  /*7290*/  BSYNC B1 ;  /* 0x0000000000017941 */ /* 0x000fea0003800000 */
.L_x_521:
[----:B------:R-:W1:Y:S01]  /*72a0*/  LDC R135, c[0x0][0x2f4] ;  /* 0x0000bd00ff877b82 */ /* 0x000e620000000800 */
[----:B------:R-:W-:Y:S01]  /*72b0*/  UMOV UR4, 0xffffffff ;  /* 0xffffffff00047882 */ /* 0x000fe20000000000 */
[----:B-1----:R-:W-:Y:S02]  /*72c0*/  IADD3 R137, -R125, R135, RZ ;  /* 0x000000877d897210 */ /* 0x002fe40007ffe1ff */
[----:B------:R-:W-:Y:S05]  /*72d0*/  BRA.DIV UR4, `(.L_x_523) ;  /* 0x0000019204e47947 */ /* 0x000fea000b800000 */
[----:B------:R1:W2:Y:S04]  /*72e0*/  SHFL.IDX PT, R117, R115, RZ, 0x1c1f ;  /* 0x001c1fff73757589 */ /* 0x0002a800000e0000 */
[----:B------:R1:W3:Y:S02]  /*72f0*/  SHFL.IDX PT, R11, R118, RZ, 0x1c1f ;  /* 0x001c1fff760b7589 */ /* 0x0002e400000e0000 */
.L_x_804:
[----:B------:R-:W-:Y:S04]  /*7300*/  BSSY B1, `(.L_x_524) ;  /* 0x0000178000017945 */ /* 0x000fe80003800000 */
[----:B------:R-:W-:Y:S05]  /*7310*/  @P3 BRA `(.L_x_525) ;  /* 0x0000001400d83947 */ /* 0x000fea0003800000 */
[----:B------:R-:W-:Y:S01]  /*7320*/  ISETP.NE.AND P3, PT, R9, RZ, PT ;  /* 0x000000ff0900720c */ /* 0x000fe20003f65270 */
[----:B------:R-:W-:Y:S01]  /*7330*/  BSSY B2, `(.L_x_526) ;  /* 0x000007e000027945 */ /* 0x000fe20003800000 */
[----:B---3--:R-:W-:-:S11]  /*7340*/  IMAD.MOV.U32 R116, RZ, RZ, R11 ;  /* 0x000000ffff747224 */ /* 0x008fd600078e000b */
[----:B------:R-:W-:Y:S05]  /*7350*/  @!P3 BRA `(.L_x_527) ;  /* 0x0000000400ecb947 */ /* 0x000fea0003800000 */
[----:B------:R-:W-:Y:S01]  /*7360*/  SEL R12, R125, R137, !P0 ;  /* 0x000000897d0c7207 */ /* 0x000fe20004000000 */
[----:B------:R-:W-:Y:S01]  /*7370*/  BSSY B3, `(.L_x_528) ;  /* 0x0000073000037945 */ /* 0x000fe20003800000 */
[----:B------:R-:W-:Y:S02]  /*7380*/  ISETP.GE.AND P3, PT, R16, R124, PT ;  /* 0x0000007c1000720c */ /* 0x000fe40003f66270 */
[----:B------:R-:W-:-:S04]  /*7390*/  SHF.R.S32.HI R13, RZ, 0x1f, R12 ;  /* 0x0000001fff0d7819 */ /* 0x000fc8000001140c */
[----:B------:R-:W-:-:S04]  /*73a0*/  LEA.HI R13, R13, R12, RZ, 0x4 ;  /* 0x0000000c0d0d7211 */ /* 0x000fc800078f20ff */
[----:B------:R-:W-:-:S04]  /*73b0*/  LEA.HI.SX32 R152, R13, R121, 0x1c ;  /* 0x000000790d987211 */ /* 0x000fc800078fe2ff */
[----:B------:R-:W-:-:S04]  /*73c0*/  SHF.R.S32.HI R13, RZ, 0x1f, R152 ;  /* 0x0000001fff0d7819 */ /* 0x000fc80000011498 */
[----:B------:R-:W-:Y:S01]  /*73d0*/  LEA.HI R13, R13, R152, RZ, 0x3 ;  /* 0x000000980d0d7211 */ /* 0x000fe200078f18ff */
[----:B------:R-:W-:-:S03]  /*73e0*/  IMAD.SHL.U32 R152, R152, 0x8, RZ ;  /* 0x0000000898987824 */ /* 0x000fc600078e00ff */
[----:B------:R-:W-:Y:S02]  /*73f0*/  SHF.R.S32.HI R13, RZ, 0x3, R13 ;  /* 0x00000003ff0d7819 */ /* 0x000fe4000001140d */
[----:B------:R-:W-:-:S03]  /*7400*/  LOP3.LUT R12, R177, 0x38, R152, 0xf8, !PT ;  /* 0x00000038b10c7812 */ /* 0x000fc600078ef898 */
[----:B------:R-:W-:Y:S01]  /*7410*/  IMAD R13, R13, 0x1800, R179 ;  /* 0x000018000d0d7824 */ /* 0x000fe200078e02b3 */
[----:B------:R-:W-:-:S04]  /*7420*/  LOP3.LUT R12, R12, R178, RZ, 0x3c, !PT ;  /* 0x000000b20c0c7212 */ /* 0x000fc800078e3cff */
[----:B------:R-:W-:-:S05]  /*7430*/  IADD3 R12, R13, R12, RZ ;  /* 0x0000000c0d0c7210 */ /* 0x000fca0007ffe0ff */
[C---:B------:R-:W-:Y:S02]  /*7440*/  IMAD R76, R18.reuse, 0x4800, R12 ;  /* 0x00004800124c7824 */ /* 0x040fe400078e020c */
[----:B------:R-:W-:Y:S02]  /*7450*/  IMAD R12, R18, 0x4800, R140 ;  /* 0x00004800120c7824 */ /* 0x000fe400078e028c */
[--C-:B------:R-:W-:Y:S02]  /*7460*/  IMAD R76, R76, 0x2, R2.reuse ;  /* 0x000000024c4c7824 */ /* 0x100fe400078e0202 */
[----:B------:R-:W-:-:S04]  /*7470*/  IMAD R12, R12, 0x2, R2 ;  /* 0x000000020c0c7824 */ /* 0x000fc800078e0202 */
[----:B------:R-:W3:Y:S04]  /*7480*/  LDS.128 R76, [R76+0x18400] ;  /* 0x018400004c4c7984 */ /* 0x000ee80000000c00 */
[----:B------:R-:W4:Y:S01]  /*7490*/  LDS.128 R12, [R12+0x18400] ;  /* 0x018400000c0c7984 */ /* 0x000f220000000c00 */
[----:B------:R-:W-:Y:S05]  /*74a0*/  @P3 BRA `(.L_x_529) ;  /* 0x00000004007c3947 */ /* 0x000fea0003800000 */
[----:B---3--:R-:W-:Y:S01]  /*74b0*/  MOV R154, R77 ;  /* 0x0000004d009a7202 */ /* 0x008fe20000000f00 */
[----:B----4-:R-:W-:Y:S02]  /*74c0*/  IMAD.MOV.U32 R153, RZ, RZ, R13 ;  /* 0x000000ffff997224 */ /* 0x010fe400078e000d */
[----:B------:R-:W-:Y:S02]  /*74d0*/  HADD2.F32 R155, -RZ, R155.H0_H0 ;  /* 0x2000009bff9b7230 */ /* 0x000fe40000004100 */
[----:B------:R-:W-:Y:S02]  /*74e0*/  HADD2.F32 R13, -RZ, R154.H0_H0 ;  /* 0x2000009aff0d7230 */ /* 0x000fe40000004100 */
[----:B------:R-:W-:Y:S02]  /*74f0*/  HADD2.F32 R157, -RZ, R153.H0_H0 ;  /* 0x20000099ff9d7230 */ /* 0x000fe40000004100 */
[----:B------:R-:W-:Y:S02]  /*7500*/  HADD2.F32 R156, -RZ, R156.H0_H0 ;  /* 0x2000009cff9c7230 */ /* 0x000fe40000004100 */
[-C--:B------:R-:W-:Y:S01]  /*7510*/  FMUL.FTZ R77, R13, R155.reuse ;  /* 0x0000009b0d4d7220 */ /* 0x080fe20000410000 */
[----:B------:R-:W-:-:S03]  /*7520*/  FMUL.FTZ R155, R157, R155 ;  /* 0x0000009b9d9b7220 */ /* 0x000fc60000410000 */
[-C--:B------:R-:W-:Y:S01]  /*7530*/  FFMA.FTZ R77, R157, R156.reuse, -R77 ;  /* 0x0000009c9d4d7223 */ /* 0x080fe2000001084d */
[----:B------:R-:W-:Y:S01]  /*7540*/  FFMA.FTZ R13, R13, R156, R155 ;  /* 0x0000009c0d0d7223 */ /* 0x000fe2000001009b */
[----:B------:R-:W3:Y:S04]  /*7550*/  LDL.S16 R157, [R1+0x76] ;  /* 0x00007600019d7983 */ /* 0x000ee80000100600 */
[----:B------:R-:W4:Y:S01]  /*7560*/  LDL.S16 R156, [R1+0x7c] ;  /* 0x00007c00019c7983 */ /* 0x000f220000100600 */
[----:B------:R-:W-:Y:S01]  /*7570*/  SHF.R.U32.HI R155, RZ, 0x10, R49 ;  /* 0x00000010ff9b7819 */ /* 0x000fe20000011631 */
[----:B------:R-:W-:Y:S01]  /*7580*/  HADD2.F32 R154, -RZ, R154.H1_H1 ;  /* 0x3000009aff9a7230 */ /* 0x000fe20000004100 */
[--C-:B------:R-:W-:Y:S02]  /*7590*/  SHF.R.U64 R36, R36, 0x10, R37.reuse ;  /* 0x0000001024247819 */ /* 0x100fe40000001225 */
[----:B------:R-:W-:Y:S01]  /*75a0*/  SHF.R.U32.HI R37, RZ, 0x10, R37 ;  /* 0x00000010ff257819 */ /* 0x000fe20000011625 */
[----:B------:R-:W-:Y:S01]  /*75b0*/  HADD2.F32 R155, -RZ, R155.H0_H0 ;  /* 0x2000009bff9b7230 */ /* 0x000fe20000004100 */
[----:B------:R-:W-:Y:S01]  /*75c0*/  SHF.R.U64 R49, R48, 0x10, R49 ;  /* 0x0000001030317819 */ /* 0x000fe20000001231 */
[----:B------:R-:W-:-:S02]  /*75d0*/  HADD2.F32 R48, -RZ, R153.H1_H1 ;  /* 0x30000099ff307230 */ /* 0x000fc40000004100 */
[----:B------:R-:W-:Y:S02]  /*75e0*/  HADD2.F32 R37, -RZ, R37.H0_H0 ;  /* 0x20000025ff257230 */ /* 0x000fe40000004100 */
[-C--:B------:R-:W-:Y:S01]  /*75f0*/  FMUL.FTZ R153, R154, R155.reuse ;  /* 0x0000009b9a997220 */ /* 0x080fe20000410000 */
[----:B------:R-:W-:-:S03]  /*7600*/  FMUL.FTZ R155, R48, R155 ;  /* 0x0000009b309b7220 */ /* 0x000fc60000410000 */
[-C--:B------:R-:W-:Y:S01]  /*7610*/  FFMA.FTZ R48, R48, R37.reuse, -R153 ;  /* 0x0000002530307223 */ /* 0x080fe20000010899 */
[----:B------:R-:W-:Y:S02]  /*7620*/  HADD2.F32 R153, -RZ, R79.H0_H0 ;  /* 0x2000004fff997230 */ /* 0x000fe40000004100 */
[----:B------:R-:W-:Y:S01]  /*7630*/  FFMA.FTZ R37, R154, R37, R155 ;  /* 0x000000259a257223 */ /* 0x000fe2000001009b */
[----:B------:R-:W-:Y:S02]  /*7640*/  HADD2.F32 R155, -RZ, R15.H0_H0 ;  /* 0x2000000fff9b7230 */ /* 0x000fe40000004100 */
[----:B---3--:R-:W-:Y:S02]  /*7650*/  HADD2.F32 R154, -RZ, R157.H0_H0 ;  /* 0x2000009dff9a7230 */ /* 0x008fe40000004100 */
[----:B----4-:R-:W-:-:S05]  /*7660*/  HADD2.F32 R156, -RZ, R156.H0_H0 ;  /* 0x2000009cff9c7230 */ /* 0x010fca0000004100 */
[----:B------:R-:W-:-:S04]  /*7670*/  FMUL.FTZ R157, R153, R156 ;  /* 0x0000009c999d7220 */ /* 0x000fc80000410000 */
[C---:B------:R-:W-:Y:S01]  /*7680*/  FFMA.FTZ R157, R155.reuse, R154, -R157 ;  /* 0x0000009a9b9d7223 */ /* 0x040fe2000001089d */
[----:B------:R-:W-:Y:S02]  /*7690*/  FMUL.FTZ R155, R155, R156 ;  /* 0x0000009c9b9b7220 */ /* 0x000fe40000410000 */
[----:B------:R-:W3:Y:S02]  /*76a0*/  LDL.LU.S16 R156, [R1+0x7e] ;  /* 0x00007e00019c7983 */ /* 0x000ee40000300600 */
[----:B------:R-:W-:Y:S02]  /*76b0*/  FFMA.FTZ R155, R153, R154, R155 ;  /* 0x0000009a999b7223 */ /* 0x000fe4000001009b */
[----:B------:R-:W4:Y:S01]  /*76c0*/  LDL.S16 R154, [R1+0x78] ;  /* 0x00007800019a7983 */ /* 0x000f220000100600 */
[--C-:B------:R-:W-:Y:S01]  /*76d0*/  SHF.R.U64 R38, R38, 0x10, R39.reuse ;  /* 0x0000001026267819 */ /* 0x100fe20000001227 */
[----:B------:R-:W-:Y:S01]  /*76e0*/  HADD2.F32 R15, -RZ, R15.H1_H1 ;  /* 0x3000000fff0f7230 */ /* 0x000fe20000004100 */
[----:B------:R-:W-:-:S02]  /*76f0*/  SHF.R.U32.HI R153, RZ, 0x10, R39 ;  /* 0x00000010ff997819 */ /* 0x000fc40000011627 */
[--C-:B------:R-:W-:Y:S01]  /*7700*/  SHF.R.U64 R39, R50, 0x10, R51.reuse ;  /* 0x0000001032277819 */ /* 0x100fe20000001233 */
[----:B------:R-:W-:Y:S01]  /*7710*/  HADD2.F32 R50, -RZ, R79.H1_H1 ;  /* 0x3000004fff327230 */ /* 0x000fe20000004100 */
[----:B------:R-:W-:Y:S01]  /*7720*/  SHF.R.U32.HI R51, RZ, 0x10, R51 ;  /* 0x00000010ff337819 */ /* 0x000fe20000011633 */
[----:B------:R-:W-:-:S04]  /*7730*/  HADD2.F32 R153, -RZ, R153.H0_H0 ;  /* 0x20000099ff997230 */ /* 0x000fc80000004100 */
[----:B------:R-:W-:-:S05]  /*7740*/  HADD2.F32 R51, -RZ, R51.H0_H0 ;  /* 0x20000033ff337230 */ /* 0x000fca0000004100 */
[----:B------:R-:W-:-:S04]  /*7750*/  FMUL.FTZ R79, R50, R51 ;  /* 0x00000033324f7220 */ /* 0x000fc80000410000 */
[C---:B------:R-:W-:Y:S01]  /*7760*/  FFMA.FTZ R79, R15.reuse, R153, -R79 ;  /* 0x000000990f4f7223 */ /* 0x040fe2000001084f */
[----:B------:R-:W-:-:S04]  /*7770*/  FMUL.FTZ R15, R15, R51 ;  /* 0x000000330f0f7220 */ /* 0x000fc80000410000 */
[----:B------:R-:W-:Y:S01]  /*7780*/  FFMA.FTZ R15, R50, R153, R15 ;  /* 0x00000099320f7223 */ /* 0x000fe2000001000f */
[----:B------:R-:W-:Y:S02]  /*7790*/  HADD2.F32 R50, -RZ, R76.H0_H0 ;  /* 0x2000004cff327230 */ /* 0x000fe40000004100 */
[----:B------:R-:W-:Y:S02]  /*77a0*/  HADD2.F32 R153, -RZ, R12.H0_H0 ;  /* 0x2000000cff997230 */ /* 0x000fe40000004100 */
[----:B------:R-:W-:Y:S02]  /*77b0*/  HADD2.F32 R49, -RZ, R49.H0_H0 ;  /* 0x20000031ff317230 */ /* 0x000fe40000004100 */
[----:B------:R-:W-:Y:S02]  /*77c0*/  HADD2.F32 R76, -RZ, R76.H1_H1 ;  /* 0x3000004cff4c7230 */ /* 0x000fe40000004100 */
[----:B------:R-:W-:Y:S02]  /*77d0*/  HADD2.F32 R12, -RZ, R12.H1_H1 ;  /* 0x3000000cff0c7230 */ /* 0x000fe40000004100 */
[----:B------:R-:W-:-:S02]  /*77e0*/  HADD2.F32 R36, -RZ, R36.H0_H0 ;  /* 0x20000024ff247230 */ /* 0x000fc40000004100 */
[----:B---3--:R-:W-:Y:S02]  /*77f0*/  HADD2.F32 R156, -RZ, R156.H0_H0 ;  /* 0x2000009cff9c7230 */ /* 0x008fe40000004100 */
[----:B----4-:R-:W-:-:S03]  /*7800*/  HADD2.F32 R51, -RZ, R154.H0_H0 ;  /* 0x2000009aff337230 */ /* 0x010fc60000004100 */
[-C--:B------:R-:W-:Y:S01]  /*7810*/  FMUL.FTZ R154, R50, R156.reuse ;  /* 0x0000009c329a7220 */ /* 0x080fe20000410000 */
[----:B------:R-:W-:-:S03]  /*7820*/  FMUL.FTZ R156, R153, R156 ;  /* 0x0000009c999c7220 */ /* 0x000fc60000410000 */
[-C--:B------:R-:W-:Y:S01]  /*7830*/  FFMA.FTZ R154, R153, R51.reuse, -R154 ;  /* 0x00000033999a7223 */ /* 0x080fe2000001089a */
[----:B------:R-:W-:Y:S01]  /*7840*/  FFMA.FTZ R156, R50, R51, R156 ;  /* 0x00000033329c7223 */ /* 0x000fe2000001009c */
[-C--:B------:R-:W-:Y:S01]  /*7850*/  FMUL.FTZ R50, R76, R49.reuse ;  /* 0x000000314c327220 */ /* 0x080fe20000410000 */
[----:B------:R-:W3:Y:S01]  /*7860*/  LDL.LU.S16 R153, [R1+0x7a] ;  /* 0x00007a0001997983 */ /* 0x000ee20000300600 */
[C---:B------:R-:W-:Y:S02]  /*7870*/  FMUL.FTZ R49, R12.reuse, R49 ;  /* 0x000000310c317220 */ /* 0x040fe40000410000 */
[-C--:B------:R-:W-:Y:S02]  /*7880*/  FFMA.FTZ R12, R12, R36.reuse, -R50 ;  /* 0x000000240c0c7223 */ /* 0x080fe40000010832 */
[----:B------:R-:W4:Y:S01]  /*7890*/  LDL.LU.S16 R50, [R1+0x74] ;  /* 0x0000740001327983 */ /* 0x000f220000300600 */
[----:B------:R-:W-:Y:S01]  /*78a0*/  FFMA.FTZ R36, R76, R36, R49 ;  /* 0x000000244c247223 */ /* 0x000fe20000010031 */
[----:B------:R-:W-:Y:S01]  /*78b0*/  HADD2.F32 R49, -RZ, R78.H0_H0 ;  /* 0x2000004eff317230 */ /* 0x000fe20000004100 */
[----:B------:R-:W-:Y:S01]  /*78c0*/  F2FP.F16.F32.PACK_AB R48, R48, R77 ;  /* 0x0000004d3030723e */ /* 0x000fe200000000ff */
[----:B------:R-:W-:Y:S01]  /*78d0*/  HADD2.F32 R51, -RZ, R14.H0_H0 ;  /* 0x2000000eff337230 */ /* 0x000fe20000004100 */
[----:B------:R-:W-:Y:S01]  /*78e0*/  F2FP.F16.F32.PACK_AB R79, R79, R157 ;  /* 0x0000009d4f4f723e */ /* 0x000fe200000000ff */
[----:B------:R-:W-:Y:S01]  /*78f0*/  HADD2.F32 R39, -RZ, R39.H0_H0 ;  /* 0x20000027ff277230 */ /* 0x000fe20000004100 */
[----:B------:R-:W-:Y:S01]  /*7900*/  F2FP.F16.F32.PACK_AB R37, R37, R13 ;  /* 0x0000000d2525723e */ /* 0x000fe200000000ff */
[----:B------:R-:W-:Y:S01]  /*7910*/  HADD2.F32 R78, -RZ, R78.H1_H1 ;  /* 0x3000004eff4e7230 */ /* 0x000fe20000004100 */
[----:B------:R-:W-:Y:S01]  /*7920*/  F2FP.F16.F32.PACK_AB R155, R15, R155 ;  /* 0x0000009b0f9b723e */ /* 0x000fe200000000ff */
[----:B------:R-:W-:Y:S01]  /*7930*/  HADD2.F32 R14, -RZ, R14.H1_H1 ;  /* 0x3000000eff0e7230 */ /* 0x000fe20000004100 */
[----:B------:R-:W-:Y:S01]  /*7940*/  F2FP.F16.F32.PACK_AB R36, R36, R156 ;  /* 0x0000009c2424723e */ /* 0x000fe200000000ff */
[----:B------:R-:W-:Y:S01]  /*7950*/  HADD2.F32 R38, -RZ, R38.H0_H0 ;  /* 0x20000026ff267230 */ /* 0x000fe20000004100 */
[----:B------:R-:W-:Y:S01]  /*7960*/  MOV R15, R79 ;  /* 0x0000004f000f7202 */ /* 0x000fe20000000f00 */
[----:B------:R-:W-:Y:S01]  /*7970*/  IMAD.MOV.U32 R13, RZ, RZ, R48 ;  /* 0x000000ffff0d7224 */ /* 0x000fe200078e0030 */
[----:B------:R-:W-:Y:S01]  /*7980*/  F2FP.F16.F32.PACK_AB R12, R12, R154 ;  /* 0x0000009a0c0c723e */ /* 0x000fe200000000ff */
[----:B------:R-:W-:-:S02]  /*7990*/  IMAD.MOV.U32 R77, RZ, RZ, R37 ;  /* 0x000000ffff4d7224 */ /* 0x000fc400078e0025 */
[----:B------:R-:W-:Y:S02]  /*79a0*/  IMAD.MOV.U32 R79, RZ, RZ, R155 ;  /* 0x000000ffff4f7224 */ /* 0x000fe400078e009b */
[----:B---3--:R-:W-:Y:S02]  /*79b0*/  HADD2.F32 R153, -RZ, R153.H0_H0 ;  /* 0x20000099ff997230 */ /* 0x008fe40000004100 */
[----:B----4-:R-:W-:-:S03]  /*79c0*/  HADD2.F32 R50, -RZ, R50.H0_H0 ;  /* 0x20000032ff327230 */ /* 0x010fc60000004100 */
[-C--:B------:R-:W-:Y:S01]  /*79d0*/  FMUL.FTZ R76, R49, R153.reuse ;  /* 0x00000099314c7220 */ /* 0x080fe20000410000 */
[----:B------:R-:W-:-:S03]  /*79e0*/  FMUL.FTZ R153, R51, R153 ;  /* 0x0000009933997220 */ /* 0x000fc60000410000 */
[-C--:B------:R-:W-:Y:S01]  /*79f0*/  FFMA.FTZ R76, R51, R50.reuse, -R76 ;  /* 0x00000032334c7223 */ /* 0x080fe2000001084c */
[----:B------:R-:W-:Y:S01]  /*7a00*/  FFMA.FTZ R153, R49, R50, R153 ;  /* 0x0000003231997223 */ /* 0x000fe20000010099 */
[-C--:B------:R-:W-:Y:S01]  /*7a10*/  FMUL.FTZ R49, R78, R39.reuse ;  /* 0x000000274e317220 */ /* 0x080fe20000410000 */
[----:B------:R-:W-:-:S03]  /*7a20*/  FMUL.FTZ R39, R14, R39 ;  /* 0x000000270e277220 */ /* 0x000fc60000410000 */
[-C--:B------:R-:W-:Y:S01]  /*7a30*/  FFMA.FTZ R49, R14, R38.reuse, -R49 ;  /* 0x000000260e317223 */ /* 0x080fe20000010831 */
[----:B------:R-:W-:-:S04]  /*7a40*/  FFMA.FTZ R39, R78, R38, R39 ;  /* 0x000000264e277223 */ /* 0x000fc80000010027 */
[----:B------:R-:W-:Y:S02]  /*7a50*/  F2FP.F16.F32.PACK_AB R49, R49, R76 ;  /* 0x0000004c3131723e */ /* 0x000fe400000000ff */
[----:B------:R-:W-:Y:S02]  /*7a60*/  F2FP.F16.F32.PACK_AB R39, R39, R153 ;  /* 0x000000992727723e */ /* 0x000fe400000000ff */
[----:B------:R-:W-:Y:S01]  /*7a70*/  MOV R76, R36 ;  /* 0x00000024004c7202 */ /* 0x000fe20000000f00 */
[----:B------:R-:W-:Y:S02]  /*7a80*/  IMAD.MOV.U32 R14, RZ, RZ, R49 ;  /* 0x000000ffff0e7224 */ /* 0x000fe400078e0031 */
[----:B------:R-:W-:-:S07]  /*7a90*/  IMAD.MOV.U32 R78, RZ, RZ, R39 ;  /* 0x000000ffff4e7224 */ /* 0x000fce00078e0027 */
.L_x_529:
[----:B------:R-:W-:Y:S05]  /*7aa0*/  BSYNC B3 ;  /* 0x0000000000037941 */ /* 0x000fea0003800000 */
.L_x_528:
[----:B------:R-:W-:-:S04]  /*7ab0*/  LEA R36, P3, R6, R11, 0x1 ;  /* 0x0000000b06247211 */ /* 0x000fc800078608ff */
[----:B--2---:R-:W-:Y:S02]  /*7ac0*/  LEA.HI.X R37, R6, R117, R113, 0x1, P3 ;  /* 0x0000007506257211 */ /* 0x004fe400018f0c71 */
[----:B------:R-:W-:-:S03]  /*7ad0*/  ISETP.GE.AND P3, PT, R152, R135, PT ;  /* 0x000000879800720c */ /* 0x000fc60003f66270 */
[----:B----4-:R2:W-:Y:S10]  /*7ae0*/  ST.E.128 desc[UR56][R36.64], R12 ;  /* 0x0000000c24007985 */ /* 0x0105f4000c101d38 */
[----:B--2---:R-:W-:-:S05]  /*7af0*/  @!P3 IMAD.WIDE R12, R152, 0x2, R116 ;  /* 0x00000002980cb825 */ /* 0x004fca00078e0274 */
[----:B---3--:R3:W-:Y:S02]  /*7b00*/  @!P3 ST.E.128 desc[UR56][R12.64], R76 ;  /* 0x0000004c0c00b985 */ /* 0x0087e4000c101d38 */
.L_x_527:
[----:B------:R-:W-:Y:S05]  /*7b10*/  BSYNC B2 ;  /* 0x0000000000027941 */ /* 0x000fea0003800000 */
.L_x_526:
[----:B------:R-:W-:Y:S01]  /*7b20*/  ISETP.NE.AND P3, PT, R26, RZ, PT ;  /* 0x000000ff1a00720c */ /* 0x000fe20003f65270 */
[----:B------:R-:W-:-:S12]  /*7b30*/  BSSY B2, `(.L_x_530) ;  /* 0x000007d000027945 */ /* 0x000fd80003800000 */
[----:B------:R-:W-:Y:S05]  /*7b40*/  @!P3 BRA `(.L_x_531) ;  /* 0x0000000400ecb947 */ /* 0x000fea0003800000 */
[----:B---3--:R-:W-:Y:S01]  /*7b50*/  SEL R12, R125, R137, !P1 ;  /* 0x000000897d0c7207 */ /* 0x008fe20004800000 */
[----:B------:R-:W-:Y:S01]  /*7b60*/  BSSY B3, `(.L_x_532) ;  /* 0x0000073000037945 */ /* 0x000fe20003800000 */
[----:B------:R-:W-:Y:S02]  /*7b70*/  ISETP.GE.AND P3, PT, R0, R124, PT ;  /* 0x0000007c0000720c */ /* 0x000fe40003f66270 */
[----:B------:R-:W-:-:S04]  /*7b80*/  SHF.R.S32.HI R13, RZ, 0x1f, R12 ;  /* 0x0000001fff0d7819 */ /* 0x000fc8000001140c */
[----:B------:R-:W-:-:S04]  /*7b90*/  LEA.HI R13, R13, R12, RZ, 0x4 ;  /* 0x0000000c0d0d7211 */ /* 0x000fc800078f20ff */
[----:B------:R-:W-:-:S04]  /*7ba0*/  LEA.HI.SX32 R48, R13, R120, 0x1c ;  /* 0x000000780d307211 */ /* 0x000fc800078fe2ff */
[----:B------:R-:W-:-:S04]  /*7bb0*/  SHF.R.S32.HI R13, RZ, 0x1f, R48 ;  /* 0x0000001fff0d7819 */ /* 0x000fc80000011430 */
[----:B------:R-:W-:Y:S02]  /*7bc0*/  LEA.HI R13, R13, R48, RZ, 0x3 ;  /* 0x000000300d0d7211 */ /* 0x000fe400078f18ff */
[----:B------:R-:W-:Y:S02]  /*7bd0*/  SHF.L.U32 R48, R48, 0x3, RZ ;  /* 0x0000000330307819 */ /* 0x000fe400000006ff */
[----:B------:R-:W-:Y:S02]  /*7be0*/  SHF.R.S32.HI R13, RZ, 0x3, R13 ;  /* 0x00000003ff0d7819 */ /* 0x000fe4000001140d */
[----:B------:R-:W-:-:S03]  /*7bf0*/  LOP3.LUT R12, R177, 0x38, R48, 0xf8, !PT ;  /* 0x00000038b10c7812 */ /* 0x000fc600078ef830 */
[----:B------:R-:W-:Y:S01]  /*7c00*/  IMAD R13, R13, 0x1800, R179 ;  /* 0x000018000d0d7824 */ /* 0x000fe200078e02b3 */
[----:B------:R-:W-:-:S05]  /*7c10*/  LOP3.LUT R12, R12, R178, RZ, 0x3c, !PT ;  /* 0x000000b20c0c7212 */ /* 0x000fca00078e3cff */
[----:B------:R-:W-:-:S04]  /*7c20*/  IMAD.IADD R12, R13, 0x1, R12 ;  /* 0x000000010d0c7824 */ /* 0x000fc800078e020c */
[C---:B------:R-:W-:Y:S02]  /*7c30*/  IMAD R36, R18.reuse, 0x4800, R12 ;  /* 0x0000480012247824 */ /* 0x040fe400078e020c */
[----:B------:R-:W-:-:S03]  /*7c40*/  IMAD R12, R18, 0x4800, R139 ;  /* 0x00004800120c7824 */ /* 0x000fc600078e028b */
[----:B------:R-:W-:Y:S01]  /*7c50*/  LEA R36, R36, R2, 0x1 ;  /* 0x0000000224247211 */ /* 0x000fe200078e08ff */
[----:B------:R-:W-:-:S05]  /*7c60*/  IMAD R12, R12, 0x2, R2 ;  /* 0x000000020c0c7824 */ /* 0x000fca00078e0202 */
[----:B------:R-:W3:Y:S04]  /*7c70*/  LDS.128 R36, [R36+0x18400] ;  /* 0x0184000024247984 */ /* 0x000ee80000000c00 */
[----:B------:R-:W4:Y:S01]  /*7c80*/  LDS.128 R12, [R12+0x18400] ;  /* 0x018400000c0c7984 */ /* 0x000f220000000c00 */
[----:B------:R-:W-:Y:S05]  /*7c90*/  @P3 BRA `(.L_x_533) ;  /* 0x00000004007c3947 */ /* 0x000fea0003800000 */
[----:B------:R-:W5:Y:S04]  /*7ca0*/  LDL.S16 R49, [R1+0x56] ;  /* 0x0000560001317983 */ /* 0x000f680000100600 */
[----:B------:R-:W2:Y:S04]  /*7cb0*/  LDL.LU.S16 R76, [R1+0x54] ;  /* 0x00005400014c7983 */ /* 0x000ea80000300600 */
[----:B------:R-:W2:Y:S04]  /*7cc0*/  LDL.S16 R153, [R1+0x4a] ;  /* 0x00004a0001997983 */ /* 0x000ea80000100600 */
[----:B------:R-:W2:Y:S01]  /*7cd0*/  LDL.LU.S16 R152, [R1+0x48] ;  /* 0x0000480001987983 */ /* 0x000ea20000300600 */
[----:B---3--:R-:W-:-:S03]  /*7ce0*/  IMAD.MOV.U32 R50, RZ, RZ, R37 ;  /* 0x000000ffff327224 */ /* 0x008fc600078e0025 */
[----:B------:R-:W3:Y:S04]  /*7cf0*/  LDL.S16 R79, [R1+0x46] ;  /* 0x00004600014f7983 */ /* 0x000ee80000100600 */
[----:B------:R-:W3:Y:S01]  /*7d00*/  LDL.LU.S16 R78, [R1+0x44] ;  /* 0x00004400014e7983 */ /* 0x000ee20000300600 */
[--C-:B------:R-:W-:Y:S02]  /*7d10*/  SHF.R.U64 R32, R32, 0x10, R33.reuse ;  /* 0x0000001020207819 */ /* 0x100fe40000001221 */
[----:B------:R-:W-:-:S05]  /*7d20*/  SHF.R.U32.HI R33, RZ, 0x10, R33 ;  /* 0x00000010ff217819 */ /* 0x000fca0000011621 */
[----:B------:R-:W-:Y:S01]  /*7d30*/  HADD2.F32 R33, -RZ, R33.H0_H0 ;  /* 0x20000021ff217230 */ /* 0x000fe20000004100 */
[----:B------:R-:W-:Y:S01]  /*7d40*/  SHF.R.U64 R34, R34, 0x10, R35 ;  /* 0x0000001022227819 */ /* 0x000fe20000001223 */
[----:B------:R-:W-:-:S04]  /*7d50*/  HADD2.F32 R32, -RZ, R32.H0_H0 ;  /* 0x20000020ff207230 */ /* 0x000fc80000004100 */
[----:B------:R-:W-:Y:S02]  /*7d60*/  HADD2.F32 R34, -RZ, R34.H0_H0 ;  /* 0x20000022ff227230 */ /* 0x000fe40000004100 */
[----:B-----5:R-:W-:Y:S02]  /*7d70*/  HADD2.F32 R51, -RZ, R49.H0_H0 ;  /* 0x20000031ff337230 */ /* 0x020fe40000004100 */
[----:B----4-:R-:W-:Y:S02]  /*7d80*/  IMAD.MOV.U32 R49, RZ, RZ, R13 ;  /* 0x000000ffff317224 */ /* 0x010fe400078e000d */
[----:B------:R-:W-:Y:S02]  /*7d90*/  HADD2.F32 R13, -RZ, R50.H0_H0 ;  /* 0x20000032ff0d7230 */ /* 0x000fe40000004100 */
[----:B--2---:R-:W-:Y:S02]  /*7da0*/  HADD2.F32 R76, -RZ, R76.H0_H0 ;  /* 0x2000004cff4c7230 */ /* 0x004fe40000004100 */
[----:B------:R-:W-:-:S02]  /*7db0*/  HADD2.F32 R77, -RZ, R49.H0_H0 ;  /* 0x20000031ff4d7230 */ /* 0x000fc40000004100 */
[----:B------:R-:W-:-:S03]  /*7dc0*/  FMUL.FTZ R37, R13, R51 ;  /* 0x000000330d257220 */ /* 0x000fc60000410000 */
[----:B------:R-:W-:-:S04]  /*7dd0*/  FMUL.FTZ R51, R77, R51 ;  /* 0x000000334d337220 */ /* 0x000fc80000410000 */
[----:B------:R-:W-:Y:S01]  /*7de0*/  FFMA.FTZ R13, R13, R76, R51 ;  /* 0x0000004c0d0d7223 */ /* 0x000fe20000010033 */
[--C-:B------:R-:W-:Y:S01]  /*7df0*/  SHF.R.U32.HI R51, RZ, 0x10, R45.reuse ;  /* 0x00000010ff337819 */ /* 0x100fe2000001162d */
[----:B------:R-:W-:Y:S01]  /*7e00*/  HADD2.F32 R50, -RZ, R50.H1_H1 ;  /* 0x30000032ff327230 */ /* 0x000fe20000004100 */
[----:B------:R-:W-:-:S03]  /*7e10*/  SHF.R.U64 R45, R44, 0x10, R45 ;  /* 0x000000102c2d7819 */ /* 0x000fc6000000122d */
[----:B------:R-:W-:Y:S02]  /*7e20*/  HADD2.F32 R51, -RZ, R51.H0_H0 ;  /* 0x20000033ff337230 */ /* 0x000fe40000004100 */
[----:B------:R-:W-:-:S03]  /*7e30*/  HADD2.F32 R44, -RZ, R49.H1_H1 ;  /* 0x30000031ff2c7230 */ /* 0x000fc60000004100 */
[-C--:B------:R-:W-:Y:S01]  /*7e40*/  FMUL.FTZ R49, R50, R51.reuse ;  /* 0x0000003332317220 */ /* 0x080fe20000410000 */
[----:B------:R-:W-:Y:S01]  /*7e50*/  FFMA.FTZ R37, R77, R76, -R37 ;  /* 0x0000004c4d257223 */ /* 0x000fe20000010825 */
[C---:B------:R-:W-:Y:S01]  /*7e60*/  FMUL.FTZ R51, R44.reuse, R51 ;  /* 0x000000332c337220 */ /* 0x040fe20000410000 */
[----:B------:R-:W-:Y:S02]  /*7e70*/  HADD2.F32 R76, -RZ, R153.H0_H0 ;  /* 0x20000099ff4c7230 */ /* 0x000fe40000004100 */
[-C--:B------:R-:W-:Y:S01]  /*7e80*/  FFMA.FTZ R44, R44, R33.reuse, -R49 ;  /* 0x000000212c2c7223 */ /* 0x080fe20000010831 */
[----:B------:R-:W-:Y:S02]  /*7e90*/  HADD2.F32 R49, -RZ, R39.H0_H0 ;  /* 0x20000027ff317230 */ /* 0x000fe40000004100 */
[----:B------:R-:W-:Y:S01]  /*7ea0*/  FFMA.FTZ R33, R50, R33, R51 ;  /* 0x0000002132217223 */ /* 0x000fe20000010033 */
[----:B------:R-:W-:Y:S02]  /*7eb0*/  HADD2.F32 R50, -RZ, R152.H0_H0 ;  /* 0x20000098ff327230 */ /* 0x000fe40000004100 */
[----:B------:R-:W-:-:S02]  /*7ec0*/  HADD2.F32 R51, -RZ, R15.H0_H0 ;  /* 0x2000000fff337230 */ /* 0x000fc40000004100 */
[----:B------:R-:W-:-:S04]  /*7ed0*/  FMUL.FTZ R77, R49, R76 ;  /* 0x0000004c314d7220 */ /* 0x000fc80000410000 */
[C---:B------:R-:W-:Y:S01]  /*7ee0*/  FFMA.FTZ R77, R51.reuse, R50, -R77 ;  /* 0x00000032334d7223 */ /* 0x040fe2000001084d */
[----:B------:R-:W-:-:S04]  /*7ef0*/  FMUL.FTZ R51, R51, R76 ;  /* 0x0000004c33337220 */ /* 0x000fc80000410000 */
[----:B------:R-:W-:Y:S01]  /*7f00*/  FFMA.FTZ R51, R49, R50, R51 ;  /* 0x0000003231337223 */ /* 0x000fe20000010033 */
[----:B------:R-:W-:Y:S02]  /*7f10*/  SHF.R.U32.HI R49, RZ, 0x10, R35 ;  /* 0x00000010ff317819 */ /* 0x000fe40000011623 */
[--C-:B------:R-:W-:Y:S02]  /*7f20*/  SHF.R.U64 R35, R46, 0x10, R47.reuse ;  /* 0x000000102e237819 */ /* 0x100fe4000000122f */
[----:B------:R-:W-:Y:S01]  /*7f30*/  SHF.R.U32.HI R46, RZ, 0x10, R47 ;  /* 0x00000010ff2e7819 */ /* 0x000fe2000001162f */
[----:B------:R-:W-:-:S04]  /*7f40*/  HADD2.F32 R39, -RZ, R39.H1_H1 ;  /* 0x30000027ff277230 */ /* 0x000fc80000004100 */
[----:B------:R-:W-:Y:S02]  /*7f50*/  HADD2.F32 R46, -RZ, R46.H0_H0 ;  /* 0x2000002eff2e7230 */ /* 0x000fe40000004100 */
[----:B------:R-:W-:Y:S02]  /*7f60*/  HADD2.F32 R15, -RZ, R15.H1_H1 ;  /* 0x3000000fff0f7230 */ /* 0x000fe40000004100 */
[----:B------:R-:W-:Y:S02]  /*7f70*/  HADD2.F32 R49, -RZ, R49.H0_H0 ;  /* 0x20000031ff317230 */ /* 0x000fe40000004100 */
[----:B------:R-:W-:-:S04]  /*7f80*/  FMUL.FTZ R47, R39, R46 ;  /* 0x0000002e272f7220 */ /* 0x000fc80000410000 */
[C---:B------:R-:W-:Y:S01]  /*7f90*/  FFMA.FTZ R47, R15.reuse, R49, -R47 ;  /* 0x000000310f2f7223 */ /* 0x040fe2000001082f */
[----:B------:R-:W-:Y:S01]  /*7fa0*/  FMUL.FTZ R15, R15, R46 ;  /* 0x0000002e0f0f7220 */ /* 0x000fe20000410000 */
[----:B---3--:R-:W-:-:S03]  /*7fb0*/  HADD2.F32 R76, -RZ, R79.H0_H0 ;  /* 0x2000004fff4c7230 */ /* 0x008fc60000004100 */
[----:B------:R-:W-:Y:S01]  /*7fc0*/  FFMA.FTZ R15, R39, R49, R15 ;  /* 0x00000031270f7223 */ /* 0x000fe2000001000f */
[----:B------:R-:W-:Y:S02]  /*7fd0*/  HADD2.F32 R39, -RZ, R36.H0_H0 ;  /* 0x20000024ff277230 */ /* 0x000fe40000004100 */
[----:B------:R-:W-:Y:S02]  /*7fe0*/  HADD2.F32 R49, -RZ, R12.H0_H0 ;  /* 0x2000000cff317230 */ /* 0x000fe40000004100 */
[----:B------:R-:W-:Y:S02]  /*7ff0*/  HADD2.F32 R46, -RZ, R78.H0_H0 ;  /* 0x2000004eff2e7230 */ /* 0x000fe40000004100 */
[-C--:B------:R-:W-:Y:S01]  /*8000*/  FMUL.FTZ R50, R39, R76.reuse ;  /* 0x0000004c27327220 */ /* 0x080fe20000410000 */
[----:B------:R-:W-:Y:S02]  /*8010*/  HADD2.F32 R45, -RZ, R45.H0_H0 ;  /* 0x2000002dff2d7230 */ /* 0x000fe40000004100 */
[----:B------:R-:W-:Y:S01]  /*8020*/  FMUL.FTZ R76, R49, R76 ;  /* 0x0000004c314c7220 */ /* 0x000fe20000410000 */
[----:B------:R-:W-:-:S02]  /*8030*/  HADD2.F32 R36, -RZ, R36.H1_H1 ;  /* 0x30000024ff247230 */ /* 0x000fc40000004100 */
[----:B------:R-:W-:Y:S02]  /*8040*/  HADD2.F32 R12, -RZ, R12.H1_H1 ;  /* 0x3000000cff0c7230 */ /* 0x000fe40000004100 */
[-C--:B------:R-:W-:Y:S01]  /*8050*/  FFMA.FTZ R76, R39, R46.reuse, R76 ;  /* 0x0000002e274c7223 */ /* 0x080fe2000001004c */
[-C--:B------:R-:W-:Y:S02]  /*8060*/  FMUL.FTZ R39, R36, R45.reuse ;  /* 0x0000002d24277220 */ /* 0x080fe40000410000 */
[C---:B------:R-:W-:Y:S01]  /*8070*/  FMUL.FTZ R45, R12.reuse, R45 ;  /* 0x0000002d0c2d7220 */ /* 0x040fe20000410000 */
[----:B------:R-:W-:Y:S01]  /*8080*/  FFMA.FTZ R50, R49, R46, -R50 ;  /* 0x0000002e31327223 */ /* 0x000fe20000010832 */
[-C--:B------:R-:W-:Y:S01]  /*8090*/  FFMA.FTZ R12, R12, R32.reuse, -R39 ;  /* 0x000000200c0c7223 */ /* 0x080fe20000010827 */
[----:B------:R-:W-:Y:S02]  /*80a0*/  HADD2.F32 R49, -RZ, R224.H1_H1 ;  /* 0x300000e0ff317230 */ /* 0x000fe40000004100 */
[----:B------:R-:W-:Y:S01]  /*80b0*/  FFMA.FTZ R32, R36, R32, R45 ;  /* 0x0000002024207223 */ /* 0x000fe2000001002d */
[----:B------:R-:W-:-:S02]  /*80c0*/  HADD2.F32 R36, -RZ, R38.H0_H0 ;  /* 0x20000026ff247230 */ /* 0x000fc40000004100 */
[----:B------:R-:W-:Y:S02]  /*80d0*/  HADD2.F32 R45, -RZ, R14.H0_H0 ;  /* 0x2000000eff2d7230 */ /* 0x000fe40000004100 */
[----:B------:R-:W-:Y:S02]  /*80e0*/  HADD2.F32 R39, -RZ, R224.H0_H0 ;  /* 0x200000e0ff277230 */ /* 0x000fe40000004100 */
[-C--:B------:R-:W-:Y:S01]  /*80f0*/  FMUL.FTZ R46, R36, R49.reuse ;  /* 0x00000031242e7220 */ /* 0x080fe20000410000 */
[----:B------:R-:W-:Y:S02]  /*8100*/  HADD2.F32 R35, -RZ, R35.H0_H0 ;  /* 0x20000023ff237230 */ /* 0x000fe40000004100 */
[----:B------:R-:W-:Y:S01]  /*8110*/  FMUL.FTZ R49, R45, R49 ;  /* 0x000000312d317220 */ /* 0x000fe20000410000 */
[----:B------:R-:W-:Y:S02]  /*8120*/  HADD2.F32 R38, -RZ, R38.H1_H1 ;  /* 0x30000026ff267230 */ /* 0x000fe40000004100 */
[----:B------:R-:W-:-:S02]  /*8130*/  HADD2.F32 R14, -RZ, R14.H1_H1 ;  /* 0x3000000eff0e7230 */ /* 0x000fc40000004100 */
[----:B------:R-:W-:Y:S01]  /*8140*/  FFMA.FTZ R49, R36, R39, R49 ;  /* 0x0000002724317223 */ /* 0x000fe20000010031 */
[-C--:B------:R-:W-:Y:S02]  /*8150*/  FMUL.FTZ R36, R38, R35.reuse ;  /* 0x0000002326247220 */ /* 0x080fe40000410000 */
[C---:B------:R-:W-:Y:S01]  /*8160*/  FMUL.FTZ R35, R14.reuse, R35 ;  /* 0x000000230e237220 */ /* 0x040fe20000410000 */
[----:B------:R-:W-:Y:S01]  /*8170*/  FFMA.FTZ R46, R45, R39, -R46 ;  /* 0x000000272d2e7223 */ /* 0x000fe2000001082e */
[-C--:B------:R-:W-:Y:S02]  /*8180*/  FFMA.FTZ R36, R14, R34.reuse, -R36 ;  /* 0x000000220e247223 */ /* 0x080fe40000010824 */
[----:B------:R-:W-:Y:S01]  /*8190*/  FFMA.FTZ R35, R38, R34, R35 ;  /* 0x0000002226237223 */ /* 0x000fe20000010023 */
[----:B------:R-:W-:Y:S02]  /*81a0*/  F2FP.F16.F32.PACK_AB R37, R44, R37 ;  /* 0x000000252c25723e */ /* 0x000fe400000000ff */
[----:B------:R-:W-:-:S02]  /*81b0*/  F2FP.F16.F32.PACK_AB R47, R47, R77 ;  /* 0x0000004d2f2f723e */ /* 0x000fc400000000ff */
[----:B------:R-:W-:Y:S02]  /*81c0*/  F2FP.F16.F32.PACK_AB R33, R33, R13 ;  /* 0x0000000d2121723e */ /* 0x000fe400000000ff */
[----:B------:R-:W-:Y:S02]  /*81d0*/  F2FP.F16.F32.PACK_AB R32, R32, R76 ;  /* 0x0000004c2020723e */ /* 0x000fe400000000ff */
[----:B------:R-:W-:Y:S02]  /*81e0*/  F2FP.F16.F32.PACK_AB R35, R35, R49 ;  /* 0x000000312323723e */ /* 0x000fe400000000ff */
[----:B------:R-:W-:Y:S02]  /*81f0*/  F2FP.F16.F32.PACK_AB R51, R15, R51 ;  /* 0x000000330f33723e */ /* 0x000fe400000000ff */
[----:B------:R-:W-:Y:S01]  /*8200*/  F2FP.F16.F32.PACK_AB R46, R36, R46 ;  /* 0x0000002e242e723e */ /* 0x000fe200000000ff */
[----:B------:R-:W-:Y:S01]  /*8210*/  IMAD.MOV.U32 R36, RZ, RZ, R32 ;  /* 0x000000ffff247224 */ /* 0x000fe200078e0020 */
[----:B------:R-:W-:Y:S01]  /*8220*/  MOV R13, R37 ;  /* 0x00000025000d7202 */ /* 0x000fe20000000f00 */
[----:B------:R-:W-:Y:S01]  /*8230*/  IMAD.MOV.U32 R37, RZ, RZ, R33 ;  /* 0x000000ffff257224 */ /* 0x000fe200078e0021 */
[----:B------:R-:W-:Y:S01]  /*8240*/  F2FP.F16.F32.PACK_AB R12, R12, R50 ;  /* 0x000000320c0c723e */ /* 0x000fe200000000ff */
[----:B------:R-:W-:Y:S01]  /*8250*/  IMAD.MOV.U32 R15, RZ, RZ, R47 ;  /* 0x000000ffff0f7224 */ /* 0x000fe200078e002f */
[----:B------:R-:W-:Y:S01]  /*8260*/  MOV R14, R46 ;  /* 0x0000002e000e7202 */ /* 0x000fe20000000f00 */
[----:B------:R-:W-:Y:S01]  /*8270*/  IMAD.MOV.U32 R38, RZ, RZ, R35 ;  /* 0x000000ffff267224 */ /* 0x000fe200078e0023 */
[----:B------:R-:W-:-:S07]  /*8280*/  MOV R39, R51 ;  /* 0x0000003300277202 */ /* 0x000fce0000000f00 */
.L_x_533:
[----:B------:R-:W-:Y:S05]  /*8290*/  BSYNC B3 ;  /* 0x0000000000037941 */ /* 0x000fea0003800000 */
.L_x_532:
[----:B------:R-:W-:-:S04]  /*82a0*/  LEA R32, P3, R7, R11, 0x1 ;  /* 0x0000000b07207211 */ /* 0x000fc800078608ff */
[----:B--2---:R-:W-:Y:S02]  /*82b0*/  LEA.HI.X R33, R7, R117, R112, 0x1, P3 ;  /* 0x0000007507217211 */ /* 0x004fe400018f0c70 */
[----:B------:R-:W-:-:S03]  /*82c0*/  ISETP.GE.AND P3, PT, R48, R135, PT ;  /* 0x000000873000720c */ /* 0x000fc60003f66270 */
[----:B----4-:R2:W-:Y:S10]  /*82d0*/  ST.E.128 desc[UR56][R32.64], R12 ;  /* 0x0000000c20007985 */ /* 0x0105f4000c101d38 */
[----:B--2---:R-:W-:-:S05]  /*82e0*/  @!P3 IMAD.WIDE R12, R48, 0x2, R116 ;  /* 0x00000002300cb825 */ /* 0x004fca00078e0274 */
[----:B---3--:R4:W-:Y:S02]  /*82f0*/  @!P3 ST.E.128 desc[UR56][R12.64], R36 ;  /* 0x000000240c00b985 */ /* 0x0089e4000c101d38 */
.L_x_531:
[----:B------:R-:W-:Y:S05]  /*8300*/  BSYNC B2 ;  /* 0x0000000000027941 */ /* 0x000fea0003800000 */
.L_x_530:
[----:B------:R-:W-:-:S13]  /*8310*/  ISETP.NE.AND P3, PT, R27, RZ, PT ;  /* 0x000000ff1b00720c */ /* 0x000fda0003f65270 */
[----:B------:R-:W-:Y:S05]  /*8320*/  @!P3 BRA `(.L_x_525) ;  /* 0x0000000400d4b947 */ /* 0x000fea0003800000 */
[----:B---34-:R-:W3:Y:S01]  /*8330*/  LDL R12, [R1+0x38] ;  /* 0x00003800010c7983 */ /* 0x018ee20000100800 */
[----:B------:R-:W-:Y:S01]  /*8340*/  ISETP.GE.AND P3, PT, R3, R124, PT ;  /* 0x0000007c0300720c */ /* 0x000fe20003f66270 */
[----:B------:R-:W-:Y:S01]  /*8350*/  BSSY B2, `(.L_x_534) ;  /* 0x000006c000027945 */ /* 0x000fe20003800000 */
[----:B---3--:R-:W-:-:S04]  /*8360*/  LOP3.LUT P5, RZ, R12, 0x1, RZ, 0xc0, !PT ;  /* 0x000000010cff7812 */ /* 0x008fc800078ac0ff */
[----:B------:R-:W-:-:S04]  /*8370*/  SEL R12, R125, R137, !P5 ;  /* 0x000000897d0c7207 */ /* 0x000fc80006800000 */
        /* <DEDUP_REMOVED lines=9> */
[----:B------:R-:W-:-:S05]  /*8410*/  LOP3.LUT R12, R12, R178, RZ, 0x3c, !PT ;  /* 0x000000b20c0c7212 */ /* 0x000fca00078e3cff */
[----:B------:R-:W-:-:S04]  /*8420*/  IMAD.IADD R12, R13, 0x1, R12 ;  /* 0x000000010d0c7824 */ /* 0x000fc800078e020c */
[C---:B------:R-:W-:Y:S02]  /*8430*/  IMAD R32, R18.reuse, 0x4800, R12 ;  /* 0x0000480012207824 */ /* 0x040fe400078e020c */
[----:B------:R-:W-:Y:S02]  /*8440*/  IMAD R12, R18, 0x4800, R136 ;  /* 0x00004800120c7824 */ /* 0x000fe400078e0288 */
[----:B------:R-:W-:-:S03]  /*8450*/  IMAD R32, R32, 0x2, R2 ;  /* 0x0000000220207824 */ /* 0x000fc600078e0202 */
[----:B------:R-:W-:-:S03]  /*8460*/  LEA R12, R12, R2, 0x1 ;  /* 0x000000020c0c7211 */ /* 0x000fc600078e08ff */
[----:B------:R-:W3:Y:S04]  /*8470*/  LDS.128 R32, [R32+0x18400] ;  /* 0x0184000020207984 */ /* 0x000ee80000000c00 */
[----:B------:R-:W4:Y:S01]  /*8480*/  LDS.128 R12, [R12+0x18400] ;  /* 0x018400000c0c7984 */ /* 0x000f220000000c00 */
[----:B------:R-:W-:Y:S05]  /*8490*/  @P3 BRA `(.L_x_535) ;  /* 0x00000004005c3947 */ /* 0x000fea0003800000 */
[----:B------:R-:W-:Y:S01]  /*84a0*/  HADD2.F32 R38, -RZ, R198.H1_H1 ;  /* 0x300000c6ff267230 */ /* 0x000fe20000004100 */
[--C-:B------:R-:W-:Y:S01]  /*84b0*/  SHF.R.U64 R28, R28, 0x10, R29.reuse ;  /* 0x000000101c1c7819 */ /* 0x100fe2000000121d */
[----:B---3--:R-:W-:Y:S01]  /*84c0*/  HADD2.F32 R37, -RZ, R33.H0_H0 ;  /* 0x20000021ff257230 */ /* 0x008fe20000004100 */
[----:B------:R-:W-:Y:S01]  /*84d0*/  SHF.R.U32.HI R29, RZ, 0x10, R29 ;  /* 0x00000010ff1d7819 */ /* 0x000fe2000001161d */
[----:B----4-:R-:W-:Y:S01]  /*84e0*/  HADD2.F32 R44, -RZ, R13.H0_H0 ;  /* 0x2000000dff2c7230 */ /* 0x010fe20000004100 */
[----:B------:R-:W-:Y:S01]  /*84f0*/  SHF.R.U64 R40, R40, 0x10, R41 ;  /* 0x0000001028287819 */ /* 0x000fe20000001229 */
[----:B------:R-:W-:Y:S02]  /*8500*/  HADD2.F32 R39, -RZ, R196.H1_H1 ;  /* 0x300000c4ff277230 */ /* 0x000fe40000004100 */
[-C--:B------:R-:W-:Y:S01]  /*8510*/  FMUL.FTZ R45, R37, R38.reuse ;  /* 0x00000026252d7220 */ /* 0x080fe20000410000 */
[----:B------:R-:W-:Y:S02]  /*8520*/  HADD2.F32 R33, -RZ, R33.H1_H1 ;  /* 0x30000021ff217230 */ /* 0x000fe40000004100 */
[----:B------:R-:W-:Y:S01]  /*8530*/  FMUL.FTZ R38, R44, R38 ;  /* 0x000000262c267220 */ /* 0x000fe20000410000 */
[----:B------:R-:W-:Y:S01]  /*8540*/  SHF.R.U64 R30, R30, 0x10, R31 ;  /* 0x000000101e1e7819 */ /* 0x000fe2000000121f */
[----:B------:R-:W-:Y:S01]  /*8550*/  FFMA.FTZ R45, R44, R39, -R45 ;  /* 0x000000272c2d7223 */ /* 0x000fe2000001082d */
[----:B------:R-:W-:-:S02]  /*8560*/  HADD2.F32 R198, -RZ, R198.H0_H0 ;  /* 0x200000c6ffc67230 */ /* 0x000fc40000004100 */
[----:B------:R-:W-:Y:S01]  /*8570*/  FFMA.FTZ R37, R37, R39, R38 ;  /* 0x0000002725257223 */ /* 0x000fe20000010026 */
[----:B------:R-:W-:Y:S01]  /*8580*/  SHF.R.U32.HI R38, RZ, 0x10, R41 ;  /* 0x00000010ff267819 */ /* 0x000fe20000011629 */
[----:B------:R-:W-:Y:S02]  /*8590*/  HADD2.F32 R39, -RZ, R13.H1_H1 ;  /* 0x3000000dff277230 */ /* 0x000fe40000004100 */
[----:B------:R-:W-:Y:S02]  /*85a0*/  HADD2.F32 R13, -RZ, R29.H0_H0 ;  /* 0x2000001dff0d7230 */ /* 0x000fe40000004100 */
[----:B------:R-:W-:Y:S02]  /*85b0*/  HADD2.F32 R38, -RZ, R38.H0_H0 ;  /* 0x20000026ff267230 */ /* 0x000fe40000004100 */
[--C-:B------:R-:W-:Y:S02]  /*85c0*/  HADD2.F32 R41, -RZ, R15.reuse.H0_H0 ;  /* 0x2000000fff297230 */ /* 0x100fe40000004100 */
[----:B------:R-:W-:-:S02]  /*85d0*/  HADD2.F32 R15, -RZ, R15.H1_H1 ;  /* 0x3000000fff0f7230 */ /* 0x000fc40000004100 */
[-C--:B------:R-:W-:Y:S01]  /*85e0*/  FMUL.FTZ R29, R33, R38.reuse ;  /* 0x00000026211d7220 */ /* 0x080fe20000410000 */
[C---:B------:R-:W-:Y:S01]  /*85f0*/  FMUL.FTZ R38, R39.reuse, R38 ;  /* 0x0000002627267220 */ /* 0x040fe20000410000 */
[----:B------:R-:W-:Y:S02]  /*8600*/  HADD2.F32 R196, -RZ, R196.H0_H0 ;  /* 0x200000c4ffc47230 */ /* 0x000fe40000004100 */
[-C--:B------:R-:W-:Y:S01]  /*8610*/  FFMA.FTZ R29, R39, R13.reuse, -R29 ;  /* 0x0000000d271d7223 */ /* 0x080fe2000001081d */
[----:B------:R-:W-:Y:S01]  /*8620*/  FFMA.FTZ R13, R33, R13, R38 ;  /* 0x0000000d210d7223 */ /* 0x000fe20000010026 */
[----:B------:R-:W-:Y:S02]  /*8630*/  IMAD.MOV.U32 R33, RZ, RZ, R35 ;  /* 0x000000ffff217224 */ /* 0x000fe400078e0023 */
[----:B------:R-:W-:Y:S01]  /*8640*/  HADD2.F32 R35, -RZ, R197.H1_H1 ;  /* 0x300000c5ff237230 */ /* 0x000fe20000004100 */
[----:B------:R-:W-:Y:S01]  /*8650*/  F2FP.F16.F32.PACK_AB R29, R29, R45 ;  /* 0x0000002d1d1d723e */ /* 0x000fe200000000ff */
[----:B------:R-:W-:Y:S01]  /*8660*/  HADD2.F32 R39, -RZ, R195.H1_H1 ;  /* 0x300000c3ff277230 */ /* 0x000fe20000004100 */
[----:B------:R-:W-:Y:S01]  /*8670*/  F2FP.F16.F32.PACK_AB R37, R13, R37 ;  /* 0x000000250d25723e */ /* 0x000fe200000000ff */
[----:B------:R-:W-:-:S02]  /*8680*/  HADD2.F32 R38, -RZ, R33.H0_H0 ;  /* 0x20000021ff267230 */ /* 0x000fc40000004100 */
[----:B------:R-:W-:Y:S02]  /*8690*/  HADD2.F32 R33, -RZ, R33.H1_H1 ;  /* 0x30000021ff217230 */ /* 0x000fe40000004100 */
[----:B------:R-:W-:Y:S02]  /*86a0*/  HADD2.F32 R40, -RZ, R40.H0_H0 ;  /* 0x20000028ff287230 */ /* 0x000fe40000004100 */
[CC--:B------:R-:W-:Y:S01]  /*86b0*/  FMUL.FTZ R44, R38.reuse, R35.reuse ;  /* 0x00000023262c7220 */ /* 0x0c0fe20000410000 */
[C---:B------:R-:W-:Y:S01]  /*86c0*/  FMUL.FTZ R35, R41.reuse, R35 ;  /* 0x0000002329237220 */ /* 0x040fe20000410000 */
[----:B------:R-:W-:Y:S02]  /*86d0*/  HADD2.F32 R28, -RZ, R28.H0_H0 ;  /* 0x2000001cff1c7230 */ /* 0x000fe40000004100 */
[-C--:B------:R-:W-:Y:S01]  /*86e0*/  FFMA.FTZ R44, R41, R39.reuse, -R44 ;  /* 0x00000027292c7223 */ /* 0x080fe2000001082c */
[----:B------:R-:W-:Y:S01]  /*86f0*/  FFMA.FTZ R35, R38, R39, R35 ;  /* 0x0000002726237223 */ /* 0x000fe20000010023 */
[----:B------:R-:W-:Y:S01]  /*8700*/  SHF.R.U32.HI R38, RZ, 0x10, R31 ;  /* 0x00000010ff267819 */ /* 0x000fe2000001161f */
[----:B------:R-:W-:Y:S01]  /*8710*/  HADD2.F32 R197, -RZ, R197.H0_H0 ;  /* 0x200000c5ffc57230 */ /* 0x000fe20000004100 */
[--C-:B------:R-:W-:Y:S01]  /*8720*/  SHF.R.U64 R31, R42, 0x10, R43.reuse ;  /* 0x000000102a1f7819 */ /* 0x100fe2000000122b */
[----:B------:R-:W-:Y:S01]  /*8730*/  HADD2.F32 R195, -RZ, R195.H0_H0 ;  /* 0x200000c3ffc37230 */ /* 0x000fe20000004100 */
[----:B------:R-:W-:Y:S01]  /*8740*/  SHF.R.U32.HI R42, RZ, 0x10, R43 ;  /* 0x00000010ff2a7819 */ /* 0x000fe2000001162b */
[----:B------:R-:W-:-:S02]  /*8750*/  HADD2.F32 R38, -RZ, R38.H0_H0 ;  /* 0x20000026ff267230 */ /* 0x000fc40000004100 */
[----:B------:R-:W-:Y:S02]  /*8760*/  HADD2.F32 R31, -RZ, R31.H0_H0 ;  /* 0x2000001fff1f7230 */ /* 0x000fe40000004100 */
[----:B------:R-:W-:Y:S02]  /*8770*/  HADD2.F32 R42, -RZ, R42.H0_H0 ;  /* 0x2000002aff2a7230 */ /* 0x000fe40000004100 */
[----:B------:R-:W-:Y:S02]  /*8780*/  HADD2.F32 R30, -RZ, R30.H0_H0 ;  /* 0x2000001eff1e7230 */ /* 0x000fe40000004100 */
[----:B------:R-:W-:Y:S02]  /*8790*/  IMAD.MOV.U32 R13, RZ, RZ, R29 ;  /* 0x000000ffff0d7224 */ /* 0x000fe400078e001d */
[----:B------:R-:W-:-:S04]  /*87a0*/  FMUL.FTZ R39, R33, R42 ;  /* 0x0000002a21277220 */ /* 0x000fc80000410000 */
[C---:B------:R-:W-:Y:S01]  /*87b0*/  FFMA.FTZ R39, R15.reuse, R38, -R39 ;  /* 0x000000260f277223 */ /* 0x040fe20000010827 */
[----:B------:R-:W-:-:S04]  /*87c0*/  FMUL.FTZ R15, R15, R42 ;  /* 0x0000002a0f0f7220 */ /* 0x000fc80000410000 */
[----:B------:R-:W-:Y:S01]  /*87d0*/  FFMA.FTZ R15, R33, R38, R15 ;  /* 0x00000026210f7223 */ /* 0x000fe2000001000f */
[----:B------:R-:W-:Y:S01]  /*87e0*/  HADD2.F32 R33, -RZ, R32.H0_H0 ;  /* 0x20000020ff217230 */ /* 0x000fe20000004100 */
[----:B------:R-:W-:Y:S01]  /*87f0*/  F2FP.F16.F32.PACK_AB R39, R39, R44 ;  /* 0x0000002c2727723e */ /* 0x000fe200000000ff */
[----:B------:R-:W-:Y:S02]  /*8800*/  HADD2.F32 R38, -RZ, R12.H0_H0 ;  /* 0x2000000cff267230 */ /* 0x000fe40000004100 */
[----:B------:R-:W-:Y:S02]  /*8810*/  HADD2.F32 R32, -RZ, R32.H1_H1 ;  /* 0x30000020ff207230 */ /* 0x000fe40000004100 */
[-C--:B------:R-:W-:Y:S01]  /*8820*/  FMUL.FTZ R41, R33, R198.reuse ;  /* 0x000000c621297220 */ /* 0x080fe20000410000 */
[----:B------:R-:W-:Y:S02]  /*8830*/  HADD2.F32 R12, -RZ, R12.H1_H1 ;  /* 0x3000000cff0c7230 */ /* 0x000fe40000004100 */
[C---:B------:R-:W-:Y:S01]  /*8840*/  FMUL.FTZ R198, R38.reuse, R198 ;  /* 0x000000c626c67220 */ /* 0x040fe20000410000 */
[----:B------:R-:W-:Y:S01]  /*8850*/  F2FP.F16.F32.PACK_AB R35, R15, R35 ;  /* 0x000000230f23723e */ /* 0x000fe200000000ff */
[----:B------:R-:W-:Y:S01]  /*8860*/  FFMA.FTZ R41, R38, R196, -R41 ;  /* 0x000000c426297223 */ /* 0x000fe20000010829 */
[----:B------:R-:W-:-:S02]  /*8870*/  IMAD.MOV.U32 R15, RZ, RZ, R39 ;  /* 0x000000ffff0f7224 */ /* 0x000fc400078e0027 */
[----:B------:R-:W-:Y:S01]  /*8880*/  FFMA.FTZ R198, R33, R196, R198 ;  /* 0x000000c421c67223 */ /* 0x000fe200000100c6 */
[-C--:B------:R-:W-:Y:S01]  /*8890*/  FMUL.FTZ R33, R32, R40.reuse ;  /* 0x0000002820217220 */ /* 0x080fe20000410000 */
[----:B------:R-:W-:-:S03]  /*88a0*/  FMUL.FTZ R40, R12, R40 ;  /* 0x000000280c287220 */ /* 0x000fc60000410000 */
[-C--:B------:R-:W-:Y:S01]  /*88b0*/  FFMA.FTZ R33, R12, R28.reuse, -R33 ;  /* 0x0000001c0c217223 */ /* 0x080fe20000010821 */
[----:B------:R-:W-:Y:S01]  /*88c0*/  FFMA.FTZ R40, R32, R28, R40 ;  /* 0x0000001c20287223 */ /* 0x000fe20000010028 */
[----:B------:R-:W-:Y:S02]  /*88d0*/  HADD2.F32 R12, -RZ, R34.H0_H0 ;  /* 0x20000022ff0c7230 */ /* 0x000fe40000004100 */
[----:B------:R-:W-:Y:S01]  /*88e0*/  HADD2.F32 R28, -RZ, R14.H0_H0 ;  /* 0x2000000eff1c7230 */ /* 0x000fe20000004100 */
[----:B------:R-:W-:Y:S01]  /*88f0*/  F2FP.F16.F32.PACK_AB R33, R33, R41 ;  /* 0x000000292121723e */ /* 0x000fe200000000ff */
[----:B------:R-:W-:Y:S02]  /*8900*/  HADD2.F32 R34, -RZ, R34.H1_H1 ;  /* 0x30000022ff227230 */ /* 0x000fe40000004100 */
[-C--:B------:R-:W-:Y:S01]  /*8910*/  FMUL.FTZ R32, R12, R197.reuse ;  /* 0x000000c50c207220 */ /* 0x080fe20000410000 */
[----:B------:R-:W-:Y:S02]  /*8920*/  HADD2.F32 R14, -RZ, R14.H1_H1 ;  /* 0x3000000eff0e7230 */ /* 0x000fe40000004100 */
[----:B------:R-:W-:Y:S01]  /*8930*/  FMUL.FTZ R197, R28, R197 ;  /* 0x000000c51cc57220 */ /* 0x000fe20000410000 */
[----:B------:R-:W-:Y:S01]  /*8940*/  F2FP.F16.F32.PACK_AB R40, R40, R198 ;  /* 0x000000c62828723e */ /* 0x000fe200000000ff */
[----:B------:R-:W-:-:S02]  /*8950*/  FFMA.FTZ R32, R28, R195, -R32 ;  /* 0x000000c31c207223 */ /* 0x000fc40000010820 */
[----:B------:R-:W-:Y:S01]  /*8960*/  FFMA.FTZ R197, R12, R195, R197 ;  /* 0x000000c30cc57223 */ /* 0x000fe200000100c5 */
[-C--:B------:R-:W-:Y:S01]  /*8970*/  FMUL.FTZ R12, R34, R31.reuse ;  /* 0x0000001f220c7220 */ /* 0x080fe20000410000 */
[----:B------:R-:W-:-:S03]  /*8980*/  FMUL.FTZ R31, R14, R31 ;  /* 0x0000001f0e1f7220 */ /* 0x000fc60000410000 */
[-C--:B------:R-:W-:Y:S01]  /*8990*/  FFMA.FTZ R12, R14, R30.reuse, -R12 ;  /* 0x0000001e0e0c7223 */ /* 0x080fe2000001080c */
[----:B------:R-:W-:-:S04]  /*89a0*/  FFMA.FTZ R31, R34, R30, R31 ;  /* 0x0000001e221f7223 */ /* 0x000fc8000001001f */
[----:B------:R-:W-:Y:S01]  /*89b0*/  F2FP.F16.F32.PACK_AB R14, R12, R32 ;  /* 0x000000200c0e723e */ /* 0x000fe200000000ff */
[----:B------:R-:W-:Y:S01]  /*89c0*/  IMAD.MOV.U32 R32, RZ, RZ, R40 ;  /* 0x000000ffff207224 */ /* 0x000fe200078e0028 */
[----:B------:R-:W-:Y:S02]  /*89d0*/  F2FP.F16.F32.PACK_AB R31, R31, R197 ;  /* 0x000000c51f1f723e */ /* 0x000fe400000000ff */
[----:B------:R-:W-:Y:S02]  /*89e0*/  MOV R12, R33 ;  /* 0x00000021000c7202 */ /* 0x000fe40000000f00 */
[----:B------:R-:W-:Y:S01]  /*89f0*/  MOV R33, R37 ;  /* 0x0000002500217202 */ /* 0x000fe20000000f00 */
[----:B------:R-:W-:-:S07]  /*8a00*/  IMAD.MOV.U32 R34, RZ, RZ, R31 ;  /* 0x000000ffff227224 */ /* 0x000fce00078e001f */
.L_x_535:
[----:B------:R-:W-:Y:S05]  /*8a10*/  BSYNC B2 ;  /* 0x0000000000027941 */ /* 0x000fea0003800000 */
.L_x_534:
[----:B------:R-:W-:-:S04]  /*8a20*/  LEA R28, P3, R8, R11, 0x1 ;  /* 0x0000000b081c7211 */ /* 0x000fc800078608ff */
[----:B--2---:R-:W-:Y:S02]  /*8a30*/  LEA.HI.X R29, R8, R117, R111, 0x1, P3 ;  /* 0x00000075081d7211 */ /* 0x004fe400018f0c6f */
[----:B------:R-:W-:-:S03]  /*8a40*/  ISETP.GE.AND P3, PT, R36, R135, PT ;  /* 0x000000872400720c */ /* 0x000fc60003f66270 */
[----:B----4-:R2:W-:Y:S10]  /*8a50*/  ST.E.128 desc[UR56][R28.64], R12 ;  /* 0x0000000c1c007985 */ /* 0x0105f4000c101d38 */
[----:B------:R-:W-:-:S05]  /*8a60*/  @!P3 IMAD.WIDE R116, R36, 0x2, R116 ;  /* 0x000000022474b825 */ /* 0x000fca00078e0274 */
[----:B---3--:R2:W-:Y:S02]  /*8a70*/  @!P3 ST.E.128 desc[UR56][R116.64], R32 ;  /* 0x000000207400b985 */ /* 0x0085e4000c101d38 */
.L_x_525:
[----:B------:R-:W-:Y:S05]  /*8a80*/  BSYNC B1 ;  /* 0x0000000000017941 */ /* 0x000fea0003800000 */
.L_x_524:
[----:B------:R-:W-:-:S03]  /*8a90*/  UMOV UR4, 0xffffffff ;  /* 0xffffffff00047882 */ /* 0x000fc60000000000 */
[----:B------:R-:W-:Y:S05]  /*8aa0*/  BRA.DIV UR4, `(.L_x_536) ;  /* 0x0000017e043c7947 */ /* 0x000fea000b800000 */
[----:B-1----:R-:W1:Y:S04]  /*8ab0*/  SHFL.IDX PT, R115, R115, 0x1, 0x1c1f ;  /* 0x003c1f0073737f89 */ /* 0x002e6800000e0000 */
[----:B------:R-:W0:Y:S02]  /*8ac0*/  SHFL.IDX PT, R118, R118, 0x1, 0x1c1f ;  /* 0x003c1f0076767f89 */ /* 0x000e2400000e0000 */
.L_x_808:
[----:B------:R-:W-:Y:S05]  /*8ad0*/  @P4 BRA `(.L_x_493) ;  /* 0x0000001c00744947 */ /* 0x000fea0003800000 */
[----:B------:R-:W-:Y:S01]  /*8ae0*/  ISETP.NE.AND P3, PT, R9, RZ, PT ;  /* 0x000000ff0900720c */ /* 0x000fe20003f65270 */
[----:B------:R-:W-:Y:S01]  /*8af0*/  BSSY B1, `(.L_x_537) ;  /* 0x0000078000017945 */ /* 0x000fe20003800000 */
[----:B0-2---:R-:W-:Y:S01]  /*8b00*/  MOV R32, R118 ;  /* 0x0000007600207202 */ /* 0x005fe20000000f00 */
[----:B-1----:R-:W-:-:S10]  /*8b10*/  IMAD.MOV.U32 R33, RZ, RZ, R115 ;  /* 0x000000ffff217224 */ /* 0x002fd400078e0073 */
[----:B------:R-:W-:Y:S05]  /*8b20*/  @!P3 BRA `(.L_x_538) ;  /* 0x0000000400d0b947 */ /* 0x000fea0003800000 */
[----:B---3--:R-:W-:Y:S01]  /*8b30*/  SEL R11, R125, R137, !P0 ;  /* 0x000000897d0b7207 */ /* 0x008fe20004000000 */
[----:B------:R-:W-:Y:S01]  /*8b40*/  BSSY B2, `(.L_x_539) ;  /* 0x000006c000027945 */ /* 0x000fe20003800000 */
[----:B----4-:R-:W-:Y:S02]  /*8b50*/  SHF.R.U32.HI R13, RZ, 0x3, R168 ;  /* 0x00000003ff0d7819 */ /* 0x010fe400000116a8 */
[----:B------:R-:W-:Y:S02]  /*8b60*/  SHF.R.S32.HI R12, RZ, 0x1f, R11 ;  /* 0x0000001fff0c7819 */ /* 0x000fe4000001140b */
[----:B------:R-:W-:Y:S02]  /*8b70*/  ISETP.GE.AND P3, PT, R16, R124, PT ;  /* 0x0000007c1000720c */ /* 0x000fe40003f66270 */
        /* <DEDUP_REMOVED lines=9> */
[----:B------:R-:W-:Y:S01]  /*8c10*/  IADD3 R11, R12, R11, RZ ;  /* 0x0000000b0c0b7210 */ /* 0x000fe20007ffe0ff */
[----:B------:R-:W-:-:S04]  /*8c20*/  IMAD R12, R18, 0x4800, R138 ;  /* 0x00004800120c7824 */ /* 0x000fc800078e028a */
[----:B------:R-:W-:Y:S02]  /*8c30*/  IMAD R28, R18, 0x4800, R11 ;  /* 0x00004800121c7824 */ /* 0x000fe400078e020b */
[--C-:B------:R-:W-:Y:S02]  /*8c40*/  IMAD R12, R12, 0x2, R2.reuse ;  /* 0x000000020c0c7824 */ /* 0x100fe400078e0202 */
[----:B------:R-:W-:-:S04]  /*8c50*/  IMAD R28, R28, 0x2, R2 ;  /* 0x000000021c1c7824 */ /* 0x000fc800078e0202 */
[----:B------:R-:W0:Y:S04]  /*8c60*/  LDS.128 R12, [R12+0x18400] ;  /* 0x018400000c0c7984 */ /* 0x000e280000000c00 */
[----:B------:R-:W1:Y:S01]  /*8c70*/  LDS.128 R28, [R28+0x18400] ;  /* 0x018400001c1c7984 */ /* 0x000e620000000c00 */
[----:B------:R-:W-:Y:S05]  /*8c80*/  @P3 BRA `(.L_x_540) ;  /* 0x00000004005c3947 */ /* 0x000fea0003800000 */
[----:B-1----:R-:W-:Y:S01]  /*8c90*/  MOV R11, R29 ;  /* 0x0000001d000b7202 */ /* 0x002fe20000000f00 */
[----:B------:R-:W-:Y:S01]  /*8ca0*/  HADD2.F32 R34, -RZ, R194.H1_H1 ;  /* 0x300000c2ff227230 */ /* 0x000fe20000004100 */
[----:B------:R-:W-:Y:S01]  /*8cb0*/  SHF.R.U64 R72, R72, 0x10, R73 ;  /* 0x0000001048487819 */ /* 0x000fe20000001249 */
[----:B0-----:R-:W-:Y:S02]  /*8cc0*/  HADD2.F32 R37, -RZ, R13.H0_H0 ;  /* 0x2000000dff257230 */ /* 0x001fe40000004100 */
[--C-:B------:R-:W-:Y:S02]  /*8cd0*/  HADD2.F32 R29, -RZ, R11.reuse.H0_H0 ;  /* 0x2000000bff1d7230 */ /* 0x100fe40000004100 */
[----:B------:R-:W-:Y:S02]  /*8ce0*/  HADD2.F32 R35, -RZ, R182.H1_H1 ;  /* 0x300000b6ff237230 */ /* 0x000fe40000004100 */
[----:B------:R-:W-:Y:S02]  /*8cf0*/  HADD2.F32 R11, -RZ, R11.H1_H1 ;  /* 0x3000000bff0b7230 */ /* 0x000fe40000004100 */
[-C--:B------:R-:W-:Y:S01]  /*8d00*/  FMUL.FTZ R38, R29, R34.reuse ;  /* 0x000000221d267220 */ /* 0x080fe20000410000 */
[----:B------:R-:W-:Y:S01]  /*8d10*/  FMUL.FTZ R34, R37, R34 ;  /* 0x0000002225227220 */ /* 0x000fe20000410000 */
[----:B------:R-:W-:-:S02]  /*8d20*/  HADD2.F32 R13, -RZ, R13.H1_H1 ;  /* 0x3000000dff0d7230 */ /* 0x000fc40000004100 */
[-C--:B------:R-:W-:Y:S01]  /*8d30*/  FFMA.FTZ R38, R37, R35.reuse, -R38 ;  /* 0x0000002325267223 */ /* 0x080fe20000010826 */
[----:B------:R-:W-:Y:S01]  /*8d40*/  FFMA.FTZ R29, R29, R35, R34 ;  /* 0x000000231d1d7223 */ /* 0x000fe20000010022 */
[----:B------:R-:W-:Y:S01]  /*8d50*/  SHF.R.U32.HI R35, RZ, 0x10, R73 ;  /* 0x00000010ff237819 */ /* 0x000fe20000011649 */
[----:B------:R-:W-:Y:S01]  /*8d60*/  HADD2.F32 R40, -RZ, R15.H0_H0 ;  /* 0x2000000fff287230 */ /* 0x000fe20000004100 */
[--C-:B------:R-:W-:Y:S01]  /*8d70*/  SHF.R.U64 R34, R60, 0x10, R61.reuse ;  /* 0x000000103c227819 */ /* 0x100fe2000000123d */
[----:B------:R-:W-:Y:S01]  /*8d80*/  HADD2.F32 R39, -RZ, R159.H1_H1 ;  /* 0x3000009fff277230 */ /* 0x000fe20000004100 */
[----:B------:R-:W-:Y:S01]  /*8d90*/  SHF.R.U32.HI R60, RZ, 0x10, R61 ;  /* 0x00000010ff3c7819 */ /* 0x000fe2000001163d */
[----:B------:R-:W-:Y:S02]  /*8da0*/  HADD2.F32 R35, -RZ, R35.H0_H0 ;  /* 0x20000023ff237230 */ /* 0x000fe40000004100 */
[----:B------:R-:W-:Y:S02]  /*8db0*/  HADD2.F32 R15, -RZ, R15.H1_H1 ;  /* 0x3000000fff0f7230 */ /* 0x000fe40000004100 */
[----:B------:R-:W-:-:S02]  /*8dc0*/  HADD2.F32 R60, -RZ, R60.H0_H0 ;  /* 0x2000003cff3c7230 */ /* 0x000fc40000004100 */
[-C--:B------:R-:W-:Y:S01]  /*8dd0*/  FMUL.FTZ R37, R11, R35.reuse ;  /* 0x000000230b257220 */ /* 0x080fe20000410000 */
[C---:B------:R-:W-:Y:S01]  /*8de0*/  FMUL.FTZ R35, R13.reuse, R35 ;  /* 0x000000230d237220 */ /* 0x040fe20000410000 */
[----:B------:R-:W-:Y:S02]  /*8df0*/  HADD2.F32 R194, -RZ, R194.H0_H0 ;  /* 0x200000c2ffc27230 */ /* 0x000fe40000004100 */
[-C--:B------:R-:W-:Y:S01]  /*8e00*/  FFMA.FTZ R13, R13, R60.reuse, -R37 ;  /* 0x0000003c0d0d7223 */ /* 0x080fe20000010825 */
[----:B------:R-:W-:Y:S01]  /*8e10*/  FFMA.FTZ R11, R11, R60, R35 ;  /* 0x0000003c0b0b7223 */ /* 0x000fe20000010023 */
[----:B------:R-:W-:Y:S02]  /*8e20*/  HADD2.F32 R35, -RZ, R193.H1_H1 ;  /* 0x300000c1ff237230 */ /* 0x000fe40000004100 */
[--C-:B------:R-:W-:Y:S01]  /*8e30*/  HADD2.F32 R37, -RZ, R31.reuse.H0_H0 ;  /* 0x2000001fff257230 */ /* 0x100fe20000004100 */
[----:B------:R-:W-:Y:S01]  /*8e40*/  F2FP.F16.F32.PACK_AB R13, R13, R38 ;  /* 0x000000260d0d723e */ /* 0x000fe200000000ff */
[----:B------:R-:W-:Y:S01]  /*8e50*/  HADD2.F32 R31, -RZ, R31.H1_H1 ;  /* 0x3000001fff1f7230 */ /* 0x000fe20000004100 */
[----:B------:R-:W-:Y:S01]  /*8e60*/  F2FP.F16.F32.PACK_AB R29, R11, R29 ;  /* 0x0000001d0b1d723e */ /* 0x000fe200000000ff */
[----:B------:R-:W-:-:S02]  /*8e70*/  HADD2.F32 R42, -RZ, R12.H0_H0 ;  /* 0x2000000cff2a7230 */ /* 0x000fc40000004100 */
[CC--:B------:R-:W-:Y:S01]  /*8e80*/  FMUL.FTZ R41, R37.reuse, R35.reuse ;  /* 0x0000002325297220 */ /* 0x0c0fe20000410000 */
[C---:B------:R-:W-:Y:S01]  /*8e90*/  FMUL.FTZ R35, R40.reuse, R35 ;  /* 0x0000002328237220 */ /* 0x040fe20000410000 */
[----:B------:R-:W-:Y:S02]  /*8ea0*/  HADD2.F32 R182, -RZ, R182.H0_H0 ;  /* 0x200000b6ffb67230 */ /* 0x000fe40000004100 */
[-C--:B------:R-:W-:Y:S01]  /*8eb0*/  FFMA.FTZ R41, R40, R39.reuse, -R41 ;  /* 0x0000002728297223 */ /* 0x080fe20000010829 */
[----:B------:R-:W-:Y:S01]  /*8ec0*/  FFMA.FTZ R35, R37, R39, R35 ;  /* 0x0000002725237223 */ /* 0x000fe20000010023 */
[--C-:B------:R-:W-:Y:S01]  /*8ed0*/  SHF.R.U64 R39, R74, 0x10, R75.reuse ;  /* 0x000000104a277819 */ /* 0x100fe2000000124b */
[----:B------:R-:W-:Y:S01]  /*8ee0*/  HADD2.F32 R72, -RZ, R72.H0_H0 ;  /* 0x20000048ff487230 */ /* 0x000fe20000004100 */
[----:B------:R-:W-:Y:S01]  /*8ef0*/  SHF.R.U32.HI R74, RZ, 0x10, R75 ;  /* 0x00000010ff4a7819 */ /* 0x000fe2000001164b */
[----:B------:R-:W-:Y:S01]  /*8f00*/  HADD2.F32 R12, -RZ, R12.H1_H1 ;  /* 0x3000000cff0c7230 */ /* 0x000fe20000004100 */
[--C-:B------:R-:W-:Y:S01]  /*8f10*/  SHF.R.U64 R37, R62, 0x10, R63.reuse ;  /* 0x000000103e257819 */ /* 0x100fe2000000123f */
[----:B------:R-:W-:Y:S01]  /*8f20*/  HADD2.F32 R34, -RZ, R34.H0_H0 ;  /* 0x20000022ff227230 */ /* 0x000fe20000004100 */
[----:B------:R-:W-:Y:S01]  /*8f30*/  SHF.R.U32.HI R62, RZ, 0x10, R63 ;  /* 0x00000010ff3e7819 */ /* 0x000fe2000001163f */
[----:B------:R-:W-:-:S02]  /*8f40*/  HADD2.F32 R74, -RZ, R74.H0_H0 ;  /* 0x2000004aff4a7230 */ /* 0x000fc40000004100 */
[----:B------:R-:W-:Y:S02]  /*8f50*/  HADD2.F32 R193, -RZ, R193.H0_H0 ;  /* 0x200000c1ffc17230 */ /* 0x000fe40000004100 */
[----:B------:R-:W-:Y:S02]  /*8f60*/  HADD2.F32 R62, -RZ, R62.H0_H0 ;  /* 0x2000003eff3e7230 */ /* 0x000fe40000004100 */
[----:B------:R-:W-:Y:S01]  /*8f70*/  FMUL.FTZ R40, R31, R74 ;  /* 0x0000004a1f287220 */ /* 0x000fe20000410000 */
[----:B------:R-:W-:Y:S02]  /*8f80*/  HADD2.F32 R159, -RZ, R159.H0_H0 ;  /* 0x2000009fff9f7230 */ /* 0x000fe40000004100 */
[----:B------:R-:W-:Y:S02]  /*8f90*/  HADD2.F32 R39, -RZ, R39.H0_H0 ;  /* 0x20000027ff277230 */ /* 0x000fe40000004100 */
[C---:B------:R-:W-:Y:S01]  /*8fa0*/  FFMA.FTZ R40, R15.reuse, R62, -R40 ;  /* 0x0000003e0f287223 */ /* 0x040fe20000010828 */
[----:B------:R-:W-:Y:S01]  /*8fb0*/  FMUL.FTZ R15, R15, R74 ;  /* 0x0000004a0f0f7220 */ /* 0x000fe20000410000 */
[----:B------:R-:W-:-:S03]  /*8fc0*/  HADD2.F32 R37, -RZ, R37.H0_H0 ;  /* 0x20000025ff257230 */ /* 0x000fc60000004100 */
[----:B------:R-:W-:Y:S01]  /*8fd0*/  FFMA.FTZ R15, R31, R62, R15 ;  /* 0x0000003e1f0f7223 */ /* 0x000fe2000001000f */
[--C-:B------:R-:W-:Y:S01]  /*8fe0*/  HADD2.F32 R31, -RZ, R28.reuse.H0_H0 ;  /* 0x2000001cff1f7230 */ /* 0x100fe20000004100 */
[----:B------:R-:W-:Y:S01]  /*8ff0*/  F2FP.F16.F32.PACK_AB R40, R40, R41 ;  /* 0x000000292828723e */ /* 0x000fe200000000ff */
[----:B------:R-:W-:Y:S02]  /*9000*/  HADD2.F32 R28, -RZ, R28.H1_H1 ;  /* 0x3000001cff1c7230 */ /* 0x000fe40000004100 */
[----:B------:R-:W-:Y:S01]  /*9010*/  F2FP.F16.F32.PACK_AB R35, R15, R35 ;  /* 0x000000230f23723e */ /* 0x000fe200000000ff */
[CC--:B------:R-:W-:Y:S01]  /*9020*/  FMUL.FTZ R43, R31.reuse, R194.reuse ;  /* 0x000000c21f2b7220 */ /* 0x0c0fe20000410000 */
[C---:B------:R-:W-:Y:S01]  /*9030*/  FMUL.FTZ R194, R42.reuse, R194 ;  /* 0x000000c22ac27220 */ /* 0x040fe20000410000 */
[----:B------:R-:W-:Y:S02]  /*9040*/  IMAD.MOV.U32 R15, RZ, RZ, R40 ;  /* 0x000000ffff0f7224 */ /* 0x000fe400078e0028 */
[-C--:B------:R-:W-:Y:S01]  /*9050*/  FFMA.FTZ R43, R42, R182.reuse, -R43 ;  /* 0x000000b62a2b7223 */ /* 0x080fe2000001082b */
        /* <DEDUP_REMOVED lines=16> */
[C---:B------:R-:W-:Y:S01]  /*9160*/  FMUL.FTZ R39, R14.reuse, R39 ;  /* 0x000000270e277220 */ /* 0x040fe20000410000 */
[----:B------:R-:W-:Y:S02]  /*9170*/  IMAD.MOV.U32 R28, RZ, RZ, R72 ;  /* 0x000000ffff1c7224 */ /* 0x000fe400078e0048 */
        /* <DEDUP_REMOVED lines=8> */
.L_x_540:
[----:B------:R-:W-:Y:S05]  /*9200*/  BSYNC B2 ;  /* 0x0000000000027941 */ /* 0x000fea0003800000 */
.L_x_539:
[----:B------:R-:W-:-:S04]  /*9210*/  LEA R34, P3, R6, R118, 0x1 ;  /* 0x0000007606227211 */ /* 0x000fc800078608ff */
[----:B------:R-:W-:Y:S02]  /*9220*/  LEA.HI.X R35, R6, R115, R113, 0x1, P3 ;  /* 0x0000007306237211 */ /* 0x000fe400018f0c71 */
[----:B------:R-:W-:-:S03]  /*9230*/  ISETP.GE.AND P3, PT, R36, R135, PT ;  /* 0x000000872400720c */ /* 0x000fc60003f66270 */
[----:B0-----:R0:W-:Y:S10]  /*9240*/  ST.E.128 desc[UR56][R34.64], R12 ;  /* 0x0000000c22007985 */ /* 0x0011f4000c101d38 */
[----:B------:R-:W-:-:S05]  /*9250*/  @!P3 IMAD.WIDE R36, R36, 0x2, R32 ;  /* 0x000000022424b825 */ /* 0x000fca00078e0220 */
[----:B-1----:R0:W-:Y:S02]  /*9260*/  @!P3 ST.E.128 desc[UR56][R36.64], R28 ;  /* 0x0000001c2400b985 */ /* 0x0021e4000c101d38 */
.L_x_538:
[----:B------:R-:W-:Y:S05]  /*9270*/  BSYNC B1 ;  /* 0x0000000000017941 */ /* 0x000fea0003800000 */
.L_x_537:
[----:B------:R-:W-:Y:S01]  /*9280*/  ISETP.NE.AND P3, PT, R26, RZ, PT ;  /* 0x000000ff1a00720c */ /* 0x000fe20003f65270 */
[----:B------:R-:W-:-:S12]  /*9290*/  BSSY B1, `(.L_x_541) ;  /* 0x0000077000017945 */ /* 0x000fd80003800000 */
[----:B------:R-:W-:Y:S05]  /*92a0*/  @!P3 BRA `(.L_x_542) ;  /* 0x0000000400d4b947 */ /* 0x000fea0003800000 */
[----:B---3--:R-:W-:Y:S01]  /*92b0*/  SEL R11, R125, R137, !P1 ;  /* 0x000000897d0b7207 */ /* 0x008fe20004800000 */
[----:B------:R-:W-:Y:S01]  /*92c0*/  BSSY B2, `(.L_x_543) ;  /* 0x0000070000027945 */ /* 0x000fe20003800000 */
[----:B0-----:R-:W-:Y:S02]  /*92d0*/  SHF.R.U32.HI R14, RZ, 0x3, R168 ;  /* 0x00000003ff0e7819 */ /* 0x001fe400000116a8 */
[----:B----4-:R-:W-:Y:S02]  /*92e0*/  SHF.R.S32.HI R12, RZ, 0x1f, R11 ;  /* 0x0000001fff0c7819 */ /* 0x010fe4000001140b */
[----:B------:R-:W-:Y:S02]  /*92f0*/  ISETP.GE.AND P4, PT, R0, R124, PT ;  /* 0x0000007c0000720c */ /* 0x000fe40003f86270 */
[----:B------:R-:W-:Y:S02]  /*9300*/  LEA.HI R11, R12, R11, RZ, 0x4 ;  /* 0x0000000b0c0b7211 */ /* 0x000fe400078f20ff */
[----:B------:R-:W-:-:S02]  /*9310*/  LEA R34, P3, R7, R118, 0x1 ;  /* 0x0000007607227211 */ /* 0x000fc400078608ff */
[----:B------:R-:W-:Y:S02]  /*9320*/  LEA.HI.SX32 R11, R11, R120, 0x1c ;  /* 0x000000780b0b7211 */ /* 0x000fe400078fe2ff */
[----:B------:R-:W-:Y:S02]  /*9330*/  LEA.HI.X R35, R7, R115, R112, 0x1, P3 ;  /* 0x0000007307237211 */ /* 0x000fe400018f0c70 */
[----:B------:R-:W-:Y:S01]  /*9340*/  SHF.R.S32.HI R12, RZ, 0x1f, R11 ;  /* 0x0000001fff0c7819 */ /* 0x000fe2000001140b */
[----:B------:R-:W-:-:S03]  /*9350*/  IMAD.SHL.U32 R36, R11, 0x8, RZ ;  /* 0x000000080b247824 */ /* 0x000fc600078e00ff */
[----:B------:R-:W-:Y:S02]  /*9360*/  LEA.HI R12, R12, R11, RZ, 0x3 ;  /* 0x0000000b0c0c7211 */ /* 0x000fe400078f18ff */
[----:B------:R-:W-:Y:S02]  /*9370*/  LOP3.LUT R11, R168, 0x38, R36, 0xf8, !PT ;  /* 0x00000038a80b7812 */ /* 0x000fe400078ef824 */
[----:B------:R-:W-:Y:S02]  /*9380*/  SHF.R.S32.HI R13, RZ, 0x3, R12 ;  /* 0x00000003ff0d7819 */ /* 0x000fe4000001140c */
[----:B------:R-:W-:Y:S02]  /*9390*/  LOP3.LUT R11, R11, R14, RZ, 0x3c, !PT ;  /* 0x0000000e0b0b7212 */ /* 0x000fe400078e3cff */
[----:B------:R-:W-:Y:S01]  /*93a0*/  ISETP.GE.AND P3, PT, R36, R135, PT ;  /* 0x000000872400720c */ /* 0x000fe20003f66270 */
[----:B------:R-:W-:-:S04]  /*93b0*/  IMAD R12, R13, 0x1800, R180 ;  /* 0x000018000d0c7824 */ /* 0x000fc800078e02b4 */
[----:B------:R-:W-:Y:S02]  /*93c0*/  IMAD.IADD R11, R12, 0x1, R11 ;  /* 0x000000010c0b7824 */ /* 0x000fe400078e020b */
[C---:B------:R-:W-:Y:S02]  /*93d0*/  IMAD R12, R18.reuse, 0x4800, R134 ;  /* 0x00004800120c7824 */ /* 0x040fe400078e0286 */
[----:B------:R-:W-:-:S03]  /*93e0*/  IMAD R28, R18, 0x4800, R11 ;  /* 0x00004800121c7824 */ /* 0x000fc600078e020b */
[----:B------:R-:W-:Y:S01]  /*93f0*/  LEA R12, R12, R2, 0x1 ;  /* 0x000000020c0c7211 */ /* 0x000fe200078e08ff */
[----:B------:R-:W-:-:S05]  /*9400*/  IMAD R28, R28, 0x2, R2 ;  /* 0x000000021c1c7824 */ /* 0x000fca00078e0202 */
[----:B------:R-:W0:Y:S04]  /*9410*/  LDS.128 R12, [R12+0x18400] ;  /* 0x018400000c0c7984 */ /* 0x000e280000000c00 */
[----:B------:R-:W1:Y:S01]  /*9420*/  LDS.128 R28, [R28+0x18400] ;  /* 0x018400001c1c7984 */ /* 0x000e620000000c00 */
[----:B------:R-:W-:Y:S05]  /*9430*/  @P4 BRA `(.L_x_544) ;  /* 0x0000000400604947 */ /* 0x000fea0003800000 */
[----:B0-----:R-:W-:Y:S01]  /*9440*/  IMAD.MOV.U32 R11, RZ, RZ, R13 ;  /* 0x000000ffff0b7224 */ /* 0x001fe200078e000d */
[----:B------:R-:W-:Y:S01]  /*9450*/  SHF.R.U64 R68, R68, 0x10, R69 ;  /* 0x0000001044447819 */ /* 0x000fe20000001245 */
[----:B------:R-:W-:Y:S01]  /*9460*/  HADD2.F32 R39, -RZ, R158.H1_H1 ;  /* 0x3000009eff277230 */ /* 0x000fe20000004100 */
[----:B------:R-:W-:Y:S01]  /*9470*/  SHF.R.U64 R56, R56, 0x10, R57 ;  /* 0x0000001038387819 */ /* 0x000fe20000001239 */
[----:B-1----:R-:W-:Y:S01]  /*9480*/  HADD2.F32 R37, -RZ, R29.H0_H0 ;  /* 0x2000001dff257230 */ /* 0x002fe20000004100 */
[----:B------:R-:W-:Y:S01]  /*9490*/  SHF.R.U64 R70, R70, 0x10, R71 ;  /* 0x0000001046467819 */ /* 0x000fe20000001247 */
[----:B------:R-:W-:Y:S01]  /*94a0*/  HADD2.F32 R38, -RZ, R11.H0_H0 ;  /* 0x2000000bff267230 */ /* 0x000fe20000004100 */
[----:B------:R-:W-:Y:S01]  /*94b0*/  SHF.R.U64 R58, R58, 0x10, R59 ;  /* 0x000000103a3a7819 */ /* 0x000fe2000000123b */
[----:B------:R-:W-:Y:S02]  /*94c0*/  HADD2.F32 R13, -RZ, R150.H1_H1 ;  /* 0x30000096ff0d7230 */ /* 0x000fe40000004100 */
[----:B------:R-:W-:Y:S01]  /*94d0*/  FMUL.FTZ R40, R37, R39 ;  /* 0x0000002725287220 */ /* 0x000fe20000410000 */
[----:B------:R-:W-:-:S02]  /*94e0*/  HADD2.F32 R158, -RZ, R158.H0_H0 ;  /* 0x2000009eff9e7230 */ /* 0x000fc40000004100 */
[C---:B------:R-:W-:Y:S01]  /*94f0*/  FMUL.FTZ R39, R38.reuse, R39 ;  /* 0x0000002726277220 */ /* 0x040fe20000410000 */
[----:B------:R-:W-:Y:S02]  /*9500*/  HADD2.F32 R150, -RZ, R150.H0_H0 ;  /* 0x20000096ff967230 */ /* 0x000fe40000004100 */
[-C--:B------:R-:W-:Y:S01]  /*9510*/  FFMA.FTZ R38, R38, R13.reuse, -R40 ;  /* 0x0000000d26267223 */ /* 0x080fe20000010828 */
[----:B------:R-:W-:Y:S01]  /*9520*/  SHF.R.U32.HI R40, RZ, 0x10, R57 ;  /* 0x00000010ff287819 */ /* 0x000fe20000011639 */
[----:B------:R-:W-:Y:S01]  /*9530*/  FFMA.FTZ R37, R37, R13, R39 ;  /* 0x0000000d25257223 */ /* 0x000fe20000010027 */
[----:B------:R-:W-:Y:S01]  /*9540*/  SHF.R.U32.HI R39, RZ, 0x10, R69 ;  /* 0x00000010ff277819 */ /* 0x000fe20000011645 */
[----:B------:R-:W-:Y:S02]  /*9550*/  HADD2.F32 R13, -RZ, R29.H1_H1 ;  /* 0x3000001dff0d7230 */ /* 0x000fe40000004100 */
[----:B------:R-:W-:Y:S02]  /*9560*/  HADD2.F32 R68, -RZ, R68.H0_H0 ;  /* 0x20000044ff447230 */ /* 0x000fe40000004100 */
[----:B------:R-:W-:-:S02]  /*9570*/  HADD2.F32 R29, -RZ, R39.H0_H0 ;  /* 0x20000027ff1d7230 */ /* 0x000fc40000004100 */
[----:B------:R-:W-:Y:S02]  /*9580*/  HADD2.F32 R39, -RZ, R11.H1_H1 ;  /* 0x3000000bff277230 */ /* 0x000fe40000004100 */
[----:B------:R-:W-:Y:S02]  /*9590*/  HADD2.F32 R11, -RZ, R40.H0_H0 ;  /* 0x20000028ff0b7230 */ /* 0x000fe40000004100 */
[-C--:B------:R-:W-:Y:S01]  /*95a0*/  FMUL.FTZ R40, R13, R29.reuse ;  /* 0x0000001d0d287220 */ /* 0x080fe20000410000 */
[----:B------:R-:W-:Y:S02]  /*95b0*/  HADD2.F32 R56, -RZ, R56.H0_H0 ;  /* 0x20000038ff387230 */ /* 0x000fe40000004100 */
[C---:B------:R-:W-:Y:S01]  /*95c0*/  FMUL.FTZ R41, R39.reuse, R29 ;  /* 0x0000001d27297220 */ /* 0x040fe20000410000 */
[----:B------:R-:W-:Y:S02]  /*95d0*/  HADD2.F32 R70, -RZ, R70.H0_H0 ;  /* 0x20000046ff467230 */ /* 0x000fe40000004100 */
[----:B------:R-:W-:Y:S01]  /*95e0*/  FFMA.FTZ R29, R39, R11, -R40 ;  /* 0x0000000b271d7223 */ /* 0x000fe20000010828 */
[----:B------:R-:W-:-:S02]  /*95f0*/  HADD2.F32 R40, -RZ, R151.H1_H1 ;  /* 0x30000097ff287230 */ /* 0x000fc40000004100 */
[----:B------:R-:W-:Y:S01]  /*9600*/  FFMA.FTZ R11, R13, R11, R41 ;  /* 0x0000000b0d0b7223 */ /* 0x000fe20000010029 */
[----:B------:R-:W-:Y:S01]  /*9610*/  MOV R13, R15 ;  /* 0x0000000f000d7202 */ /* 0x000fe20000000f00 */
[----:B------:R-:W-:Y:S01]  /*9620*/  HADD2.F32 R15, -RZ, R31.H0_H0 ;  /* 0x2000001fff0f7230 */ /* 0x000fe20000004100 */
[----:B------:R-:W-:Y:S01]  /*9630*/  F2FP.F16.F32.PACK_AB R29, R29, R38 ;  /* 0x000000261d1d723e */ /* 0x000fe200000000ff */
[----:B------:R-:W-:Y:S01]  /*9640*/  HADD2.F32 R41, -RZ, R149.H1_H1 ;  /* 0x30000095ff297230 */ /* 0x000fe20000004100 */
[----:B------:R-:W-:Y:S01]  /*9650*/  F2FP.F16.F32.PACK_AB R11, R11, R37 ;  /* 0x000000250b0b723e */ /* 0x000fe200000000ff */
[--C-:B------:R-:W-:Y:S02]  /*9660*/  HADD2.F32 R39, -RZ, R13.reuse.H0_H0 ;  /* 0x2000000dff277230 */ /* 0x100fe40000004100 */
[----:B------:R-:W-:Y:S01]  /*9670*/  FMUL.FTZ R42, R15, R40 ;  /* 0x000000280f2a7220 */ /* 0x000fe20000410000 */
[----:B------:R-:W-:Y:S02]  /*9680*/  HADD2.F32 R13, -RZ, R13.H1_H1 ;  /* 0x3000000dff0d7230 */ /* 0x000fe40000004100 */
[----:B------:R-:W-:-:S02]  /*9690*/  HADD2.F32 R151, -RZ, R151.H0_H0 ;  /* 0x20000097ff977230 */ /* 0x000fc40000004100 */
[C---:B------:R-:W-:Y:S01]  /*96a0*/  FMUL.FTZ R40, R39.reuse, R40 ;  /* 0x0000002827287220 */ /* 0x040fe20000410000 */
[-C--:B------:R-:W-:Y:S01]  /*96b0*/  FFMA.FTZ R42, R39, R41.reuse, -R42 ;  /* 0x00000029272a7223 */ /* 0x080fe2000001082a */
[----:B------:R-:W-:Y:S01]  /*96c0*/  SHF.R.U32.HI R39, RZ, 0x10, R71 ;  /* 0x00000010ff277819 */ /* 0x000fe20000011647 */
[----:B------:R-:W-:Y:S02]  /*96d0*/  HADD2.F32 R149, -RZ, R149.H0_H0 ;  /* 0x20000095ff957230 */ /* 0x000fe40000004100 */
[----:B------:R-:W-:Y:S01]  /*96e0*/  FFMA.FTZ R40, R15, R41, R40 ;  /* 0x000000290f287223 */ /* 0x000fe20000010028 */
[----:B------:R-:W-:Y:S02]  /*96f0*/  HADD2.F32 R15, -RZ, R31.H1_H1 ;  /* 0x3000001fff0f7230 */ /* 0x000fe40000004100 */
[----:B------:R-:W-:Y:S01]  /*9700*/  HADD2.F32 R31, -RZ, R39.H0_H0 ;  /* 0x20000027ff1f7230 */ /* 0x000fe20000004100 */
[----:B------:R-:W-:Y:S01]  /*9710*/  SHF.R.U32.HI R39, RZ, 0x10, R59 ;  /* 0x00000010ff277819 */ /* 0x000fe2000001163b */
[----:B------:R-:W-:-:S03]  /*9720*/  HADD2.F32 R58, -RZ, R58.H0_H0 ;  /* 0x2000003aff3a7230 */ /* 0x000fc60000004100 */
[-C--:B------:R-:W-:Y:S01]  /*9730*/  FMUL.FTZ R41, R15, R31.reuse ;  /* 0x0000001f0f297220 */ /* 0x080fe20000410000 */
[----:B------:R-:W-:Y:S02]  /*9740*/  HADD2.F32 R39, -RZ, R39.H0_H0 ;  /* 0x20000027ff277230 */ /* 0x000fe40000004100 */
[----:B------:R-:W-:-:S03]  /*9750*/  FMUL.FTZ R31, R13, R31 ;  /* 0x0000001f0d1f7220 */ /* 0x000fc60000410000 */
[-C--:B------:R-:W-:Y:S01]  /*9760*/  FFMA.FTZ R41, R13, R39.reuse, -R41 ;  /* 0x000000270d297223 */ /* 0x080fe20000010829 */
[----:B------:R-:W-:Y:S01]  /*9770*/  FFMA.FTZ R31, R15, R39, R31 ;  /* 0x000000270f1f7223 */ /* 0x000fe2000001001f */
[----:B------:R-:W-:Y:S02]  /*9780*/  HADD2.F32 R13, -RZ, R28.H0_H0 ;  /* 0x2000001cff0d7230 */ /* 0x000fe40000004100 */
[----:B------:R-:W-:Y:S02]  /*9790*/  HADD2.F32 R15, -RZ, R12.H0_H0 ;  /* 0x2000000cff0f7230 */ /* 0x000fe40000004100 */
[----:B------:R-:W-:Y:S02]  /*97a0*/  HADD2.F32 R28, -RZ, R28.H1_H1 ;  /* 0x3000001cff1c7230 */ /* 0x000fe40000004100 */
[-C--:B------:R-:W-:Y:S01]  /*97b0*/  FMUL.FTZ R39, R13, R158.reuse ;  /* 0x0000009e0d277220 */ /* 0x080fe20000410000 */
[----:B------:R-:W-:Y:S02]  /*97c0*/  HADD2.F32 R12, -RZ, R12.H1_H1 ;  /* 0x3000000cff0c7230 */ /* 0x000fe40000004100 */
[----:B------:R-:W-:Y:S01]  /*97d0*/  FMUL.FTZ R158, R15, R158 ;  /* 0x0000009e0f9e7220 */ /* 0x000fe20000410000 */
[----:B------:R-:W-:Y:S01]  /*97e0*/  F2FP.F16.F32.PACK_AB R31, R31, R40 ;  /* 0x000000281f1f723e */ /* 0x000fe200000000ff */
[----:B------:R-:W-:Y:S01]  /*97f0*/  FFMA.FTZ R39, R15, R150, -R39 ;  /* 0x000000960f277223 */ /* 0x000fe20000010827 */
[----:B------:R-:W-:-:S02]  /*9800*/  HADD2.F32 R15, -RZ, R14.H0_H0 ;  /* 0x2000000eff0f7230 */ /* 0x000fc40000004100 */
[----:B------:R-:W-:Y:S01]  /*9810*/  FFMA.FTZ R158, R13, R150, R158 ;  /* 0x000000960d9e7223 */ /* 0x000fe2000001009e */
[-C--:B------:R-:W-:Y:S01]  /*9820*/  FMUL.FTZ R13, R28, R68.reuse ;  /* 0x000000441c0d7220 */ /* 0x080fe20000410000 */
[C---:B------:R-:W-:Y:S01]  /*9830*/  FMUL.FTZ R68, R12.reuse, R68 ;  /* 0x000000440c447220 */ /* 0x040fe20000410000 */
[----:B------:R-:W-:Y:S02]  /*9840*/  HADD2.F32 R14, -RZ, R14.H1_H1 ;  /* 0x3000000eff0e7230 */ /* 0x000fe40000004100 */
[-C--:B------:R-:W-:Y:S01]  /*9850*/  FFMA.FTZ R13, R12, R56.reuse, -R13 ;  /* 0x000000380c0d7223 */ /* 0x080fe2000001080d */
[--C-:B------:R-:W-:Y:S02]  /*9860*/  HADD2.F32 R12, -RZ, R30.reuse.H0_H0 ;  /* 0x2000001eff0c7230 */ /* 0x100fe40000004100 */
[----:B------:R-:W-:Y:S01]  /*9870*/  FFMA.FTZ R68, R28, R56, R68 ;  /* 0x000000381c447223 */ /* 0x000fe20000010044 */
[----:B------:R-:W-:Y:S02]  /*9880*/  HADD2.F32 R30, -RZ, R30.H1_H1 ;  /* 0x3000001eff1e7230 */ /* 0x000fe40000004100 */
[-C--:B------:R-:W-:Y:S01]  /*9890*/  FMUL.FTZ R28, R12, R151.reuse ;  /* 0x000000970c1c7220 */ /* 0x080fe20000410000 */
[----:B------:R-:W-:Y:S01]  /*98a0*/  FMUL.FTZ R151, R15, R151 ;  /* 0x000000970f977220 */ /* 0x000fe20000410000 */
[----:B------:R-:W-:-:S02]  /*98b0*/  F2FP.F16.F32.PACK_AB R68, R68, R158 ;  /* 0x0000009e4444723e */ /* 0x000fc400000000ff */
[-C--:B------:R-:W-:Y:S01]  /*98c0*/  FFMA.FTZ R28, R15, R149.reuse, -R28 ;  /* 0x000000950f1c7223 */ /* 0x080fe2000001081c */
[----:B------:R-:W-:Y:S01]  /*98d0*/  FFMA.FTZ R151, R12, R149, R151 ;  /* 0x000000950c977223 */ /* 0x000fe20000010097 */
[-C--:B------:R-:W-:Y:S01]  /*98e0*/  FMUL.FTZ R12, R30, R70.reuse ;  /* 0x000000461e0c7220 */ /* 0x080fe20000410000 */
[C---:B------:R-:W-:Y:S01]  /*98f0*/  FMUL.FTZ R70, R14.reuse, R70 ;  /* 0x000000460e467220 */ /* 0x040fe20000410000 */
[----:B------:R-:W-:Y:S02]  /*9900*/  F2FP.F16.F32.PACK_AB R15, R41, R42 ;  /* 0x0000002a290f723e */ /* 0x000fe400000000ff */
[-C--:B------:R-:W-:Y:S01]  /*9910*/  FFMA.FTZ R12, R14, R58.reuse, -R12 ;  /* 0x0000003a0e0c7223 */ /* 0x080fe2000001080c */
[----:B------:R-:W-:Y:S01]  /*9920*/  FFMA.FTZ R70, R30, R58, R70 ;  /* 0x0000003a1e467223 */ /* 0x000fe20000010046 */
[----:B------:R-:W-:Y:S01]  /*9930*/  F2FP.F16.F32.PACK_AB R14, R13, R39 ;  /* 0x000000270d0e723e */ /* 0x000fe200000000ff */
[----:B------:R-:W-:Y:S02]  /*9940*/  IMAD.MOV.U32 R13, RZ, RZ, R29 ;  /* 0x000000ffff0d7224 */ /* 0x000fe400078e001d */
[----:B------:R-:W-:Y:S01]  /*9950*/  F2FP.F16.F32.PACK_AB R30, R12, R28 ;  /* 0x0000001c0c1e723e */ /* 0x000fe200000000ff */
[----:B------:R-:W-:Y:S01]  /*9960*/  IMAD.MOV.U32 R29, RZ, RZ, R11 ;  /* 0x000000ffff1d7224 */ /* 0x000fe200078e000b */
[----:B------:R-:W-:Y:S01]  /*9970*/  F2FP.F16.F32.PACK_AB R70, R70, R151 ;  /* 0x000000974646723e */ /* 0x000fe200000000ff */
[----:B------:R-:W-:Y:S01]  /*9980*/  IMAD.MOV.U32 R12, RZ, RZ, R14 ;  /* 0x000000ffff0c7224 */ /* 0x000fe200078e000e */
[----:B------:R-:W-:Y:S01]  /*9990*/  MOV R28, R68 ;  /* 0x00000044001c7202 */ /* 0x000fe20000000f00 */
[----:B------:R-:W-:Y:S01]  /*99a0*/  IMAD.MOV.U32 R14, RZ, RZ, R30 ;  /* 0x000000ffff0e7224 */ /* 0x000fe200078e001e */
[----:B------:R-:W-:-:S07]  /*99b0*/  MOV R30, R70 ;  /* 0x00000046001e7202 */ /* 0x000fce0000000f00 */
.L_x_544:
[----:B------:R-:W-:Y:S05]  /*99c0*/  BSYNC B2 ;  /* 0x0000000000027941 */ /* 0x000fea0003800000 */
.L_x_543:
[----:B------:R-:W-:Y:S01]  /*99d0*/  @!P3 IMAD.WIDE R36, R36, 0x2, R32 ;  /* 0x000000022424b825 */ /* 0x000fe200078e0220 */
[----:B0-----:R2:W-:Y:S04]  /*99e0*/  ST.E.128 desc[UR56][R34.64], R12 ;  /* 0x0000000c22007985 */ /* 0x0015e8000c101d38 */
[----:B-1----:R2:W-:Y:S02]  /*99f0*/  @!P3 ST.E.128 desc[UR56][R36.64], R28 ;  /* 0x0000001c2400b985 */ /* 0x0025e4000c101d38 */
.L_x_542:
[----:B------:R-:W-:Y:S05]  /*9a00*/  BSYNC B1 ;  /* 0x0000000000017941 */ /* 0x000fea0003800000 */
.L_x_541:
[----:B------:R-:W-:-:S13]  /*9a10*/  ISETP.NE.AND P3, PT, R27, RZ, PT ;  /* 0x000000ff1b00720c */ /* 0x000fda0003f65270 */
[----:B------:R-:W-:Y:S05]  /*9a20*/  @!P3 BRA `(.L_x_493) ;  /* 0x0000000c00a0b947 */ /* 0x000fea0003800000 */
[----:B---3--:R-:W3:Y:S01]  /*9a30*/  LDL R11, [R1+0x38] ;  /* 0x00003800010b7983 */ /* 0x008ee20000100800 */
[----:B0-2---:R-:W-:Y:S01]  /*9a40*/  SHF.R.U32.HI R14, RZ, 0x3, R168 ;  /* 0x00000003ff0e7819 */ /* 0x005fe200000116a8 */
[----:B------:R-:W-:Y:S01]  /*9a50*/  BSSY B1, `(.L_x_545) ;  /* 0x000006c000017945 */ /* 0x000fe20003800000 */
[----:B------:R-:W-:-:S04]  /*9a60*/  LEA R34, P3, R8, R118, 0x1 ;  /* 0x0000007608227211 */ /* 0x000fc800078608ff */
[----:B------:R-:W-:Y:S02]  /*9a70*/  LEA.HI.X R35, R8, R115, R111, 0x1, P3 ;  /* 0x0000007308237211 */ /* 0x000fe400018f0c6f */
[----:B------:R-:W-:Y:S02]  /*9a80*/  ISETP.GE.AND P3, PT, R3, R124, PT ;  /* 0x0000007c0300720c */ /* 0x000fe40003f66270 */
[----:B---3--:R-:W-:-:S04]  /*9a90*/  LOP3.LUT P4, RZ, R11, 0x1, RZ, 0xc0, !PT ;  /* 0x000000010bff7812 */ /* 0x008fc8000788c0ff */
[----:B------:R-:W-:-:S04]  /*9aa0*/  SEL R137, R125, R137, !P4 ;  /* 0x000000897d897207 */ /* 0x000fc80006000000 */
[----:B----4-:R-:W-:-:S04]  /*9ab0*/  SHF.R.S32.HI R12, RZ, 0x1f, R137 ;  /* 0x0000001fff0c7819 */ /* 0x010fc80000011489 */
        /* <DEDUP_REMOVED lines=17> */
[----:B------:R-:W-:Y:S01]  /*9bd0*/  SHF.R.U64 R37, R64, 0x10, R65 ;  /* 0x0000001040257819 */ /* 0x000fe20000001241 */
[----:B-1----:R-:W-:Y:S01]  /*9be0*/  IMAD.MOV.U32 R40, RZ, RZ, R29 ;  /* 0x000000ffff287224 */ /* 0x002fe200078e001d */
[----:B------:R-:W-:Y:S01]  /*9bf0*/  SHF.R.U32.HI R64, RZ, 0x10, R65 ;  /* 0x00000010ff407819 */ /* 0x000fe20000011641 */
[----:B------:R-:W-:Y:S01]  /*9c00*/  HADD2.F32 R46, -RZ, R148.H1_H1 ;  /* 0x30000094ff2e7230 */ /* 0x000fe20000004100 */
[--C-:B------:R-:W-:Y:S01]  /*9c10*/  SHF.R.U64 R36, R52, 0x10, R53.reuse ;  /* 0x0000001034247819 */ /* 0x100fe20000001235 */
[----:B0-----:R-:W-:Y:S01]  /*9c20*/  HADD2.F32 R42, -RZ, R13.H1_H1 ;  /* 0x3000000dff2a7230 */ /* 0x001fe20000004100 */
[----:B------:R-:W-:Y:S01]  /*9c30*/  SHF.R.U32.HI R52, RZ, 0x10, R53 ;  /* 0x00000010ff347819 */ /* 0x000fe20000011635 */
[--C-:B------:R-:W-:Y:S01]  /*9c40*/  HADD2.F32 R41, -RZ, R40.reuse.H0_H0 ;  /* 0x20000028ff297230 */ /* 0x100fe20000004100 */
[----:B------:R-:W-:Y:S01]  /*9c50*/  MOV R29, R15 ;  /* 0x0000000f001d7202 */ /* 0x000fe20000000f00 */
[----:B------:R-:W-:Y:S01]  /*9c60*/  HADD2.F32 R40, -RZ, R40.H1_H1 ;  /* 0x30000028ff287230 */ /* 0x000fe20000004100 */
[----:B------:R-:W-:Y:S01]  /*9c70*/  SHF.R.U64 R39, R66, 0x10, R67 ;  /* 0x0000001042277819 */ /* 0x000fe20000001243 */
[----:B------:R-:W-:-:S02]  /*9c80*/  HADD2.F32 R45, -RZ, R64.H0_H0 ;  /* 0x20000040ff2d7230 */ /* 0x000fc40000004100 */
[-C--:B------:R-:W-:Y:S01]  /*9c90*/  FMUL.FTZ R48, R41, R46.reuse ;  /* 0x0000002e29307220 */ /* 0x080fe20000410000 */
[----:B------:R-:W-:Y:S01]  /*9ca0*/  HADD2.F32 R15, -RZ, R13.H0_H0 ;  /* 0x2000000dff0f7230 */ /* 0x000fe20000004100 */
[----:B------:R-:W-:Y:S01]  /*9cb0*/  SHF.R.U32.HI R66, RZ, 0x10, R67 ;  /* 0x00000010ff427819 */ /* 0x000fe20000011643 */
[----:B------:R-:W-:Y:S02]  /*9cc0*/  HADD2.F32 R44, -RZ, R144.H1_H1 ;  /* 0x30000090ff2c7230 */ /* 0x000fe40000004100 */
[-C--:B------:R-:W-:Y:S01]  /*9cd0*/  FMUL.FTZ R47, R40, R45.reuse ;  /* 0x0000002d282f7220 */ /* 0x080fe20000410000 */
[----:B------:R-:W-:Y:S02]  /*9ce0*/  HADD2.F32 R43, -RZ, R52.H0_H0 ;  /* 0x20000034ff2b7230 */ /* 0x000fe40000004100 */
[C---:B------:R-:W-:Y:S01]  /*9cf0*/  FMUL.FTZ R46, R15.reuse, R46 ;  /* 0x0000002e0f2e7220 */ /* 0x040fe20000410000 */
[----:B------:R-:W-:Y:S01]  /*9d00*/  FMUL.FTZ R45, R42, R45 ;  /* 0x0000002d2a2d7220 */ /* 0x000fe20000410000 */
[----:B------:R-:W-:Y:S01]  /*9d10*/  SHF.R.U64 R38, R54, 0x10, R55 ;  /* 0x0000001036267819 */ /* 0x000fe20000001237 */
[-C--:B------:R-:W-:Y:S01]  /*9d20*/  FFMA.FTZ R15, R15, R44.reuse, -R48 ;  /* 0x0000002c0f0f7223 */ /* 0x080fe20000010830 */
[----:B------:R-:W-:Y:S01]  /*9d30*/  FFMA.FTZ R13, R41, R44, R46 ;  /* 0x0000002c290d7223 */ /* 0x000fe2000001002e */
[----:B------:R-:W-:Y:S01]  /*9d40*/  FFMA.FTZ R40, R40, R43, R45 ;  /* 0x0000002b28287223 */ /* 0x000fe2000001002d */
[----:B------:R-:W-:Y:S01]  /*9d50*/  SHF.R.U32.HI R54, RZ, 0x10, R55 ;  /* 0x00000010ff367819 */ /* 0x000fe20000011637 */
[----:B------:R-:W-:-:S02]  /*9d60*/  HADD2.F32 R46, -RZ, R31.H1_H1 ;  /* 0x3000001fff2e7230 */ /* 0x000fc40000004100 */
[----:B------:R-:W-:Y:S01]  /*9d70*/  FFMA.FTZ R42, R42, R43, -R47 ;  /* 0x0000002b2a2a7223 */ /* 0x000fe2000001082f */
[----:B------:R-:W-:Y:S02]  /*9d80*/  HADD2.F32 R45, -RZ, R66.H0_H0 ;  /* 0x20000042ff2d7230 */ /* 0x000fe40000004100 */
[----:B------:R-:W-:Y:S02]  /*9d90*/  HADD2.F32 R50, -RZ, R147.H1_H1 ;  /* 0x30000093ff327230 */ /* 0x000fe40000004100 */
[----:B------:R-:W-:Y:S02]  /*9da0*/  HADD2.F32 R41, -RZ, R31.H0_H0 ;  /* 0x2000001fff297230 */ /* 0x000fe40000004100 */
[----:B------:R-:W-:Y:S01]  /*9db0*/  FMUL.FTZ R47, R46, R45 ;  /* 0x0000002d2e2f7220 */ /* 0x000fe20000410000 */
[--C-:B------:R-:W-:Y:S01]  /*9dc0*/  HADD2.F32 R44, -RZ, R29.reuse.H1_H1 ;  /* 0x3000001dff2c7230 */ /* 0x100fe20000004100 */
[----:B------:R-:W-:Y:S01]  /*9dd0*/  F2FP.F16.F32.PACK_AB R15, R42, R15 ;  /* 0x0000000f2a0f723e */ /* 0x000fe200000000ff */
[----:B------:R-:W-:-:S02]  /*9de0*/  HADD2.F32 R31, -RZ, R29.H0_H0 ;  /* 0x2000001dff1f7230 */ /* 0x000fc40000004100 */
[-C--:B------:R-:W-:Y:S01]  /*9df0*/  FMUL.FTZ R52, R41, R50.reuse ;  /* 0x0000003229347220 */ /* 0x080fe20000410000 */
[----:B------:R-:W-:Y:S02]  /*9e00*/  HADD2.F32 R48, -RZ, R146.H1_H1 ;  /* 0x30000092ff307230 */ /* 0x000fe40000004100 */
[----:B------:R-:W-:Y:S01]  /*9e10*/  FMUL.FTZ R45, R44, R45 ;  /* 0x0000002d2c2d7220 */ /* 0x000fe20000410000 */
[----:B------:R-:W-:Y:S02]  /*9e20*/  HADD2.F32 R43, -RZ, R54.H0_H0 ;  /* 0x20000036ff2b7230 */ /* 0x000fe40000004100 */
[C---:B------:R-:W-:Y:S01]  /*9e30*/  FMUL.FTZ R50, R31.reuse, R50 ;  /* 0x000000321f327220 */ /* 0x040fe20000410000 */
[----:B------:R-:W-:Y:S02]  /*9e40*/  HADD2.F32 R148, -RZ, R148.H0_H0 ;  /* 0x20000094ff947230 */ /* 0x000fe40000004100 */
[----:B------:R-:W-:Y:S01]  /*9e50*/  FFMA.FTZ R29, R31, R48, -R52 ;  /* 0x000000301f1d7223 */ /* 0x000fe20000010834 */
[----:B------:R-:W-:-:S02]  /*9e60*/  HADD2.F32 R146, -RZ, R146.H0_H0 ;  /* 0x20000092ff927230 */ /* 0x000fc40000004100 */
[-C--:B------:R-:W-:Y:S01]  /*9e70*/  FFMA.FTZ R44, R44, R43.reuse, -R47 ;  /* 0x0000002b2c2c7223 */ /* 0x080fe2000001082f */
[----:B------:R-:W-:Y:S01]  /*9e80*/  FFMA.FTZ R46, R46, R43, R45 ;  /* 0x0000002b2e2e7223 */ /* 0x000fe2000001002d */
[----:B------:R-:W-:Y:S01]  /*9e90*/  FFMA.FTZ R31, R41, R48, R50 ;  /* 0x00000030291f7223 */ /* 0x000fe20000010032 */
[--C-:B------:R-:W-:Y:S02]  /*9ea0*/  HADD2.F32 R43, -RZ, R28.reuse.H0_H0 ;  /* 0x2000001cff2b7230 */ /* 0x100fe40000004100 */
[----:B------:R-:W-:Y:S01]  /*9eb0*/  HADD2.F32 R48, -RZ, R37.H0_H0 ;  /* 0x20000025ff307230 */ /* 0x000fe20000004100 */
[----:B------:R-:W-:Y:S01]  /*9ec0*/  F2FP.F16.F32.PACK_AB R44, R44, R29 ;  /* 0x0000001d2c2c723e */ /* 0x000fe200000000ff */
[----:B------:R-:W-:Y:S01]  /*9ed0*/  HADD2.F32 R45, -RZ, R28.H1_H1 ;  /* 0x3000001cff2d7230 */ /* 0x000fe20000004100 */
[----:B------:R-:W-:Y:S01]  /*9ee0*/  F2FP.F16.F32.PACK_AB R29, R40, R13 ;  /* 0x0000000d281d723e */ /* 0x000fe200000000ff */
[--C-:B------:R-:W-:Y:S01]  /*9ef0*/  HADD2.F32 R41, -RZ, R12.reuse.H1_H1 ;  /* 0x3000000cff297230 */ /* 0x100fe20000004100 */
[----:B------:R-:W-:Y:S01]  /*9f00*/  F2FP.F16.F32.PACK_AB R31, R46, R31 ;  /* 0x0000001f2e1f723e */ /* 0x000fe200000000ff */
[----:B------:R-:W-:-:S02]  /*9f10*/  HADD2.F32 R37, -RZ, R12.H0_H0 ;  /* 0x2000000cff257230 */ /* 0x000fc40000004100 */
[----:B------:R-:W-:Y:S01]  /*9f20*/  FMUL.FTZ R12, R43, R148 ;  /* 0x000000942b0c7220 */ /* 0x000fe20000410000 */
[----:B------:R-:W-:Y:S02]  /*9f30*/  HADD2.F32 R36, -RZ, R36.H0_H0 ;  /* 0x20000024ff247230 */ /* 0x000fe40000004100 */
[-C--:B------:R-:W-:Y:S01]  /*9f40*/  FMUL.FTZ R50, R45, R48.reuse ;  /* 0x000000302d327220 */ /* 0x080fe20000410000 */
[----:B------:R-:W-:Y:S01]  /*9f50*/  FMUL.FTZ R48, R41, R48 ;  /* 0x0000003029307220 */ /* 0x000fe20000410000 */
[C---:B------:R-:W-:Y:S01]  /*9f60*/  FMUL.FTZ R28, R37.reuse, R148 ;  /* 0x00000094251c7220 */ /* 0x040fe20000410000 */
[----:B------:R-:W-:Y:S01]  /*9f70*/  FFMA.FTZ R12, R37, R146, -R12 ;  /* 0x00000092250c7223 */ /* 0x000fe2000001080c */
[-C--:B------:R-:W-:Y:S01]  /*9f80*/  FFMA.FTZ R37, R41, R36.reuse, -R50 ;  /* 0x0000002429257223 */ /* 0x080fe20000010832 */
[----:B------:R-:W-:Y:S01]  /*9f90*/  FFMA.FTZ R41, R45, R36, R48 ;  /* 0x000000242d297223 */ /* 0x000fe20000010030 */
[----:B------:R-:W-:Y:S02]  /*9fa0*/  HADD2.F32 R45, -RZ, R39.H0_H0 ;  /* 0x20000027ff2d7230 */ /* 0x000fe40000004100 */
[----:B------:R-:W-:Y:S01]  /*9fb0*/  FFMA.FTZ R28, R43, R146, R28 ;  /* 0x000000922b1c7223 */ /* 0x000fe2000001001c */
[----:B------:R-:W-:Y:S01]  /*9fc0*/  HADD2.F32 R39, -RZ, R30.H0_H0 ;  /* 0x2000001eff277230 */ /* 0x000fe20000004100 */
[----:B------:R-:W-:Y:S01]  /*9fd0*/  F2FP.F16.F32.PACK_AB R12, R37, R12 ;  /* 0x0000000c250c723e */ /* 0x000fe200000000ff */
[----:B------:R-:W-:-:S02]  /*9fe0*/  HADD2.F32 R144, -RZ, R144.H0_H0 ;  /* 0x20000090ff907230 */ /* 0x000fc40000004100 */
[----:B------:R-:W-:Y:S01]  /*9ff0*/  HADD2.F32 R36, -RZ, R14.H0_H0 ;  /* 0x2000000eff247230 */ /* 0x000fe20000004100 */
[----:B------:R-:W-:Y:S01]  /*a000*/  F2FP.F16.F32.PACK_AB R28, R41, R28 ;  /* 0x0000001c291c723e */ /* 0x000fe200000000ff */
[----:B------:R-:W-:Y:S02]  /*a010*/  HADD2.F32 R30, -RZ, R30.H1_H1 ;  /* 0x3000001eff1e7230 */ /* 0x000fe40000004100 */
[-C--:B------:R-:W-:Y:S01]  /*a020*/  FMUL.FTZ R47, R39, R144.reuse ;  /* 0x00000090272f7220 */ /* 0x080fe20000410000 */
[----:B------:R-:W-:Y:S02]  /*a030*/  HADD2.F32 R14, -RZ, R14.H1_H1 ;  /* 0x3000000eff0e7230 */ /* 0x000fe40000004100 */
[----:B------:R-:W-:Y:S01]  /*a040*/  FMUL.FTZ R144, R36, R144 ;  /* 0x0000009024907220 */ /* 0x000fe20000410000 */
[----:B------:R-:W-:Y:S02]  /*a050*/  HADD2.F32 R147, -RZ, R147.H0_H0 ;  /* 0x20000093ff937230 */ /* 0x000fe40000004100 */
[----:B------:R-:W-:Y:S01]  /*a060*/  FMUL.FTZ R49, R30, R45 ;  /* 0x0000002d1e317220 */ /* 0x000fe20000410000 */
[----:B------:R-:W-:-:S02]  /*a070*/  HADD2.F32 R43, -RZ, R38.H0_H0 ;  /* 0x20000026ff2b7230 */ /* 0x000fc40000004100 */
[----:B------:R-:W-:Y:S01]  /*a080*/  FMUL.FTZ R45, R14, R45 ;  /* 0x0000002d0e2d7220 */ /* 0x000fe20000410000 */
[----:B------:R-:W-:Y:S02]  /*a090*/  IMAD.MOV.U32 R13, RZ, RZ, R15 ;  /* 0x000000ffff0d7224 */ /* 0x000fe400078e000f */
[-C--:B------:R-:W-:Y:S01]  /*a0a0*/  FFMA.FTZ R47, R36, R147.reuse, -R47 ;  /* 0x00000093242f7223 */ /* 0x080fe2000001082f */
[----:B------:R-:W-:Y:S01]  /*a0b0*/  FFMA.FTZ R144, R39, R147, R144 ;  /* 0x0000009327907223 */ /* 0x000fe20000010090 */
[-C--:B------:R-:W-:Y:S01]  /*a0c0*/  FFMA.FTZ R14, R14, R43.reuse, -R49 ;  /* 0x0000002b0e0e7223 */ /* 0x080fe20000010831 */
[----:B------:R-:W-:Y:S01]  /*a0d0*/  FFMA.FTZ R45, R30, R43, R45 ;  /* 0x0000002b1e2d7223 */ /* 0x000fe2000001002d */
[----:B------:R-:W-:-:S03]  /*a0e0*/  IMAD.MOV.U32 R15, RZ, RZ, R44 ;  /* 0x000000ffff0f7224 */ /* 0x000fc600078e002c */
[----:B------:R-:W-:Y:S02]  /*a0f0*/  F2FP.F16.F32.PACK_AB R14, R14, R47 ;  /* 0x0000002f0e0e723e */ /* 0x000fe400000000ff */
[----:B------:R-:W-:-:S07]  /*a100*/  F2FP.F16.F32.PACK_AB R30, R45, R144 ;  /* 0x000000902d1e723e */ /* 0x000fce00000000ff */
.L_x_546:
[----:B------:R-:W-:Y:S05]  /*a110*/  BSYNC B1 ;  /* 0x0000000000017941 */ /* 0x000fea0003800000 */
.L_x_545:
[----:B0-----:R0:W-:Y:S01]  /*a120*/  ST.E.128 desc[UR56][R34.64], R12 ;  /* 0x0000000c22007985 */ /* 0x0011e2000c101d38 */
[----:B------:R-:W-:-:S13]  /*a130*/  ISETP.GE.AND P3, PT, R11, R135, PT ;  /* 0x000000870b00720c */ /* 0x000fda0003f66270 */
[----:B------:R-:W-:Y:S05]  /*a140*/  @P3 BRA `(.L_x_493) ;  /* 0x0000000400d83947 */ /* 0x000fea0003800000 */
[----:B------:R-:W-:-:S05]  /*a150*/  IMAD.WIDE R32, R11, 0x2, R32 ;  /* 0x000000020b207825 */ /* 0x000fca00078e0220 */
[----:B-1----:R1:W-:Y:S01]  /*a160*/  ST.E.128 desc[UR56][R32.64], R28 ;  /* 0x0000001c20007985 */ /* 0x0023e2000c101d38 */
[----:B------:R-:W-:Y:S05]  /*a170*/  BRA `(.L_x_493) ;  /* 0x0000000400cc7947 */ /* 0x000fea0003800000 */
.L_x_458:
[----:B------:R-:W-:-:S06]  /*a180*/  UISETP.NE.AND UP0, UPT, UR58, 0x3, UPT ;  /* 0x000000033a00788c */ /* 0x000fcc000bf05270 */
[----:B------:R-:W-:-:S13]  /*a190*/  PLOP3.LUT P2, PT, PT, PT, UP0, 0x80, 0x0 ;  /* 0x000000000000781c */ /* 0x000fda0003f4f008 */
[----:B------:R-:W-:Y:S05]  /*a1a0*/  @!P2 BRA `(.L_x_547) ;  /* 0x000000000004a947 */ /* 0x000fea0003800000 */
[----:B------:R-:W-:Y:S01]  /*a1b0*/  BPT.TRAP 0x1 ;  /* 0x000000040000795c */ /* 0x000fe20000300000 */
.L_x_547:
[----:B------:R-:W-:Y:S01]  /*a1c0*/  LEA R85, R18, R2, 0x3 ;  /* 0x0000000212557211 */ /* 0x000fe200078e18ff */
[----:B------:R-:W-:Y:S01]  /*a1d0*/  BSSY B1, `(.L_x_548) ;  /* 0x0000005000017945 */ /* 0x000fe20003800000 */
[----:B------:R-:W-:Y:S02]  /*a1e0*/  SHF.L.U32 R86, R167, 0x1f, RZ ;  /* 0x0000001fa7567819 */ /* 0x000fe400000006ff */
[----:B------:R-:W-:Y:S02]  /*a1f0*/  SHF.R.S32.HI R82, RZ, 0x1f, R81 ;  /* 0x0000001fff527819 */ /* 0x000fe40000011451 */
[----:B------:R-:W1:Y:S02]  /*a200*/  SYNCS.PHASECHK.TRANS64.TRYWAIT P3, [R85+URZ+0x2a890], R86 ;  /* 0x02a89056550075a7 */ /* 0x000e64000806017f */
[----:B-1----:R-:W-:Y:S05]  /*a210*/  @!P3 BRA `(.L_x_549) ;  /* 0x0000016400acb947 */ /* 0x002fea0003800000 */
.L_x_809:
[----:B------:R-:W-:Y:S05]  /*a220*/  BSYNC B1 ;  /* 0x0000000000017941 */ /* 0x000fea0003800000 */
.L_x_548:
[----:B------:R-:W-:Y:S01]  /*a230*/  ULDC.64 UR4, c[0x0][0x300] ;  /* 0x0000c00000047ab9 */ /* 0x000fe20000000a00 */
[----:B-----5:R-:W-:Y:S01]  /*a240*/  SHF.R.S32.HI R83, RZ, 0x1f, R80 ;  /* 0x0000001fff537819 */ /* 0x020fe20000011450 */
[----:B------:R-:W-:Y:S01]  /*a250*/  IMAD R14, R82, UR4, RZ ;  /* 0x00000004520e7c24 */ /* 0x000fe2000f8e02ff */
[----:B------:R-:W-:Y:S01]  /*a260*/  ULDC.64 UR6, c[0x0][0x2e8] ;  /* 0x0000ba0000067ab9 */ /* 0x000fe20000000a00 */
[----:B0-----:R-:W-:-:S04]  /*a270*/  IMAD.WIDE.U32 R12, R81, UR4, RZ ;  /* 0x00000004510c7c25 */ /* 0x001fc8000f8e00ff */
[----:B------:R-:W-:Y:S01]  /*a280*/  IMAD R11, R81, UR5, R14 ;  /* 0x00000005510b7c24 */ /* 0x000fe2000f8e020e */
[----:B------:R-:W-:Y:S01]  /*a290*/  ULDC.64 UR4, c[0x0][0x310] ;  /* 0x0000c40000047ab9 */ /* 0x000fe20000000a00 */
[----:B------:R-:W-:Y:S02]  /*a2a0*/  IMAD R84, R24, -0x60, R25 ;  /* 0xffffffa018547824 */ /* 0x000fe400078e0219 */
[----:B------:R-:W-:Y:S02]  /*a2b0*/  IMAD R15, R83, UR4, RZ ;  /* 0x00000004530f7c24 */ /* 0x000fe4000f8e02ff */
[----:B------:R-:W-:Y:S01]  /*a2c0*/  IMAD.IADD R13, R13, 0x1, R11 ;  /* 0x000000010d0d7824 */ /* 0x000fe200078e020b */
[----:B------:R-:W-:Y:S01]  /*a2d0*/  VIMNMX R84, R84, 0x60, PT ;  /* 0x0000006054547848 */ /* 0x000fe20003fe0100 */
[C---:B------:R-:W-:Y:S02]  /*a2e0*/  IMAD R15, R80.reuse, UR5, R15 ;  /* 0x00000005500f7c24 */ /* 0x040fe4000f8e020f */
[----:B------:R-:W-:Y:S01]  /*a2f0*/  IMAD.WIDE.U32 R12, R80, UR4, R12 ;  /* 0x00000004500c7c25 */ /* 0x000fe2000f8e000c */
[----:B------:R-:W-:Y:S01]  /*a300*/  ULDC.64 UR4, c[0x0][0x308] ;  /* 0x0000c20000047ab9 */ /* 0x000fe20000000a00 */
[----:B------:R-:W-:-:S02]  /*a310*/  IADD3 R38, -R166, R84, RZ ;  /* 0x00000054a6267210 */ /* 0x000fc40007ffe1ff */
[----:B------:R-:W-:Y:S02]  /*a320*/  IMAD.IADD R13, R13, 0x1, R15 ;  /* 0x000000010d0d7824 */ /* 0x000fe400078e020f */
[----:B------:R-:W-:Y:S01]  /*a330*/  IMAD.WIDE.U32 R12, R162, UR4, R12 ;  /* 0x00000004a20c7c25 */ /* 0x000fe2000f8e000c */
[----:B------:R-:W-:-:S03]  /*a340*/  UMOV UR4, 0xffffffff ;  /* 0xffffffff00047882 */ /* 0x000fc60000000000 */
[----:B------:R-:W-:Y:S01]  /*a350*/  IMAD R37, R162, UR5, R13 ;  /* 0x00000005a2257c24 */ /* 0x000fe2000f8e020d */
[----:B------:R-:W-:-:S04]  /*a360*/  LEA R36, P3, R12, UR6, 0x1 ;  /* 0x000000060c247c11 */ /* 0x000fc8000f8608ff */
[----:B------:R-:W-:Y:S02]  /*a370*/  LEA.HI.X R37, R12, UR7, R37, 0x1, P3 ;  /* 0x000000070c257c11 */ /* 0x000fe400098f0c25 */
[----:B------:R-:W-:Y:S01]  /*a380*/  ISETP.GE.AND P3, PT, R38, 0x1, PT ;  /* 0x000000012600780c */ /* 0x000fe20003f66270 */
[----:B------:R-:W-:-:S12]  /*a390*/  BRA.DIV UR4, `(.L_x_550) ;  /* 0x0000016604607947 */ /* 0x000fd8000b800000 */
[----:B------:R0:W2:Y:S04]  /*a3a0*/  SHFL.IDX PT, R40, R37, RZ, 0x1c1f ;  /* 0x001c1fff25287589 */ /* 0x0000a800000e0000 */
[----:B------:R0:W3:Y:S02]  /*a3b0*/  SHFL.IDX PT, R39, R36, RZ, 0x1c1f ;  /* 0x001c1fff24277589 */ /* 0x0000e400000e0000 */
.L_x_813:
[----:B------:R-:W-:Y:S04]  /*a3c0*/  BSSY B1, `(.L_x_551) ;  /* 0x0000025000017945 */ /* 0x000fe80003800000 */
[----:B------:R-:W-:Y:S05]  /*a3d0*/  @!P3 BRA `(.L_x_552) ;  /* 0x00000000008cb947 */ /* 0x000fea0003800000 */
[----:B------:R-:W-:Y:S02]  /*a3e0*/  ULDC UR4, c[0x0][0x2f4] ;  /* 0x0000bd0000047ab9 */ /* 0x000fe40000000800 */
[----:B------:R-:W-:Y:S02]  /*a3f0*/  ISETP.GE.AND P5, PT, R16, UR4, PT ;  /* 0x0000000410007c0c */ /* 0x000fe4000bfa6270 */
[----:B------:R-:W-:-:S11]  /*a400*/  ISETP.GE.AND P4, PT, R19, UR4, PT ;  /* 0x0000000413007c0c */ /* 0x000fd6000bf86270 */
[----:B------:R-:W4:Y:S01]  /*a410*/  @!P5 LDS.128 R12, [R29] ;  /* 0x000000001d0cd984 */ /* 0x000f220000000c00 */
[----:B---3--:R-:W-:-:S04]  /*a420*/  @!P5 LEA R34, P3, R16, R39, 0x1 ;  /* 0x000000271022d211 */ /* 0x008fc800078608ff */
[----:B--2---:R-:W-:Y:S02]  /*a430*/  @!P5 LEA.HI.X R35, R16, R40, R17, 0x1, P3 ;  /* 0x000000281023d211 */ /* 0x004fe400018f0c11 */
[----:B------:R-:W-:-:S04]  /*a440*/  @!P4 LEA R32, P3, R19, R39, 0x1 ;  /* 0x000000271320c211 */ /* 0x000fc800078608ff */
[----:B------:R-:W-:Y:S02]  /*a450*/  @!P4 LEA.HI.X R33, R19, R40, R165, 0x1, P3 ;  /* 0x000000281321c211 */ /* 0x000fe400018f0ca5 */
[----:B------:R-:W-:-:S13]  /*a460*/  ISETP.GE.AND P3, PT, R22, UR4, PT ;  /* 0x0000000416007c0c */ /* 0x000fda000bf66270 */
[----:B------:R-:W-:-:S04]  /*a470*/  @!P3 LEA R30, P6, R22, R39, 0x1 ;  /* 0x00000027161eb211 */ /* 0x000fc800078c08ff */
[----:B------:R-:W-:Y:S01]  /*a480*/  @!P3 LEA.HI.X R31, R22, R40, R176, 0x1, P6 ;  /* 0x00000028161fb211 */ /* 0x000fe200030f0cb0 */
[----:B----4-:R2:W-:Y:S01]  /*a490*/  @!P5 ST.E.128 desc[UR56][R34.64], R12 ;  /* 0x0000000c2200d985 */ /* 0x0105e2000c101d38 */
[----:B------:R-:W-:-:S13]  /*a4a0*/  ISETP.GE.AND P5, PT, R0, UR4, PT ;  /* 0x0000000400007c0c */ /* 0x000fda000bfa6270 */
[----:B------:R-:W3:Y:S01]  /*a4b0*/  @!P5 LDS.128 R12, [R28] ;  /* 0x000000001c0cd984 */ /* 0x000ee20000000c00 */
[----:B------:R-:W-:Y:S01]  /*a4c0*/  @!P5 IMAD.SHL.U32 R11, R163, 0x8, RZ ;  /* 0x00000008a30bd824 */ /* 0x000fe200078e00ff */
[----:B--2---:R-:W-:Y:S01]  /*a4d0*/  @!P5 MOV R35, R40 ;  /* 0x000000280023d202 */ /* 0x004fe20000000f00 */
[----:B------:R-:W-:-:S04]  /*a4e0*/  @!P5 IMAD.MOV.U32 R34, RZ, RZ, R39 ;  /* 0x000000ffff22d224 */ /* 0x000fc800078e0027 */
[----:B------:R-:W-:-:S05]  /*a4f0*/  @!P5 IMAD.WIDE R34, R11, 0x2, R34 ;  /* 0x000000020b22d825 */ /* 0x000fca00078e0222 */
[----:B---3--:R2:W-:Y:S01]  /*a500*/  @!P5 ST.E.128 desc[UR56][R34.64], R12 ;  /* 0x0000000c2200d985 */ /* 0x0085e2000c101d38 */
[----:B------:R-:W-:-:S13]  /*a510*/  ISETP.GE.AND P5, PT, R3, UR4, PT ;  /* 0x0000000403007c0c */ /* 0x000fda000bfa6270 */
[----:B------:R-:W3:Y:S01]  /*a520*/  @!P5 LDS.128 R12, [R29+0x3000] ;  /* 0x003000001d0cd984 */ /* 0x000ee20000000c00 */
[----:B------:R-:W-:Y:S01]  /*a530*/  @!P5 IMAD.SHL.U32 R11, R164, 0x8, RZ ;  /* 0x00000008a40bd824 */ /* 0x000fe200078e00ff */
[----:B--2---:R-:W-:Y:S01]  /*a540*/  @!P5 MOV R35, R40 ;  /* 0x000000280023d202 */ /* 0x004fe20000000f00 */
[----:B------:R-:W-:-:S04]  /*a550*/  @!P5 IMAD.MOV.U32 R34, RZ, RZ, R39 ;  /* 0x000000ffff22d224 */ /* 0x000fc800078e0027 */
[----:B------:R-:W-:-:S05]  /*a560*/  @!P5 IMAD.WIDE R34, R11, 0x2, R34 ;  /* 0x000000020b22d825 */ /* 0x000fca00078e0222 */
[----:B---3--:R2:W-:Y:S01]  /*a570*/  @!P5 ST.E.128 desc[UR56][R34.64], R12 ;  /* 0x0000000c2200d985 */ /* 0x0085e2000c101d38 */
[----:B------:R-:W-:-:S03]  /*a580*/  ISETP.GE.AND P5, PT, R23, UR4, PT ;  /* 0x0000000417007c0c */ /* 0x000fc6000bfa6270 */
[----:B------:R-:W3:Y:S10]  /*a590*/  @!P4 LDS.128 R12, [R28+0x3000] ;  /* 0x003000001c0cc984 */ /* 0x000ef40000000c00 */
[----:B--2---:R-:W-:-:S04]  /*a5a0*/  @!P5 LEA R34, P6, R23, R39, 0x1 ;  /* 0x000000271722d211 */ /* 0x004fc800078c08ff */
[----:B------:R-:W-:Y:S01]  /*a5b0*/  @!P5 LEA.HI.X R35, R23, R40, R175, 0x1, P6 ;  /* 0x000000281723d211 */ /* 0x000fe200030f0caf */
[----:B---3--:R-:W-:Y:S04]  /*a5c0*/  @!P4 ST.E.128 desc[UR56][R32.64], R12 ;  /* 0x0000000c2000c985 */ /* 0x008fe8000c101d38 */
[----:B------:R-:W2:Y:S04]  /*a5d0*/  @!P3 LDS.128 R12, [R29+0x6000] ;  /* 0x006000001d0cb984 */ /* 0x000ea80000000c00 */
[----:B--2---:R-:W-:Y:S04]  /*a5e0*/  @!P3 ST.E.128 desc[UR56][R30.64], R12 ;  /* 0x0000000c1e00b985 */ /* 0x004fe8000c101d38 */
[----:B------:R-:W2:Y:S04]  /*a5f0*/  @!P5 LDS.128 R12, [R28+0x6000] ;  /* 0x006000001c0cd984 */ /* 0x000ea80000000c00 */
[----:B--2---:R4:W-:Y:S02]  /*a600*/  @!P5 ST.E.128 desc[UR56][R34.64], R12 ;  /* 0x0000000c2200d985 */ /* 0x0049e4000c101d38 */
.L_x_552:
[----:B------:R-:W-:Y:S05]  /*a610*/  BSYNC B1 ;  /* 0x0000000000017941 */ /* 0x000fea0003800000 */
.L_x_551:
[----:B------:R-:W-:-:S03]  /*a620*/  UMOV UR4, 0xffffffff ;  /* 0xffffffff00047882 */ /* 0x000fc60000000000 */
[----:B------:R-:W-:Y:S05]  /*a630*/  BRA.DIV UR4, `(.L_x_553) ;  /* 0x0000016604047947 */ /* 0x000fea000b800000 */
[----:B--2---:R2:W0:Y:S04]  /*a640*/  SHFL.IDX PT, R40, R37, 0x1, 0x1c1f ;  /* 0x003c1f0025287f89 */ /* 0x00442800000e0000 */
[----:B---3--:R2:W3:Y:S02]  /*a650*/  SHFL.IDX PT, R39, R36, 0x1, 0x1c1f ;  /* 0x003c1f0024277f89 */ /* 0x0084e400000e0000 */
.L_x_817:
[----:B------:R-:W-:-:S13]  /*a660*/  ISETP.GE.AND P3, PT, R38, 0x41, PT ;  /* 0x000000412600780c */ /* 0x000fda0003f66270 */
[----:B------:R-:W-:Y:S05]  /*a670*/  @!P3 BRA `(.L_x_493) ;  /* 0x00000000008cb947 */ /* 0x000fea0003800000 */
[----:B------:R-:W-:Y:S02]  /*a680*/  ULDC UR4, c[0x0][0x2f4] ;  /* 0x0000bd0000047ab9 */ /* 0x000fe40000000800 */
[----:B------:R-:W-:Y:S02]  /*a690*/  ISETP.GE.AND P5, PT, R16, UR4, PT ;  /* 0x0000000410007c0c */ /* 0x000fe4000bfa6270 */
[----:B------:R-:W-:-:S11]  /*a6a0*/  ISETP.GE.AND P4, PT, R19, UR4, PT ;  /* 0x0000000413007c0c */ /* 0x000fd6000bf86270 */
[----:B----4-:R-:W4:Y:S01]  /*a6b0*/  @!P5 LDS.128 R12, [R29+0x2000] ;  /* 0x002000001d0cd984 */ /* 0x010f220000000c00 */
[----:B---3--:R-:W-:-:S04]  /*a6c0*/  @!P5 LEA R34, P3, R16, R39, 0x1 ;  /* 0x000000271022d211 */ /* 0x008fc800078608ff */
[----:B0-----:R-:W-:Y:S02]  /*a6d0*/  @!P5 LEA.HI.X R35, R16, R40, R17, 0x1, P3 ;  /* 0x000000281023d211 */ /* 0x001fe400018f0c11 */
[----:B------:R-:W-:-:S04]  /*a6e0*/  @!P4 LEA R32, P3, R19, R39, 0x1 ;  /* 0x000000271320c211 */ /* 0x000fc800078608ff */
[----:B------:R-:W-:Y:S02]  /*a6f0*/  @!P4 LEA.HI.X R33, R19, R40, R165, 0x1, P3 ;  /* 0x000000281321c211 */ /* 0x000fe400018f0ca5 */
[----:B------:R-:W-:-:S13]  /*a700*/  ISETP.GE.AND P3, PT, R22, UR4, PT ;  /* 0x0000000416007c0c */ /* 0x000fda000bf66270 */
[----:B------:R-:W-:-:S04]  /*a710*/  @!P3 LEA R30, P6, R22, R39, 0x1 ;  /* 0x00000027161eb211 */ /* 0x000fc800078c08ff */
[----:B------:R-:W-:Y:S01]  /*a720*/  @!P3 LEA.HI.X R31, R22, R40, R176, 0x1, P6 ;  /* 0x00000028161fb211 */ /* 0x000fe200030f0cb0 */
[----:B----4-:R0:W-:Y:S01]  /*a730*/  @!P5 ST.E.128 desc[UR56][R34.64], R12 ;  /* 0x0000000c2200d985 */ /* 0x0101e2000c101d38 */
[----:B------:R-:W-:-:S13]  /*a740*/  ISETP.GE.AND P5, PT, R0, UR4, PT ;  /* 0x0000000400007c0c */ /* 0x000fda000bfa6270 */
[----:B------:R-:W3:Y:S01]  /*a750*/  @!P5 LDS.128 R12, [R28+0x2000] ;  /* 0x002000001c0cd984 */ /* 0x000ee20000000c00 */
[----:B------:R-:W-:Y:S01]  /*a760*/  @!P5 IMAD.SHL.U32 R11, R163, 0x8, RZ ;  /* 0x00000008a30bd824 */ /* 0x000fe200078e00ff */
[----:B0-----:R-:W-:Y:S01]  /*a770*/  @!P5 MOV R35, R40 ;  /* 0x000000280023d202 */ /* 0x001fe20000000f00 */
[----:B------:R-:W-:-:S04]  /*a780*/  @!P5 IMAD.MOV.U32 R34, RZ, RZ, R39 ;  /* 0x000000ffff22d224 */ /* 0x000fc800078e0027 */
[----:B------:R-:W-:-:S05]  /*a790*/  @!P5 IMAD.WIDE R34, R11, 0x2, R34 ;  /* 0x000000020b22d825 */ /* 0x000fca00078e0222 */
[----:B---3--:R0:W-:Y:S01]  /*a7a0*/  @!P5 ST.E.128 desc[UR56][R34.64], R12 ;  /* 0x0000000c2200d985 */ /* 0x0081e2000c101d38 */
[----:B------:R-:W-:-:S13]  /*a7b0*/  ISETP.GE.AND P5, PT, R3, UR4, PT ;  /* 0x0000000403007c0c */ /* 0x000fda000bfa6270 */
[----:B------:R-:W3:Y:S01]  /*a7c0*/  @!P5 LDS.128 R12, [R29+0x5000] ;  /* 0x005000001d0cd984 */ /* 0x000ee20000000c00 */
[----:B------:R-:W-:Y:S01]  /*a7d0*/  @!P5 IMAD.SHL.U32 R11, R164, 0x8, RZ ;  /* 0x00000008a40bd824 */ /* 0x000fe200078e00ff */
[----:B0-----:R-:W-:Y:S01]  /*a7e0*/  @!P5 MOV R35, R40 ;  /* 0x000000280023d202 */ /* 0x001fe20000000f00 */
[----:B------:R-:W-:-:S04]  /*a7f0*/  @!P5 IMAD.MOV.U32 R34, RZ, RZ, R39 ;  /* 0x000000ffff22d224 */ /* 0x000fc800078e0027 */
[----:B------:R-:W-:-:S05]  /*a800*/  @!P5 IMAD.WIDE R34, R11, 0x2, R34 ;  /* 0x000000020b22d825 */ /* 0x000fca00078e0222 */
[----:B---3--:R0:W-:Y:S01]  /*a810*/  @!P5 ST.E.128 desc[UR56][R34.64], R12 ;  /* 0x0000000c2200d985 */ /* 0x0081e2000c101d38 */
[----:B------:R-:W-:-:S03]  /*a820*/  ISETP.GE.AND P5, PT, R23, UR4, PT ;  /* 0x0000000417007c0c */ /* 0x000fc6000bfa6270 */
[----:B------:R-:W3:Y:S10]  /*a830*/  @!P4 LDS.128 R12, [R28+0x5000] ;  /* 0x005000001c0cc984 */ /* 0x000ef40000000c00 */
[----:B0-----:R-:W-:-:S04]  /*a840*/  @!P5 LEA R34, P6, R23, R39, 0x1 ;  /* 0x000000271722d211 */ /* 0x001fc800078c08ff */
[----:B------:R-:W-:Y:S01]  /*a850*/  @!P5 LEA.HI.X R35, R23, R40, R175, 0x1, P6 ;  /* 0x000000281723d211 */ /* 0x000fe200030f0caf */
[----:B---3--:R-:W-:Y:S04]  /*a860*/  @!P4 ST.E.128 desc[UR56][R32.64], R12 ;  /* 0x0000000c2000c985 */ /* 0x008fe8000c101d38 */
[----:B------:R-:W0:Y:S04]  /*a870*/  @!P3 LDS.128 R12, [R29+0x8000] ;  /* 0x008000001d0cb984 */ /* 0x000e280000000c00 */
[----:B0-----:R-:W-:Y:S04]  /*a880*/  @!P3 ST.E.128 desc[UR56][R30.64], R12 ;  /* 0x0000000c1e00b985 */ /* 0x001fe8000c101d38 */
[----:B------:R-:W0:Y:S04]  /*a890*/  @!P5 LDS.128 R12, [R28+0x8000] ;  /* 0x008000001c0cd984 */ /* 0x000e280000000c00 */
[----:B0-----:R0:W-:Y:S02]  /*a8a0*/  @!P5 ST.E.128 desc[UR56][R34.64], R12 ;  /* 0x0000000c2200d985 */ /* 0x0011e4000c101d38 */
.L_x_493:
[----:B------:R-:W-:Y:S05]  /*a8b0*/  BSYNC B0 ;  /* 0x0000000000007941 */ /* 0x000fea0003800000 */
.L_x_457:
[----:B---3--:R-:W3:Y:S01]  /*a8c0*/  S2R R11, SR_TID.X ;  /* 0x00000000000b7919 */ /* 0x008ee20000002100 */
[----:B------:R-:W-:Y:S01]  /*a8d0*/  @!PT LDS RZ, [RZ] ;  /* 0x00000000fffff984 */ /* 0x000fe20000000800 */
[----:B------:R-:W-:Y:S01]  /*a8e0*/  @!PT LDS RZ, [RZ] ;  /* 0x00000000fffff984 */ /* 0x000fe20000000800 */
[----:B------:R-:W-:Y:S01]  /*a8f0*/  @!PT LDS RZ, [RZ] ;  /* 0x00000000fffff984 */ /* 0x000fe20000000800 */
[----:B------:R-:W-:Y:S01]  /*a900*/  @!PT LDS RZ, [RZ] ;  /* 0x00000000fffff984 */ /* 0x000fe20000000800 */
[----:B------:R5:W-:Y:S06]  /*a910*/  MEMBAR.ALL.CTA ;  /* 0x0000000000007992 */ /* 0x000bec0000008000 */
[----:B-----5:R-:W5:Y:S01]  /*a920*/  FENCE.VIEW.ASYNC.S ;  /* 0x00000000000073c6 */ /* 0x020f620000000000 */
[----:B------:R-:W-:Y:S05]  /*a930*/  WARPSYNC.ALL ;  /* 0x0000000000007948 */ /* 0x000fea0003800000 */
[----:B------:R-:W-:Y:S01]  /*a940*/  BSSY B0, `(.L_x_554) ;  /* 0x0000009000007945 */ /* 0x000fe20003800000 */
[----:B---3--:R-:W-:Y:S01]  /*a950*/  LOP3.LUT R11, R11, 0x7f, RZ, 0xc0, !PT ;  /* 0x0000007f0b0b7812 */ /* 0x008fe200078ec0ff */
[----:B-----5:R3:W-:Y:S03]  /*a960*/  BAR.SYNC.DEFER_BLOCKING R218, 0x80 ;  /* 0x000200da0000751d */ /* 0x0207e60000010000 */
[----:B------:R-:W-:-:S13]  /*a970*/  ISETP.NE.AND P3, PT, R11, RZ, PT ;  /* 0x000000ff0b00720c */ /* 0x000fda0003f65270 */
[----:B------:R-:W-:-:S05]  /*a980*/  @!P3 VIADD R11, R85, 0x2a8a0 ;  /* 0x0002a8a0550bb836 */ /* 0x000fca0000000000 */
[----:B------:R-:W-:-:S04]  /*a990*/  @!P3 PRMT R11, RZ, 0x654, R11 ;  /* 0x00000654ff0bb816 */ /* 0x000fc8000000000b */
[----:B------:R3:W-:Y:S01]  /*a9a0*/  @!P3 SYNCS.ARRIVE.TRANS64.RED.A1T0 RZ, [R11+URZ], RZ ;  /* 0x000000ff0bffb9a7 */ /* 0x0007e2000810043f */
[----:B------:R-:W-:Y:S05]  /*a9b0*/  @!P2 BRA `(.L_x_555) ;  /* 0x000000000004a947 */ /* 0x000fea0003800000 */
[----:B------:R-:W-:Y:S01]  /*a9c0*/  BPT.TRAP 0x1 ;  /* 0x000000040000795c */ /* 0x000fe20000300000 */
.L_x_555:
[----:B------:R-:W-:Y:S05]  /*a9d0*/  BSYNC B0 ;  /* 0x0000000000007941 */ /* 0x000fea0003800000 */
.L_x_554:
[----:B------:R-:W5:Y:S01]  /*a9e0*/  SYNCS.PHASECHK.TRANS64.TRYWAIT P2, [R85+URZ+0x2a8b0], R86 ;  /* 0x02a8b056550075a7 */ /* 0x000f62000804017f */
[----:B------:R-:W-:Y:S04]  /*a9f0*/  BSSY B0, `(.L_x_556) ;  /* 0x0000002000007945 */ /* 0x000fe80003800000 */
[----:B-----5:R-:W-:Y:S05]  /*aa00*/  @!P2 BRA `(.L_x_557) ;  /* 0x00000160005ca947 */ /* 0x020fea0003800000 */
.L_x_818:
[----:B------:R-:W-:Y:S05]  /*aa10*/  BSYNC B0 ;  /* 0x0000000000007941 */ /* 0x000fea0003800000 */
.L_x_556:
[----:B------:R-:W-:Y:S01]  /*aa20*/  ULDC.64 UR4, c[0x0][0x328] ;  /* 0x0000ca0000047ab9 */ /* 0x000fe20000000a00 */
[----:B------:R-:W-:Y:S01]  /*aa30*/  ULDC.64 UR6, c[0x0][0x318] ;  /* 0x0000c60000067ab9 */ /* 0x000fe20000000a00 */
[----:B------:R-:W-:Y:S01]  /*aa40*/  IMAD R82, R82, UR4, RZ ;  /* 0x0000000452527c24 */ /* 0x000fe2000f8e02ff */
[----:B------:R-:W-:Y:S01]  /*aa50*/  BSSY B0, `(.L_x_558) ;  /* 0x000002b000007945 */ /* 0x000fe20003800000 */
[----:B0-2-4-:R-:W-:-:S04]  /*aa60*/  IMAD.WIDE.U32 R12, R81, UR4, RZ ;  /* 0x00000004510c7c25 */ /* 0x015fc8000f8e00ff */
[----:B------:R-:W-:Y:S01]  /*aa70*/  IMAD R81, R81, UR5, R82 ;  /* 0x0000000551517c24 */ /* 0x000fe2000f8e0252 */
[----:B------:R-:W-:Y:S01]  /*aa80*/  ULDC.64 UR4, c[0x0][0x338] ;  /* 0x0000ce0000047ab9 */ /* 0x000fe20000000a00 */
[----:B------:R-:W-:Y:S02]  /*aa90*/  IMAD.IADD R84, R84, 0x1, -R166 ;  /* 0x0000000154547824 */ /* 0x000fe400078e0aa6 */
[----:B------:R-:W-:Y:S02]  /*aaa0*/  IMAD R83, R83, UR4, RZ ;  /* 0x0000000453537c24 */ /* 0x000fe4000f8e02ff */
[----:B------:R-:W-:Y:S02]  /*aab0*/  IMAD.IADD R13, R13, 0x1, R81 ;  /* 0x000000010d0d7824 */ /* 0x000fe400078e0251 */
[C---:B------:R-:W-:Y:S02]  /*aac0*/  IMAD R83, R80.reuse, UR5, R83 ;  /* 0x0000000550537c24 */ /* 0x040fe4000f8e0253 */
[----:B------:R-:W-:Y:S01]  /*aad0*/  IMAD.WIDE.U32 R12, R80, UR4, R12 ;  /* 0x00000004500c7c25 */ /* 0x000fe2000f8e000c */
[----:B------:R-:W-:-:S03]  /*aae0*/  ULDC.64 UR4, c[0x0][0x330] ;  /* 0x0000cc0000047ab9 */ /* 0x000fc60000000a00 */
[----:B------:R-:W-:Y:S01]  /*aaf0*/  IMAD R34, R18, 0x3000, R4 ;  /* 0x0000300012227824 */ /* 0x000fe200078e0204 */
[----:B------:R-:W-:-:S03]  /*ab00*/  IADD3 R13, R13, R83, RZ ;  /* 0x000000530d0d7210 */ /* 0x000fc60007ffe0ff */
[----:B------:R-:W-:-:S04]  /*ab10*/  IMAD.WIDE.U32 R12, R162, UR4, R12 ;  /* 0x00000004a20c7c25 */ /* 0x000fc8000f8e000c */
[----:B---3--:R-:W-:Y:S01]  /*ab20*/  IMAD R11, R162, UR5, R13 ;  /* 0x00000005a20b7c24 */ /* 0x008fe2000f8e020d */
[----:B------:R-:W-:-:S04]  /*ab30*/  LEA R35, P2, R12, UR6, 0x1 ;  /* 0x000000060c237c11 */ /* 0x000fc8000f8408ff */
[----:B------:R-:W-:Y:S01]  /*ab40*/  LEA.HI.X R36, R12, UR7, R11, 0x1, P2 ;  /* 0x000000070c247c11 */ /* 0x000fe200090f0c0b */
[----:B------:R-:W-:Y:S01]  /*ab50*/  IMAD.IADD R11, R127, 0x1, R34 ;  /* 0x000000017f0b7824 */ /* 0x000fe200078e0222 */
[----:B------:R-:W-:Y:S01]  /*ab60*/  ISETP.GE.AND P2, PT, R84, 0x1, PT ;  /* 0x000000015400780c */ /* 0x000fe20003f46270 */
[----:B-1----:R0:W1:Y:S01]  /*ab70*/  SHFL.IDX PT, R30, R35, RZ, 0x1c1f ;  /* 0x001c1fff231e7589 */ /* 0x00206200000e0000 */
[----:B------:R-:W-:Y:S01]  /*ab80*/  LEA R34, R34, R122, 0x1 ;  /* 0x0000007a22227211 */ /* 0x000fe200078e08ff */
[----:B------:R-:W-:Y:S02]  /*ab90*/  IMAD R11, R11, 0x2, R122 ;  /* 0x000000020b0b7824 */ /* 0x000fe400078e027a */
[----:B------:R0:W2:Y:S08]  /*aba0*/  SHFL.IDX PT, R31, R36, RZ, 0x1c1f ;  /* 0x001c1fff241f7589 */ /* 0x0000b000000e0000 */
[----:B0-----:R-:W-:Y:S05]  /*abb0*/  @!P2 BRA `(.L_x_559) ;  /* 0x000000000050a947 */ /* 0x001fea0003800000 */
[----:B------:R-:W-:-:S13]  /*abc0*/  ISETP.NE.AND P2, PT, R5, RZ, PT ;  /* 0x000000ff0500720c */ /* 0x000fda0003f45270 */
[----:B------:R-:W0:Y:S01]  /*abd0*/  @P2 LDS.128 R12, [R34] ;  /* 0x00000000220c2984 */ /* 0x000e220000000c00 */
[----:B-1----:R-:W-:-:S04]  /*abe0*/  @P2 LEA R32, P4, R16, R30, 0x1 ;  /* 0x0000001e10202211 */ /* 0x002fc800078808ff */
[----:B--2---:R-:W-:Y:S02]  /*abf0*/  @P2 LEA.HI.X R33, R16, R31, R17, 0x1, P4 ;  /* 0x0000001f10212211 */ /* 0x004fe400020f0c11 */
[----:B------:R-:W-:-:S13]  /*ac00*/  ISETP.NE.AND P4, PT, R21, RZ, PT ;  /* 0x000000ff1500720c */ /* 0x000fda0003f85270 */
[----:B------:R-:W-:-:S04]  /*ac10*/  @P4 LEA R28, P5, R19, R30, 0x1 ;  /* 0x0000001e131c4211 */ /* 0x000fc800078a08ff */
[----:B------:R-:W-:Y:S01]  /*ac20*/  @P4 LEA.HI.X R29, R19, R31, R165, 0x1, P5 ;  /* 0x0000001f131d4211 */ /* 0x000fe200028f0ca5 */
[----:B0-----:R0:W-:Y:S01]  /*ac30*/  @P2 ST.E.128 desc[UR56][R32.64], R12 ;  /* 0x0000000c20002985 */ /* 0x0011e2000c101d38 */
[----:B------:R-:W-:-:S13]  /*ac40*/  ISETP.NE.AND P2, PT, R10, RZ, PT ;  /* 0x000000ff0a00720c */ /* 0x000fda0003f45270 */
[----:B------:R-:W1:Y:S01]  /*ac50*/  @P2 LDS.128 R12, [R11] ;  /* 0x000000000b0c2984 */ /* 0x000e620000000c00 */
[----:B------:R-:W-:-:S04]  /*ac60*/  @P2 IMAD.SHL.U32 R37, R163, 0x8, RZ ;  /* 0x00000008a3252824 */ /* 0x000fc800078e00ff */
[----:B0-----:R-:W-:-:S05]  /*ac70*/  @P2 IMAD.WIDE R32, R37, 0x2, R30 ;  /* 0x0000000225202825 */ /* 0x001fca00078e021e */
[----:B-1----:R-:W-:Y:S01]  /*ac80*/  @P2 ST.E.128 desc[UR56][R32.64], R12 ;  /* 0x0000000c20002985 */ /* 0x002fe2000c101d38 */
[----:B------:R-:W-:-:S13]  /*ac90*/  ISETP.NE.AND P2, PT, R20, RZ, PT ;  /* 0x000000ff1400720c */ /* 0x000fda0003f45270 */
[----:B------:R-:W0:Y:S01]  /*aca0*/  @P2 LDS.128 R12, [R34+0x3000] ;  /* 0x00300000220c2984 */ /* 0x000e220000000c00 */
[----:B------:R-:W-:-:S05]  /*acb0*/  @P2 SHF.L.U32 R37, R164, 0x3, RZ ;  /* 0x00000003a4252819 */ /* 0x000fca00000006ff */
[----:B------:R-:W-:-:S05]  /*acc0*/  @P2 IMAD.WIDE R30, R37, 0x2, R30 ;  /* 0x00000002251e2825 */ /* 0x000fca00078e021e */
[----:B0-----:R-:W-:Y:S04]  /*acd0*/  @P2 ST.E.128 desc[UR56][R30.64], R12 ;  /* 0x0000000c1e002985 */ /* 0x001fe8000c101d38 */
[----:B------:R-:W0:Y:S04]  /*ace0*/  @P4 LDS.128 R12, [R11+0x3000] ;  /* 0x003000000b0c4984 */ /* 0x000e280000000c00 */
[----:B0-----:R0:W-:Y:S02]  /*acf0*/  @P4 ST.E.128 desc[UR56][R28.64], R12 ;  /* 0x0000000c1c004985 */ /* 0x0011e4000c101d38 */
.L_x_559:
[----:B------:R-:W-:Y:S05]  /*ad00*/  BSYNC B0 ;  /* 0x0000000000007941 */ /* 0x000fea0003800000 */
.L_x_558:
[----:B------:R-:W-:Y:S01]  /*ad10*/  ISETP.GE.AND P2, PT, R84, 0x41, PT ;  /* 0x000000415400780c */ /* 0x000fe20003f46270 */
[----:B--2---:R2:W3:Y:S01]  /*ad20*/  SHFL.IDX PT, R31, R36, 0x1, 0x1c1f ;  /* 0x003c1f00241f7f89 */ /* 0x0044e200000e0000 */
[----:B------:R-:W-:Y:S03]  /*ad30*/  BSSY B0, `(.L_x_560) ;  /* 0x0000017000007945 */ /* 0x000fe60003800000 */
[----:B-1----:R2:W1:Y:S08]  /*ad40*/  SHFL.IDX PT, R30, R35, 0x1, 0x1c1f ;  /* 0x003c1f00231e7f89 */ /* 0x00247000000e0000 */
[----:B--2---:R-:W-:Y:S05]  /*ad50*/  @!P2 BRA `(.L_x_561) ;  /* 0x000000000050a947 */ /* 0x004fea0003800000 */
[----:B------:R-:W-:-:S13]  /*ad60*/  ISETP.NE.AND P2, PT, R5, RZ, PT ;  /* 0x000000ff0500720c */ /* 0x000fda0003f45270 */
[----:B0-----:R-:W0:Y:S01]  /*ad70*/  @P2 LDS.128 R12, [R34+0x2000] ;  /* 0x00200000220c2984 */ /* 0x001e220000000c00 */
[----:B-1----:R-:W-:-:S04]  /*ad80*/  @P2 LEA R32, P4, R16, R30, 0x1 ;  /* 0x0000001e10202211 */ /* 0x002fc800078808ff */
[----:B---3--:R-:W-:Y:S02]  /*ad90*/  @P2 LEA.HI.X R33, R16, R31, R17, 0x1, P4 ;  /* 0x0000001f10212211 */ /* 0x008fe400020f0c11 */
[----:B------:R-:W-:-:S13]  /*ada0*/  ISETP.NE.AND P4, PT, R21, RZ, PT ;  /* 0x000000ff1500720c */ /* 0x000fda0003f85270 */
[----:B------:R-:W-:-:S04]  /*adb0*/  @P4 LEA R28, P5, R19, R30, 0x1 ;  /* 0x0000001e131c4211 */ /* 0x000fc800078a08ff */
[----:B------:R-:W-:Y:S01]  /*adc0*/  @P4 LEA.HI.X R29, R19, R31, R165, 0x1, P5 ;  /* 0x0000001f131d4211 */ /* 0x000fe200028f0ca5 */
[----:B0-----:R0:W-:Y:S01]  /*add0*/  @P2 ST.E.128 desc[UR56][R32.64], R12 ;  /* 0x0000000c20002985 */ /* 0x0011e2000c101d38 */
[----:B------:R-:W-:-:S13]  /*ade0*/  ISETP.NE.AND P2, PT, R10, RZ, PT ;  /* 0x000000ff0a00720c */ /* 0x000fda0003f45270 */
[----:B------:R-:W1:Y:S01]  /*adf0*/  @P2 LDS.128 R12, [R11+0x2000] ;  /* 0x002000000b0c2984 */ /* 0x000e620000000c00 */
[----:B------:R-:W-:-:S04]  /*ae00*/  @P2 IMAD.SHL.U32 R35, R163, 0x8, RZ ;  /* 0x00000008a3232824 */ /* 0x000fc800078e00ff */
[----:B0-----:R-:W-:-:S05]  /*ae10*/  @P2 IMAD.WIDE R32, R35, 0x2, R30 ;  /* 0x0000000223202825 */ /* 0x001fca00078e021e */
[----:B-1----:R-:W-:Y:S01]  /*ae20*/  @P2 ST.E.128 desc[UR56][R32.64], R12 ;  /* 0x0000000c20002985 */ /* 0x002fe2000c101d38 */
[----:B------:R-:W-:-:S13]  /*ae30*/  ISETP.NE.AND P2, PT, R20, RZ, PT ;  /* 0x000000ff1400720c */ /* 0x000fda0003f45270 */
[----:B------:R-:W0:Y:S01]  /*ae40*/  @P2 LDS.128 R12, [R34+0x5000] ;  /* 0x00500000220c2984 */ /* 0x000e220000000c00 */
[----:B------:R-:W-:-:S04]  /*ae50*/  @P2 IMAD.SHL.U32 R35, R164, 0x8, RZ ;  /* 0x00000008a4232824 */ /* 0x000fc800078e00ff */
[----:B------:R-:W-:-:S05]  /*ae60*/  @P2 IMAD.WIDE R30, R35, 0x2, R30 ;  /* 0x00000002231e2825 */ /* 0x000fca00078e021e */
[----:B0-----:R-:W-:Y:S04]  /*ae70*/  @P2 ST.E.128 desc[UR56][R30.64], R12 ;  /* 0x0000000c1e002985 */ /* 0x001fe8000c101d38 */
[----:B------:R-:W0:Y:S04]  /*ae80*/  @P4 LDS.128 R12, [R11+0x5000] ;  /* 0x005000000b0c4984 */ /* 0x000e280000000c00 */
[----:B0-----:R2:W-:Y:S02]  /*ae90*/  @P4 ST.E.128 desc[UR56][R28.64], R12 ;  /* 0x0000000c1c004985 */ /* 0x0015e4000c101d38 */
.L_x_561:
[----:B------:R-:W-:Y:S05]  /*aea0*/  BSYNC B0 ;  /* 0x0000000000007941 */ /* 0x000fea0003800000 */
.L_x_560:
[----:B------:R-:W4:Y:S01]  /*aeb0*/  LDL R11, [R1+0x38] ;  /* 0x00003800010b7983 */ /* 0x000f220000100800 */
[----:B------:R-:W-:Y:S01]  /*aec0*/  @!P3 IADD3 R85, R85, 0x2a8c0, RZ ;  /* 0x0002a8c05555b810 */ /* 0x000fe20007ffe0ff */
[----:B------:R-:W-:Y:S01]  /*aed0*/  VIADD R18, R18, 0x1 ;  /* 0x0000000112127836 */ /* 0x000fe20000000000 */
[----:B------:R-:W-:Y:S01]  /*aee0*/  PLOP3.LUT P2, PT, PT, PT, PT, 0x8, 0x0 ;  /* 0x000000000000781c */ /* 0x000fe20003f4e170 */
[----:B------:R-:W-:Y:S01]  /*aef0*/  @!PT LDS RZ, [RZ] ;  /* 0x00000000fffff984 */ /* 0x000fe20000000800 */
[----:B------:R-:W-:Y:S01]  /*af00*/  @!PT LDS RZ, [RZ] ;  /* 0x00000000fffff984 */ /* 0x000fe20000000800 */
[----:B------:R-:W-:Y:S01]  /*af10*/  @!PT LDS RZ, [RZ] ;  /* 0x00000000fffff984 */ /* 0x000fe20000000800 */
[----:B------:R-:W-:Y:S01]  /*af20*/  @!PT LDS RZ, [RZ] ;  /* 0x00000000fffff984 */ /* 0x000fe20000000800 */
[----:B------:R5:W-:Y:S06]  /*af30*/  MEMBAR.ALL.CTA ;  /* 0x0000000000007992 */ /* 0x000bec0000008000 */
[----:B-----5:R-:W5:Y:S01]  /*af40*/  FENCE.VIEW.ASYNC.S ;  /* 0x00000000000073c6 */ /* 0x020f620000000000 */
[----:B------:R-:W-:Y:S01]  /*af50*/  @!P3 PRMT R85, RZ, 0x654, R85 ;  /* 0x00000654ff55b816 */ /* 0x000fe20000000055 */
[----:B-----5:R0:W-:Y:S06]  /*af60*/  BAR.SYNC.DEFER_BLOCKING R218, 0x80 ;  /* 0x000200da0000751d */ /* 0x0201ec0000010000 */
[----:B------:R1:W-:Y:S01]  /*af70*/  @!P3 SYNCS.ARRIVE.TRANS64.RED.A1T0 RZ, [R85+URZ], RZ ;  /* 0x000000ff55ffb9a7 */ /* 0x0003e2000810043f */
[----:B------:R-:W-:-:S04]  /*af80*/  ISETP.NE.AND P3, PT, R18, 0x2, PT ;  /* 0x000000021200780c */ /* 0x000fc80003f65270 */
[----:B0-2---:R-:W-:Y:S02]  /*af90*/  SEL R12, RZ, 0x1, P3 ;  /* 0x00000001ff0c7807 */ /* 0x005fe40001800000 */
[----:B------:R-:W-:Y:S02]  /*afa0*/  SEL R18, R18, RZ, P3 ;  /* 0x000000ff12127207 */ /* 0x000fe40001800000 */
[----:B------:R-:W-:Y:S02]  /*afb0*/  LOP3.LUT R167, R167, R12, RZ, 0x3c, !PT ;  /* 0x0000000ca7a77212 */ /* 0x000fe400078e3cff */
[----:B----4-:R-:W-:-:S13]  /*afc0*/  LOP3.LUT P4, RZ, R11, 0x2, RZ, 0xc0, !PT ;  /* 0x000000020bff7812 */ /* 0x010fda000788c0ff */
[----:B-1----:R-:W-:Y:S05]  /*afd0*/  @P4 BRA `(.L_x_562) ;  /* 0xffffff7800cc4947 */ /* 0x002fea000383ffff */
.L_x_452:
[----:B------:R-:W-:Y:S01]  /*afe0*/  BSSY B0, `(.L_x_563) ;  /* 0x0000005000007945 */ /* 0x000fe20003800000 */
[----:B------:R-:W-:-:S03]  /*aff0*/  IMAD.MOV.U32 R3, RZ, RZ, RZ ;  /* 0x000000ffff037224 */ /* 0x000fc600078e00ff */
[----:B------:R-:W-:Y:S05]  /*b000*/  @P2 BRA `(.L_x_564) ;  /* 0x0000000000082947 */ /* 0x000fea0003800000 */
[----:B------:R-:W1:Y:S02]  /*b010*/  FENCE.VIEW.ASYNC.G ;  /* 0x00000000000073c6 */ /* 0x000e640000000100 */
[----:B-1----:R-:W-:Y:S06]  /*b020*/  BAR.ARV 0xc, 0x180 ;  /* 0x0306000000007b1d */ /* 0x002fec0000002000 */
.L_x_564:
[----:B------:R-:W-:Y:S05]  /*b030*/  BSYNC B0 ;  /* 0x0000000000007941 */ /* 0x000fea0003800000 */
.L_x_563:
[----:B------:R-:W2:Y:S01]  /*b040*/  LDL R0, [R1+0x38] ;  /* 0x0000380001007983 */ /* 0x000ea20000100800 */
[----:B------:R-:W-:Y:S01]  /*b050*/  BSSY B0, `(.L_x_565) ;  /* 0x0000020000007945 */ /* 0x000fe20003800000 */
[----:B--2---:R-:W-:-:S13]  /*b060*/  LOP3.LUT P0, RZ, R0, 0x4, RZ, 0xc0, !PT ;  /* 0x0000000400ff7812 */ /* 0x004fda000780c0ff */
        /* <DEDUP_REMOVED lines=12> */
[----:B0-----:R-:W-:Y:S01]  /*b130*/  IADD3 R4, R3, 0xffffffe, RZ ;  /* 0x0ffffffe03047810 */ /* 0x001fe20007ffe0ff */
[----:B------:R-:W-:-:S05]  /*b140*/  IMAD.MOV R3, RZ, RZ, -R10 ;  /* 0x000000ffff037224 */ /* 0x000fca00078e0a0a */
[----:B------:R0:W1:Y:S02]  /*b150*/  F2I.FTZ.U32.TRUNC.NTZ R5, R4 ;  /* 0x0000000400057305 */ /* 0x000064000021f000 */
[----:B0-----:R-:W-:Y:S01]  /*b160*/  MOV R4, RZ ;  /* 0x000000ff00047202 */ /* 0x001fe20000000f00 */
[----:B-1----:R-:W-:-:S04]  /*b170*/  IMAD.MOV R7, RZ, RZ, -R5 ;  /* 0x000000ffff077224 */ /* 0x002fc800078e0a05 */
[----:B------:R-:W-:-:S04]  /*b180*/  IMAD R7, R7, R6, RZ ;  /* 0x0000000607077224 */ /* 0x000fc800078e02ff */
[----:B------:R-:W-:-:S06]  /*b190*/  IMAD.HI.U32 R5, R5, R7, R4 ;  /* 0x0000000705057227 */ /* 0x000fcc00078e0004 */
        /* <DEDUP_REMOVED lines=8> */
[----:B------:R-:W-:-:S04]  /*b220*/  IMAD.MOV.U32 R3, RZ, RZ, R5 ;  /* 0x000000ffff037224 */ /* 0x000fc800078e0005 */
[----:B------:R-:W-:Y:S01]  /*b230*/  @!P2 IMAD.MOV R3, RZ, RZ, -R3 ;  /* 0x000000ffff03a224 */ /* 0x000fe200078e0a03 */
[----:B------:R-:W-:-:S07]  /*b240*/  @!P1 LOP3.LUT R3, RZ, R9, RZ, 0x33, !PT ;  /* 0x00000009ff039212 */ /* 0x000fce00078e33ff */
.L_x_566:
[----:B------:R-:W-:Y:S05]  /*b250*/  BSYNC B0 ;  /* 0x0000000000007941 */ /* 0x000fea0003800000 */
.L_x_565:
[-C--:B------:R-:W-:Y:S01]  /*b260*/  IMAD R182, R200, R3.reuse, RZ ;  /* 0x00000003c8b67224 */ /* 0x080fe200078e02ff */
[----:B------:R-:W-:Y:S02]  /*b270*/  PLOP3.LUT P0, PT, PT, PT, PT, 0x80, 0x0 ;  /* 0x000000000000781c */ /* 0x000fe40003f0f070 */
[----:B------:R-:W-:Y:S02]  /*b280*/  CS2R R20, SRZ ;  /* 0x0000000000147805 */ /* 0x000fe4000001ff00 */
[----:B------:R-:W-:Y:S02]  /*b290*/  CS2R R86, SRZ ;  /* 0x0000000000567805 */ /* 0x000fe4000001ff00 */
[----:B------:R-:W-:Y:S02]  /*b2a0*/  CS2R R84, SRZ ;  /* 0x0000000000547805 */ /* 0x000fe4000001ff00 */
[----:B------:R-:W-:Y:S02]  /*b2b0*/  VIADDMNMX R72, R182, R3, R142, PT ;  /* 0x00000003b6487246 */ /* 0x000fe4000380018e */
[----:B------:R-:W-:-:S02]  /*b2c0*/  CS2R R82, SRZ ;  /* 0x0000000000527805 */ /* 0x000fc4000001ff00 */
[----:B------:R-:W-:Y:S02]  /*b2d0*/  CS2R R80, SRZ ;  /* 0x0000000000507805 */ /* 0x000fe4000001ff00 */
[----:B------:R-:W-:Y:S02]  /*b2e0*/  CS2R R78, SRZ ;  /* 0x00000000004e7805 */ /* 0x000fe4000001ff00 */
[----:B------:R-:W-:Y:S02]  /*b2f0*/  ISETP.GT.AND P1, PT, R72, R182, PT ;  /* 0x000000b64800720c */ /* 0x000fe40003f24270 */
        /* <DEDUP_REMOVED lines=28> */
[----:B------:R-:W2:Y:S01]  /*b4c0*/  LDL R0, [R1+0x64] ;  /* 0x0000640001007983 */ /* 0x000ea20000100800 */
[----:B------:R-:W-:-:S06]  /*b4d0*/  ULOP3.LUT UP0, URZ, UR59, 0x1bf, URZ, 0xc0, !UPT ;  /* 0x000001bf3b3f7892 */ /* 0x000fcc000f80c03f */
[----:B------:R-:W-:Y:S01]  /*b4e0*/  PLOP3.LUT P0, PT, PT, PT, UP0, 0x80, 0x0 ;  /* 0x000000000000781c */ /* 0x000fe20003f0f008 */
[----:B--2---:R-:W1:Y:S02]  /*b4f0*/  SHFL.IDX PT, R0, R0, RZ, 0x1f ;  /* 0x00001fff00007589 */ /* 0x004e6400000e0000 */
[----:B-1----:R-:W-:-:S04]  /*b500*/  LEA.HI R3, R0, R0, RZ, 0x1 ;  /* 0x0000000000037211 */ /* 0x002fc800078f08ff */
[----:B------:R-:W-:-:S04]  /*b510*/  LOP3.LUT R3, R3, 0x1e, RZ, 0xc0, !PT ;  /* 0x0000001e03037812 */ /* 0x000fc800078ec0ff */
[----:B------:R-:W-:-:S04]  /*b520*/  IADD3 R3, R0, -R3, RZ ;  /* 0x8000000300037210 */ /* 0x000fc80007ffe0ff */
[----:B------:R-:W-:-:S04]  /*b530*/  LEA R3, R3, UR59, 0xd ;  /* 0x0000003b03037c11 */ /* 0x000fc8000f8e68ff */
[----:B------:R-:W-:-:S04]  /*b540*/  SHF.R.U32.HI R3, RZ, 0x4, R3 ;  /* 0x00000004ff037819 */ /* 0x000fc80000011603 */
[----:B------:R-:W-:Y:S01]  /*b550*/  LOP3.LUT R36, R3, 0x3fff, RZ, 0xc0, !PT ;  /* 0x00003fff03247812 */ /* 0x000fe200078ec0ff */
[----:B------:R-:W-:Y:S06]  /*b560*/  @!P0 BRA `(.L_x_568) ;  /* 0x0000000000408947 */ /* 0x000fec0003800000 */
[----:B------:R-:W-:Y:S01]  /*b570*/  MOV R14, 0x0 ;  /* 0x00000000000e7802 */ /* 0x000fe20000000f00 */
[----:B------:R-:W-:Y:S01]  /*b580*/  ULDC.64 UR4, c[0x4][0x90] ;  /* 0x0100240000047ab9 */ /* 0x000fe20000000a00 */
[----:B------:R-:W-:Y:S01]  /*b590*/  ULDC.64 UR6, c[0x4][0x98] ;  /* 0x0100260000067ab9 */ /* 0x000fe20000000a00 */
[----:B------:R-:W-:Y:S01]  /*b5a0*/  IMAD.U32 R4, RZ, RZ, UR4 ;  /* 0x00000004ff047e24 */ /* 0x000fe2000f8e00ff */
[----:B0-----:R-:W-:Y:S01]  /*b5b0*/  MOV R6, UR6 ;  /* 0x0000000600067c02 */ /* 0x001fe20008000f00 */
        /* <DEDUP_REMOVED lines=10> */
[----:B0--3-5:R-:W-:Y:S05]  /*b660*/  CALL.ABS.NOINC R14 ;  /* 0x000000000e007343 */ /* 0x029fea0003c00000 */
.L_x_568:
[----:B------:R-:W-:Y:S02]  /*b670*/  ULDC UR4, c[0x0][0x3f4] ;  /* 0x0000fd0000047ab9 */ /* 0x000fe40000000800 */
[----:B------:R-:W-:-:S13]  /*b680*/  ISETP.LT.AND P0, PT, RZ, UR4, PT ;  /* 0x00000004ff007c0c */ /* 0x000fda000bf01270 */
[----:B------:R-:W-:Y:S05]  /*b690*/  @P0 BRA `(.L_x_569) ;  /* 0x00000000003c0947 */ /* 0x000fea0003800000 */
[----:B------:R-:W-:-:S04]  /*b6a0*/  LEA.HI R0, R191, R191, RZ, 0x1 ;  /* 0x000000bfbf007211 */ /* 0x000fc800078f08ff */
[----:B------:R-:W-:-:S05]  /*b6b0*/  LOP3.LUT R0, R0, 0xfffffffe, RZ, 0xc0, !PT ;  /* 0xfffffffe00007812 */ /* 0x000fca00078ec0ff */
[----:B------:R-:W-:-:S05]  /*b6c0*/  IMAD.IADD R0, R191, 0x1, -R0 ;  /* 0x00000001bf007824 */ /* 0x000fca00078e0a00 */
[----:B------:R-:W-:-:S04]  /*b6d0*/  SHF.L.U32 R3, R0, 0x1f, RZ ;  /* 0x0000001f00037819 */ /* 0x000fc800000006ff */
[----:B------:R1:W2:Y:S03]  /*b6e0*/  SYNCS.PHASECHK.TRANS64.TRYWAIT P0, [R2+URZ+0x2a800], R3 ;  /* 0x02a80003020075a7 */ /* 0x0002a6000800017f */
[----:B--2---:R-:W-:Y:S05]  /*b6f0*/  @!P0 NANOSLEEP.SYNCS 0x989680 ;  /* 0x009896800000895d */ /* 0x004fea0003900000 */
[----:B------:R-:W2:Y:S01]  /*b700*/  @!P0 SYNCS.PHASECHK.TRANS64 P0, [R2+URZ+0x2a800], R3 ;  /* 0x02a80003020085a7 */ /* 0x000ea2000800007f */
[----:B------:R-:W-:Y:S04]  /*b710*/  BSSY B0, `(.L_x_570) ;  /* 0x0000006000007945 */ /* 0x000fe80003800000 */
[----:B--2---:R-:W-:Y:S05]  /*b720*/  @P0 BRA `(.L_x_571) ;  /* 0x0000000000100947 */ /* 0x004fea0003800000 */
.L_x_572:
[----:B--2---:R2:W4:Y:S02]  /*b730*/  SYNCS.PHASECHK.TRANS64.TRYWAIT P0, [R2+URZ+0x2a800], R3 ;  /* 0x02a80003020075a7 */ /* 0x004524000800017f */
[----:B----4-:R-:W-:Y:S05]  /*b740*/  @!P0 NANOSLEEP.SYNCS 0x989680 ;  /* 0x009896800000895d */ /* 0x010fea0003900000 */
[----:B------:R-:W4:Y:S02]  /*b750*/  @!P0 SYNCS.PHASECHK.TRANS64 P0, [R2+URZ+0x2a800], R3 ;  /* 0x02a80003020085a7 */ /* 0x000f24000800007f */
[----:B----4-:R-:W-:Y:S05]  /*b760*/  @!P0 BRA `(.L_x_572) ;  /* 0xfffffffc00f08947 */ /* 0x010fea000383ffff */
.L_x_571:
[----:B------:R-:W-:Y:S05]  /*b770*/  BSYNC B0 ;  /* 0x0000000000007941 */ /* 0x000fea0003800000 */
.L_x_570:
[----:B------:R-:W-:Y:S05]  /*b780*/  BRA `(.L_x_573) ;  /* 0x0000005800787947 */ /* 0x000fea0003800000 */
.L_x_569:
[----:B-----5:R-:W-:Y:S01]  /*b790*/  SHF.R.S32.HI R0, RZ, 0x1f, R141 ;  /* 0x0000001fff007819 */ /* 0x020fe2000001148d */
[----:B------:R-:W-:Y:S01]  /*b7a0*/  ULOP3.LUT UP0, URZ, UR59, 0x3ff, URZ, 0xc0, !UPT ;  /* 0x000003ff3b3f7892 */ /* 0x000fe2000f80c03f */
[----:B------:R-:W-:Y:S01]  /*b7b0*/  ULDC.64 UR4, c[0x0][0x3f8] ;  /* 0x0000fe0000047ab9 */ /* 0x000fe20000000a00 */
[----:B------:R-:W-:Y:S02]  /*b7c0*/  ULDC.64 UR6, c[0x0][0x408] ;  /* 0x0001020000067ab9 */ /* 0x000fe40000000a00 */
[C---:B------:R-:W-:Y:S02]  /*b7d0*/  IMAD R4, R0.reuse, UR4, RZ ;  /* 0x0000000400047c24 */ /* 0x040fe4000f8e02ff */
[----:B------:R-:W-:Y:S01]  /*b7e0*/  IMAD R0, R0, UR6, RZ ;  /* 0x0000000600007c24 */ /* 0x000fe2000f8e02ff */
[----:B------:R-:W-:Y:S01]  /*b7f0*/  PLOP3.LUT P2, PT, PT, PT, UP0, 0x80, 0x0 ;  /* 0x000000000000781c */ /* 0x000fe20003f4f008 */
[C---:B------:R-:W-:Y:S02]  /*b800*/  IMAD R3, R141.reuse, UR5, R4 ;  /* 0x000000058d037c24 */ /* 0x040fe4000f8e0204 */
[----:B------:R-:W-:Y:S01]  /*b810*/  IMAD.WIDE.U32 R24, R141, UR4, RZ ;  /* 0x000000048d187c25 */ /* 0x000fe2000f8e00ff */
[----:B------:R-:W-:-:S03]  /*b820*/  ULDC.64 UR4, c[0x0][0x3e8] ;  /* 0x0000fa0000047ab9 */ /* 0x000fc60000000a00 */
[C---:B------:R-:W-:Y:S01]  /*b830*/  IMAD R41, R141.reuse, UR7, R0 ;  /* 0x000000078d297c24 */ /* 0x040fe2000f8e0200 */
[----:B------:R-:W-:Y:S01]  /*b840*/  LEA R38, P0, R24, UR4, 0x1 ;  /* 0x0000000418267c11 */ /* 0x000fe2000f8008ff */
[----:B------:R-:W-:Y:S01]  /*b850*/  IMAD.WIDE.U32 R4, R141, UR6, RZ ;  /* 0x000000068d047c25 */ /* 0x000fe2000f8e00ff */
[----:B------:R-:W-:-:S03]  /*b860*/  ULDC.64 UR6, c[0x0][0x400] ;  /* 0x0001000000067ab9 */ /* 0x000fc60000000a00 */
[----:B------:R-:W-:Y:S01]  /*b870*/  IMAD.IADD R3, R3, 0x1, R25 ;  /* 0x0000000103037824 */ /* 0x000fe200078e0219 */
[----:B------:R-:W-:Y:S02]  /*b880*/  LEA R40, P1, R4, UR6, 0x1 ;  /* 0x0000000604287c11 */ /* 0x000fe4000f8208ff */
[----:B------:R-:W-:Y:S02]  /*b890*/  IADD3 R41, R41, R5, RZ ;  /* 0x0000000529297210 */ /* 0x000fe40007ffe0ff */
[----:B------:R-:W-:Y:S02]  /*b8a0*/  LEA.HI.X R24, R24, UR5, R3, 0x1, P0 ;  /* 0x0000000518187c11 */ /* 0x000fe400080f0c03 */
[----:B------:R-:W-:Y:S01]  /*b8b0*/  LEA.HI.X R41, R4, UR7, R41, 0x1, P1 ;  /* 0x0000000704297c11 */ /* 0x000fe200088f0c29 */
        /* <DEDUP_REMOVED lines=16> */
[----:B0--3--:R-:W-:Y:S05]  /*b9c0*/  CALL.ABS.NOINC R14 ;  /* 0x000000000e007343 */ /* 0x009fea0003c00000 */
.L_x_574:
[----:B------:R-:W-:Y:S01]  /*b9d0*/  ULDC.U8 UR4, c[0x0][0x410] ;  /* 0x0001040000047ab9 */ /* 0x000fe20000000000 */
[----:B------:R-:W-:Y:S01]  /*b9e0*/  BSSY B0, `(.L_x_575) ;  /* 0x0000570000007945 */ /* 0x000fe20003800000 */
[----:B------:R-:W-:Y:S01]  /*b9f0*/  ISETP.NE.AND P0, PT, RZ, UR4, PT ;  /* 0x00000004ff007c0c */ /* 0x000fe2000bf05270 */
[----:B0-----:R-:W-:-:S12]  /*ba00*/  IMAD R6, R145, 0x80, R166 ;  /* 0x0000008091067824 */ /* 0x001fd800078e02a6 */
[----:B------:R-:W-:Y:S05]  /*ba10*/  @!P0 BRA `(.L_x_576) ;  /* 0x0000002800ac8947 */ /* 0x000fea0003800000 */
[----:B------:R-:W-:-:S03]  /*ba20*/  UMOV UR4, 0xffffffff ;  /* 0xffffffff00047882 */ /* 0x000fc60000000000 */
[----:B------:R-:W-:Y:S05]  /*ba30*/  BRA.DIV UR4, `(.L_x_577) ;  /* 0x0000015204647947 */ /* 0x000fea000b800000 */
[----:B------:R0:W1:Y:S04]  /*ba40*/  SHFL.IDX PT, R37, R24, RZ, 0x1c1f ;  /* 0x001c1fff18257589 */ /* 0x00006800000e0000 */
[----:B------:R-:W2:Y:S04]  /*ba50*/  SHFL.IDX PT, R38, R38, RZ, 0x1c1f ;  /* 0x001c1fff26267589 */ /* 0x000ea800000e0000 */
[----:B------:R-:W4:Y:S04]  /*ba60*/  SHFL.IDX PT, R41, R41, RZ, 0x1c1f ;  /* 0x001c1fff29297589 */ /* 0x000f2800000e0000 */
[----:B------:R-:W0:Y:S02]  /*ba70*/  SHFL.IDX PT, R40, R40, RZ, 0x1c1f ;  /* 0x001c1fff28287589 */ /* 0x000e2400000e0000 */
.L_x_824:
[----:B------:R-:W-:Y:S01]  /*ba80*/  ULDC UR4, c[0x0][0x448] ;  /* 0x0001120000047ab9 */ /* 0x000fe20000000800 */
[----:B------:R-:W-:Y:S01]  /*ba90*/  LOP3.LUT R3, R177, 0x18, R16, 0xf8, !PT ;  /* 0x00000018b1037812 */ /* 0x000fe200078ef810 */
[----:B------:R-:W-:Y:S01]  /*baa0*/  IMAD R42, R143, UR4, RZ ;  /* 0x000000048f2a7c24 */ /* 0x000fe2000f8e02ff */
[----:B------:R-:W-:Y:S01]  /*bab0*/  BSSY B1, `(.L_x_578) ;  /* 0x0000051000017945 */ /* 0x000fe20003800000 */
[----:B------:R-:W-:Y:S02]  /*bac0*/  LOP3.LUT P0, RZ, R219, 0x4, RZ, 0xc0, !PT ;  /* 0x00000004dbff7812 */ /* 0x000fe4000780c0ff */
[----:B------:R-:W-:Y:S02]  /*bad0*/  CS2R R4, SRZ ;  /* 0x0000000000047805 */ /* 0x000fe4000001ff00 */
[----:B------:R-:W-:Y:S02]  /*bae0*/  LOP3.LUT R0, R3, R178, RZ, 0x3c, !PT ;  /* 0x000000b203007212 */ /* 0x000fe400078e3cff */
[----:B------:R-:W-:-:S02]  /*baf0*/  CS2R R8, SRZ ;  /* 0x0000000000087805 */ /* 0x000fc4000001ff00 */
[----:B------:R-:W-:Y:S01]  /*bb00*/  ISETP.GE.AND P1, PT, R6, R42, PT ;  /* 0x0000002a0600720c */ /* 0x000fe20003f26270 */
[----:B------:R-:W-:Y:S01]  /*bb10*/  IMAD R42, R145, -0x80, R42 ;  /* 0xffffff80912a7824 */ /* 0x000fe200078e022a */
[----:B------:R-:W-:Y:S01]  /*bb20*/  CS2R R6, SRZ ;  /* 0x0000000000067805 */ /* 0x000fe2000001ff00 */
[----:B------:R-:W-:Y:S01]  /*bb30*/  IMAD.IADD R3, R179, 0x1, R0 ;  /* 0x00000001b3037824 */ /* 0x000fe200078e0200 */
[----:B------:R-:W-:Y:S02]  /*bb40*/  CS2R R10, SRZ ;  /* 0x00000000000a7805 */ /* 0x000fe4000001ff00 */
[----:B------:R-:W-:Y:S02]  /*bb50*/  CS2R R12, SRZ ;  /* 0x00000000000c7805 */ /* 0x000fe4000001ff00 */
[----:B------:R-:W-:Y:S02]  /*bb60*/  CS2R R14, SRZ ;  /* 0x00000000000e7805 */ /* 0x000fe4000001ff00 */
[----:B------:R-:W-:-:S02]  /*bb70*/  CS2R R20, SRZ ;  /* 0x0000000000147805 */ /* 0x000fc4000001ff00 */
[----:B------:R-:W-:Y:S02]  /*bb80*/  LEA R3, R3, R2, 0x1 ;  /* 0x0000000203037211 */ /* 0x000fe400078e08ff */
[----:B0-----:R-:W-:Y:S02]  /*bb90*/  CS2R R24, SRZ ;  /* 0x0000000000187805 */ /* 0x001fe4000001ff00 */
[----:B------:R-:W-:Y:S02]  /*bba0*/  CS2R R26, SRZ ;  /* 0x00000000001a7805 */ /* 0x000fe4000001ff00 */
[----:B------:R-:W-:Y:S02]  /*bbb0*/  CS2R R28, SRZ ;  /* 0x00000000001c7805 */ /* 0x000fe4000001ff00 */
[----:B---3--:R-:W-:Y:S01]  /*bbc0*/  CS2R R30, SRZ ;  /* 0x00000000001e7805 */ /* 0x008fe2000001ff00 */
[C---:B------:R-:W-:Y:S01]  /*bbd0*/  VIADD R43, R3.reuse, 0xc400 ;  /* 0x0000c400032b7836 */ /* 0x040fe20000000000 */
[----:B------:R-:W-:Y:S01]  /*bbe0*/  CS2R R32, SRZ ;  /* 0x0000000000207805 */ /* 0x000fe2000001ff00 */
[----:B------:R-:W-:Y:S01]  /*bbf0*/  VIADD R0, R3, 0xc440 ;  /* 0x0000c44003007836 */ /* 0x000fe20000000000 */
[----:B------:R-:W-:Y:S06]  /*bc00*/  @P1 BRA `(.L_x_579) ;  /* 0x0000000000ec1947 */ /* 0x000fec0003800000 */
[----:B------:R-:W3:Y:S01]  /*bc10*/  LDL R45, [R1+0x40] ;  /* 0x00004000012d7983 */ /* 0x000ee20000100800 */
[----:B------:R-:W-:-:S03]  /*bc20*/  ULDC UR4, c[0x0][0x3f4] ;  /* 0x0000fd0000047ab9 */ /* 0x000fc60000000800 */
[----:B------:R-:W3:Y:S01]  /*bc30*/  LDL R44, [R1+0x3c] ;  /* 0x00003c00012c7983 */ /* 0x000ee20000100800 */
[----:B------:R-:W-:Y:S02]  /*bc40*/  ISETP.GE.AND P2, PT, R160, UR4, PT ;  /* 0x00000004a0007c0c */ /* 0x000fe4000bf46270 */
[----:B------:R-:W-:Y:S02]  /*bc50*/  CS2R R20, SRZ ;  /* 0x0000000000147805 */ /* 0x000fe4000001ff00 */
[----:B------:R-:W-:Y:S02]  /*bc60*/  ISETP.GE.AND P3, PT, R170, UR4, PT ;  /* 0x00000004aa007c0c */ /* 0x000fe4000bf66270 */
[----:B------:R-:W-:Y:S02]  /*bc70*/  CS2R R4, SRZ ;  /* 0x0000000000047805 */ /* 0x000fe4000001ff00 */
[----:B------:R-:W-:Y:S02]  /*bc80*/  ISETP.GE.AND P4, PT, R169, UR4, PT ;  /* 0x00000004a9007c0c */ /* 0x000fe4000bf86270 */
[----:B------:R-:W-:-:S03]  /*bc90*/  CS2R R24, SRZ ;  /* 0x0000000000187805 */ /* 0x000fc6000001ff00 */
[----:B--2---:R-:W-:Y:S01]  /*bca0*/  @!P2 MOV R8, R38 ;  /* 0x000000260008a202 */ /* 0x004fe20000000f00 */
[----:B-1----:R-:W-:Y:S01]  /*bcb0*/  @!P2 IMAD.MOV.U32 R9, RZ, RZ, R37 ;  /* 0x000000ffff09a224 */ /* 0x002fe200078e0025 */
[----:B----4-:R-:W-:Y:S01]  /*bcc0*/  @!P2 MOV R7, R41 ;  /* 0x000000290007a202 */ /* 0x010fe20000000f00 */
[----:B------:R-:W-:Y:S01]  /*bcd0*/  @!P2 IMAD.MOV.U32 R6, RZ, RZ, R40 ;  /* 0x000000ffff06a224 */ /* 0x000fe200078e0028 */
[----:B------:R-:W-:Y:S01]  /*bce0*/  @!P3 IADD3 R28, P1, R38, R222, RZ ;  /* 0x000000de261cb210 */ /* 0x000fe20007f3e0ff */
[----:B------:R-:W-:-:S04]  /*bcf0*/  @!P2 IMAD.WIDE R8, R160, 0x2, R8 ;  /* 0x00000002a008a825 */ /* 0x000fc800078e0208 */
[----:B------:R-:W-:Y:S01]  /*bd00*/  @!P2 IMAD.WIDE R30, R160, 0x2, R6 ;  /* 0x00000002a01ea825 */ /* 0x000fe200078e0206 */
[----:B------:R0:W5:Y:S03]  /*bd10*/  @!P2 LD.E.64 R20, desc[UR56][R8.64] ;  /* 0x000000380814a980 */ /* 0x000166000c101b00 */
[--C-:B------:R-:W-:Y:S01]  /*bd20*/  @!P3 IMAD.X R29, R37, 0x1, R221.reuse, P1 ;  /* 0x00000001251db824 */ /* 0x100fe200008e06dd */
[----:B------:R-:W5:Y:S01]  /*bd30*/  @!P2 LD.E.64 R4, desc[UR56][R30.64] ;  /* 0x000000381e04a980 */ /* 0x000f62000c101b00 */
[----:B------:R-:W-:Y:S02]  /*bd40*/  @!P3 IADD3 R10, P1, R40, R222, RZ ;  /* 0x000000de280ab210 */ /* 0x000fe40007f3e0ff */
[----:B------:R-:W-:Y:S02]  /*bd50*/  ISETP.GE.AND P2, PT, R172, UR4, PT ;  /* 0x00000004ac007c0c */ /* 0x000fe4000bf46270 */
[-C--:B------:R-:W-:Y:S01]  /*bd60*/  @!P4 IADD3 R14, P6, R40, R225.reuse, RZ ;  /* 0x000000e1280ec210 */ /* 0x080fe20007fde0ff */
[----:B------:R-:W-:Y:S01]  /*bd70*/  @!P3 IMAD.X R11, R41, 0x1, R221, P1 ;  /* 0x00000001290bb824 */ /* 0x000fe200008e06dd */
[----:B------:R-:W-:-:S02]  /*bd80*/  @!P4 IADD3 R12, P5, R38, R225, RZ ;  /* 0x000000e1260cc210 */ /* 0x000fc40007fbe0ff */
[----:B------:R-:W-:Y:S02]  /*bd90*/  CS2R R6, SRZ ;  /* 0x0000000000067805 */ /* 0x000fe4000001ff00 */
[----:B------:R-:W-:Y:S02]  /*bda0*/  ISETP.GE.AND P1, PT, R171, UR4, PT ;  /* 0x00000004ab007c0c */ /* 0x000fe4000bf26270 */
[----:B------:R-:W-:Y:S02]  /*bdb0*/  CS2R R26, SRZ ;  /* 0x00000000001a7805 */ /* 0x000fe4000001ff00 */
[----:B0-----:R-:W-:Y:S02]  /*bdc0*/  CS2R R8, SRZ ;  /* 0x0000000000087805 */ /* 0x001fe4000001ff00 */
[----:B------:R-:W-:Y:S01]  /*bdd0*/  @!P4 IADD3.X R13, R37, R223, RZ, P5, !PT ;  /* 0x000000df250dc210 */ /* 0x000fe20002ffe4ff */
[----:B------:R-:W-:Y:S01]  /*bde0*/  @!P4 IMAD.X R15, R41, 0x1, R223, P6 ;  /* 0x00000001290fc824 */ /* 0x000fe200030e06df */
[----:B------:R0:W5:Y:S04]  /*bdf0*/  @!P3 LD.E.64 R24, desc[UR56][R28.64] ;  /* 0x000000381c18b980 */ /* 0x000168000c101b00 */
[----:B------:R1:W5:Y:S01]  /*be00*/  @!P3 LD.E.64 R6, desc[UR56][R10.64] ;  /* 0x000000380a06b980 */ /* 0x000362000c101b00 */
[----:B------:R-:W-:-:S03]  /*be10*/  ISETP.GE.AND P3, PT, R173, UR4, PT ;  /* 0x00000004ad007c0c */ /* 0x000fc6000bf66270 */
[----:B------:R2:W5:Y:S04]  /*be20*/  @!P4 LD.E.64 R26, desc[UR56][R12.64] ;  /* 0x000000380c1ac980 */ /* 0x000568000c101b00 */
[----:B------:R4:W5:Y:S01]  /*be30*/  @!P4 LD.E.64 R8, desc[UR56][R14.64] ;  /* 0x000000380e08c980 */ /* 0x000962000c101b00 */
[----:B0-----:R-:W-:Y:S02]  /*be40*/  CS2R R28, SRZ ;  /* 0x00000000001c7805 */ /* 0x001fe4000001ff00 */
[----:B-1----:R-:W-:Y:S02]  /*be50*/  CS2R R10, SRZ ;  /* 0x00000000000a7805 */ /* 0x002fe4000001ff00 */
[-C--:B--2---:R-:W-:Y:S02]  /*be60*/  @!P2 IADD3 R12, P4, R38, R227.reuse, RZ ;  /* 0x000000e3260ca210 */ /* 0x084fe40007f9e0ff */
[----:B----4-:R-:W-:-:S03]  /*be70*/  @!P2 IADD3 R14, P5, R40, R227, RZ ;  /* 0x000000e3280ea210 */ /* 0x010fc60007fbe0ff */
[----:B------:R-:W-:Y:S01]  /*be80*/  @!P2 IMAD.X R13, R37, 0x1, R226, P4 ;  /* 0x00000001250da824 */ /* 0x000fe200020e06e2 */
[----:B------:R-:W-:Y:S02]  /*be90*/  @!P1 IADD3 R32, P6, R38, R229, RZ ;  /* 0x000000e526209210 */ /* 0x000fe40007fde0ff */
[----:B------:R-:W-:Y:S02]  /*bea0*/  @!P2 IADD3.X R15, R41, R226, RZ, P5, !PT ;  /* 0x000000e2290fa210 */ /* 0x000fe40002ffe4ff */
[----:B------:R-:W-:Y:S01]  /*beb0*/  CS2R R30, SRZ ;  /* 0x00000000001e7805 */ /* 0x000fe2000001ff00 */
[----:B------:R0:W5:Y:S01]  /*bec0*/  @!P2 LD.E.64 R28, desc[UR56][R12.64] ;  /* 0x000000380c1ca980 */ /* 0x000162000c101b00 */
[----:B------:R-:W-:-:S03]  /*bed0*/  @!P1 IMAD.X R33, R37, 0x1, R228, P6 ;  /* 0x0000000125219824 */ /* 0x000fc600030e06e4 */
[----:B------:R1:W5:Y:S01]  /*bee0*/  @!P2 LD.E.64 R10, desc[UR56][R14.64] ;  /* 0x000000380e0aa980 */ /* 0x000362000c101b00 */
[----:B------:R-:W-:-:S03]  /*bef0*/  @!P1 IADD3 R34, P2, R40, R229, RZ ;  /* 0x000000e528229210 */ /* 0x000fc60007f5e0ff */
[----:B------:R2:W5:Y:S01]  /*bf00*/  @!P1 LD.E.64 R30, desc[UR56][R32.64] ;  /* 0x00000038201e9980 */ /* 0x000562000c101b00 */
[----:B0-----:R-:W-:Y:S01]  /*bf10*/  CS2R R12, SRZ ;  /* 0x00000000000c7805 */ /* 0x001fe2000001ff00 */
[----:B------:R-:W-:Y:S01]  /*bf20*/  @!P1 IMAD.X R35, R41, 0x1, R228, P2 ;  /* 0x0000000129239824 */ /* 0x000fe200010e06e4 */
[----:B-1----:R-:W-:-:S04]  /*bf30*/  CS2R R14, SRZ ;  /* 0x00000000000e7805 */ /* 0x002fc8000001ff00 */
[----:B------:R0:W5:Y:S01]  /*bf40*/  @!P1 LD.E.64 R12, desc[UR56][R34.64] ;  /* 0x00000038220c9980 */ /* 0x000162000c101b00 */
[----:B--2---:R-:W-:Y:S02]  /*bf50*/  CS2R R32, SRZ ;  /* 0x0000000000207805 */ /* 0x004fe4000001ff00 */
[-C--:B---3--:R-:W-:Y:S02]  /*bf60*/  @!P3 IADD3 R40, P5, R40, R45.reuse, RZ ;  /* 0x0000002d2828b210 */ /* 0x088fe40007fbe0ff */
[----:B------:R-:W-:-:S03]  /*bf70*/  @!P3 IADD3 R38, P4, R38, R45, RZ ;  /* 0x0000002d2626b210 */ /* 0x000fc60007f9e0ff */
[----:B------:R-:W-:Y:S01]  /*bf80*/  @!P3 IMAD.X R41, R41, 0x1, R44, P5 ;  /* 0x000000012929b824 */ /* 0x000fe200028e062c */
[----:B------:R-:W-:-:S04]  /*bf90*/  @!P3 IADD3.X R39, R37, R44, RZ, P4, !PT ;  /* 0x0000002c2527b210 */ /* 0x000fc800027fe4ff */
[----:B------:R0:W5:Y:S04]  /*bfa0*/  @!P3 LD.E.64 R14, desc[UR56][R40.64] ;  /* 0x00000038280eb980 */ /* 0x000168000c101b00 */
[----:B------:R0:W5:Y:S02]  /*bfb0*/  @!P3 LD.E.64 R32, desc[UR56][R38.64] ;  /* 0x000000382620b980 */ /* 0x000164000c101b00 */
.L_x_579:
[----:B------:R-:W-:Y:S05]  /*bfc0*/  BSYNC B1 ;  /* 0x0000000000017941 */ /* 0x000fea0003800000 */
.L_x_578:
[----:B0-2--5:R-:W-:Y:S01]  /*bfd0*/  MOV R38, R4 ;  /* 0x0000000400267202 */ /* 0x025fe20000000f00 */
[----:B------:R-:W-:Y:S01]  /*bfe0*/  @P0 VIADD R0, R43, 0xffffffc0 ;  /* 0xffffffc02b000836 */ /* 0x000fe20000000000 */
[----:B------:R-:W-:Y:S01]  /*bff0*/  SHF.R.U64 R60, R4, 0x10, R5 ;  /* 0x00000010043c7819 */ /* 0x000fe20000001205 */
[----:B------:R-:W-:Y:S01]  /*c000*/  IMAD.MOV.U32 R46, RZ, RZ, R30 ;  /* 0x000000ffff2e7224 */ /* 0x000fe200078e001e */
[C---:B------:R-:W-:Y:S01]  /*c010*/  LEA.HI R4, R191.reuse, R191, RZ, 0x1 ;  /* 0x000000bfbf047211 */ /* 0x040fe200078f08ff */
[----:B------:R-:W-:Y:S01]  /*c020*/  IMAD.MOV.U32 R48, RZ, RZ, R33 ;  /* 0x000000ffff307224 */ /* 0x000fe200078e0021 */
[----:B------:R-:W-:Y:S01]  /*c030*/  MOV R35, R20 ;  /* 0x0000001400237202 */ /* 0x000fe20000000f00 */
[----:B------:R-:W-:Y:S01]  /*c040*/  IMAD.MOV.U32 R34, RZ, RZ, R21 ;  /* 0x000000ffff227224 */ /* 0x000fe200078e0015 */
[----:B------:R-:W-:Y:S01]  /*c050*/  LOP3.LUT R4, R4, 0xfffffffe, RZ, 0xc0, !PT ;  /* 0xfffffffe04047812 */ /* 0x000fe200078ec0ff */
[----:B------:R-:W-:Y:S01]  /*c060*/  IMAD.MOV.U32 R45, RZ, RZ, R29 ;  /* 0x000000ffff2d7224 */ /* 0x000fe200078e001d */
[----:B-1----:R-:W-:Y:S01]  /*c070*/  SHF.R.U64 R37, R20, 0x10, R21 ;  /* 0x0000001014257819 */ /* 0x002fe20000001215 */
[----:B------:R-:W-:Y:S01]  /*c080*/  IMAD.MOV.U32 R20, RZ, RZ, R5 ;  /* 0x000000ffff147224 */ /* 0x000fe200078e0005 */
[----:B------:R-:W-:Y:S01]  /*c090*/  IADD3 R4, R191, -R4, RZ ;  /* 0x80000004bf047210 */ /* 0x000fe20007ffe0ff */
[----:B------:R-:W-:Y:S01]  /*c0a0*/  IMAD.MOV.U32 R43, RZ, RZ, R27 ;  /* 0x000000ffff2b7224 */ /* 0x000fe200078e001b */
[----:B------:R-:W-:Y:S01]  /*c0b0*/  SHF.R.U32.HI R61, RZ, 0x10, R5 ;  /* 0x00000010ff3d7819 */ /* 0x000fe20000011605 */
[----:B----4-:R-:W-:Y:S01]  /*c0c0*/  IMAD.MOV.U32 R41, RZ, RZ, R15 ;  /* 0x000000ffff297224 */ /* 0x010fe200078e000f */
[----:B------:R-:W-:Y:S01]  /*c0d0*/  SHF.L.U32 R5, R4, 0x1f, RZ ;  /* 0x0000001f04057819 */ /* 0x000fe200000006ff */
[----:B------:R-:W-:Y:S01]  /*c0e0*/  BSSY B1, `(.L_x_580) ;  /* 0x0000040000017945 */ /* 0x000fe20003800000 */
[----:B------:R-:W-:Y:S01]  /*c0f0*/  SHF.R.U64 R56, R30, 0x10, R31 ;  /* 0x000000101e387819 */ /* 0x000fe2000000121f */
[----:B------:R-:W-:Y:S01]  /*c100*/  IMAD.MOV.U32 R30, RZ, RZ, R32 ;  /* 0x000000ffff1e7224 */ /* 0x000fe200078e0020 */
[----:B------:R-:W0:Y:S01]  /*c110*/  SYNCS.PHASECHK.TRANS64.TRYWAIT P0, [R2+URZ+0x2a800], R5 ;  /* 0x02a80005020075a7 */ /* 0x000e22000800017f */
[----:B------:R-:W-:-:S02]  /*c120*/  SHF.R.U64 R58, R32, 0x10, R33 ;  /* 0x00000010203a7819 */ /* 0x000fc40000001221 */
[----:B------:R-:W-:Y:S01]  /*c130*/  SHF.R.U32.HI R59, RZ, 0x10, R33 ;  /* 0x00000010ff3b7819 */ /* 0x000fe20000011621 */
[----:B------:R-:W-:Y:S01]  /*c140*/  IMAD.MOV.U32 R33, RZ, RZ, R6 ;  /* 0x000000ffff217224 */ /* 0x000fe200078e0006 */
[----:B------:R-:W-:Y:S01]  /*c150*/  SHF.R.U64 R62, R6, 0x10, R7 ;  /* 0x00000010063e7819 */ /* 0x000fe20000001207 */
[----:B------:R-:W-:Y:S01]  /*c160*/  IMAD.MOV.U32 R6, RZ, RZ, R9 ;  /* 0x000000ffff067224 */ /* 0x000fe200078e0009 */
[----:B------:R-:W-:Y:S01]  /*c170*/  SHF.R.U32.HI R49, RZ, 0x10, R21 ;  /* 0x00000010ff317819 */ /* 0x000fe20000011615 */
[----:B------:R-:W-:Y:S01]  /*c180*/  IMAD.MOV.U32 R21, RZ, RZ, R24 ;  /* 0x000000ffff157224 */ /* 0x000fe200078e0018 */
[----:B------:R-:W-:Y:S02]  /*c190*/  SHF.R.U64 R64, R8, 0x10, R9 ;  /* 0x0000001008407819 */ /* 0x000fe40000001209 */
[----:B------:R-:W-:Y:S01]  /*c1a0*/  SHF.R.U64 R50, R24, 0x10, R25 ;  /* 0x0000001018327819 */ /* 0x000fe20000001219 */
[----:B------:R-:W-:Y:S01]  /*c1b0*/  IMAD.MOV.U32 R24, RZ, RZ, R26 ;  /* 0x000000ffff187224 */ /* 0x000fe200078e001a */
[----:B------:R-:W-:-:S02]  /*c1c0*/  SHF.R.U32.HI R9, RZ, 0x10, R9 ;  /* 0x00000010ff097819 */ /* 0x000fc40000011609 */
[----:B------:R-:W-:Y:S01]  /*c1d0*/  SHF.R.U64 R52, R26, 0x10, R27 ;  /* 0x000000101a347819 */ /* 0x000fe2000000121b */
[----:B------:R-:W-:Y:S01]  /*c1e0*/  IMAD.MOV.U32 R26, RZ, RZ, R11 ;  /* 0x000000ffff1a7224 */ /* 0x000fe200078e000b */
[--C-:B------:R-:W-:Y:S02]  /*c1f0*/  SHF.R.U64 R54, R28, 0x10, R29.reuse ;  /* 0x000000101c367819 */ /* 0x100fe4000000121d */
[----:B------:R-:W-:Y:S01]  /*c200*/  SHF.R.U32.HI R55, RZ, 0x10, R29 ;  /* 0x00000010ff377819 */ /* 0x000fe2000001161d */
[----:B------:R-:W-:Y:S01]  /*c210*/  IMAD.MOV.U32 R29, RZ, RZ, R8 ;  /* 0x000000ffff1d7224 */ /* 0x000fe200078e0008 */
[----:B------:R-:W-:Y:S02]  /*c220*/  MOV R39, R25 ;  /* 0x0000001900277202 */ /* 0x000fe40000000f00 */
[----:B------:R-:W-:Y:S02]  /*c230*/  SHF.R.U32.HI R51, RZ, 0x10, R25 ;  /* 0x00000010ff337819 */ /* 0x000fe40000011619 */
[----:B------:R-:W-:-:S02]  /*c240*/  SHF.R.U64 R65, R10, 0x10, R11 ;  /* 0x000000100a417819 */ /* 0x000fc4000000120b */
[----:B------:R-:W-:Y:S01]  /*c250*/  SHF.R.U32.HI R66, RZ, 0x10, R11 ;  /* 0x00000010ff427819 */ /* 0x000fe2000001160b */
[----:B------:R-:W-:Y:S01]  /*c260*/  IMAD.MOV.U32 R11, RZ, RZ, R12 ;  /* 0x000000ffff0b7224 */ /* 0x000fe200078e000c */
[----:B------:R-:W-:Y:S02]  /*c270*/  MOV R25, R7 ;  /* 0x0000000700197202 */ /* 0x000fe40000000f00 */
[----:B------:R-:W-:Y:S02]  /*c280*/  SHF.R.U32.HI R63, RZ, 0x10, R7 ;  /* 0x00000010ff3f7819 */ /* 0x000fe40000011607 */
[----:B------:R-:W-:Y:S01]  /*c290*/  SHF.R.U64 R67, R12, 0x10, R13 ;  /* 0x000000100c437819 */ /* 0x000fe2000000120d */
[----:B------:R-:W-:Y:S01]  /*c2a0*/  IMAD.MOV.U32 R12, RZ, RZ, R14 ;  /* 0x000000ffff0c7224 */ /* 0x000fe200078e000e */
[----:B------:R-:W-:Y:S02]  /*c2b0*/  PRMT R8, R30, 0x5410, R48 ;  /* 0x000054101e087816 */ /* 0x000fe40000000030 */
[----:B------:R-:W-:-:S02]  /*c2c0*/  MOV R7, R10 ;  /* 0x0000000a00077202 */ /* 0x000fc40000000f00 */
[----:B------:R-:W-:Y:S02]  /*c2d0*/  MOV R40, R13 ;  /* 0x0000000d00287202 */ /* 0x000fe40000000f00 */
[----:B------:R-:W-:Y:S02]  /*c2e0*/  PRMT R30, R64, 0x5410, R9 ;  /* 0x00005410401e7816 */ /* 0x000fe40000000009 */
[----:B------:R-:W-:Y:S02]  /*c2f0*/  SHF.R.U32.HI R53, RZ, 0x10, R27 ;  /* 0x00000010ff357819 */ /* 0x000fe4000001161b */
[----:B------:R-:W-:Y:S02]  /*c300*/  MOV R44, R28 ;  /* 0x0000001c002c7202 */ /* 0x000fe40000000f00 */
[----:B------:R-:W-:Y:S02]  /*c310*/  MOV R47, R31 ;  /* 0x0000001f002f7202 */ /* 0x000fe40000000f00 */
[----:B------:R-:W-:-:S02]  /*c320*/  SHF.R.U32.HI R57, RZ, 0x10, R31 ;  /* 0x00000010ff397819 */ /* 0x000fc4000001161f */
[----:B------:R-:W-:Y:S02]  /*c330*/  SHF.R.U32.HI R68, RZ, 0x10, R13 ;  /* 0x00000010ff447819 */ /* 0x000fe4000001160d */
[----:B------:R-:W-:Y:S02]  /*c340*/  VIMNMX R9, R42, 0x80, PT ;  /* 0x000000802a097848 */ /* 0x000fe40003fe0100 */
[--C-:B------:R-:W-:Y:S02]  /*c350*/  SHF.R.U64 R69, R14, 0x10, R15.reuse ;  /* 0x000000100e457819 */ /* 0x100fe4000000120f */
[----:B------:R-:W-:Y:S02]  /*c360*/  SHF.R.U32.HI R70, RZ, 0x10, R15 ;  /* 0x00000010ff467819 */ /* 0x000fe4000001160f */
[----:B------:R-:W-:Y:S02]  /*c370*/  PRMT R33, R33, 0x5410, R25 ;  /* 0x0000541021217816 */ /* 0x000fe40000000019 */
[----:B------:R-:W-:-:S02]  /*c380*/  PRMT R35, R35, 0x5410, R34 ;  /* 0x0000541023237816 */ /* 0x000fc40000000022 */
[----:B------:R-:W-:Y:S02]  /*c390*/  PRMT R31, R21, 0x5410, R39 ;  /* 0x00005410151f7816 */ /* 0x000fe40000000027 */
[----:B------:R-:W-:Y:S02]  /*c3a0*/  PRMT R27, R24, 0x5410, R43 ;  /* 0x00005410181b7816 */ /* 0x000fe4000000002b */
[----:B------:R-:W-:Y:S02]  /*c3b0*/  PRMT R38, R38, 0x5410, R20 ;  /* 0x0000541026267816 */ /* 0x000fe40000000014 */
[----:B------:R-:W-:Y:S02]  /*c3c0*/  PRMT R25, R7, 0x5410, R26 ;  /* 0x0000541007197816 */ /* 0x000fe4000000001a */
        /* <DEDUP_REMOVED lines=13> */
[----:B------:R-:W-:-:S02]  /*c4a0*/  ISETP.GE.AND P1, PT, R166, R9, PT ;  /* 0x00000009a600720c */ /* 0x000fc40003f26270 */
[----:B------:R-:W-:Y:S02]  /*c4b0*/  PRMT R20, R67, 0x5410, R68 ;  /* 0x0000541043147816 */ /* 0x000fe40000000044 */
[----:B------:R-:W-:Y:S01]  /*c4c0*/  PRMT R11, R12, 0x5410, R41 ;  /* 0x000054100c0b7816 */ /* 0x000fe20000000029 */
[----:B0-----:R-:W-:Y:S08]  /*c4d0*/  @!P0 BRA `(.L_x_581) ;  /* 0x0000014800308947 */ /* 0x001ff00003800000 */
.L_x_825:
[----:B------:R-:W-:Y:S05]  /*c4e0*/  BSYNC B1 ;  /* 0x0000000000017941 */ /* 0x000fea0003800000 */
.L_x_580:
[----:B------:R-:W-:Y:S01]  /*c4f0*/  BSSY B1, `(.L_x_582) ;  /* 0x00000fe000017945 */ /* 0x000fe20003800000 */
[----:B------:R-:W-:-:S03]  /*c500*/  PRMT R12, R69, 0x5410, R70 ;  /* 0x00005410450c7816 */ /* 0x000fc60000000046 */
[----:B------:R-:W-:Y:S05]  /*c510*/  @P1 BRA `(.L_x_583) ;  /* 0x0000000c00ec1947 */ /* 0x000fea0003800000 */
[----:B------:R-:W1:Y:S01]  /*c520*/  LDC R4, c[0x0][0x3f4] ;  /* 0x0000fd00ff047b82 */ /* 0x000e620000000800 */
[----:B------:R-:W-:Y:S01]  /*c530*/  BSSY B2, `(.L_x_584) ;  /* 0x000002e000027945 */ /* 0x000fe20003800000 */
[-C--:B-1----:R-:W-:Y:S02]  /*c540*/  ISETP.GE.AND P0, PT, R160, R4.reuse, PT ;  /* 0x00000004a000720c */ /* 0x082fe40003f06270 */
[-C--:B------:R-:W-:Y:S02]  /*c550*/  ISETP.GE.AND P1, PT, R170, R4.reuse, PT ;  /* 0x00000004aa00720c */ /* 0x080fe40003f26270 */
[-C--:B------:R-:W-:Y:S02]  /*c560*/  ISETP.GE.AND P2, PT, R169, R4.reuse, PT ;  /* 0x00000004a900720c */ /* 0x080fe40003f46270 */
[-C--:B------:R-:W-:Y:S02]  /*c570*/  ISETP.GE.AND P3, PT, R172, R4.reuse, PT ;  /* 0x00000004ac00720c */ /* 0x080fe40003f66270 */
[----:B------:R-:W-:-:S02]  /*c580*/  ISETP.GE.AND P4, PT, R171, R4, PT ;  /* 0x00000004ab00720c */ /* 0x000fc40003f86270 */
[----:B------:R-:W-:-:S03]  /*c590*/  ISETP.GE.AND P5, PT, R173, R4, PT ;  /* 0x00000004ad00720c */ /* 0x000fc60003fa6270 */
[----:B------:R-:W-:Y:S10]  /*c5a0*/  @P0 BRA `(.L_x_585) ;  /* 0x0000000000980947 */ /* 0x000ff40003800000 */
[----:B0-----:R-:W0:Y:S01]  /*c5b0*/  LDS.128 R4, [R3+0xc400] ;  /* 0x00c4000003047984 */ /* 0x001e220000000c00 */
[----:B------:R-:W-:Y:S02]  /*c5c0*/  HADD2.F32 R47, -RZ, R38.H0_H0 ;  /* 0x20000026ff2f7230 */ /* 0x000fe40000004100 */
[----:B------:R-:W-:Y:S02]  /*c5d0*/  HADD2.F32 R45, -RZ, R35.H0_H0 ;  /* 0x20000023ff2d7230 */ /* 0x000fe40000004100 */
[----:B------:R-:W-:Y:S02]  /*c5e0*/  HADD2.F32 R44, -RZ, R37.H0_H0 ;  /* 0x20000025ff2c7230 */ /* 0x000fe40000004100 */
[----:B------:R-:W-:Y:S02]  /*c5f0*/  HADD2.F32 R46, -RZ, R39.H0_H0 ;  /* 0x20000027ff2e7230 */ /* 0x000fe40000004100 */
[--C-:B0-----:R-:W-:Y:S02]  /*c600*/  HADD2.F32 R40, -RZ, R4.reuse.H0_H0 ;  /* 0x20000004ff287230 */ /* 0x101fe40000004100 */
[----:B------:R-:W-:-:S02]  /*c610*/  HADD2.F32 R4, -RZ, R4.H1_H1 ;  /* 0x30000004ff047230 */ /* 0x000fc40000004100 */
[--C-:B------:R-:W-:Y:S02]  /*c620*/  HADD2.F32 R41, -RZ, R5.reuse.H0_H0 ;  /* 0x20000005ff297230 */ /* 0x100fe40000004100 */
[----:B------:R-:W-:Y:S02]  /*c630*/  HADD2.F32 R5, -RZ, R5.H1_H1 ;  /* 0x30000005ff057230 */ /* 0x000fe40000004100 */
[C---:B------:R-:W-:Y:S01]  /*c640*/  FMUL.FTZ R49, R4.reuse, R47 ;  /* 0x0000002f04317220 */ /* 0x040fe20000410000 */
[-C--:B------:R-:W-:Y:S01]  /*c650*/  FMUL.FTZ R4, R4, R45.reuse ;  /* 0x0000002d04047220 */ /* 0x080fe20000410000 */
[--C-:B------:R-:W-:Y:S02]  /*c660*/  HADD2.F32 R42, -RZ, R6.reuse.H0_H0 ;  /* 0x20000006ff2a7230 */ /* 0x100fe40000004100 */
[----:B------:R-:W-:Y:S02]  /*c670*/  HADD2.F32 R43, -RZ, R7.H0_H0 ;  /* 0x20000007ff2b7230 */ /* 0x000fe40000004100 */
[C---:B------:R-:W-:Y:S01]  /*c680*/  FMUL.FTZ R50, R5.reuse, R46 ;  /* 0x0000002e05327220 */ /* 0x040fe20000410000 */
[C---:B------:R-:W-:Y:S01]  /*c690*/  FFMA.FTZ R49, R40.reuse, R45, -R49 ;  /* 0x0000002d28317223 */ /* 0x040fe20000010831 */
[----:B------:R-:W-:Y:S01]  /*c6a0*/  FFMA.FTZ R48, R40, R47, R4 ;  /* 0x0000002f28307223 */ /* 0x000fe20000010004 */
[----:B------:R-:W-:Y:S01]  /*c6b0*/  FMUL.FTZ R52, R5, R44 ;  /* 0x0000002c05347220 */ /* 0x000fe20000410000 */
[----:B------:R-:W-:-:S02]  /*c6c0*/  HADD2.F32 R6, -RZ, R6.H1_H1 ;  /* 0x30000006ff067230 */ /* 0x000fc40000004100 */
[C---:B------:R-:W-:Y:S01]  /*c6d0*/  FFMA.FTZ R50, R41.reuse, R44, -R50 ;  /* 0x0000002c29327223 */ /* 0x040fe20000010832 */
[----:B------:R-:W-:Y:S02]  /*c6e0*/  HADD2.F32 R7, -RZ, R7.H1_H1 ;  /* 0x30000007ff077230 */ /* 0x000fe40000004100 */
[----:B------:R-:W-:Y:S01]  /*c6f0*/  FFMA.FTZ R41, R41, R46, R52 ;  /* 0x0000002e29297223 */ /* 0x000fe20000010034 */
[----:B------:R-:W-:Y:S02]  /*c700*/  HADD2.F32 R45, -RZ, R38.H1_H1 ;  /* 0x30000026ff2d7230 */ /* 0x000fe40000004100 */
[----:B------:R-:W-:Y:S02]  /*c710*/  HADD2.F32 R5, -RZ, R35.H1_H1 ;  /* 0x30000023ff057230 */ /* 0x000fe40000004100 */
[----:B------:R-:W-:Y:S02]  /*c720*/  HADD2.F32 R40, -RZ, R39.H1_H1 ;  /* 0x30000027ff287230 */ /* 0x000fe40000004100 */
[----:B------:R-:W-:Y:S01]  /*c730*/  FMUL.FTZ R47, R6, R45 ;  /* 0x0000002d062f7220 */ /* 0x000fe20000410000 */
[----:B------:R-:W-:-:S02]  /*c740*/  HADD2.F32 R4, -RZ, R37.H1_H1 ;  /* 0x30000025ff047230 */ /* 0x000fc40000004100 */
[-C--:B------:R-:W-:Y:S01]  /*c750*/  FMUL.FTZ R44, R6, R5.reuse ;  /* 0x00000005062c7220 */ /* 0x080fe20000410000 */
[C---:B------:R-:W-:Y:S01]  /*c760*/  FMUL.FTZ R46, R7.reuse, R40 ;  /* 0x00000028072e7220 */ /* 0x040fe20000410000 */
[C---:B------:R-:W-:Y:S01]  /*c770*/  FFMA.FTZ R6, R42.reuse, R5, -R47 ;  /* 0x000000052a067223 */ /* 0x040fe2000001082f */
[-C--:B------:R-:W-:Y:S01]  /*c780*/  FMUL.FTZ R51, R7, R4.reuse ;  /* 0x0000000407337220 */ /* 0x080fe20000410000 */
[----:B------:R-:W-:Y:S01]  /*c790*/  FFMA.FTZ R45, R42, R45, R44 ;  /* 0x0000002d2a2d7223 */ /* 0x000fe2000001002c */
[C---:B------:R-:W-:Y:S01]  /*c7a0*/  FFMA.FTZ R7, R43.reuse, R4, -R46 ;  /* 0x000000042b077223 */ /* 0x040fe2000001082e */
[----:B------:R-:W-:Y:S01]  /*c7b0*/  F2FP.F16.F32.PACK_AB R4, R48, R49 ;  /* 0x000000313004723e */ /* 0x000fe200000000ff */
[----:B------:R-:W-:Y:S01]  /*c7c0*/  FFMA.FTZ R40, R43, R40, R51 ;  /* 0x000000282b287223 */ /* 0x000fe20000010033 */
[----:B------:R-:W-:Y:S02]  /*c7d0*/  F2FP.F16.F32.PACK_AB R5, R41, R50 ;  /* 0x000000322905723e */ /* 0x000fe400000000ff */
[----:B------:R-:W-:-:S02]  /*c7e0*/  F2FP.F16.F32.PACK_AB R6, R45, R6 ;  /* 0x000000062d06723e */ /* 0x000fc400000000ff */
[----:B------:R-:W-:-:S05]  /*c7f0*/  F2FP.F16.F32.PACK_AB R7, R40, R7 ;  /* 0x000000072807723e */ /* 0x000fca00000000ff */
[----:B------:R1:W-:Y:S02]  /*c800*/  STS.128 [R3+0xc400], R4 ;  /* 0x00c4000403007388 */ /* 0x0003e40000000c00 */
.L_x_585:
[----:B------:R-:W-:Y:S05]  /*c810*/  BSYNC B2 ;  /* 0x0000000000027941 */ /* 0x000fea0003800000 */
.L_x_584:
[----:B------:R-:W-:Y:S04]  /*c820*/  BSSY B2, `(.L_x_586) ;  /* 0x0000028000027945 */ /* 0x000fe80003800000 */
[----:B------:R-:W-:Y:S05]  /*c830*/  @P1 BRA `(.L_x_587) ;  /* 0x0000000000981947 */ /* 0x000fea0003800000 */
[----:B01----:R-:W0:Y:S01]  /*c840*/  LDS.128 R4, [R0] ;  /* 0x0000000000047984 */ /* 0x003e220000000c00 */
        /* <DEDUP_REMOVED lines=36> */
[----:B------:R2:W-:Y:S02]  /*ca90*/  STS.128 [R0], R4 ;  /* 0x0000000400007388 */ /* 0x0005e40000000c00 */
.L_x_587:
[----:B------:R-:W-:Y:S05]  /*caa0*/  BSYNC B2 ;  /* 0x0000000000027941 */ /* 0x000fea0003800000 */
.L_x_586:
[----:B------:R-:W-:Y:S04]  /*cab0*/  BSSY B2, `(.L_x_588) ;  /* 0x0000028000027945 */ /* 0x000fe80003800000 */
[----:B------:R-:W-:Y:S05]  /*cac0*/  @P2 BRA `(.L_x_589) ;  /* 0x0000000000982947 */ /* 0x000fea0003800000 */
[----:B012---:R-:W0:Y:S01]  /*cad0*/  LDS.128 R4, [R3+0x10400] ;  /* 0x0104000003047984 */ /* 0x007e220000000c00 */
        /* <DEDUP_REMOVED lines=37> */
.L_x_589:
[----:B------:R-:W-:Y:S05]  /*cd30*/  BSYNC B2 ;  /* 0x0000000000027941 */ /* 0x000fea0003800000 */
.L_x_588:
[----:B------:R-:W-:Y:S04]  /*cd40*/  BSSY B2, `(.L_x_590) ;  /* 0x0000028000027945 */ /* 0x000fe80003800000 */
[----:B------:R-:W-:Y:S05]  /*cd50*/  @P3 BRA `(.L_x_591) ;  /* 0x0000000000983947 */ /* 0x000fea0003800000 */
[----:B0123--:R-:W0:Y:S01]  /*cd60*/  LDS.128 R4, [R0+0x4000] ;  /* 0x0040000000047984 */ /* 0x00fe220000000c00 */
        /* <DEDUP_REMOVED lines=37> */
.L_x_591:
[----:B------:R-:W-:Y:S05]  /*cfc0*/  BSYNC B2 ;  /* 0x0000000000027941 */ /* 0x000fea0003800000 */
.L_x_590:
[----:B------:R-:W-:Y:S04]  /*cfd0*/  BSSY B2, `(.L_x_592) ;  /* 0x0000028000027945 */ /* 0x000fe80003800000 */
[----:B------:R-:W-:Y:S05]  /*cfe0*/  @P4 BRA `(.L_x_593) ;  /* 0x0000000000984947 */ /* 0x000fea0003800000 */
[----:B01234-:R-:W0:Y:S01]  /*cff0*/  LDS.128 R4, [R3+0x14400] ;  /* 0x0144000003047984 */ /* 0x01fe220000000c00 */
        /* <DEDUP_REMOVED lines=37> */
.L_x_593:
[----:B------:R-:W-:Y:S05]  /*d250*/  BSYNC B2 ;  /* 0x0000000000027941 */ /* 0x000fea0003800000 */
.L_x_592:
        /* <DEDUP_REMOVED lines=39> */
.L_x_583:
[----:B------:R-:W-:Y:S05]  /*d4d0*/  BSYNC B1 ;  /* 0x0000000000017941 */ /* 0x000fea0003800000 */
.L_x_582:
[----:B01234-:R-:W-:-:S05]  /*d4e0*/  VIADD R4, R166, 0x40 ;  /* 0x00000040a6047836 */ /* 0x01ffca0000000000 */
[----:B------:R-:W-:-:S13]  /*d4f0*/  ISETP.GE.AND P0, PT, R4, R9, PT ;  /* 0x000000090400720c */ /* 0x000fda0003f06270 */
[----:B------:R-:W-:Y:S05]  /*d500*/  @P0 BRA `(.L_x_594) ;  /* 0x0000003800f40947 */ /* 0x000fea0003800000 */
[----:B------:R-:W0:Y:S01]  /*d510*/  LDC R4, c[0x0][0x3f4] ;  /* 0x0000fd00ff047b82 */ /* 0x000e220000000800 */
[----:B------:R-:W-:Y:S01]  /*d520*/  BSSY B1, `(.L_x_595) ;  /* 0x000002e000017945 */ /* 0x000fe20003800000 */
[-C--:B0-----:R-:W-:Y:S02]  /*d530*/  ISETP.GE.AND P0, PT, R160, R4.reuse, PT ;  /* 0x00000004a000720c */ /* 0x081fe40003f06270 */
[-C--:B------:R-:W-:Y:S02]  /*d540*/  ISETP.GE.AND P1, PT, R170, R4.reuse, PT ;  /* 0x00000004aa00720c */ /* 0x080fe40003f26270 */
[-C--:B------:R-:W-:Y:S02]  /*d550*/  ISETP.GE.AND P2, PT, R169, R4.reuse, PT ;  /* 0x00000004a900720c */ /* 0x080fe40003f46270 */
[-C--:B------:R-:W-:Y:S02]  /*d560*/  ISETP.GE.AND P3, PT, R172, R4.reuse, PT ;  /* 0x00000004ac00720c */ /* 0x080fe40003f66270 */
[----:B------:R-:W-:-:S02]  /*d570*/  ISETP.GE.AND P4, PT, R171, R4, PT ;  /* 0x00000004ab00720c */ /* 0x000fc40003f86270 */
[----:B------:R-:W-:-:S03]  /*d580*/  ISETP.GE.AND P5, PT, R173, R4, PT ;  /* 0x00000004ad00720c */ /* 0x000fc60003fa6270 */
[----:B------:R-:W-:Y:S10]  /*d590*/  @P0 BRA `(.L_x_596) ;  /* 0x0000000000980947 */ /* 0x000ff40003800000 */
[----:B------:R-:W0:Y:S01]  /*d5a0*/  LDS.128 R4, [R3+0xe400] ;  /* 0x00e4000003047984 */ /* 0x000e220000000c00 */
        /* <DEDUP_REMOVED lines=8> */
[-C--:B------:R-:W-:Y:S01]  /*d630*/  FMUL.FTZ R44, R47, R4.reuse ;  /* 0x000000042f2c7220 */ /* 0x080fe20000410000 */
[C---:B------:R-:W-:Y:S01]  /*d640*/  FMUL.FTZ R46, R45.reuse, R4 ;  /* 0x000000042d2e7220 */ /* 0x040fe20000410000 */
[----:B------:R-:W-:Y:S02]  /*d650*/  HADD2.F32 R41, -RZ, R6.H0_H0 ;  /* 0x20000006ff297230 */ /* 0x000fe40000004100 */
[----:B------:R-:W-:Y:S01]  /*d660*/  FMUL.FTZ R43, R50, R5 ;  /* 0x00000005322b7220 */ /* 0x000fe20000410000 */
[----:B------:R-:W-:Y:S01]  /*d670*/  FFMA.FTZ R4, R45, R9, -R44 ;  /* 0x000000092d047223 */ /* 0x000fe2000001082c */
[----:B------:R-:W-:Y:S01]  /*d680*/  FMUL.FTZ R45, R48, R5 ;  /* 0x00000005302d7220 */ /* 0x000fe20000410000 */
[----:B------:R-:W-:-:S02]  /*d690*/  HADD2.F32 R42, -RZ, R7.H0_H0 ;  /* 0x20000007ff2a7230 */ /* 0x000fc40000004100 */
[----:B------:R-:W-:Y:S01]  /*d6a0*/  FFMA.FTZ R9, R47, R9, R46 ;  /* 0x000000092f097223 */ /* 0x000fe2000001002e */
[-C--:B------:R-:W-:Y:S01]  /*d6b0*/  FFMA.FTZ R5, R48, R40.reuse, -R43 ;  /* 0x0000002830057223 */ /* 0x080fe2000001082b */
[----:B------:R-:W-:Y:S02]  /*d6c0*/  HADD2.F32 R6, -RZ, R6.H1_H1 ;  /* 0x30000006ff067230 */ /* 0x000fe40000004100 */
[----:B------:R-:W-:Y:S01]  /*d6d0*/  FFMA.FTZ R40, R50, R40, R45 ;  /* 0x0000002832287223 */ /* 0x000fe2000001002d */
[----:B------:R-:W-:Y:S01]  /*d6e0*/  HADD2.F32 R7, -RZ, R7.H1_H1 ;  /* 0x30000007ff077230 */ /* 0x000fe20000004100 */
[----:B------:R-:W-:Y:S01]  /*d6f0*/  F2FP.F16.F32.PACK_AB R4, R9, R4 ;  /* 0x000000040904723e */ /* 0x000fe200000000ff */
[----:B------:R-:W-:Y:S02]  /*d700*/  HADD2.F32 R47, -RZ, R38.H1_H1 ;  /* 0x30000026ff2f7230 */ /* 0x000fe40000004100 */
[----:B------:R-:W-:Y:S01]  /*d710*/  HADD2.F32 R48, -RZ, R39.H1_H1 ;  /* 0x30000027ff307230 */ /* 0x000fe20000004100 */
[----:B------:R-:W-:Y:S01]  /*d720*/  F2FP.F16.F32.PACK_AB R5, R40, R5 ;  /* 0x000000052805723e */ /* 0x000fe200000000ff */
[----:B------:R-:W-:-:S02]  /*d730*/  HADD2.F32 R43, -RZ, R35.H1_H1 ;  /* 0x30000023ff2b7230 */ /* 0x000fc40000004100 */
[-C--:B------:R-:W-:Y:S01]  /*d740*/  FMUL.FTZ R38, R47, R6.reuse ;  /* 0x000000062f267220 */ /* 0x080fe20000410000 */
[----:B------:R-:W-:Y:S02]  /*d750*/  HADD2.F32 R46, -RZ, R37.H1_H1 ;  /* 0x30000025ff2e7230 */ /* 0x000fe40000004100 */
[----:B------:R-:W-:Y:S01]  /*d760*/  FMUL.FTZ R35, R48, R7 ;  /* 0x0000000730237220 */ /* 0x000fe20000410000 */
[C---:B------:R-:W-:Y:S01]  /*d770*/  FMUL.FTZ R44, R43.reuse, R6 ;  /* 0x000000062b2c7220 */ /* 0x040fe20000410000 */
[----:B------:R-:W-:Y:S01]  /*d780*/  FFMA.FTZ R6, R43, R41, -R38 ;  /* 0x000000292b067223 */ /* 0x000fe20000010826 */
[C---:B------:R-:W-:Y:S01]  /*d790*/  FMUL.FTZ R37, R46.reuse, R7 ;  /* 0x000000072e257220 */ /* 0x040fe20000410000 */
[-C--:B------:R-:W-:Y:S01]  /*d7a0*/  FFMA.FTZ R7, R46, R42.reuse, -R35 ;  /* 0x0000002a2e077223 */ /* 0x080fe20000010823 */
[----:B------:R-:W-:Y:S02]  /*d7b0*/  FFMA.FTZ R41, R47, R41, R44 ;  /* 0x000000292f297223 */ /* 0x000fe4000001002c */
[----:B------:R-:W-:-:S03]  /*d7c0*/  FFMA.FTZ R42, R48, R42, R37 ;  /* 0x0000002a302a7223 */ /* 0x000fc60000010025 */
[----:B------:R-:W-:Y:S02]  /*d7d0*/  F2FP.F16.F32.PACK_AB R6, R41, R6 ;  /* 0x000000062906723e */ /* 0x000fe400000000ff */
[----:B------:R-:W-:-:S05]  /*d7e0*/  F2FP.F16.F32.PACK_AB R7, R42, R7 ;  /* 0x000000072a07723e */ /* 0x000fca00000000ff */
[----:B------:R0:W-:Y:S02]  /*d7f0*/  STS.128 [R3+0xe400], R4 ;  /* 0x00e4000403007388 */ /* 0x0001e40000000c00 */
.L_x_596:
[----:B------:R-:W-:Y:S05]  /*d800*/  BSYNC B1 ;  /* 0x0000000000017941 */ /* 0x000fea0003800000 */
.L_x_595:
[----:B------:R-:W-:Y:S04]  /*d810*/  BSSY B1, `(.L_x_597) ;  /* 0x0000028000017945 */ /* 0x000fe80003800000 */
[----:B------:R-:W-:Y:S05]  /*d820*/  @P1 BRA `(.L_x_598) ;  /* 0x0000000000981947 */ /* 0x000fea0003800000 */
        /* <DEDUP_REMOVED lines=10> */
[----:B------:R-:W-:Y:S01]  /*d8d0*/  FMUL.FTZ R42, R39, R4 ;  /* 0x00000004272a7220 */ /* 0x000fe20000410000 */
[----:B------:R-:W-:Y:S02]  /*d8e0*/  HADD2.F32 R37, -RZ, R6.H0_H0 ;  /* 0x20000006ff257230 */ /* 0x000fe40000004100 */
[----:B------:R-:W-:Y:S01]  /*d8f0*/  FMUL.FTZ R44, R45, R5 ;  /* 0x000000052d2c7220 */ /* 0x000fe20000410000 */
[----:B------:R-:W-:Y:S01]  /*d900*/  FFMA.FTZ R4, R39, R9, -R40 ;  /* 0x0000000927047223 */ /* 0x000fe20000010828 */
[----:B------:R-:W-:Y:S01]  /*d910*/  FMUL.FTZ R40, R41, R5 ;  /* 0x0000000529287220 */ /* 0x000fe20000410000 */
[----:B------:R-:W-:-:S02]  /*d920*/  HADD2.F32 R38, -RZ, R7.H0_H0 ;  /* 0x20000007ff267230 */ /* 0x000fc40000004100 */
[----:B------:R-:W-:Y:S01]  /*d930*/  FFMA.FTZ R5, R41, R35, -R44 ;  /* 0x0000002329057223 */ /* 0x000fe2000001082c */
[----:B------:R-:W-:Y:S02]  /*d940*/  HADD2.F32 R6, -RZ, R6.H1_H1 ;  /* 0x30000006ff067230 */ /* 0x000fe40000004100 */
[----:B------:R-:W-:Y:S01]  /*d950*/  FFMA.FTZ R9, R43, R9, R42 ;  /* 0x000000092b097223 */ /* 0x000fe2000001002a */
[----:B------:R-:W-:Y:S02]  /*d960*/  HADD2.F32 R7, -RZ, R7.H1_H1 ;  /* 0x30000007ff077230 */ /* 0x000fe40000004100 */
[----:B------:R-:W-:Y:S01]  /*d970*/  FFMA.FTZ R40, R45, R35, R40 ;  /* 0x000000232d287223 */ /* 0x000fe20000010028 */
[----:B------:R-:W-:Y:S02]  /*d980*/  HADD2.F32 R41, -RZ, R33.H1_H1 ;  /* 0x30000021ff297230 */ /* 0x000fe40000004100 */
[----:B------:R-:W-:Y:S01]  /*d990*/  HADD2.F32 R44, -RZ, R34.H1_H1 ;  /* 0x30000022ff2c7230 */ /* 0x000fe20000004100 */
[----:B------:R-:W-:Y:S01]  /*d9a0*/  F2FP.F16.F32.PACK_AB R4, R9, R4 ;  /* 0x000000040904723e */ /* 0x000fe200000000ff */
[----:B------:R-:W-:Y:S01]  /*d9b0*/  HADD2.F32 R39, -RZ, R31.H1_H1 ;  /* 0x3000001fff277230 */ /* 0x000fe20000004100 */
[----:B------:R-:W-:Y:S01]  /*d9c0*/  F2FP.F16.F32.PACK_AB R5, R40, R5 ;  /* 0x000000052805723e */ /* 0x000fe200000000ff */
[----:B------:R-:W-:-:S02]  /*d9d0*/  HADD2.F32 R42, -RZ, R32.H1_H1 ;  /* 0x30000020ff2a7230 */ /* 0x000fc40000004100 */
[-C--:B------:R-:W-:Y:S01]  /*d9e0*/  FMUL.FTZ R32, R41, R6.reuse ;  /* 0x0000000629207220 */ /* 0x080fe20000410000 */
[-C--:B------:R-:W-:Y:S01]  /*d9f0*/  FMUL.FTZ R31, R44, R7.reuse ;  /* 0x000000072c1f7220 */ /* 0x080fe20000410000 */
[C---:B------:R-:W-:Y:S01]  /*da00*/  FMUL.FTZ R34, R39.reuse, R6 ;  /* 0x0000000627227220 */ /* 0x040fe20000410000 */
[C---:B------:R-:W-:Y:S01]  /*da10*/  FMUL.FTZ R33, R42.reuse, R7 ;  /* 0x000000072a217220 */ /* 0x040fe20000410000 */
[-C--:B------:R-:W-:Y:S01]  /*da20*/  FFMA.FTZ R6, R39, R37.reuse, -R32 ;  /* 0x0000002527067223 */ /* 0x080fe20000010820 */
[-C--:B------:R-:W-:Y:S01]  /*da30*/  FFMA.FTZ R7, R42, R38.reuse, -R31 ;  /* 0x000000262a077223 */ /* 0x080fe2000001081f */
[----:B------:R-:W-:Y:S01]  /*da40*/  FFMA.FTZ R37, R41, R37, R34 ;  /* 0x0000002529257223 */ /* 0x000fe20000010022 */
[----:B------:R-:W-:-:S04]  /*da50*/  FFMA.FTZ R38, R44, R38, R33 ;  /* 0x000000262c267223 */ /* 0x000fc80000010021 */
[----:B------:R-:W-:Y:S02]  /*da60*/  F2FP.F16.F32.PACK_AB R6, R37, R6 ;  /* 0x000000062506723e */ /* 0x000fe400000000ff */
[----:B------:R-:W-:-:S05]  /*da70*/  F2FP.F16.F32.PACK_AB R7, R38, R7 ;  /* 0x000000072607723e */ /* 0x000fca00000000ff */
[----:B------:R1:W-:Y:S02]  /*da80*/  STS.128 [R0+0x2000], R4 ;  /* 0x0020000400007388 */ /* 0x0003e40000000c00 */
.L_x_598:
[----:B------:R-:W-:Y:S05]  /*da90*/  BSYNC B1 ;  /* 0x0000000000017941 */ /* 0x000fea0003800000 */
.L_x_597:
[----:B------:R-:W-:Y:S04]  /*daa0*/  BSSY B1, `(.L_x_599) ;  /* 0x0000028000017945 */ /* 0x000fe80003800000 */
[----:B------:R-:W-:Y:S05]  /*dab0*/  @P2 BRA `(.L_x_600) ;  /* 0x0000000000982947 */ /* 0x000fea0003800000 */
[----:B01----:R-:W0:Y:S01]  /*dac0*/  LDS.128 R4, [R3+0x12400] ;  /* 0x0124000003047984 */ /* 0x003e220000000c00 */
        /* <DEDUP_REMOVED lines=27> */
[C---:B------:R-:W-:Y:S01]  /*dc80*/  FMUL.FTZ R29, R38.reuse, R6 ;  /* 0x00000006261d7220 */ /* 0x040fe20000410000 */
[-C--:B------:R-:W-:Y:S01]  /*dc90*/  FMUL.FTZ R28, R37, R7.reuse ;  /* 0x00000007251c7220 */ /* 0x080fe20000410000 */
[-C--:B------:R-:W-:Y:S01]  /*dca0*/  FFMA.FTZ R6, R38, R32.reuse, -R27 ;  /* 0x0000002026067223 */ /* 0x080fe2000001081b */
[C---:B------:R-:W-:Y:S01]  /*dcb0*/  FMUL.FTZ R30, R35.reuse, R7 ;  /* 0x00000007231e7220 */ /* 0x040fe20000410000 */
[----:B------:R-:W-:Y:S01]  /*dcc0*/  FFMA.FTZ R29, R40, R32, R29 ;  /* 0x00000020281d7223 */ /* 0x000fe2000001001d */
[-C--:B------:R-:W-:Y:S02]  /*dcd0*/  FFMA.FTZ R7, R35, R33.reuse, -R28 ;  /* 0x0000002123077223 */ /* 0x080fe4000001081c */
[----:B------:R-:W-:-:S02]  /*dce0*/  FFMA.FTZ R30, R37, R33, R30 ;  /* 0x00000021251e7223 */ /* 0x000fc4000001001e */
[----:B------:R-:W-:-:S03]  /*dcf0*/  F2FP.F16.F32.PACK_AB R6, R29, R6 ;  /* 0x000000061d06723e */ /* 0x000fc600000000ff */
[----:B------:R-:W-:-:S05]  /*dd00*/  F2FP.F16.F32.PACK_AB R7, R30, R7 ;  /* 0x000000071e07723e */ /* 0x000fca00000000ff */
[----:B------:R2:W-:Y:S02]  /*dd10*/  STS.128 [R3+0x12400], R4 ;  /* 0x0124000403007388 */ /* 0x0005e40000000c00 */
.L_x_600:
[----:B------:R-:W-:Y:S05]  /*dd20*/  BSYNC B1 ;  /* 0x0000000000017941 */ /* 0x000fea0003800000 */
.L_x_599:
        /* <DEDUP_REMOVED lines=40> */
.L_x_602:
[----:B------:R-:W-:Y:S05]  /*dfb0*/  BSYNC B1 ;  /* 0x0000000000017941 */ /* 0x000fea0003800000 */
.L_x_601:
        /* <DEDUP_REMOVED lines=40> */
.L_x_604:
[----:B------:R-:W-:Y:S05]  /*e240*/  BSYNC B1 ;  /* 0x0000000000017941 */ /* 0x000fea0003800000 */
.L_x_603:
        /* <DEDUP_REMOVED lines=38> */
[----:B------:R0:W-:Y:S01]  /*e4b0*/  STS.128 [R0+0xa000], R4 ;  /* 0x00a0000400007388 */ /* 0x0001e20000000c00 */
[----:B------:R-:W-:Y:S05]  /*e4c0*/  BRA `(.L_x_594) ;  /* 0x0000002c00047947 */ /* 0x000fea0003800000 */
.L_x_576:
[----:B------:R-:W-:-:S03]  /*e4d0*/  UMOV UR4, 0xffffffff ;  /* 0xffffffff00047882 */ /* 0x000fc60000000000 */
[----:B------:R-:W-:Y:S05]  /*e4e0*/  BRA.DIV UR4, `(.L_x_605) ;  /* 0x0000012a04407947 */ /* 0x000fea000b800000 */
[----:B------:R0:W1:Y:S04]  /*e4f0*/  SHFL.IDX PT, R3, R24, RZ, 0x1c1f ;  /* 0x001c1fff18037589 */ /* 0x00006800000e0000 */
[----:B------:R0:W2:Y:S04]  /*e500*/  SHFL.IDX PT, R0, R38, RZ, 0x1c1f ;  /* 0x001c1fff26007589 */ /* 0x0000a800000e0000 */
[----:B------:R0:W4:Y:S04]  /*e510*/  SHFL.IDX PT, R37, R41, RZ, 0x1c1f ;  /* 0x001c1fff29257589 */ /* 0x00012800000e0000 */
[----:B------:R-:W0:Y:S02]  /*e520*/  SHFL.IDX PT, R40, R40, RZ, 0x1c1f ;  /* 0x001c1fff28287589 */ /* 0x000e2400000e0000 */
.L_x_831:
[----:B------:R-:W-:Y:S01]  /*e530*/  ULDC UR4, c[0x0][0x448] ;  /* 0x0001120000047ab9 */ /* 0x000fe20000000800 */
[----:B------:R-:W-:Y:S01]  /*e540*/  BSSY B1, `(.L_x_606) ;  /* 0x0000039000017945 */ /* 0x000fe20003800000 */
[----:B------:R-:W-:Y:S01]  /*e550*/  IMAD R43, R143, UR4, RZ ;  /* 0x000000048f2b7c24 */ /* 0x000fe2000f8e02ff */
[----:B------:R-:W-:Y:S02]  /*e560*/  CS2R R4, SRZ ;  /* 0x0000000000047805 */ /* 0x000fe4000001ff00 */
[----:B------:R-:W-:Y:S02]  /*e570*/  CS2R R8, SRZ ;  /* 0x0000000000087805 */ /* 0x000fe4000001ff00 */
[----:B------:R-:W-:Y:S02]  /*e580*/  CS2R R10, SRZ ;  /* 0x00000000000a7805 */ /* 0x000fe4000001ff00 */
[----:B------:R-:W-:Y:S02]  /*e590*/  CS2R R12, SRZ ;  /* 0x00000000000c7805 */ /* 0x000fe4000001ff00 */
[----:B------:R-:W-:Y:S01]  /*e5a0*/  ISETP.GE.AND P0, PT, R6, R43, PT ;  /* 0x0000002b0600720c */ /* 0x000fe20003f06270 */
[----:B------:R-:W-:Y:S01]  /*e5b0*/  IMAD R43, R145, -0x80, R43 ;  /* 0xffffff80912b7824 */ /* 0x000fe200078e022b */
[----:B------:R-:W-:-:S02]  /*e5c0*/  CS2R R6, SRZ ;  /* 0x0000000000067805 */ /* 0x000fc4000001ff00 */
[----:B------:R-:W-:Y:S02]  /*e5d0*/  CS2R R14, SRZ ;  /* 0x00000000000e7805 */ /* 0x000fe4000001ff00 */
[----:B0-----:R-:W-:Y:S02]  /*e5e0*/  CS2R R24, SRZ ;  /* 0x0000000000187805 */ /* 0x001fe4000001ff00 */
[----:B------:R-:W-:Y:S02]  /*e5f0*/  CS2R R26, SRZ ;  /* 0x00000000001a7805 */ /* 0x000fe4000001ff00 */
[----:B------:R-:W-:Y:S02]  /*e600*/  CS2R R28, SRZ ;  /* 0x00000000001c7805 */ /* 0x000fe4000001ff00 */
[----:B---3--:R-:W-:Y:S02]  /*e610*/  CS2R R30, SRZ ;  /* 0x00000000001e7805 */ /* 0x008fe4000001ff00 */
[----:B------:R-:W-:-:S02]  /*e620*/  CS2R R32, SRZ ;  /* 0x0000000000207805 */ /* 0x000fc4000001ff00 */
[----:B------:R-:W-:Y:S01]  /*e630*/  CS2R R34, SRZ ;  /* 0x0000000000227805 */ /* 0x000fe2000001ff00 */
[----:B------:R-:W-:Y:S06]  /*e640*/  @P0 BRA `(.L_x_607) ;  /* 0x0000000000a00947 */ /* 0x000fec0003800000 */
[C---:B------:R-:W-:Y:S01]  /*e650*/  VIADD R4, R16.reuse, 0x20 ;  /* 0x0000002010047836 */ /* 0x040fe20000000000 */
[C---:B------:R-:W-:Y:S01]  /*e660*/  IADD3 R5, R16.reuse, 0x40, RZ ;  /* 0x0000004010057810 */ /* 0x040fe20007ffe0ff */
[----:B------:R-:W-:Y:S01]  /*e670*/  ULDC UR4, c[0x0][0x3f4] ;  /* 0x0000fd0000047ab9 */ /* 0x000fe20000000800 */
[----:B-1----:R-:W-:Y:S01]  /*e680*/  MOV R7, R3 ;  /* 0x0000000300077202 */ /* 0x002fe20000000f00 */
[----:B--2---:R-:W-:Y:S01]  /*e690*/  IMAD.MOV.U32 R6, RZ, RZ, R0 ;  /* 0x000000ffff067224 */ /* 0x004fe200078e0000 */
[----:B------:R-:W-:Y:S01]  /*e6a0*/  ISETP.GE.AND P2, PT, R16, UR4, PT ;  /* 0x0000000410007c0c */ /* 0x000fe2000bf46270 */
[----:B----4-:R-:W-:Y:S01]  /*e6b0*/  IMAD.MOV.U32 R9, RZ, RZ, R37 ;  /* 0x000000ffff097224 */ /* 0x010fe200078e0025 */
[----:B------:R-:W-:Y:S02]  /*e6c0*/  ISETP.GE.AND P3, PT, R4, UR4, PT ;  /* 0x0000000404007c0c */ /* 0x000fe4000bf66270 */
[----:B------:R-:W-:Y:S02]  /*e6d0*/  CS2R R28, SRZ ;  /* 0x00000000001c7805 */ /* 0x000fe4000001ff00 */
[----:B------:R-:W-:-:S02]  /*e6e0*/  ISETP.GE.AND P4, PT, R5, UR4, PT ;  /* 0x0000000405007c0c */ /* 0x000fc4000bf86270 */
[----:B------:R-:W-:Y:S02]  /*e6f0*/  CS2R R30, SRZ ;  /* 0x00000000001e7805 */ /* 0x000fe4000001ff00 */
[----:B------:R-:W-:Y:S02]  /*e700*/  MOV R8, R40 ;  /* 0x0000002800087202 */ /* 0x000fe40000000f00 */
[----:B------:R-:W-:Y:S02]  /*e710*/  CS2R R10, SRZ ;  /* 0x00000000000a7805 */ /* 0x000fe4000001ff00 */
[----:B------:R-:W-:Y:S02]  /*e720*/  CS2R R32, SRZ ;  /* 0x0000000000207805 */ /* 0x000fe4000001ff00 */
[----:B------:R-:W-:Y:S01]  /*e730*/  CS2R R34, SRZ ;  /* 0x0000000000227805 */ /* 0x000fe2000001ff00 */
[----:B------:R-:W-:Y:S02]  /*e740*/  @!P2 IMAD.SHL.U32 R39, R16, 0x2, RZ ;  /* 0x000000021027a824 */ /* 0x000fe400078e00ff */
[----:B------:R-:W-:-:S02]  /*e750*/  @!P3 IMAD.SHL.U32 R13, R163, 0x8, RZ ;  /* 0x00000008a30db824 */ /* 0x000fc400078e00ff */
[----:B------:R-:W-:Y:S01]  /*e760*/  @!P4 IMAD.SHL.U32 R41, R164, 0x8, RZ ;  /* 0x00000008a429c824 */ /* 0x000fe200078e00ff */
[-C--:B------:R-:W-:Y:S01]  /*e770*/  @!P2 IADD3 R38, P1, R40, R39.reuse, RZ ;  /* 0x000000272826a210 */ /* 0x080fe20007f3e0ff */
[----:B------:R-:W-:Y:S01]  /*e780*/  @!P3 IMAD.WIDE R4, R13, 0x2, R6 ;  /* 0x000000020d04b825 */ /* 0x000fe200078e0206 */
[----:B------:R-:W-:Y:S02]  /*e790*/  @!P2 IADD3 R20, P0, R0, R39, RZ ;  /* 0x000000270014a210 */ /* 0x000fe40007f1e0ff */
[----:B------:R-:W-:Y:S01]  /*e7a0*/  @!P2 SHF.L.U64.HI R0, R16, 0x1, R17 ;  /* 0x000000011000a819 */ /* 0x000fe20000010211 */
[----:B------:R-:W-:Y:S01]  /*e7b0*/  @!P4 IMAD.WIDE R6, R41, 0x2, R6 ;  /* 0x000000022906c825 */ /* 0x000fe200078e0206 */
[----:B------:R0:W5:Y:S01]  /*e7c0*/  @!P3 LD.E.128 R28, desc[UR56][R4.64] ;  /* 0x00000038041cb980 */ /* 0x000162000c101d00 */
[----:B------:R-:W-:Y:S02]  /*e7d0*/  CS2R R14, SRZ ;  /* 0x00000000000e7805 */ /* 0x000fe4000001ff00 */
[----:B------:R-:W-:Y:S01]  /*e7e0*/  CS2R R24, SRZ ;  /* 0x0000000000187805 */ /* 0x000fe2000001ff00 */
[----:B------:R-:W-:Y:S01]  /*e7f0*/  @!P3 IMAD.WIDE R12, R13, 0x2, R8 ;  /* 0x000000020d0cb825 */ /* 0x000fe200078e0208 */
[----:B------:R1:W5:Y:S01]  /*e800*/  @!P4 LD.E.128 R32, desc[UR56][R6.64] ;  /* 0x000000380620c980 */ /* 0x000362000c101d00 */
[----:B------:R-:W-:-:S02]  /*e810*/  CS2R R26, SRZ ;  /* 0x00000000001a7805 */ /* 0x000fc4000001ff00 */
[----:B------:R-:W-:Y:S01]  /*e820*/  @!P2 IADD3.X R39, R37, R0, RZ, P1, !PT ;  /* 0x000000002527a210 */ /* 0x000fe20000ffe4ff */
[----:B------:R-:W-:Y:S01]  /*e830*/  @!P4 IMAD.WIDE R40, R41, 0x2, R8 ;  /* 0x000000022928c825 */ /* 0x000fe200078e0208 */
[----:B------:R-:W-:Y:S02]  /*e840*/  CS2R R8, SRZ ;  /* 0x0000000000087805 */ /* 0x000fe4000001ff00 */
[----:B0-----:R-:W-:Y:S01]  /*e850*/  CS2R R4, SRZ ;  /* 0x0000000000047805 */ /* 0x001fe2000001ff00 */
[----:B------:R-:W-:-:S03]  /*e860*/  @!P2 IMAD.X R21, R3, 0x1, R0, P0 ;  /* 0x000000010315a824 */ /* 0x000fc600000e0600 */
[----:B------:R0:W5:Y:S01]  /*e870*/  @!P3 LD.E.128 R8, desc[UR56][R12.64] ;  /* 0x000000380c08b980 */ /* 0x000162000c101d00 */
[----:B-1----:R-:W-:-:S03]  /*e880*/  CS2R R6, SRZ ;  /* 0x0000000000067805 */ /* 0x002fc6000001ff00 */
[----:B------:R3:W5:Y:S04]  /*e890*/  @!P2 LD.E.128 R24, desc[UR56][R20.64] ;  /* 0x000000381418a980 */ /* 0x000768000c101d00 */
[----:B------:R3:W5:Y:S01]  /*e8a0*/  @!P2 LD.E.128 R4, desc[UR56][R38.64] ;  /* 0x000000382604a980 */ /* 0x000762000c101d00 */
[----:B0-----:R-:W-:-:S06]  /*e8b0*/  CS2R R12, SRZ ;  /* 0x00000000000c7805 */ /* 0x001fcc000001ff00 */
[----:B------:R3:W5:Y:S02]  /*e8c0*/  @!P4 LD.E.128 R12, desc[UR56][R40.64] ;  /* 0x00000038280cc980 */ /* 0x000764000c101d00 */
.L_x_607:
[----:B------:R-:W-:Y:S05]  /*e8d0*/  BSYNC B1 ;  /* 0x0000000000017941 */ /* 0x000fea0003800000 */
.L_x_606:
[----:B--2--5:R-:W-:Y:S01]  /*e8e0*/  IMAD.MOV.U32 R0, RZ, RZ, R24 ;  /* 0x000000ffff007224 */ /* 0x024fe200078e0018 */
[----:B------:R-:W-:Y:S01]  /*e8f0*/  SHF.R.U64 R50, R32, 0x10, R33 ;  /* 0x0000001020327819 */ /* 0x000fe20000001221 */
[----:B---3--:R-:W-:Y:S01]  /*e900*/  IMAD.MOV.U32 R20, RZ, RZ, R25 ;  /* 0x000000ffff147224 */ /* 0x008fe200078e0019 */
[--C-:B------:R-:W-:Y:S01]  /*e910*/  SHF.R.U32.HI R51, RZ, 0x10, R33.reuse ;  /* 0x00000010ff337819 */ /* 0x100fe20000011621 */
[----:B------:R-:W-:Y:S01]  /*e920*/  IMAD.MOV.U32 R40, RZ, RZ, R33 ;  /* 0x000000ffff287224 */ /* 0x000fe200078e0021 */
[----:B------:R-:W-:Y:S01]  /*e930*/  SHF.R.U64 R52, R34, 0x10, R35 ;  /* 0x0000001022347819 */ /* 0x000fe20000001223 */
[----:B------:R-:W-:Y:S01]  /*e940*/  IMAD.MOV.U32 R33, RZ, RZ, R34 ;  /* 0x000000ffff217224 */ /* 0x000fe200078e0022 */
[----:B------:R-:W-:Y:S01]  /*e950*/  PRMT R34, R0, 0x5410, R20 ;  /* 0x0000541000227816 */ /* 0x000fe20000000014 */
[--C-:B-1----:R-:W-:Y:S01]  /*e960*/  IMAD.MOV.U32 R3, RZ, RZ, R5.reuse ;  /* 0x000000ffff037224 */ /* 0x102fe200078e0005 */
[C---:B------:R-:W-:Y:S01]  /*e970*/  LEA.HI R0, R191.reuse, R191, RZ, 0x1 ;  /* 0x000000bfbf007211 */ /* 0x040fe200078f08ff */
[----:B------:R-:W-:Y:S01]  /*e980*/  IMAD.MOV.U32 R39, RZ, RZ, R4 ;  /* 0x000000ffff277224 */ /* 0x000fe200078e0004 */
[----:B------:R-:W-:Y:S01]  /*e990*/  SHF.R.U64 R54, R4, 0x10, R5 ;  /* 0x0000001004367819 */ /* 0x000fe20000001205 */
[----:B------:R-:W-:Y:S01]  /*e9a0*/  IMAD.MOV.U32 R4, RZ, RZ, R7 ;  /* 0x000000ffff047224 */ /* 0x000fe200078e0007 */
[----:B------:R-:W-:Y:S01]  /*e9b0*/  LOP3.LUT R0, R0, 0xfffffffe, RZ, 0xc0, !PT ;  /* 0xfffffffe00007812 */ /* 0x000fe200078ec0ff */
[----:B------:R-:W-:Y:S01]  /*e9c0*/  IMAD.MOV.U32 R21, RZ, RZ, R14 ;  /* 0x000000ffff157224 */ /* 0x000fe200078e000e */
[----:B------:R-:W-:Y:S01]  /*e9d0*/  SHF.R.U32.HI R55, RZ, 0x10, R5 ;  /* 0x00000010ff377819 */ /* 0x000fe20000011605 */
[----:B------:R-:W-:Y:S01]  /*e9e0*/  BSSY B1, `(.L_x_608) ;  /* 0x0000040000017945 */ /* 0x000fe20003800000 */
[--C-:B------:R-:W-:Y:S01]  /*e9f0*/  SHF.R.U64 R38, R24, 0x10, R25.reuse ;  /* 0x0000001018267819 */ /* 0x100fe20000001219 */
[----:B------:R-:W-:Y:S01]  /*ea00*/  IMAD.IADD R0, R191, 0x1, -R0 ;  /* 0x00000001bf007824 */ /* 0x000fe200078e0a00 */
[----:B------:R-:W-:Y:S01]  /*ea10*/  SHF.R.U32.HI R44, RZ, 0x10, R25 ;  /* 0x00000010ff2c7819 */ /* 0x000fe20000011619 */
[----:B------:R-:W-:Y:S01]  /*ea20*/  IMAD.MOV.U32 R24, RZ, RZ, R27 ;  /* 0x000000ffff187224 */ /* 0x000fe200078e001b */
[----:B----4-:R-:W-:-:S02]  /*ea30*/  MOV R37, R26 ;  /* 0x0000001a00257202 */ /* 0x010fc40000000f00 */
[----:B------:R-:W-:Y:S02]  /*ea40*/  SHF.L.U32 R5, R0, 0x1f, RZ ;  /* 0x0000001f00057819 */ /* 0x000fe400000006ff */
[----:B------:R-:W-:Y:S01]  /*ea50*/  SHF.R.U64 R45, R26, 0x10, R27 ;  /* 0x000000101a2d7819 */ /* 0x000fe2000000121b */
[----:B------:R-:W-:Y:S01]  /*ea60*/  IMAD.MOV.U32 R26, RZ, RZ, R28 ;  /* 0x000000ffff1a7224 */ /* 0x000fe200078e001c */
[----:B------:R-:W0:Y:S01]  /*ea70*/  SYNCS.PHASECHK.TRANS64.TRYWAIT P0, [R2+URZ+0x2a800], R5 ;  /* 0x02a80005020075a7 */ /* 0x000e22000800017f */
[----:B------:R-:W-:Y:S02]  /*ea80*/  MOV R25, R29 ;  /* 0x0000001d00197202 */ /* 0x000fe40000000f00 */
[--C-:B------:R-:W-:Y:S01]  /*ea90*/  SHF.R.U64 R46, R28, 0x10, R29.reuse ;  /* 0x000000101c2e7819 */ /* 0x100fe2000000121d */
[----:B------:R-:W-:Y:S01]  /*eaa0*/  IMAD.MOV.U32 R28, RZ, RZ, R30 ;  /* 0x000000ffff1c7224 */ /* 0x000fe200078e001e */
[----:B------:R-:W-:Y:S01]  /*eab0*/  SHF.R.U32.HI R47, RZ, 0x10, R29 ;  /* 0x00000010ff2f7819 */ /* 0x000fe2000001161d */
[--C-:B------:R-:W-:Y:S01]  /*eac0*/  IMAD.MOV.U32 R29, RZ, RZ, R31.reuse ;  /* 0x000000ffff1d7224 */ /* 0x100fe200078e001f */
[--C-:B------:R-:W-:Y:S01]  /*ead0*/  SHF.R.U64 R48, R30, 0x10, R31.reuse ;  /* 0x000000101e307819 */ /* 0x100fe2000000121f */
[----:B------:R-:W-:Y:S01]  /*eae0*/  IMAD.MOV.U32 R30, RZ, RZ, R8 ;  /* 0x000000ffff1e7224 */ /* 0x000fe200078e0008 */
[----:B------:R-:W-:-:S02]  /*eaf0*/  SHF.R.U32.HI R49, RZ, 0x10, R31 ;  /* 0x00000010ff317819 */ /* 0x000fc4000001161f */
[----:B------:R-:W-:Y:S02]  /*eb00*/  MOV R41, R6 ;  /* 0x0000000600297202 */ /* 0x000fe40000000f00 */
[--C-:B------:R-:W-:Y:S02]  /*eb10*/  SHF.R.U64 R56, R6, 0x10, R7.reuse ;  /* 0x0000001006387819 */ /* 0x100fe40000001207 */
[----:B------:R-:W-:Y:S01]  /*eb20*/  MOV R31, R32 ;  /* 0x00000020001f7202 */ /* 0x000fe20000000f00 */
[----:B------:R-:W-:Y:S01]  /*eb30*/  IMAD.MOV.U32 R32, RZ, RZ, R10 ;  /* 0x000000ffff207224 */ /* 0x000fe200078e000a */
[----:B------:R-:W-:Y:S01]  /*eb40*/  SHF.R.U32.HI R57, RZ, 0x10, R7 ;  /* 0x00000010ff397819 */ /* 0x000fe20000011607 */
[----:B------:R-:W-:Y:S01]  /*eb50*/  IMAD.MOV.U32 R7, RZ, RZ, R11 ;  /* 0x000000ffff077224 */ /* 0x000fe200078e000b */
[----:B------:R-:W-:Y:S02]  /*eb60*/  MOV R6, R9 ;  /* 0x0000000900067202 */ /* 0x000fe40000000f00 */
[----:B------:R-:W-:-:S02]  /*eb70*/  SHF.R.U64 R58, R8, 0x10, R9 ;  /* 0x00000010083a7819 */ /* 0x000fc40000001209 */
[----:B------:R-:W-:Y:S01]  /*eb80*/  SHF.R.U32.HI R59, RZ, 0x10, R9 ;  /* 0x00000010ff3b7819 */ /* 0x000fe20000011609 */
[----:B------:R-:W-:Y:S01]  /*eb90*/  IMAD.MOV.U32 R9, RZ, RZ, R13 ;  /* 0x000000ffff097224 */ /* 0x000fe200078e000d */
[----:B------:R-:W-:Y:S02]  /*eba0*/  SHF.R.U32.HI R27, RZ, 0x10, R27 ;  /* 0x00000010ff1b7819 */ /* 0x000fe4000001161b */
[----:B------:R-:W-:Y:S02]  /*ebb0*/  MOV R42, R35 ;  /* 0x00000023002a7202 */ /* 0x000fe40000000f00 */
[----:B------:R-:W-:Y:S02]  /*ebc0*/  SHF.R.U64 R60, R10, 0x10, R11 ;  /* 0x000000100a3c7819 */ /* 0x000fe4000000120b */
[----:B------:R-:W-:Y:S02]  /*ebd0*/  PRMT R39, R39, 0x5410, R3 ;  /* 0x0000541027277816 */ /* 0x000fe40000000003 */
[----:B------:R-:W-:-:S02]  /*ebe0*/  SHF.R.U32.HI R53, RZ, 0x10, R35 ;  /* 0x00000010ff357819 */ /* 0x000fc40000011623 */
[----:B------:R-:W-:Y:S02]  /*ebf0*/  SHF.R.U32.HI R11, RZ, 0x10, R11 ;  /* 0x00000010ff0b7819 */ /* 0x000fe4000001160b */
[----:B------:R-:W-:Y:S02]  /*ec00*/  MOV R8, R12 ;  /* 0x0000000c00087202 */ /* 0x000fe40000000f00 */
[--C-:B------:R-:W-:Y:S02]  /*ec10*/  SHF.R.U64 R61, R12, 0x10, R13.reuse ;  /* 0x000000100c3d7819 */ /* 0x100fe4000000120d */
[----:B------:R-:W-:Y:S02]  /*ec20*/  SHF.R.U32.HI R62, RZ, 0x10, R13 ;  /* 0x00000010ff3e7819 */ /* 0x000fe4000001160d */
[----:B------:R-:W-:Y:S02]  /*ec30*/  MOV R10, R15 ;  /* 0x0000000f000a7202 */ /* 0x000fe40000000f00 */
[----:B------:R-:W-:-:S02]  /*ec40*/  VIMNMX R3, R43, 0x80, PT ;  /* 0x000000802b037848 */ /* 0x000fc40003fe0100 */
[----:B------:R-:W-:Y:S02]  /*ec50*/  PRMT R35, R38, 0x5410, R44 ;  /* 0x0000541026237816 */ /* 0x000fe4000000002c */
[--C-:B------:R-:W-:Y:S02]  /*ec60*/  SHF.R.U64 R63, R14, 0x10, R15.reuse ;  /* 0x000000100e3f7819 */ /* 0x100fe4000000120f */
[----:B------:R-:W-:Y:S02]  /*ec70*/  SHF.R.U32.HI R64, RZ, 0x10, R15 ;  /* 0x00000010ff407819 */ /* 0x000fe4000001160f */
        /* <DEDUP_REMOVED lines=17> */
[----:B------:R-:W-:Y:S02]  /*ed90*/  ISETP.GE.AND P1, PT, R166, R3, PT ;  /* 0x00000003a600720c */ /* 0x000fe40003f26270 */
[----:B------:R-:W-:Y:S02]  /*eda0*/  PRMT R15, R8, 0x5410, R9 ;  /* 0x00005410080f7816 */ /* 0x000fe40000000009 */
[----:B------:R-:W-:Y:S02]  /*edb0*/  PRMT R20, R61, 0x5410, R62 ;  /* 0x000054103d147816 */ /* 0x000fe4000000003e */
[----:B------:R-:W-:Y:S01]  /*edc0*/  PRMT R21, R21, 0x5410, R10 ;  /* 0x0000541015157816 */ /* 0x000fe2000000000a */
[----:B0-----:R-:W-:Y:S06]  /*edd0*/  @!P0 BRA `(.L_x_609) ;  /* 0x0000012000788947 */ /* 0x001fec0003800000 */
.L_x_832:
[----:B------:R-:W-:Y:S05]  /*ede0*/  BSYNC B1 ;  /* 0x0000000000017941 */ /* 0x000fea0003800000 */
.L_x_608:
[----:B------:R-:W-:Y:S01]  /*edf0*/  BSSY B1, `(.L_x_610) ;  /* 0x0000118000017945 */ /* 0x000fe20003800000 */
[----:B------:R-:W-:-:S03]  /*ee00*/  PRMT R24, R63, 0x5410, R64 ;  /* 0x000054103f187816 */ /* 0x000fc60000000040 */
[----:B------:R-:W-:Y:S05]  /*ee10*/  @P1 BRA `(.L_x_611) ;  /* 0x0000001000541947 */ /* 0x000fea0003800000 */
[----:B------:R-:W1:Y:S01]  /*ee20*/  LDC R25, c[0x0][0x3f4] ;  /* 0x0000fd00ff197b82 */ /* 0x000e620000000800 */
[C---:B------:R-:W-:Y:S01]  /*ee30*/  VIADD R4, R16.reuse, 0x20 ;  /* 0x0000002010047836 */ /* 0x040fe20000000000 */
[C---:B------:R-:W-:Y:S01]  /*ee40*/  IADD3 R6, R16.reuse, 0x40, RZ ;  /* 0x0000004010067810 */ /* 0x040fe20007ffe0ff */
[----:B------:R-:W-:Y:S01]  /*ee50*/  BSSY B2, `(.L_x_612) ;  /* 0x000005f000027945 */ /* 0x000fe20003800000 */
[-C--:B-1----:R-:W-:Y:S02]  /*ee60*/  ISETP.GE.AND P0, PT, R16, R25.reuse, PT ;  /* 0x000000191000720c */ /* 0x082fe40003f06270 */
[-C--:B------:R-:W-:Y:S02]  /*ee70*/  ISETP.GE.AND P1, PT, R4, R25.reuse, PT ;  /* 0x000000190400720c */ /* 0x080fe40003f26270 */
[----:B------:R-:W-:-:S09]  /*ee80*/  ISETP.GE.AND P2, PT, R6, R25, PT ;  /* 0x000000190600720c */ /* 0x000fd20003f46270 */
[----:B------:R-:W-:Y:S05]  /*ee90*/  @P0 BRA `(.L_x_613) ;  /* 0x0000000400680947 */ /* 0x000fea0003800000 */
[----:B------:R-:W-:Y:S01]  /*eea0*/  LEA.HI R6, R25, R214, RZ, 0x1d ;  /* 0x000000d619067211 */ /* 0x000fe200078fe8ff */
[----:B------:R-:W-:Y:S01]  /*eeb0*/  HADD2.F32 R56, -RZ, R39.H0_H0 ;  /* 0x20000027ff387230 */ /* 0x000fe20000004100 */
[----:B0-----:R-:W-:Y:S01]  /*eec0*/  LOP3.LUT R5, R177, 0x38, R16, 0xf8, !PT ;  /* 0x00000038b1057812 */ /* 0x001fe200078ef810 */
[----:B------:R-:W-:Y:S01]  /*eed0*/  HADD2.F32 R54, -RZ, R34.H0_H0 ;  /* 0x20000022ff367230 */ /* 0x000fe20000004100 */
[----:B------:R-:W-:Y:S01]  /*eee0*/  SHF.R.S32.HI R7, RZ, 0x1f, R6 ;  /* 0x0000001fff077819 */ /* 0x000fe20000011406 */
[----:B------:R-:W-:Y:S01]  /*eef0*/  IMAD.SHL.U32 R8, R6, 0x8, RZ ;  /* 0x0000000806087824 */ /* 0x000fe200078e00ff */
[----:B------:R-:W-:Y:S01]  /*ef00*/  LOP3.LUT R4, R5, R178, RZ, 0x3c, !PT ;  /* 0x000000b205047212 */ /* 0x000fe200078e3cff */
[----:B------:R-:W-:Y:S01]  /*ef10*/  HADD2.F32 R53, -RZ, R40.H0_H0 ;  /* 0x20000028ff357230 */ /* 0x000fe20000004100 */
[----:B------:R-:W-:Y:S02]  /*ef20*/  LEA.HI R7, R7, R6, RZ, 0x3 ;  /* 0x0000000607077211 */ /* 0x000fe400078f18ff */
[----:B------:R-:W-:Y:S01]  /*ef30*/  LOP3.LUT R5, R177, 0x38, R8, 0xf8, !PT ;  /* 0x00000038b1057812 */ /* 0x000fe200078ef808 */
[----:B------:R-:W-:Y:S01]  /*ef40*/  IMAD.IADD R43, R179, 0x1, R4 ;  /* 0x00000001b32b7824 */ /* 0x000fe200078e0204 */
[----:B------:R-:W-:-:S02]  /*ef50*/  SHF.L.U32 R7, R7, 0xa, RZ ;  /* 0x0000000a07077819 */ /* 0x000fc400000006ff */
[----:B------:R-:W-:Y:S01]  /*ef60*/  LOP3.LUT R9, R5, R178, RZ, 0x3c, !PT ;  /* 0x000000b205097212 */ /* 0x000fe200078e3cff */
[----:B------:R-:W-:Y:S01]  /*ef70*/  IMAD R43, R43, 0x2, R2 ;  /* 0x000000022b2b7824 */ /* 0x000fe200078e0202 */
[----:B------:R-:W-:-:S04]  /*ef80*/  LOP3.LUT R8, R7, 0x7fffe000, RZ, 0xc0, !PT ;  /* 0x7fffe00007087812 */ /* 0x000fc800078ec0ff */
[----:B------:R-:W-:Y:S01]  /*ef90*/  IADD3 R9, R9, R8, R179 ;  /* 0x0000000809097210 */ /* 0x000fe20007ffe0b3 */
[----:B------:R-:W0:Y:S04]  /*efa0*/  LDS.128 R4, [R43+0xc400] ;  /* 0x00c400002b047984 */ /* 0x000e280000000c00 */
[----:B------:R-:W-:-:S05]  /*efb0*/  IMAD R44, R9, 0x2, R2 ;  /* 0x00000002092c7824 */ /* 0x000fca00078e0202 */
[----:B------:R-:W1:Y:S01]  /*efc0*/  LDS.128 R8, [R44+0xc400] ;  /* 0x00c400002c087984 */ /* 0x000e620000000c00 */
[--C-:B0-----:R-:W-:Y:S02]  /*efd0*/  HADD2.F32 R45, -RZ, R4.reuse.H0_H0 ;  /* 0x20000004ff2d7230 */ /* 0x101fe40000004100 */
[----:B------:R-:W-:Y:S02]  /*efe0*/  HADD2.F32 R46, -RZ, R4.H1_H1 ;  /* 0x30000004ff2e7230 */ /* 0x000fe40000004100 */
[--C-:B------:R-:W-:Y:S02]  /*eff0*/  HADD2.F32 R47, -RZ, R5.reuse.H0_H0 ;  /* 0x20000005ff2f7230 */ /* 0x100fe40000004100 */
[----:B------:R-:W-:Y:S02]  /*f000*/  HADD2.F32 R5, -RZ, R5.H1_H1 ;  /* 0x30000005ff057230 */ /* 0x000fe40000004100 */
[----:B------:R-:W-:Y:S02]  /*f010*/  HADD2.F32 R48, -RZ, R6.H0_H0 ;  /* 0x20000006ff307230 */ /* 0x000fe40000004100 */
[----:B-1----:R-:W-:-:S02]  /*f020*/  HADD2.F32 R49, -RZ, R8.H0_H0 ;  /* 0x20000008ff317230 */ /* 0x002fc40000004100 */
[----:B------:R-:W-:Y:S02]  /*f030*/  HADD2.F32 R8, -RZ, R8.H1_H1 ;  /* 0x30000008ff087230 */ /* 0x000fe40000004100 */
[----:B------:R-:W-:Y:S02]  /*f040*/  HADD2.F32 R50, -RZ, R9.H0_H0 ;  /* 0x20000009ff327230 */ /* 0x000fe40000004100 */
[C---:B------:R-:W-:Y:S01]  /*f050*/  FMUL.FTZ R58, R49.reuse, R56 ;  /* 0x00000038313a7220 */ /* 0x040fe20000410000 */
[-C--:B------:R-:W-:Y:S01]  /*f060*/  FMUL.FTZ R60, R49, R54.reuse ;  /* 0x00000036313c7220 */ /* 0x080fe20000410000 */
[----:B------:R-:W-:Y:S02]  /*f070*/  HADD2.F32 R49, -RZ, R35.H0_H0 ;  /* 0x20000023ff317230 */ /* 0x000fe40000004100 */
[----:B------:R-:W-:Y:S01]  /*f080*/  FMUL.FTZ R55, R8, R53 ;  /* 0x0000003508377220 */ /* 0x000fe20000410000 */
[----:B------:R-:W-:Y:S01]  /*f090*/  FFMA.FTZ R58, R45, R54, -R58 ;  /* 0x000000362d3a7223 */ /* 0x000fe2000001083a */
[----:B------:R-:W-:-:S02]  /*f0a0*/  HADD2.F32 R54, -RZ, R39.H1_H1 ;  /* 0x30000027ff367230 */ /* 0x000fc40000004100 */
[----:B------:R-:W-:Y:S01]  /*f0b0*/  FFMA.FTZ R60, R45, R56, R60 ;  /* 0x000000382d3c7223 */ /* 0x000fe2000001003c */
[----:B------:R-:W-:Y:S02]  /*f0c0*/  HADD2.F32 R45, -RZ, R34.H1_H1 ;  /* 0x30000022ff2d7230 */ /* 0x000fe40000004100 */
[-C--:B------:R-:W-:Y:S01]  /*f0d0*/  FMUL.FTZ R57, R8, R49.reuse ;  /* 0x0000003108397220 */ /* 0x080fe20000410000 */
[----:B------:R-:W-:Y:S01]  /*f0e0*/  FFMA.FTZ R55, R46, R49, -R55 ;  /* 0x000000312e377223 */ /* 0x000fe20000010837 */
[C---:B------:R-:W-:Y:S01]  /*f0f0*/  FMUL.FTZ R8, R50.reuse, R54 ;  /* 0x0000003632087220 */ /* 0x040fe20000410000 */
[----:B------:R-:W-:Y:S02]  /*f100*/  HADD2.F32 R9, -RZ, R9.H1_H1 ;  /* 0x30000009ff097230 */ /* 0x000fe40000004100 */
[-C--:B------:R-:W-:Y:S01]  /*f110*/  FMUL.FTZ R59, R50, R45.reuse ;  /* 0x0000002d323b7220 */ /* 0x080fe20000410000 */
[----:B------:R-:W-:Y:S02]  /*f120*/  HADD2.F32 R56, -RZ, R40.H1_H1 ;  /* 0x30000028ff387230 */ /* 0x000fe40000004100 */
[----:B------:R-:W-:Y:S01]  /*f130*/  FFMA.FTZ R49, R47, R45, -R8 ;  /* 0x0000002d2f317223 */ /* 0x000fe20000010808 */
[----:B------:R-:W-:-:S02]  /*f140*/  HADD2.F32 R8, -RZ, R35.H1_H1 ;  /* 0x30000023ff087230 */ /* 0x000fc40000004100 */
[----:B------:R-:W-:Y:S01]  /*f150*/  FFMA.FTZ R57, R46, R53, R57 ;  /* 0x000000352e397223 */ /* 0x000fe20000010039 */
[--C-:B------:R-:W-:Y:S02]  /*f160*/  HADD2.F32 R51, -RZ, R10.reuse.H0_H0 ;  /* 0x2000000aff337230 */ /* 0x100fe40000004100 */
[----:B------:R-:W-:Y:S01]  /*f170*/  FFMA.FTZ R59, R47, R54, R59 ;  /* 0x000000362f3b7223 */ /* 0x000fe2000001003b */
[----:B------:R-:W-:Y:S02]  /*f180*/  HADD2.F32 R46, -RZ, R41.H0_H0 ;  /* 0x20000029ff2e7230 */ /* 0x000fe40000004100 */
[C---:B------:R-:W-:Y:S01]  /*f190*/  FMUL.FTZ R50, R9.reuse, R56 ;  /* 0x0000003809327220 */ /* 0x040fe20000410000 */
[----:B------:R-:W-:Y:S02]  /*f1a0*/  HADD2.F32 R45, -RZ, R37.H0_H0 ;  /* 0x20000025ff2d7230 */ /* 0x000fe40000004100 */
[----:B------:R-:W-:Y:S01]  /*f1b0*/  FMUL.FTZ R54, R9, R8 ;  /* 0x0000000809367220 */ /* 0x000fe20000410000 */
[----:B------:R-:W-:-:S02]  /*f1c0*/  HADD2.F32 R10, -RZ, R10.H1_H1 ;  /* 0x3000000aff0a7230 */ /* 0x000fc40000004100 */
[----:B------:R-:W-:Y:S01]  /*f1d0*/  FMUL.FTZ R53, R51, R46 ;  /* 0x0000002e33357220 */ /* 0x000fe20000410000 */
[----:B------:R-:W-:Y:S02]  /*f1e0*/  HADD2.F32 R47, -RZ, R42.H0_H0 ;  /* 0x2000002aff2f7230 */ /* 0x000fe40000004100 */
[----:B------:R-:W-:Y:S01]  /*f1f0*/  FFMA.FTZ R50, R5, R8, -R50 ;  /* 0x0000000805327223 */ /* 0x000fe20000010832 */
[----:B------:R-:W-:Y:S02]  /*f200*/  HADD2.F32 R6, -RZ, R6.H1_H1 ;  /* 0x30000006ff067230 */ /* 0x000fe40000004100 */
[----:B------:R-:W-:Y:S01]  /*f210*/  FMUL.FTZ R51, R51, R45 ;  /* 0x0000002d33337220 */ /* 0x000fe20000410000 */
[----:B------:R-:W-:Y:S02]  /*f220*/  HADD2.F32 R9, -RZ, R38.H0_H0 ;  /* 0x20000026ff097230 */ /* 0x000fe40000004100 */
[----:B------:R-:W-:Y:S01]  /*f230*/  FFMA.FTZ R54, R5, R56, R54 ;  /* 0x0000003805367223 */ /* 0x000fe20000010036 */
[----:B------:R-:W-:Y:S01]  /*f240*/  FMUL.FTZ R5, R10, R47 ;  /* 0x0000002f0a057220 */ /* 0x000fe20000410000 */
[C---:B------:R-:W-:Y:S01]  /*f250*/  FFMA.FTZ R53, R48.reuse, R45, -R53 ;  /* 0x0000002d30357223 */ /* 0x040fe20000010835 */
[----:B------:R-:W-:Y:S01]  /*f260*/  FFMA.FTZ R51, R48, R46, R51 ;  /* 0x0000002e30337223 */ /* 0x000fe20000010033 */
[-C--:B------:R-:W-:Y:S01]  /*f270*/  FMUL.FTZ R45, R10, R9.reuse ;  /* 0x000000090a2d7220 */ /* 0x080fe20000410000 */
[----:B------:R-:W-:Y:S01]  /*f280*/  FFMA.FTZ R46, R6, R9, -R5 ;  /* 0x00000009062e7223 */ /* 0x000fe20000010805 */
[----:B------:R-:W-:-:S02]  /*f290*/  HADD2.F32 R52, -RZ, R11.H0_H0 ;  /* 0x2000000bff347230 */ /* 0x000fc40000004100 */
[----:B------:R-:W-:Y:S02]  /*f2a0*/  HADD2.F32 R9, -RZ, R41.H1_H1 ;  /* 0x30000029ff097230 */ /* 0x000fe40000004100 */
[----:B------:R-:W-:Y:S01]  /*f2b0*/  FFMA.FTZ R48, R6, R47, R45 ;  /* 0x0000002f06307223 */ /* 0x000fe2000001002d */
[----:B------:R-:W-:Y:S02]  /*f2c0*/  HADD2.F32 R5, -RZ, R37.H1_H1 ;  /* 0x30000025ff057230 */ /* 0x000fe40000004100 */
[----:B------:R-:W-:Y:S02]  /*f2d0*/  HADD2.F32 R11, -RZ, R11.H1_H1 ;  /* 0x3000000bff0b7230 */ /* 0x000fe40000004100 */
[C---:B------:R-:W-:Y:S01]  /*f2e0*/  FMUL.FTZ R45, R52.reuse, R9 ;  /* 0x00000009342d7220 */ /* 0x040fe20000410000 */
[----:B------:R-:W-:Y:S02]  /*f2f0*/  HADD2.F32 R10, -RZ, R42.H1_H1 ;  /* 0x3000002aff0a7230 */ /* 0x000fe40000004100 */
[----:B------:R-:W-:Y:S01]  /*f300*/  FMUL.FTZ R52, R52, R5 ;  /* 0x0000000534347220 */ /* 0x000fe20000410000 */
[----:B------:R-:W-:-:S02]  /*f310*/  HADD2.F32 R8, -RZ, R38.H1_H1 ;  /* 0x30000026ff087230 */ /* 0x000fc40000004100 */
[--C-:B------:R-:W-:Y:S02]  /*f320*/  HADD2.F32 R4, -RZ, R7.reuse.H0_H0 ;  /* 0x20000007ff047230 */ /* 0x100fe40000004100 */
[C---:B------:R-:W-:Y:S01]  /*f330*/  FMUL.FTZ R6, R11.reuse, R10 ;  /* 0x0000000a0b067220 */ /* 0x040fe20000410000 */
[----:B------:R-:W-:Y:S02]  /*f340*/  HADD2.F32 R7, -RZ, R7.H1_H1 ;  /* 0x30000007ff077230 */ /* 0x000fe40000004100 */
[-C--:B------:R-:W-:Y:S01]  /*f350*/  FMUL.FTZ R47, R11, R8.reuse ;  /* 0x000000080b2f7220 */ /* 0x080fe20000410000 */
[C---:B------:R-:W-:Y:S01]  /*f360*/  FFMA.FTZ R11, R4.reuse, R9, R52 ;  /* 0x00000009040b7223 */ /* 0x040fe20000010034 */
[----:B------:R-:W-:Y:S01]  /*f370*/  FFMA.FTZ R45, R4, R5, -R45 ;  /* 0x00000005042d7223 */ /* 0x000fe2000001082d */
[C---:B------:R-:W-:Y:S01]  /*f380*/  FFMA.FTZ R52, R7.reuse, R8, -R6 ;  /* 0x0000000807347223 */ /* 0x040fe20000010806 */
[----:B------:R-:W-:Y:S01]  /*f390*/  FFMA.FTZ R56, R7, R10, R47 ;  /* 0x0000000a07387223 */ /* 0x000fe2000001002f */
[----:B------:R-:W-:-:S02]  /*f3a0*/  F2FP.F16.F32.PACK_AB R4, R55, R58 ;  /* 0x0000003a3704723e */ /* 0x000fc400000000ff */
[----:B------:R-:W-:Y:S02]  /*f3b0*/  F2FP.F16.F32.PACK_AB R5, R50, R49 ;  /* 0x000000313205723e */ /* 0x000fe400000000ff */
[----:B------:R-:W-:Y:S02]  /*f3c0*/  F2FP.F16.F32.PACK_AB R6, R46, R53 ;  /* 0x000000352e06723e */ /* 0x000fe400000000ff */
[----:B------:R-:W-:Y:S02]  /*f3d0*/  F2FP.F16.F32.PACK_AB R7, R52, R45 ;  /* 0x0000002d3407723e */ /* 0x000fe400000000ff */
[----:B------:R-:W-:Y:S02]  /*f3e0*/  F2FP.F16.F32.PACK_AB R8, R57, R60 ;  /* 0x0000003c3908723e */ /* 0x000fe400000000ff */
[----:B------:R-:W-:Y:S01]  /*f3f0*/  F2FP.F16.F32.PACK_AB R9, R54, R59 ;  /* 0x0000003b3609723e */ /* 0x000fe200000000ff */
[----:B------:R1:W-:Y:S01]  /*f400*/  STS.128 [R43+0xc400], R4 ;  /* 0x00c400042b007388 */ /* 0x0003e20000000c00 */
[----:B------:R-:W-:-:S02]  /*f410*/  F2FP.F16.F32.PACK_AB R10, R48, R51 ;  /* 0x00000033300a723e */ /* 0x000fc400000000ff */
[----:B------:R-:W-:-:S05]  /*f420*/  F2FP.F16.F32.PACK_AB R11, R56, R11 ;  /* 0x0000000b380b723e */ /* 0x000fca00000000ff */
[----:B------:R1:W-:Y:S02]  /*f430*/  STS.128 [R44+0xc400], R8 ;  /* 0x00c400082c007388 */ /* 0x0003e40000000c00 */
.L_x_613:
[----:B------:R-:W-:Y:S05]  /*f440*/  BSYNC B2 ;  /* 0x0000000000027941 */ /* 0x000fea0003800000 */
.L_x_612:
[----:B------:R-:W-:Y:S04]  /*f450*/  BSSY B2, `(.L_x_614) ;  /* 0x0000059000027945 */ /* 0x000fe80003800000 */
[----:B------:R-:W-:Y:S05]  /*f460*/  @P1 BRA `(.L_x_615) ;  /* 0x00000004005c1947 */ /* 0x000fea0003800000 */
[----:B------:R-:W2:Y:S01]  /*f470*/  LDL R60, [R1+0x60] ;  /* 0x00006000013c7983 */ /* 0x000ea20000100800 */
[----:B-1----:R-:W-:Y:S01]  /*f480*/  LEA.HI R4, R25, R163, RZ, 0x1d ;  /* 0x000000a319047211 */ /* 0x002fe200078fe8ff */
[----:B------:R-:W-:Y:S02]  /*f490*/  HADD2.F32 R53, -RZ, R26.H0_H0 ;  /* 0x2000001aff357230 */ /* 0x000fe40000004100 */
[----:B------:R-:W-:Y:S01]  /*f4a0*/  HADD2.F32 R55, -RZ, R30.H0_H0 ;  /* 0x2000001eff377230 */ /* 0x000fe20000004100 */
[----:B0-----:R-:W-:Y:S01]  /*f4b0*/  SHF.R.S32.HI R5, RZ, 0x1f, R4 ;  /* 0x0000001fff057819 */ /* 0x001fe20000011404 */
[----:B------:R-:W-:Y:S01]  /*f4c0*/  HADD2.F32 R52, -RZ, R31.H0_H0 ;  /* 0x2000001fff347230 */ /* 0x000fe20000004100 */
[----:B------:R-:W-:Y:S02]  /*f4d0*/  SHF.L.U32 R6, R4, 0x3, RZ ;  /* 0x0000000304067819 */ /* 0x000fe400000006ff */
[----:B------:R-:W-:Y:S02]  /*f4e0*/  LEA.HI R4, R5, R4, RZ, 0x3 ;  /* 0x0000000405047211 */ /* 0x000fe400078f18ff */
[----:B------:R-:W-:-:S03]  /*f4f0*/  LOP3.LUT R5, R177, 0x38, R6, 0xf8, !PT ;  /* 0x00000038b1057812 */ /* 0x000fc600078ef806 */
[----:B------:R-:W-:Y:S01]  /*f500*/  IMAD.SHL.U32 R4, R4, 0x400, RZ ;  /* 0x0000040004047824 */ /* 0x000fe200078e00ff */
[----:B------:R-:W-:-:S04]  /*f510*/  LOP3.LUT R9, R5, R178, RZ, 0x3c, !PT ;  /* 0x000000b205097212 */ /* 0x000fc800078e3cff */
[----:B------:R-:W-:-:S04]  /*f520*/  LOP3.LUT R8, R4, 0x7fffe000, RZ, 0xc0, !PT ;  /* 0x7fffe00004087812 */ /* 0x000fc800078ec0ff */
[----:B------:R-:W-:-:S05]  /*f530*/  IADD3 R9, R9, R8, R179 ;  /* 0x0000000809097210 */ /* 0x000fca0007ffe0b3 */
[----:B------:R-:W-:-:S05]  /*f540*/  IMAD R43, R9, 0x2, R2 ;  /* 0x00000002092b7824 */ /* 0x000fca00078e0202 */
[----:B------:R-:W0:Y:S02]  /*f550*/  LDS.128 R8, [R43+0xc400] ;  /* 0x00c400002b087984 */ /* 0x000e240000000c00 */
[--C-:B0-----:R-:W-:Y:S02]  /*f560*/  HADD2.F32 R48, -RZ, R8.reuse.H0_H0 ;  /* 0x20000008ff307230 */ /* 0x101fe40000004100 */
[----:B------:R-:W-:Y:S02]  /*f570*/  HADD2.F32 R8, -RZ, R8.H1_H1 ;  /* 0x30000008ff087230 */ /* 0x000fe40000004100 */
[----:B------:R-:W-:Y:S02]  /*f580*/  HADD2.F32 R49, -RZ, R9.H0_H0 ;  /* 0x20000009ff317230 */ /* 0x000fe40000004100 */
[C---:B------:R-:W-:Y:S01]  /*f590*/  FMUL.FTZ R57, R48.reuse, R55 ;  /* 0x0000003730397220 */ /* 0x040fe20000410000 */
[----:B------:R-:W-:Y:S01]  /*f5a0*/  FMUL.FTZ R59, R48, R53 ;  /* 0x00000035303b7220 */ /* 0x000fe20000410000 */
[----:B------:R-:W-:-:S02]  /*f5b0*/  HADD2.F32 R48, -RZ, R27.H0_H0 ;  /* 0x2000001bff307230 */ /* 0x000fc40000004100 */
[C---:B------:R-:W-:Y:S01]  /*f5c0*/  FMUL.FTZ R54, R8.reuse, R52 ;  /* 0x0000003408367220 */ /* 0x040fe20000410000 */
[----:B------:R-:W-:Y:S02]  /*f5d0*/  HADD2.F32 R9, -RZ, R9.H1_H1 ;  /* 0x30000009ff097230 */ /* 0x000fe40000004100 */
[--C-:B------:R-:W-:Y:S02]  /*f5e0*/  HADD2.F32 R50, -RZ, R10.reuse.H0_H0 ;  /* 0x2000000aff327230 */ /* 0x100fe40000004100 */
[----:B------:R-:W-:Y:S01]  /*f5f0*/  FMUL.FTZ R8, R8, R48 ;  /* 0x0000003008087220 */ /* 0x000fe20000410000 */
[----:B------:R-:W-:Y:S02]  /*f600*/  HADD2.F32 R10, -RZ, R10.H1_H1 ;  /* 0x3000000aff0a7230 */ /* 0x000fe40000004100 */
[--C-:B------:R-:W-:Y:S02]  /*f610*/  HADD2.F32 R51, -RZ, R11.reuse.H0_H0 ;  /* 0x2000000bff337230 */ /* 0x100fe40000004100 */
[----:B------:R-:W-:Y:S01]  /*f620*/  HADD2.F32 R11, -RZ, R11.H1_H1 ;  /* 0x3000000bff0b7230 */ /* 0x000fe20000004100 */
[----:B--2---:R-:W0:Y:S02]  /*f630*/  LDS.128 R4, [R60] ;  /* 0x000000003c047984 */ /* 0x004e240000000c00 */
[----:B0-----:R-:W-:-:S02]  /*f640*/  HADD2.F32 R44, -RZ, R4.H0_H0 ;  /* 0x20000004ff2c7230 */ /* 0x001fc40000004100 */
[----:B------:R-:W-:Y:S02]  /*f650*/  HADD2.F32 R45, -RZ, R4.H1_H1 ;  /* 0x30000004ff2d7230 */ /* 0x000fe40000004100 */
[----:B------:R-:W-:Y:S02]  /*f660*/  HADD2.F32 R46, -RZ, R5.H0_H0 ;  /* 0x20000005ff2e7230 */ /* 0x000fe40000004100 */
[C---:B------:R-:W-:Y:S01]  /*f670*/  FFMA.FTZ R57, R44.reuse, R53, -R57 ;  /* 0x000000352c397223 */ /* 0x040fe20000010839 */
[----:B------:R-:W-:Y:S01]  /*f680*/  FFMA.FTZ R59, R44, R55, R59 ;  /* 0x000000372c3b7223 */ /* 0x000fe2000001003b */
[----:B------:R-:W-:Y:S02]  /*f690*/  HADD2.F32 R53, -RZ, R30.H1_H1 ;  /* 0x3000001eff357230 */ /* 0x000fe40000004100 */
[C---:B------:R-:W-:Y:S01]  /*f6a0*/  FFMA.FTZ R54, R45.reuse, R48, -R54 ;  /* 0x000000302d367223 */ /* 0x040fe20000010836 */
[----:B------:R-:W-:Y:S02]  /*f6b0*/  HADD2.F32 R44, -RZ, R26.H1_H1 ;  /* 0x3000001aff2c7230 */ /* 0x000fe40000004100 */
[----:B------:R-:W-:Y:S01]  /*f6c0*/  FFMA.FTZ R52, R45, R52, R8 ;  /* 0x000000342d347223 */ /* 0x000fe20000010008 */
[----:B------:R-:W-:-:S02]  /*f6d0*/  HADD2.F32 R48, -RZ, R31.H1_H1 ;  /* 0x3000001fff307230 */ /* 0x000fc40000004100 */
[CC--:B------:R-:W-:Y:S01]  /*f6e0*/  FMUL.FTZ R55, R49.reuse, R53.reuse ;  /* 0x0000003531377220 */ /* 0x0c0fe20000410000 */
[----:B------:R-:W-:Y:S02]  /*f6f0*/  HADD2.F32 R8, -RZ, R27.H1_H1 ;  /* 0x3000001bff087230 */ /* 0x000fe40000004100 */
[-C--:B------:R-:W-:Y:S01]  /*f700*/  FMUL.FTZ R56, R49, R44.reuse ;  /* 0x0000002c31387220 */ /* 0x080fe20000410000 */
[----:B------:R-:W-:Y:S02]  /*f710*/  HADD2.F32 R5, -RZ, R5.H1_H1 ;  /* 0x30000005ff057230 */ /* 0x000fe40000004100 */
[C---:B------:R-:W-:Y:S01]  /*f720*/  FFMA.FTZ R55, R46.reuse, R44, -R55 ;  /* 0x0000002c2e377223 */ /* 0x040fe20000010837 */
[----:B------:R-:W-:Y:S02]  /*f730*/  HADD2.F32 R45, -RZ, R32.H0_H0 ;  /* 0x20000020ff2d7230 */ /* 0x000fe40000004100 */
[----:B------:R-:W-:Y:S01]  /*f740*/  FFMA.FTZ R56, R46, R53, R56 ;  /* 0x000000352e387223 */ /* 0x000fe20000010038 */
[----:B------:R-:W-:Y:S01]  /*f750*/  FMUL.FTZ R46, R9, R48 ;  /* 0x00000030092e7220 */ /* 0x000fe20000410000 */
[----:B------:R-:W-:-:S02]  /*f760*/  HADD2.F32 R44, -RZ, R28.H0_H0 ;  /* 0x2000001cff2c7230 */ /* 0x000fc40000004100 */
[-C--:B------:R-:W-:Y:S01]  /*f770*/  FMUL.FTZ R58, R9, R8.reuse ;  /* 0x00000008093a7220 */ /* 0x080fe20000410000 */
[----:B------:R-:W-:Y:S02]  /*f780*/  HADD2.F32 R49, -RZ, R33.H0_H0 ;  /* 0x20000021ff317230 */ /* 0x000fe40000004100 */
[----:B------:R-:W-:Y:S01]  /*f790*/  FFMA.FTZ R46, R5, R8, -R46 ;  /* 0x00000008052e7223 */ /* 0x000fe2000001082e */
[--C-:B------:R-:W-:Y:S02]  /*f7a0*/  HADD2.F32 R47, -RZ, R6.reuse.H0_H0 ;  /* 0x20000006ff2f7230 */ /* 0x100fe40000004100 */
[C---:B------:R-:W-:Y:S01]  /*f7b0*/  FMUL.FTZ R8, R50.reuse, R45 ;  /* 0x0000002d32087220 */ /* 0x040fe20000410000 */
[----:B------:R-:W-:Y:S02]  /*f7c0*/  HADD2.F32 R6, -RZ, R6.H1_H1 ;  /* 0x30000006ff067230 */ /* 0x000fe40000004100 */
[----:B------:R-:W-:Y:S01]  /*f7d0*/  FMUL.FTZ R50, R50, R44 ;  /* 0x0000002c32327220 */ /* 0x000fe20000410000 */
[----:B------:R-:W-:-:S02]  /*f7e0*/  HADD2.F32 R9, -RZ, R29.H0_H0 ;  /* 0x2000001dff097230 */ /* 0x000fc40000004100 */
[----:B------:R-:W-:Y:S01]  /*f7f0*/  FFMA.FTZ R53, R5, R48, R58 ;  /* 0x0000003005357223 */ /* 0x000fe2000001003a */
[C---:B------:R-:W-:Y:S01]  /*f800*/  FMUL.FTZ R5, R10.reuse, R49 ;  /* 0x000000310a057220 */ /* 0x040fe20000410000 */
[C---:B------:R-:W-:Y:S01]  /*f810*/  FFMA.FTZ R44, R47.reuse, R44, -R8 ;  /* 0x0000002c2f2c7223 */ /* 0x040fe20000010808 */
[----:B------:R-:W-:Y:S01]  /*f820*/  FFMA.FTZ R50, R47, R45, R50 ;  /* 0x0000002d2f327223 */ /* 0x000fe20000010032 */
[-C--:B------:R-:W-:Y:S01]  /*f830*/  FMUL.FTZ R47, R10, R9.reuse ;  /* 0x000000090a2f7220 */ /* 0x080fe20000410000 */
[C---:B------:R-:W-:Y:S01]  /*f840*/  FFMA.FTZ R45, R6.reuse, R9, -R5 ;  /* 0x00000009062d7223 */ /* 0x040fe20000010805 */
[----:B------:R-:W-:Y:S02]  /*f850*/  HADD2.F32 R9, -RZ, R32.H1_H1 ;  /* 0x30000020ff097230 */ /* 0x000fe40000004100 */
[----:B------:R-:W-:Y:S02]  /*f860*/  HADD2.F32 R5, -RZ, R28.H1_H1 ;  /* 0x3000001cff057230 */ /* 0x000fe40000004100 */
[----:B------:R-:W-:Y:S01]  /*f870*/  FFMA.FTZ R47, R6, R49, R47 ;  /* 0x00000031062f7223 */ /* 0x000fe2000001002f */
[----:B------:R-:W-:-:S02]  /*f880*/  HADD2.F32 R10, -RZ, R33.H1_H1 ;  /* 0x30000021ff0a7230 */ /* 0x000fc40000004100 */
[C---:B------:R-:W-:Y:S01]  /*f890*/  FMUL.FTZ R49, R51.reuse, R9 ;  /* 0x0000000933317220 */ /* 0x040fe20000410000 */
[----:B------:R-:W-:Y:S02]  /*f8a0*/  HADD2.F32 R8, -RZ, R29.H1_H1 ;  /* 0x3000001dff087230 */ /* 0x000fe40000004100 */
[-C--:B------:R-:W-:Y:S01]  /*f8b0*/  FMUL.FTZ R6, R51, R5.reuse ;  /* 0x0000000533067220 */ /* 0x080fe20000410000 */
[--C-:B------:R-:W-:Y:S02]  /*f8c0*/  HADD2.F32 R4, -RZ, R7.reuse.H0_H0 ;  /* 0x20000007ff047230 */ /* 0x100fe40000004100 */
[C---:B------:R-:W-:Y:S01]  /*f8d0*/  FMUL.FTZ R48, R11.reuse, R10 ;  /* 0x0000000a0b307220 */ /* 0x040fe20000410000 */
[----:B------:R-:W-:Y:S02]  /*f8e0*/  HADD2.F32 R7, -RZ, R7.H1_H1 ;  /* 0x30000007ff077230 */ /* 0x000fe40000004100 */
[-C--:B------:R-:W-:Y:S01]  /*f8f0*/  FMUL.FTZ R51, R11, R8.reuse ;  /* 0x000000080b337220 */ /* 0x080fe20000410000 */
[C---:B------:R-:W-:Y:S01]  /*f900*/  FFMA.FTZ R49, R4.reuse, R5, -R49 ;  /* 0x0000000504317223 */ /* 0x040fe20000010831 */
[----:B------:R-:W-:Y:S01]  /*f910*/  FFMA.FTZ R11, R4, R9, R6 ;  /* 0x00000009040b7223 */ /* 0x000fe20000010006 */
        /* <DEDUP_REMOVED lines=8> */
[----:B------:R2:W-:Y:S01]  /*f9a0*/  STS.128 [R60], R4 ;  /* 0x000000043c007388 */ /* 0x0005e20000000c00 */
[----:B------:R-:W-:-:S02]  /*f9b0*/  F2FP.F16.F32.PACK_AB R10, R47, R50 ;  /* 0x000000322f0a723e */ /* 0x000fc400000000ff */
[----:B------:R-:W-:-:S05]  /*f9c0*/  F2FP.F16.F32.PACK_AB R11, R58, R11 ;  /* 0x0000000b3a0b723e */ /* 0x000fca00000000ff */
[----:B------:R2:W-:Y:S02]  /*f9d0*/  STS.128 [R43+0xc400], R8 ;  /* 0x00c400082b007388 */ /* 0x0005e40000000c00 */
.L_x_615:
[----:B------:R-:W-:Y:S05]  /*f9e0*/  BSYNC B2 ;  /* 0x0000000000027941 */ /* 0x000fea0003800000 */
.L_x_614:
[----:B------:R-:W-:Y:S05]  /*f9f0*/  @P2 BRA `(.L_x_611) ;  /* 0x00000004005c2947 */ /* 0x000fea0003800000 */
[----:B------:R-:W3:Y:S01]  /*fa00*/  LDL R59, [R1+0x58] ;  /* 0x00005800013b7983 */ /* 0x000ee20000100800 */
[----:B------:R-:W-:Y:S01]  /*fa10*/  LEA.HI R25, R25, R164, RZ, 0x1d ;  /* 0x000000a419197211 */ /* 0x000fe200078fe8ff */
[----:B------:R-:W-:Y:S02]  /*fa20*/  HADD2.F32 R54, -RZ, R15.H0_H0 ;  /* 0x2000000fff367230 */ /* 0x000fe40000004100 */
[----:B------:R-:W-:Y:S01]  /*fa30*/  HADD2.F32 R52, -RZ, R0.H0_H0 ;  /* 0x20000000ff347230 */ /* 0x000fe20000004100 */
[----:B-12---:R-:W-:Y:S01]  /*fa40*/  SHF.R.S32.HI R6, RZ, 0x1f, R25 ;  /* 0x0000001fff067819 */ /* 0x006fe20000011419 */
[----:B------:R-:W-:Y:S01]  /*fa50*/  HADD2.F32 R51, -RZ, R20.H0_H0 ;  /* 0x20000014ff337230 */ /* 0x000fe20000004100 */
[----:B------:R-:W-:Y:S02]  /*fa60*/  SHF.L.U32 R4, R25, 0x3, RZ ;  /* 0x0000000319047819 */ /* 0x000fe400000006ff */
[----:B------:R-:W-:Y:S02]  /*fa70*/  LEA.HI R6, R6, R25, RZ, 0x3 ;  /* 0x0000001906067211 */ /* 0x000fe400078f18ff */
[----:B0-----:R-:W-:-:S03]  /*fa80*/  LOP3.LUT R5, R177, 0x38, R4, 0xf8, !PT ;  /* 0x00000038b1057812 */ /* 0x001fc600078ef804 */
        /* <DEDUP_REMOVED lines=19> */
[----:B---3--:R-:W0:Y:S02]  /*fbc0*/  LDS.128 R4, [R59] ;  /* 0x000000003b047984 */ /* 0x008e240000000c00 */
[----:B0-----:R-:W-:-:S02]  /*fbd0*/  HADD2.F32 R43, -RZ, R4.H0_H0 ;  /* 0x20000004ff2b7230 */ /* 0x001fc40000004100 */
[----:B------:R-:W-:Y:S02]  /*fbe0*/  HADD2.F32 R44, -RZ, R4.H1_H1 ;  /* 0x30000004ff2c7230 */ /* 0x000fe40000004100 */
[----:B------:R-:W-:Y:S02]  /*fbf0*/  HADD2.F32 R45, -RZ, R5.H0_H0 ;  /* 0x20000005ff2d7230 */ /* 0x000fe40000004100 */
[C---:B------:R-:W-:Y:S01]  /*fc00*/  FFMA.FTZ R56, R43.reuse, R52, -R56 ;  /* 0x000000342b387223 */ /* 0x040fe20000010838 */
[----:B------:R-:W-:Y:S02]  /*fc10*/  HADD2.F32 R52, -RZ, R15.H1_H1 ;  /* 0x3000000fff347230 */ /* 0x000fe40000004100 */
[----:B------:R-:W-:Y:S01]  /*fc20*/  FFMA.FTZ R58, R43, R54, R58 ;  /* 0x000000362b3a7223 */ /* 0x000fe2000001003a */
[----:B------:R-:W-:Y:S02]  /*fc30*/  HADD2.F32 R43, -RZ, R0.H1_H1 ;  /* 0x30000000ff2b7230 */ /* 0x000fe40000004100 */
[----:B------:R-:W-:Y:S01]  /*fc40*/  FFMA.FTZ R53, R44, R47, -R53 ;  /* 0x0000002f2c357223 */ /* 0x000fe20000010835 */
[----:B------:R-:W-:-:S02]  /*fc50*/  HADD2.F32 R54, -RZ, R20.H1_H1 ;  /* 0x30000014ff367230 */ /* 0x000fc40000004100 */
[-C--:B------:R-:W-:Y:S01]  /*fc60*/  FMUL.FTZ R8, R48, R52.reuse ;  /* 0x0000003430087220 */ /* 0x080fe20000410000 */
[----:B------:R-:W-:Y:S01]  /*fc70*/  FFMA.FTZ R55, R44, R51, R55 ;  /* 0x000000332c377223 */ /* 0x000fe20000010037 */
[-C--:B------:R-:W-:Y:S01]  /*fc80*/  FMUL.FTZ R57, R48, R43.reuse ;  /* 0x0000002b30397220 */ /* 0x080fe20000410000 */
[----:B------:R-:W-:Y:S02]  /*fc90*/  HADD2.F32 R44, -RZ, R21.H0_H0 ;  /* 0x20000015ff2c7230 */ /* 0x000fe40000004100 */
[C---:B------:R-:W-:Y:S01]  /*fca0*/  FFMA.FTZ R47, R45.reuse, R43, -R8 ;  /* 0x0000002b2d2f7223 */ /* 0x040fe20000010808 */
[----:B------:R-:W-:Y:S02]  /*fcb0*/  HADD2.F32 R8, -RZ, R12.H1_H1 ;  /* 0x3000000cff087230 */ /* 0x000fe40000004100 */
[----:B------:R-:W-:Y:S01]  /*fcc0*/  FFMA.FTZ R57, R45, R52, R57 ;  /* 0x000000342d397223 */ /* 0x000fe20000010039 */
[----:B------:R-:W-:Y:S02]  /*fcd0*/  HADD2.F32 R5, -RZ, R5.H1_H1 ;  /* 0x30000005ff057230 */ /* 0x000fe40000004100 */
[----:B------:R-:W-:Y:S01]  /*fce0*/  FMUL.FTZ R48, R9, R54 ;  /* 0x0000003609307220 */ /* 0x000fe20000410000 */
[----:B------:R-:W-:-:S02]  /*fcf0*/  HADD2.F32 R43, -RZ, R13.H0_H0 ;  /* 0x2000000dff2b7230 */ /* 0x000fc40000004100 */
[----:B------:R-:W-:Y:S01]  /*fd00*/  FMUL.FTZ R52, R9, R8 ;  /* 0x0000000809347220 */ /* 0x000fe20000410000 */
[----:B------:R-:W-:Y:S02]  /*fd10*/  HADD2.F32 R45, -RZ, R24.H0_H0 ;  /* 0x20000018ff2d7230 */ /* 0x000fe40000004100 */
[----:B------:R-:W-:Y:S01]  /*fd20*/  FMUL.FTZ R51, R49, R44 ;  /* 0x0000002c31337220 */ /* 0x000fe20000410000 */
[--C-:B------:R-:W-:Y:S02]  /*fd30*/  HADD2.F32 R46, -RZ, R6.reuse.H0_H0 ;  /* 0x20000006ff2e7230 */ /* 0x100fe40000004100 */
[----:B------:R-:W-:Y:S01]  /*fd40*/  FFMA.FTZ R48, R5, R8, -R48 ;  /* 0x0000000805307223 */ /* 0x000fe20000010830 */
[----:B------:R-:W-:Y:S02]  /*fd50*/  HADD2.F32 R6, -RZ, R6.H1_H1 ;  /* 0x30000006ff067230 */ /* 0x000fe40000004100 */
[----:B------:R-:W-:Y:S01]  /*fd60*/  FMUL.FTZ R49, R49, R43 ;  /* 0x0000002b31317220 */ /* 0x000fe20000410000 */
[----:B------:R-:W-:-:S02]  /*fd70*/  HADD2.F32 R9, -RZ, R14.H0_H0 ;  /* 0x2000000eff097230 */ /* 0x000fc40000004100 */
[----:B------:R-:W-:Y:S01]  /*fd80*/  FFMA.FTZ R52, R5, R54, R52 ;  /* 0x0000003605347223 */ /* 0x000fe20000010034 */
[----:B------:R-:W-:Y:S01]  /*fd90*/  FMUL.FTZ R5, R10, R45 ;  /* 0x0000002d0a057220 */ /* 0x000fe20000410000 */
        /* <DEDUP_REMOVED lines=10> */
[----:B------:R-:W-:Y:S01]  /*fe40*/  FMUL.FTZ R50, R50, R5 ;  /* 0x0000000532327220 */ /* 0x000fe20000410000 */
        /* <DEDUP_REMOVED lines=18> */
.L_x_611:
[----:B------:R-:W-:Y:S05]  /*ff70*/  BSYNC B1 ;  /* 0x0000000000017941 */ /* 0x000fea0003800000 */
.L_x_610:
[----:B-123--:R-:W-:-:S04]  /*ff80*/  IADD3 R4, R166, 0x40, RZ ;  /* 0x00000040a6047810 */ /* 0x00efc80007ffe0ff */
[----:B------:R-:W-:-:S13]  /*ff90*/  ISETP.GE.AND P0, PT, R4, R3, PT ;  /* 0x000000030400720c */ /* 0x000fda0003f06270 */
[----:B------:R-:W-:Y:S05]  /*ffa0*/  @P0 BRA `(.L_x_594) ;  /* 0x00000010004c0947 */ /* 0x000fea0003800000 */
[----:B------:R-:W1:Y:S01]  /*ffb0*/  LDC R3, c[0x0][0x3f4] ;  /* 0x0000fd00ff037b82 */ /* 0x000e620000000800 */
[C---:B------:R-:W-:Y:S01]  /*ffc0*/  VIADD R4, R16.reuse, 0x20 ;  /* 0x0000002010047836 */ /* 0x040fe20000000000 */
[----:B------:R-:W-:Y:S01]  /*ffd0*/  BSSY B1, `(.L_x_616) ;  /* 0x000005e000017945 */ /* 0x000fe20003800000 */
[C---:B------:R-:W-:Y:S01]  /*ffe0*/  VIADD R6, R16.reuse, 0x40 ;  /* 0x0000004010067836 */ /* 0x040fe20000000000 */
[----:B------:R-:W-:Y:S02]  /*fff0*/  SHF.R.U32.HI R55, RZ, 0x3, R168 ;  /* 0x00000003ff377819 */ /* 0x000fe400000116a8 */
[-C--:B-1----:R-:W-:Y:S02]  /*10000*/  ISETP.GE.AND P0, PT, R16, R3.reuse, PT ;  /* 0x000000031000720c */ /* 0x082fe40003f06270 */
[-C--:B------:R-:W-:Y:S02]  /*10010*/  ISETP.GE.AND P1, PT, R4, R3.reuse, PT ;  /* 0x000000030400720c */ /* 0x080fe40003f26270 */
[----:B------:R-:W-:-:S09]  /*10020*/  ISETP.GE.AND P2, PT, R6, R3, PT ;  /* 0x000000030600720c */ /* 0x000fd20003f46270 */
[----:B------:R-:W-:Y:S05]  /*10030*/  @P0 BRA `(.L_x_617) ;  /* 0x00000004005c0947 */ /* 0x000fea0003800000 */
[----:B------:R-:W2:Y:S01]  /*10040*/  LDL R57, [R1+0x5c] ;  /* 0x00005c0001397983 */ /* 0x000ea20000100800 */
[----:B------:R-:W-:Y:S01]  /*10050*/  LEA.HI R4, R3, R214, RZ, 0x1d ;  /* 0x000000d603047211 */ /* 0x000fe200078fe8ff */
[----:B------:R-:W-:Y:S02]  /*10060*/  HADD2.F32 R53, -RZ, R39.H0_H0 ;  /* 0x20000027ff357230 */ /* 0x000fe40000004100 */
[----:B------:R-:W-:Y:S01]  /*10070*/  HADD2.F32 R51, -RZ, R34.H0_H0 ;  /* 0x20000022ff337230 */ /* 0x000fe20000004100 */
[----:B------:R-:W-:Y:S01]  /*10080*/  SHF.R.S32.HI R7, RZ, 0x1f, R4 ;  /* 0x0000001fff077819 */ /* 0x000fe20000011404 */
[----:B------:R-:W-:Y:S01]  /*10090*/  HADD2.F32 R58, -RZ, R40.H0_H0 ;  /* 0x20000028ff3a7230 */ /* 0x000fe20000004100 */
[----:B0-----:R-:W-:Y:S01]  /*100a0*/  SHF.L.U32 R5, R4, 0x3, RZ ;  /* 0x0000000304057819 */ /* 0x001fe200000006ff */
[--C-:B------:R-:W-:Y:S01]  /*100b0*/  HADD2.F32 R56, -RZ, R35.reuse.H0_H0 ;  /* 0x20000023ff387230 */ /* 0x100fe20000004100 */
[----:B------:R-:W-:Y:S01]  /*100c0*/  LEA.HI R7, R7, R4, RZ, 0x3 ;  /* 0x0000000407077211 */ /* 0x000fe200078f18ff */
[----:B------:R-:W-:Y:S01]  /*100d0*/  HADD2.F32 R35, -RZ, R35.H1_H1 ;  /* 0x30000023ff237230 */ /* 0x000fe20000004100 */
        /* <DEDUP_REMOVED lines=10> */
[-C--:B------:R-:W-:Y:S01]  /*10180*/  FMUL.FTZ R52, R53, R47.reuse ;  /* 0x0000002f35347220 */ /* 0x080fe20000410000 */
[----:B------:R-:W-:Y:S01]  /*10190*/  FMUL.FTZ R54, R51, R47 ;  /* 0x0000002f33367220 */ /* 0x000fe20000410000 */
[----:B------:R-:W-:-:S02]  /*101a0*/  HADD2.F32 R47, -RZ, R34.H1_H1 ;  /* 0x30000022ff2f7230 */ /* 0x000fc40000004100 */
[----:B------:R-:W-:Y:S02]  /*101b0*/  HADD2.F32 R9, -RZ, R9.H1_H1 ;  /* 0x30000009ff097230 */ /* 0x000fe40000004100 */
[--C-:B------:R-:W-:Y:S02]  /*101c0*/  HADD2.F32 R49, -RZ, R10.reuse.H0_H0 ;  /* 0x2000000aff317230 */ /* 0x100fe40000004100 */
[----:B------:R-:W-:Y:S02]  /*101d0*/  HADD2.F32 R10, -RZ, R10.H1_H1 ;  /* 0x3000000aff0a7230 */ /* 0x000fe40000004100 */
[--C-:B------:R-:W-:Y:S02]  /*101e0*/  HADD2.F32 R50, -RZ, R11.reuse.H0_H0 ;  /* 0x2000000bff327230 */ /* 0x100fe40000004100 */
[----:B------:R-:W-:Y:S01]  /*101f0*/  HADD2.F32 R11, -RZ, R11.H1_H1 ;  /* 0x3000000bff0b7230 */ /* 0x000fe20000004100 */
[----:B--2---:R-:W0:Y:S02]  /*10200*/  LDS.128 R4, [R57] ;  /* 0x0000000039047984 */ /* 0x004e240000000c00 */
[----:B0-----:R-:W-:-:S02]  /*10210*/  HADD2.F32 R43, -RZ, R4.H0_H0 ;  /* 0x20000004ff2b7230 */ /* 0x001fc40000004100 */
[----:B------:R-:W-:Y:S02]  /*10220*/  HADD2.F32 R44, -RZ, R4.H1_H1 ;  /* 0x30000004ff2c7230 */ /* 0x000fe40000004100 */
[----:B------:R-:W-:Y:S02]  /*10230*/  HADD2.F32 R45, -RZ, R5.H0_H0 ;  /* 0x20000005ff2d7230 */ /* 0x000fe40000004100 */
[-C--:B------:R-:W-:Y:S01]  /*10240*/  FFMA.FTZ R52, R51, R43.reuse, -R52 ;  /* 0x0000002b33347223 */ /* 0x080fe20000010834 */
[----:B------:R-:W-:Y:S02]  /*10250*/  HADD2.F32 R51, -RZ, R39.H1_H1 ;  /* 0x30000027ff337230 */ /* 0x000fe40000004100 */
[----:B------:R-:W-:Y:S01]  /*10260*/  FFMA.FTZ R54, R53, R43, R54 ;  /* 0x0000002b35367223 */ /* 0x000fe20000010036 */
[-C--:B------:R-:W-:Y:S01]  /*10270*/  FMUL.FTZ R39, R58, R8.reuse ;  /* 0x000000083a277220 */ /* 0x080fe20000410000 */
[----:B------:R-:W-:Y:S01]  /*10280*/  FMUL.FTZ R43, R56, R8 ;  /* 0x00000008382b7220 */ /* 0x000fe20000410000 */
[----:B------:R-:W-:-:S02]  /*10290*/  HADD2.F32 R53, -RZ, R40.H1_H1 ;  /* 0x30000028ff357230 */ /* 0x000fc40000004100 */
[----:B------:R-:W-:Y:S01]  /*102a0*/  FMUL.FTZ R8, R51, R48 ;  /* 0x0000003033087220 */ /* 0x000fe20000410000 */
[----:B------:R-:W-:Y:S01]  /*102b0*/  FFMA.FTZ R39, R56, R44, -R39 ;  /* 0x0000002c38277223 */ /* 0x000fe20000010827 */
[----:B------:R-:W-:Y:S02]  /*102c0*/  HADD2.F32 R5, -RZ, R5.H1_H1 ;  /* 0x30000005ff057230 */ /* 0x000fe40000004100 */
[C---:B------:R-:W-:Y:S01]  /*102d0*/  FMUL.FTZ R48, R47.reuse, R48 ;  /* 0x000000302f307220 */ /* 0x040fe20000410000 */
[----:B------:R-:W-:Y:S01]  /*102e0*/  FFMA.FTZ R34, R47, R45, -R8 ;  /* 0x0000002d2f227223 */ /* 0x000fe20000010808 */
[----:B------:R-:W-:Y:S02]  /*102f0*/  HADD2.F32 R56, -RZ, R41.H0_H0 ;  /* 0x20000029ff387230 */ /* 0x000fe40000004100 */
[----:B------:R-:W-:Y:S01]  /*10300*/  FMUL.FTZ R8, R53, R9 ;  /* 0x0000000935087220 */ /* 0x000fe20000410000 */
[----:B------:R-:W-:Y:S01]  /*10310*/  FFMA.FTZ R43, R58, R44, R43 ;  /* 0x0000002c3a2b7223 */ /* 0x000fe2000001002b */
[----:B------:R-:W-:-:S02]  /*10320*/  HADD2.F32 R46, -RZ, R6.H0_H0 ;  /* 0x20000006ff2e7230 */ /* 0x000fc40000004100 */
[----:B------:R-:W-:Y:S01]  /*10330*/  FFMA.FTZ R48, R51, R45, R48 ;  /* 0x0000002d33307223 */ /* 0x000fe20000010030 */
[----:B------:R-:W-:Y:S02]  /*10340*/  HADD2.F32 R44, -RZ, R37.H0_H0 ;  /* 0x20000025ff2c7230 */ /* 0x000fe40000004100 */
[C---:B------:R-:W-:Y:S01]  /*10350*/  FMUL.FTZ R40, R35.reuse, R9 ;  /* 0x0000000923287220 */ /* 0x040fe20000410000 */
[----:B------:R-:W-:Y:S01]  /*10360*/  FFMA.FTZ R9, R35, R5, -R8 ;  /* 0x0000000523097223 */ /* 0x000fe20000010808 */
[----:B------:R-:W-:Y:S02]  /*10370*/  HADD2.F32 R58, -RZ, R42.H0_H0 ;  /* 0x2000002aff3a7230 */ /* 0x000fe40000004100 */
[-C--:B------:R-:W-:Y:S01]  /*10380*/  FMUL.FTZ R45, R56, R49.reuse ;  /* 0x00000031382d7220 */ /* 0x080fe20000410000 */
[----:B------:R-:W-:Y:S02]  /*10390*/  HADD2.F32 R8, -RZ, R38.H0_H0 ;  /* 0x20000026ff087230 */ /* 0x000fe40000004100 */
[----:B------:R-:W-:Y:S01]  /*103a0*/  FMUL.FTZ R49, R44, R49 ;  /* 0x000000312c317220 */ /* 0x000fe20000410000 */
[----:B------:R-:W-:-:S02]  /*103b0*/  HADD2.F32 R6, -RZ, R6.H1_H1 ;  /* 0x30000006ff067230 */ /* 0x000fc40000004100 */
[----:B------:R-:W-:Y:S01]  /*103c0*/  FFMA.FTZ R35, R53, R5, R40 ;  /* 0x0000000535237223 */ /* 0x000fe20000010028 */
[----:B------:R-:W-:Y:S01]  /*103d0*/  FFMA.FTZ R45, R44, R46, -R45 ;  /* 0x0000002e2c2d7223 */ /* 0x000fe2000001082d */
[-C--:B------:R-:W-:Y:S01]  /*103e0*/  FMUL.FTZ R5, R58, R10.reuse ;  /* 0x0000000a3a057220 */ /* 0x080fe20000410000 */
[----:B------:R-:W-:Y:S02]  /*103f0*/  HADD2.F32 R44, -RZ, R41.H1_H1 ;  /* 0x30000029ff2c7230 */ /* 0x000fe40000004100 */
[C---:B------:R-:W-:Y:S01]  /*10400*/  FMUL.FTZ R47, R8.reuse, R10 ;  /* 0x0000000a082f7220 */ /* 0x040fe20000410000 */
[----:B------:R-:W-:Y:S02]  /*10410*/  HADD2.F32 R51, -RZ, R42.H1_H1 ;  /* 0x3000002aff337230 */ /* 0x000fe40000004100 */
[----:B------:R-:W-:Y:S01]  /*10420*/  FFMA.FTZ R10, R8, R6, -R5 ;  /* 0x00000006080a7223 */ /* 0x000fe20000010805 */
[----:B------:R-:W-:Y:S02]  /*10430*/  HADD2.F32 R40, -RZ, R37.H1_H1 ;  /* 0x30000025ff287230 */ /* 0x000fe40000004100 */
[----:B------:R-:W-:Y:S01]  /*10440*/  FMUL.FTZ R5, R44, R50 ;  /* 0x000000322c057220 */ /* 0x000fe20000410000 */
[----:B------:R-:W-:-:S02]  /*10450*/  HADD2.F32 R41, -RZ, R38.H1_H1 ;  /* 0x30000026ff297230 */ /* 0x000fc40000004100 */
[----:B------:R-:W-:Y:S01]  /*10460*/  FFMA.FTZ R38, R58, R6, R47 ;  /* 0x000000063a267223 */ /* 0x000fe2000001002f */
[--C-:B------:R-:W-:Y:S02]  /*10470*/  HADD2.F32 R4, -RZ, R7.reuse.H0_H0 ;  /* 0x20000007ff047230 */ /* 0x100fe40000004100 */
[-C--:B------:R-:W-:Y:S01]  /*10480*/  FMUL.FTZ R6, R51, R11.reuse ;  /* 0x0000000b33067220 */ /* 0x080fe20000410000 */
[----:B------:R-:W-:Y:S02]  /*10490*/  HADD2.F32 R7, -RZ, R7.H1_H1 ;  /* 0x30000007ff077230 */ /* 0x000fe40000004100 */
[C---:B------:R-:W-:Y:S01]  /*104a0*/  FMUL.FTZ R37, R40.reuse, R50 ;  /* 0x0000003228257220 */ /* 0x040fe20000410000 */
[C---:B------:R-:W-:Y:S01]  /*104b0*/  FMUL.FTZ R8, R41.reuse, R11 ;  /* 0x0000000b29087220 */ /* 0x040fe20000410000 */
[----:B------:R-:W-:Y:S01]  /*104c0*/  FFMA.FTZ R11, R40, R4, -R5 ;  /* 0x00000004280b7223 */ /* 0x000fe20000010805 */
[----:B------:R-:W-:Y:S01]  /*104d0*/  FFMA.FTZ R49, R56, R46, R49 ;  /* 0x0000002e38317223 */ /* 0x000fe20000010031 */
[-C--:B------:R-:W-:Y:S01]  /*104e0*/  FFMA.FTZ R40, R41, R7.reuse, -R6 ;  /* 0x0000000729287223 */ /* 0x080fe20000010806 */
[----:B------:R-:W-:Y:S01]  /*104f0*/  FFMA.FTZ R37, R44, R4, R37 ;  /* 0x000000042c257223 */ /* 0x000fe20000010025 */
        /* <DEDUP_REMOVED lines=11> */
.L_x_617:
[----:B------:R-:W-:Y:S05]  /*105b0*/  BSYNC B1 ;  /* 0x0000000000017941 */ /* 0x000fea0003800000 */
.L_x_616:
[----:B------:R-:W-:Y:S04]  /*105c0*/  BSSY B1, `(.L_x_618) ;  /* 0x0000059000017945 */ /* 0x000fe80003800000 */
[----:B------:R-:W-:Y:S05]  /*105d0*/  @P1 BRA `(.L_x_619) ;  /* 0x00000004005c1947 */ /* 0x000fea0003800000 */
[----:B------:R-:W2:Y:S01]  /*105e0*/  LDL R50, [R1+0x50] ;  /* 0x0000500001327983 */ /* 0x000ea20000100800 */
[----:B-1----:R-:W-:Y:S01]  /*105f0*/  LEA.HI R4, R3, R163, RZ, 0x1d ;  /* 0x000000a303047211 */ /* 0x002fe200078fe8ff */
[----:B------:R-:W-:Y:S02]  /*10600*/  HADD2.F32 R46, -RZ, R30.H0_H0 ;  /* 0x2000001eff2e7230 */ /* 0x000fe40000004100 */
[----:B------:R-:W-:Y:S01]  /*10610*/  HADD2.F32 R44, -RZ, R26.H0_H0 ;  /* 0x2000001aff2c7230 */ /* 0x000fe20000004100 */
[----:B------:R-:W-:Y:S01]  /*10620*/  SHF.R.S32.HI R7, RZ, 0x1f, R4 ;  /* 0x0000001fff077819 */ /* 0x000fe20000011404 */
[----:B------:R-:W-:Y:S01]  /*10630*/  HADD2.F32 R48, -RZ, R31.H0_H0 ;  /* 0x2000001fff307230 */ /* 0x000fe20000004100 */
[----:B0-----:R-:W-:Y:S01]  /*10640*/  SHF.L.U32 R5, R4, 0x3, RZ ;  /* 0x0000000304057819 */ /* 0x001fe200000006ff */
[----:B------:R-:W-:Y:S01]  /*10650*/  HADD2.F32 R51, -RZ, R30.H1_H1 ;  /* 0x3000001eff337230 */ /* 0x000fe20000004100 */
        /* <DEDUP_REMOVED lines=11> */
[--C-:B------:R-:W-:Y:S02]  /*10710*/  HADD2.F32 R40, -RZ, R9.reuse.H0_H0 ;  /* 0x20000009ff287230 */ /* 0x100fe40000004100 */
[-C--:B------:R-:W-:Y:S01]  /*10720*/  FMUL.FTZ R43, R46, R39.reuse ;  /* 0x000000272e2b7220 */ /* 0x080fe20000410000 */
[----:B------:R-:W-:Y:S01]  /*10730*/  FMUL.FTZ R39, R44, R39 ;  /* 0x000000272c277220 */ /* 0x000fe20000410000 */
[----:B------:R-:W-:Y:S01]  /*10740*/  FMUL.FTZ R45, R48, R8 ;  /* 0x00000008302d7220 */ /* 0x000fe20000410000 */
[----:B------:R-:W-:-:S02]  /*10750*/  HADD2.F32 R9, -RZ, R9.H1_H1 ;  /* 0x30000009ff097230 */ /* 0x000fc40000004100 */
[-C--:B------:R-:W-:Y:S01]  /*10760*/  FMUL.FTZ R30, R51, R40.reuse ;  /* 0x00000028331e7220 */ /* 0x080fe20000410000 */
[----:B------:R-:W-:Y:S01]  /*10770*/  FMUL.FTZ R40, R49, R40 ;  /* 0x0000002831287220 */ /* 0x000fe20000410000 */
        /* <DEDUP_REMOVED lines=9> */
[--C-:B------:R-:W-:Y:S02]  /*10810*/  HADD2.F32 R44, -RZ, R27.reuse.H0_H0 ;  /* 0x2000001bff2c7230 */ /* 0x100fe40000004100 */
[----:B------:R-:W-:Y:S01]  /*10820*/  FFMA.FTZ R39, R46, R34, R39 ;  /* 0x000000222e277223 */ /* 0x000fe20000010027 */
[----:B------:R-:W-:Y:S02]  /*10830*/  HADD2.F32 R27, -RZ, R27.H1_H1 ;  /* 0x3000001bff1b7230 */ /* 0x000fe40000004100 */
[----:B------:R-:W-:Y:S01]  /*10840*/  FFMA.FTZ R30, R49, R35, -R30 ;  /* 0x00000023311e7223 */ /* 0x000fe2000001081e */
[----:B------:R-:W-:-:S02]  /*10850*/  HADD2.F32 R5, -RZ, R5.H1_H1 ;  /* 0x30000005ff057230 */ /* 0x000fc40000004100 */
[C---:B------:R-:W-:Y:S01]  /*10860*/  FMUL.FTZ R47, R44.reuse, R8 ;  /* 0x000000082c2f7220 */ /* 0x040fe20000410000 */
[-C--:B------:R-:W-:Y:S01]  /*10870*/  FFMA.FTZ R8, R44, R4.reuse, -R45 ;  /* 0x000000042c087223 */ /* 0x080fe2000001082d */
[----:B------:R-:W-:Y:S02]  /*10880*/  HADD2.F32 R45, -RZ, R31.H1_H1 ;  /* 0x3000001fff2d7230 */ /* 0x000fe40000004100 */
[----:B------:R-:W-:Y:S01]  /*10890*/  FFMA.FTZ R40, R51, R35, R40 ;  /* 0x0000002333287223 */ /* 0x000fe20000010028 */
[----:B------:R-:W-:Y:S01]  /*108a0*/  FFMA.FTZ R26, R48, R4, R47 ;  /* 0x00000004301a7223 */ /* 0x000fe2000001002f */
[----:B------:R-:W-:Y:S02]  /*108b0*/  HADD2.F32 R31, -RZ, R28.H0_H0 ;  /* 0x2000001cff1f7230 */ /* 0x000fe40000004100 */
[-C--:B------:R-:W-:Y:S01]  /*108c0*/  FMUL.FTZ R34, R27, R9.reuse ;  /* 0x000000091b227220 */ /* 0x080fe20000410000 */
[----:B------:R-:W-:Y:S01]  /*108d0*/  FMUL.FTZ R4, R45, R9 ;  /* 0x000000092d047220 */ /* 0x000fe20000410000 */
[----:B------:R-:W-:-:S02]  /*108e0*/  HADD2.F32 R35, -RZ, R32.H0_H0 ;  /* 0x20000020ff237230 */ /* 0x000fc40000004100 */
[--C-:B------:R-:W-:Y:S02]  /*108f0*/  HADD2.F32 R37, -RZ, R6.reuse.H0_H0 ;  /* 0x20000006ff257230 */ /* 0x100fe40000004100 */
[----:B------:R-:W-:Y:S01]  /*10900*/  FFMA.FTZ R9, R27, R5, -R4 ;  /* 0x000000051b097223 */ /* 0x000fe20000010804 */
[----:B------:R-:W-:Y:S02]  /*10910*/  HADD2.F32 R48, -RZ, R33.H0_H0 ;  /* 0x20000021ff307230 */ /* 0x000fe40000004100 */
[-C--:B------:R-:W-:Y:S01]  /*10920*/  FMUL.FTZ R4, R35, R41.reuse ;  /* 0x0000002923047220 */ /* 0x080fe20000410000 */
[----:B------:R-:W-:Y:S01]  /*10930*/  FMUL.FTZ R44, R31, R41 ;  /* 0x000000291f2c7220 */ /* 0x000fe20000410000 */
[----:B------:R-:W-:Y:S02]  /*10940*/  HADD2.F32 R46, -RZ, R29.H0_H0 ;  /* 0x2000001dff2e7230 */ /* 0x000fe40000004100 */
[----:B------:R-:W-:Y:S01]  /*10950*/  FFMA.FTZ R27, R45, R5, R34 ;  /* 0x000000052d1b7223 */ /* 0x000fe20000010022 */
[----:B------:R-:W-:-:S02]  /*10960*/  HADD2.F32 R6, -RZ, R6.H1_H1 ;  /* 0x30000006ff067230 */ /* 0x000fc40000004100 */
[-C--:B------:R-:W-:Y:S01]  /*10970*/  FMUL.FTZ R5, R48, R10.reuse ;  /* 0x0000000a30057220 */ /* 0x080fe20000410000 */
[-C--:B------:R-:W-:Y:S01]  /*10980*/  FFMA.FTZ R31, R31, R37.reuse, -R4 ;  /* 0x000000251f1f7223 */ /* 0x080fe20000010804 */
[----:B------:R-:W-:Y:S01]  /*10990*/  FFMA.FTZ R44, R35, R37, R44 ;  /* 0x00000025232c7223 */ /* 0x000fe2000001002c */
        /* <DEDUP_REMOVED lines=9> */
[C---:B------:R-:W-:Y:S01]  /*10a30*/  FMUL.FTZ R29, R28.reuse, R42 ;  /* 0x0000002a1c1d7220 */ /* 0x040fe20000410000 */
[----:B------:R-:W-:Y:S02]  /*10a40*/  HADD2.F32 R7, -RZ, R7.H1_H1 ;  /* 0x30000007ff077230 */ /* 0x000fe40000004100 */
[-C--:B------:R-:W-:Y:S01]  /*10a50*/  FMUL.FTZ R4, R37, R11.reuse ;  /* 0x0000000b25047220 */ /* 0x080fe20000410000 */
[C---:B------:R-:W-:Y:S01]  /*10a60*/  FMUL.FTZ R6, R33.reuse, R11 ;  /* 0x0000000b21067220 */ /* 0x040fe20000410000 */
[-C--:B------:R-:W-:Y:S01]  /*10a70*/  FFMA.FTZ R11, R28, R38.reuse, -R5 ;  /* 0x000000261c0b7223 */ /* 0x080fe20000010805 */
[----:B------:R-:W-:Y:S01]  /*10a80*/  FFMA.FTZ R29, R32, R38, R29 ;  /* 0x00000026201d7223 */ /* 0x000fe2000001001d */
[-C--:B------:R-:W-:Y:S01]  /*10a90*/  FFMA.FTZ R28, R33, R7.reuse, -R4 ;  /* 0x00000007211c7223 */ /* 0x080fe20000010804 */
        /* <DEDUP_REMOVED lines=11> */
.L_x_619:
[----:B------:R-:W-:Y:S05]  /*10b50*/  BSYNC B1 ;  /* 0x0000000000017941 */ /* 0x000fea0003800000 */
.L_x_618:
[----:B------:R-:W-:Y:S05]  /*10b60*/  @P2 BRA `(.L_x_594) ;  /* 0x00000004005c2947 */ /* 0x000fea0003800000 */
[----:B------:R-:W3:Y:S01]  /*10b70*/  LDL R43, [R1+0x4c] ;  /* 0x00004c00012b7983 */ /* 0x000ee20000100800 */
[----:B------:R-:W-:Y:S01]  /*10b80*/  LEA.HI R3, R3, R164, RZ, 0x1d ;  /* 0x000000a403037211 */ /* 0x000fe200078fe8ff */
[----:B------:R-:W-:Y:S02]  /*10b90*/  HADD2.F32 R33, -RZ, R0.H0_H0 ;  /* 0x20000000ff217230 */ /* 0x000fe40000004100 */
[--C-:B------:R-:W-:Y:S01]  /*10ba0*/  HADD2.F32 R35, -RZ, R15.reuse.H0_H0 ;  /* 0x2000000fff237230 */ /* 0x100fe20000004100 */
[----:B-12---:R-:W-:Y:S01]  /*10bb0*/  SHF.R.S32.HI R4, RZ, 0x1f, R3 ;  /* 0x0000001fff047819 */ /* 0x006fe20000011403 */
[----:B------:R-:W-:Y:S01]  /*10bc0*/  HADD2.F32 R42, -RZ, R20.H0_H0 ;  /* 0x20000014ff2a7230 */ /* 0x000fe20000004100 */
[----:B0-----:R-:W-:Y:S01]  /*10bd0*/  SHF.L.U32 R5, R3, 0x3, RZ ;  /* 0x0000000303057819 */ /* 0x001fe200000006ff */
[----:B------:R-:W-:Y:S01]  /*10be0*/  HADD2.F32 R40, -RZ, R12.H0_H0 ;  /* 0x2000000cff287230 */ /* 0x000fe20000004100 */
[----:B------:R-:W-:Y:S01]  /*10bf0*/  LEA.HI R4, R4, R3, RZ, 0x3 ;  /* 0x0000000304047211 */ /* 0x000fe200078f18ff */
[----:B------:R-:W-:Y:S01]  /*10c00*/  HADD2.F32 R44, -RZ, R15.H1_H1 ;  /* 0x3000000fff2c7230 */ /* 0x000fe20000004100 */
[----:B------:R-:W-:Y:S01]  /*10c10*/  LOP3.LUT R3, R168, 0x38, R5, 0xf8, !PT ;  /* 0x00000038a8037812 */ /* 0x000fe200078ef805 */
[----:B------:R-:W-:-:S02]  /*10c20*/  HADD2.F32 R0, -RZ, R0.H1_H1 ;  /* 0x30000000ff007230 */ /* 0x000fc40000004100 */
[----:B------:R-:W-:Y:S01]  /*10c30*/  IMAD.SHL.U32 R4, R4, 0x400, RZ ;  /* 0x0000040004047824 */ /* 0x000fe200078e00ff */
[----:B------:R-:W-:Y:S01]  /*10c40*/  LOP3.LUT R3, R3, R55, RZ, 0x3c, !PT ;  /* 0x0000003703037212 */ /* 0x000fe200078e3cff */
[----:B------:R-:W-:Y:S02]  /*10c50*/  HADD2.F32 R39, -RZ, R20.H1_H1 ;  /* 0x30000014ff277230 */ /* 0x000fe40000004100 */
[----:B------:R-:W-:Y:S01]  /*10c60*/  HADD2.F32 R41, -RZ, R21.H0_H0 ;  /* 0x20000015ff297230 */ /* 0x000fe20000004100 */
[----:B------:R-:W-:Y:S01]  /*10c70*/  LOP3.LUT R8, R4, 0x7fffe000, RZ, 0xc0, !PT ;  /* 0x7fffe00004087812 */ /* 0x000fe200078ec0ff */
[----:B------:R-:W-:-:S03]  /*10c80*/  HADD2.F32 R37, -RZ, R13.H0_H0 ;  /* 0x2000000dff257230 */ /* 0x000fc60000004100 */
        /* <DEDUP_REMOVED lines=8> */
[----:B------:R-:W-:-:S02]  /*10d10*/  HADD2.F32 R9, -RZ, R9.H1_H1 ;  /* 0x30000009ff097230 */ /* 0x000fc40000004100 */
[----:B------:R-:W-:Y:S01]  /*10d20*/  FMUL.FTZ R15, R42, R8 ;  /* 0x000000082a0f7220 */ /* 0x000fe20000410000 */
[----:B------:R-:W-:Y:S01]  /*10d30*/  FMUL.FTZ R29, R44, R30 ;  /* 0x0000001e2c1d7220 */ /* 0x000fe20000410000 */
[--C-:B------:R-:W-:Y:S02]  /*10d40*/  HADD2.F32 R31, -RZ, R10.reuse.H0_H0 ;  /* 0x2000000aff1f7230 */ /* 0x100fe40000004100 */
[----:B------:R-:W-:Y:S02]  /*10d50*/  HADD2.F32 R10, -RZ, R10.H1_H1 ;  /* 0x3000000aff0a7230 */ /* 0x000fe40000004100 */
[--C-:B------:R-:W-:Y:S02]  /*10d60*/  HADD2.F32 R32, -RZ, R11.reuse.H0_H0 ;  /* 0x2000000bff207230 */ /* 0x100fe40000004100 */
[----:B------:R-:W-:Y:S01]  /*10d70*/  HADD2.F32 R11, -RZ, R11.H1_H1 ;  /* 0x3000000bff0b7230 */ /* 0x000fe20000004100 */
[----:B---3--:R-:W0:Y:S02]  /*10d80*/  LDS.128 R4, [R43] ;  /* 0x000000002b047984 */ /* 0x008e240000000c00 */
[----:B0-----:R-:W-:-:S02]  /*10d90*/  HADD2.F32 R25, -RZ, R4.H0_H0 ;  /* 0x20000004ff197230 */ /* 0x001fc40000004100 */
[----:B------:R-:W-:Y:S02]  /*10da0*/  HADD2.F32 R4, -RZ, R4.H1_H1 ;  /* 0x30000004ff047230 */ /* 0x000fe40000004100 */
[--C-:B------:R-:W-:Y:S02]  /*10db0*/  HADD2.F32 R26, -RZ, R5.reuse.H0_H0 ;  /* 0x20000005ff1a7230 */ /* 0x100fe40000004100 */
[-C--:B------:R-:W-:Y:S01]  /*10dc0*/  FFMA.FTZ R34, R33, R25.reuse, -R34 ;  /* 0x0000001921227223 */ /* 0x080fe20000010822 */
[----:B------:R-:W-:Y:S01]  /*10dd0*/  FFMA.FTZ R38, R35, R25, R38 ;  /* 0x0000001923267223 */ /* 0x000fe20000010026 */
[C---:B------:R-:W-:Y:S01]  /*10de0*/  FMUL.FTZ R25, R40.reuse, R8 ;  /* 0x0000000828197220 */ /* 0x040fe20000410000 */
[----:B------:R-:W-:Y:S02]  /*10df0*/  HADD2.F32 R35, -RZ, R12.H1_H1 ;  /* 0x3000000cff237230 */ /* 0x000fe40000004100 */
[----:B------:R-:W-:Y:S01]  /*10e00*/  FFMA.FTZ R15, R40, R4, -R15 ;  /* 0x00000004280f7223 */ /* 0x000fe2000001080f */
[----:B------:R-:W-:-:S02]  /*10e10*/  HADD2.F32 R5, -RZ, R5.H1_H1 ;  /* 0x30000005ff057230 */ /* 0x000fc40000004100 */
[----:B------:R-:W-:Y:S01]  /*10e20*/  FMUL.FTZ R33, R0, R30 ;  /* 0x0000001e00217220 */ /* 0x000fe20000410000 */
[----:B------:R-:W-:Y:S01]  /*10e30*/  FFMA.FTZ R25, R42, R4, R25 ;  /* 0x000000042a197223 */ /* 0x000fe20000010019 */
[-C--:B------:R-:W-:Y:S01]  /*10e40*/  FFMA.FTZ R29, R0, R26.reuse, -R29 ;  /* 0x0000001a001d7223 */ /* 0x080fe2000001081d */
[-C--:B------:R-:W-:Y:S01]  /*10e50*/  FMUL.FTZ R0, R39, R9.reuse ;  /* 0x0000000927007220 */ /* 0x080fe20000410000 */
[----:B------:R-:W-:Y:S01]  /*10e60*/  FMUL.FTZ R4, R35, R9 ;  /* 0x0000000923047220 */ /* 0x000fe20000410000 */
[----:B------:R-:W-:Y:S02]  /*10e70*/  HADD2.F32 R40, -RZ, R24.H0_H0 ;  /* 0x20000018ff287230 */ /* 0x000fe40000004100 */
[----:B------:R-:W-:Y:S01]  /*10e80*/  FMUL.FTZ R8, R41, R31 ;  /* 0x0000001f29087220 */ /* 0x000fe20000410000 */
[----:B------:R-:W-:Y:S02]  /*10e90*/  HADD2.F32 R30, -RZ, R14.H0_H0 ;  /* 0x2000000eff1e7230 */ /* 0x000fe40000004100 */
[----:B------:R-:W-:Y:S01]  /*10ea0*/  FFMA.FTZ R33, R44, R26, R33 ;  /* 0x0000001a2c217223 */ /* 0x000fe20000010021 */
[----:B------:R-:W-:-:S02]  /*10eb0*/  HADD2.F32 R27, -RZ, R6.H0_H0 ;  /* 0x20000006ff1b7230 */ /* 0x000fc40000004100 */
[-C--:B------:R-:W-:Y:S01]  /*10ec0*/  FFMA.FTZ R0, R35, R5.reuse, -R0 ;  /* 0x0000000523007223 */ /* 0x080fe20000010800 */
[----:B------:R-:W-:Y:S01]  /*10ed0*/  FFMA.FTZ R12, R39, R5, R4 ;  /* 0x00000005270c7223 */ /* 0x000fe20000010004 */
[----:B------:R-:W-:Y:S02]  /*10ee0*/  HADD2.F32 R6, -RZ, R6.H1_H1 ;  /* 0x30000006ff067230 */ /* 0x000fe40000004100 */
[C---:B------:R-:W-:Y:S01]  /*10ef0*/  FMUL.FTZ R26, R37.reuse, R31 ;  /* 0x0000001f251a7220 */ /* 0x040fe20000410000 */
[-C--:B------:R-:W-:Y:S01]  /*10f00*/  FMUL.FTZ R5, R40, R10.reuse ;  /* 0x0000000a28057220 */ /* 0x080fe20000410000 */
[----:B------:R-:W-:Y:S01]  /*10f10*/  FMUL.FTZ R9, R30, R10 ;  /* 0x0000000a1e097220 */ /* 0x000fe20000410000 */
[-C--:B------:R-:W-:Y:S01]  /*10f20*/  FFMA.FTZ R20, R37, R27.reuse, -R8 ;  /* 0x0000001b25147223 */ /* 0x080fe20000010808 */
[----:B------:R-:W-:Y:S02]  /*10f30*/  HADD2.F32 R10, -RZ, R21.H1_H1 ;  /* 0x30000015ff0a7230 */ /* 0x000fe40000004100 */
[----:B------:R-:W-:Y:S01]  /*10f40*/  FFMA.FTZ R26, R41, R27, R26 ;  /* 0x0000001b291a7223 */ /* 0x000fe2000001001a */
[----:B------:R-:W-:-:S02]  /*10f50*/  HADD2.F32 R31, -RZ, R24.H1_H1 ;  /* 0x30000018ff1f7230 */ /* 0x000fc40000004100 */
[-C--:B------:R-:W-:Y:S01]  /*10f60*/  FFMA.FTZ R27, R30, R6.reuse, -R5 ;  /* 0x000000061e1b7223 */ /* 0x080fe20000010805 */
[----:B------:R-:W-:Y:S02]  /*10f70*/  HADD2.F32 R8, -RZ, R13.H1_H1 ;  /* 0x3000000dff087230 */ /* 0x000fe40000004100 */
[----:B------:R-:W-:Y:S01]  /*10f80*/  FFMA.FTZ R13, R40, R6, R9 ;  /* 0x00000006280d7223 */ /* 0x000fe20000010009 */
[----:B------:R-:W-:Y:S02]  /*10f90*/  HADD2.F32 R21, -RZ, R14.H1_H1 ;  /* 0x3000000eff157230 */ /* 0x000fe40000004100 */
[----:B------:R-:W-:Y:S01]  /*10fa0*/  FMUL.FTZ R5, R10, R32 ;  /* 0x000000200a057220 */ /* 0x000fe20000410000 */
[--C-:B------:R-:W-:Y:S02]  /*10fb0*/  HADD2.F32 R28, -RZ, R7.reuse.H0_H0 ;  /* 0x20000007ff1c7230 */ /* 0x100fe40000004100 */
[----:B------:R-:W-:Y:S01]  /*10fc0*/  FMUL.FTZ R4, R31, R11 ;  /* 0x0000000b1f047220 */ /* 0x000fe20000410000 */
[----:B------:R-:W-:-:S02]  /*10fd0*/  HADD2.F32 R7, -RZ, R7.H1_H1 ;  /* 0x30000007ff077230 */ /* 0x000fc40000004100 */
[C---:B------:R-:W-:Y:S01]  /*10fe0*/  FMUL.FTZ R9, R8.reuse, R32 ;  /* 0x0000002008097220 */ /* 0x040fe20000410000 */
[C---:B------:R-:W-:Y:S01]  /*10ff0*/  FMUL.FTZ R6, R21.reuse, R11 ;  /* 0x0000000b15067220 */ /* 0x040fe20000410000 */
[-C--:B------:R-:W-:Y:S01]  /*11000*/  FFMA.FTZ R11, R8, R28.reuse, -R5 ;  /* 0x0000001c080b7223 */ /* 0x080fe20000010805 */
[----:B------:R-:W-:Y:S01]  /*11010*/  F2FP.F16.F32.PACK_AB R5, R0, R29 ;  /* 0x0000001d0005723e */ /* 0x000fe200000000ff */
[-C--:B------:R-:W-:Y:S01]  /*11020*/  FFMA.FTZ R14, R21, R7.reuse, -R4 ;  /* 0x00000007150e7223 */ /* 0x080fe20000010804 */
[----:B------:R-:W-:Y:S01]  /*11030*/  FFMA.FTZ R28, R10, R28, R9 ;  /* 0x0000001c0a1c7223 */ /* 0x000fe20000010009 */
[----:B------:R-:W-:Y:S01]  /*11040*/  FFMA.FTZ R21, R31, R7, R6 ;  /* 0x000000071f157223 */ /* 0x000fe20000010006 */
[----:B------:R-:W-:Y:S02]  /*11050*/  F2FP.F16.F32.PACK_AB R4, R15, R34 ;  /* 0x000000220f04723e */ /* 0x000fe400000000ff */
[----:B------:R-:W-:Y:S02]  /*11060*/  F2FP.F16.F32.PACK_AB R6, R27, R20 ;  /* 0x000000141b06723e */ /* 0x000fe400000000ff */
[----:B------:R-:W-:-:S02]  /*11070*/  F2FP.F16.F32.PACK_AB R7, R14, R11 ;  /* 0x0000000b0e07723e */ /* 0x000fc400000000ff */
[----:B------:R-:W-:Y:S02]  /*11080*/  F2FP.F16.F32.PACK_AB R8, R25, R38 ;  /* 0x000000261908723e */ /* 0x000fe400000000ff */
[----:B------:R-:W-:Y:S01]  /*11090*/  F2FP.F16.F32.PACK_AB R9, R12, R33 ;  /* 0x000000210c09723e */ /* 0x000fe200000000ff */
[----:B------:R3:W-:Y:S01]  /*110a0*/  STS.128 [R43], R4 ;  /* 0x000000042b007388 */ /* 0x0007e20000000c00 */
[----:B------:R-:W-:Y:S02]  /*110b0*/  F2FP.F16.F32.PACK_AB R10, R13, R26 ;  /* 0x0000001a0d0a723e */ /* 0x000fe400000000ff */
[----:B------:R-:W-:-:S05]  /*110c0*/  F2FP.F16.F32.PACK_AB R11, R21, R28 ;  /* 0x0000001c150b723e */ /* 0x000fca00000000ff */
[----:B------:R3:W-:Y:S02]  /*110d0*/  STS.128 [R3+0xc400], R8 ;  /* 0x00c4000803007388 */ /* 0x0007e40000000c00 */
.L_x_594:
[----:B------:R-:W-:Y:S05]  /*110e0*/  BSYNC B0 ;  /* 0x0000000000007941 */ /* 0x000fea0003800000 */
.L_x_575:
[----:B------:R-:W-:Y:S01]  /*110f0*/  @!PT LDS RZ, [RZ] ;  /* 0x00000000fffff984 */ /* 0x000fe20000000800 */
[----:B------:R-:W-:Y:S01]  /*11100*/  @!PT LDS RZ, [RZ] ;  /* 0x00000000fffff984 */ /* 0x000fe20000000800 */
[----:B------:R-:W-:Y:S01]  /*11110*/  @!PT LDS RZ, [RZ] ;  /* 0x00000000fffff984 */ /* 0x000fe20000000800 */
[----:B------:R-:W-:Y:S01]  /*11120*/  @!PT LDS RZ, [RZ] ;  /* 0x00000000fffff984 */ /* 0x000fe20000000800 */
[----:B------:R5:W-:Y:S06]  /*11130*/  MEMBAR.ALL.CTA ;  /* 0x0000000000007992 */ /* 0x000bec0000008000 */
[----:B-----5:R-:W5:Y:S01]  /*11140*/  FENCE.VIEW.ASYNC.S ;  /* 0x00000000000073c6 */ /* 0x020f620000000000 */
[----:B------:R-:W-:Y:S05]  /*11150*/  WARPSYNC.ALL ;  /* 0x0000000000007948 */ /* 0x000fea0003800000 */
[----:B-----5:R-:W-:Y:S06]  /*11160*/  BAR.SYNC.DEFER_BLOCKING 0xd, 0x100 ;  /* 0x0344000000007b1d */ /* 0x020fec0000010000 */
.L_x_573:
[----:B01-3--:R-:W-:-:S04]  /*11170*/  MOV R0, UR58 ;  /* 0x0000003a00007c02 */ /* 0x00bfc80008000f00 */
[----:B------:R-:W-:-:S13]  /*11180*/  ISETP.NE.AND P0, PT, R0, 0x3, PT ;  /* 0x000000030000780c */ /* 0x000fda0003f05270 */
[----:B------:R-:W-:Y:S05]  /*11190*/  @!P0 BRA `(.L_x_620) ;  /* 0x0000000000048947 */ /* 0x000fea0003800000 */
[----:B------:R-:W-:Y:S01]  /*111a0*/  BPT.TRAP 0x1 ;  /* 0x000000040000795c */ /* 0x000fe20000300000 */
.L_x_620:
[----:B--2---:R-:W-:Y:S01]  /*111b0*/  IMAD R9, R174, 0x8, R2 ;  /* 0x00000008ae097824 */ /* 0x004fe200078e0202 */
[----:B------:R-:W-:-:S04]  /*111c0*/  SHF.L.U32 R0, R181, 0x1f, RZ ;  /* 0x0000001fb5007819 */ /* 0x000fc800000006ff */
[----:B------:R0:W1:Y:S01]  /*111d0*/  SYNCS.PHASECHK.TRANS64.TRYWAIT P1, [R9+URZ+0x2a830], R0 ;  /* 0x02a83000090075a7 */ /* 0x000062000802017f */
[----:B------:R-:W-:Y:S05]  /*111e0*/  @!P0 BRA `(.L_x_621) ;  /* 0x0000000000048947 */ /* 0x000fea0003800000 */
[----:B------:R-:W-:Y:S01]  /*111f0*/  BPT.TRAP 0x1 ;  /* 0x000000040000795c */ /* 0x000fe20000300000 */
.L_x_621:
[----:B------:R-:W-:Y:S01]  /*11200*/  IMAD.MOV.U32 R87, RZ, RZ, RZ ;  /* 0x000000ffff577224 */ /* 0x000fe200078e00ff */
[----:B-1----:R-:W-:Y:S06]  /*11210*/  @P1 BRA `(.L_x_622) ;  /* 0x0000000000081947 */ /* 0x002fec0003800000 */
[----:B------:R-:W1:Y:S02]  /*11220*/  SYNCS.PHASECHK.TRANS64.TRYWAIT P1, [R9+URZ+0x2a830], R0 ;  /* 0x02a83000090075a7 */ /* 0x000e64000802017f */
[----:B-1----:R-:W-:Y:S05]  /*11230*/  @!P1 BRA `(.L_x_623) ;  /* 0x000000fc00749947 */ /* 0x002fea0003800000 */
.L_x_622:
[----:B------:R-:W-:Y:S05]  /*11240*/  WARPSYNC.ALL ;  /* 0x0000000000007948 */ /* 0x000fea0003800000 */
[----:B01----:R-:W-:Y:S01]  /*11250*/  IADD3 R0, R2, 0x18400, RZ ;  /* 0x0001840002007810 */ /* 0x003fe20007ffe0ff */
[----:B----4-:R-:W-:Y:S01]  /*11260*/  IMAD.MOV.U32 R5, RZ, RZ, 0x40000040 ;  /* 0x40000040ff057424 */ /* 0x010fe200078e00ff */
[----:B------:R-:W-:Y:S01]  /*11270*/  R2UR UR4, R36 ;  /* 0x00000000240472ca */ /* 0x000fe200000e0000 */
[----:B------:R-:W-:Y:S01]  /*11280*/  UMOV UR9, 0x40000040 ;  /* 0x4000004000097882 */ /* 0x000fe20000000000 */
[----:B------:R-:W-:Y:S01]  /*11290*/  SHF.R.U32.HI R0, RZ, 0x4, R0 ;  /* 0x00000004ff007819 */ /* 0x000fe20000011600 */
[----:B------:R-:W-:Y:S01]  /*112a0*/  WARPGROUP.ARRIVE ;  /* 0x00000000000079c5 */ /* 0x000fe20000000000 */
[----:B------:R-:W-:Y:S01]  /*112b0*/  R2UR UR11, R5 ;  /* 0x00000000050b72ca */ /* 0x000fe200000e0000 */
[----:B------:R-:W-:Y:S01]  /*112c0*/  IMAD.MOV.U32 R7, RZ, RZ, 0x40000040 ;  /* 0x40000040ff077424 */ /* 0x000fe200078e00ff */
[----:B------:R-:W-:Y:S01]  /*112d0*/  LOP3.LUT R0, R0, 0x3fff, RZ, 0xc0, !PT ;  /* 0x00003fff00007812 */ /* 0x000fe200078ec0ff */
[----:B------:R-:W-:Y:S01]  /*112e0*/  UMOV UR53, 0x40000040 ;  /* 0x4000004000357882 */ /* 0x000fe20000000000 */
[----:B------:R-:W-:Y:S01]  /*112f0*/  MOV R11, UR9 ;  /* 0x00000009000b7c02 */ /* 0x000fe20008000f00 */
[----:B------:R-:W-:Y:S01]  /*11300*/  UMOV UR49, 0x40000040 ;  /* 0x4000004000317882 */ /* 0x000fe20000000000 */
[----:B------:R-:W-:Y:S01]  /*11310*/  LOP3.LUT R8, R0, 0x10000, RZ, 0xfc, !PT ;  /* 0x0001000000087812 */ /* 0x000fe200078efcff */
[----:B------:R-:W-:Y:S01]  /*11320*/  UMOV UR45, 0x40000040 ;  /* 0x40000040002d7882 */ /* 0x000fe20000000000 */
[----:B------:R-:W-:Y:S01]  /*11330*/  UMOV UR41, 0x40000040 ;  /* 0x4000004000297882 */ /* 0x000fe20000000000 */
[----:B------:R-:W-:Y:S01]  /*11340*/  ULOP3.LUT UR4, UR4, 0x10000, URZ, 0xfc, !UPT ;  /* 0x0001000004047892 */ /* 0x000fe2000f8efc3f */
[----:B------:R-:W-:Y:S01]  /*11350*/  IMAD.MOV.U32 R5, RZ, RZ, 0x40000040 ;  /* 0x40000040ff057424 */ /* 0x000fe200078e00ff */
[----:B------:R-:W-:Y:S01]  /*11360*/  UMOV UR37, 0x40000040 ;  /* 0x4000004000257882 */ /* 0x000fe20000000000 */
[----:B------:R-:W-:Y:S01]  /*11370*/  IMAD R4, R174, 0x900, R8 ;  /* 0x00000900ae047824 */ /* 0x000fe200078e0208 */
[----:B------:R-:W-:-:S02]  /*11380*/  UIADD3 UR5, UR4, 0x2, URZ ;  /* 0x0000000204057890 */ /* 0x000fc4000fffe03f */
[----:B------:R-:W-:Y:S01]  /*11390*/  UIADD3 UR52, UR4, 0x406, URZ ;  /* 0x0000040604347890 */ /* 0x000fe2000fffe03f */
[C---:B------:R-:W-:Y:S01]  /*113a0*/  VIADD R6, R4.reuse, 0x2 ;  /* 0x0000000204067836 */ /* 0x040fe20000000000 */
[----:B------:R-:W-:Y:S01]  /*113b0*/  R2UR UR10, R4 ;  /* 0x00000000040a72ca */ /* 0x000fe200000e0000 */
[----:B------:R-:W-:Y:S01]  /*113c0*/  UMOV UR8, UR4 ;  /* 0x0000000400087c82 */ /* 0x000fe20008000000 */
[----:B------:R-:W-:Y:S01]  /*113d0*/  UIADD3 UR48, UR4, 0x800, URZ ;  /* 0x0000080004307890 */ /* 0x000fe2000fffe03f */
[----:B------:R-:W-:Y:S01]  /*113e0*/  IMAD.U32 R10, RZ, RZ, UR8 ;  /* 0x00000008ff0a7e24 */ /* 0x000fe2000f8e00ff */
[----:B------:R-:W-:Y:S01]  /*113f0*/  UIADD3 UR44, UR4, 0x802, URZ ;  /* 0x00000802042c7890 */ /* 0x000fe2000fffe03f */
[----:B------:R-:W-:Y:S01]  /*11400*/  R2UR UR39, R5 ;  /* 0x00000000052772ca */ /* 0x000fe200000e0000 */
[----:B------:R-:W-:Y:S02]  /*11410*/  UIADD3 UR40, UR4, 0x804, URZ ;  /* 0x0000080404287890 */ /* 0x000fe4000fffe03f */
[----:B------:R0:W-:Y:S01]  /*11420*/  STL.64 [R1+0x30], R10 ;  /* 0x0000300a01007387 */ /* 0x0001e20000100a00 */
[----:B------:R-:W-:-:S04]  /*11430*/  UIADD3 UR36, UR4, 0x806, URZ ;  /* 0x0000080604247890 */ /* 0x000fc8000fffe03f */
[----:B------:R-:W-:Y:S01]  /*11440*/  HGMMA.64x96x16.F32 R24, gdesc[UR8], RZ, !UPT, gsb0 ;  /* 0x01600000081879f0 */ /* 0x000fe2000c0008ff */
[----:B------:R-:W-:Y:S01]  /*11450*/  R2UR UR10, R6 ;  /* 0x00000000060a72ca */ /* 0x000fe200000e0000 */
[----:B------:R-:W-:Y:S01]  /*11460*/  UMOV UR8, UR5 ;  /* 0x0000000500087c82 */ /* 0x000fe20008000000 */
[----:B------:R-:W-:Y:S01]  /*11470*/  R2UR UR11, R7 ;  /* 0x00000000070b72ca */ /* 0x000fe200000e0000 */
[----:B------:R-:W-:Y:S01]  /*11480*/  UMOV UR9, 0x40000040 ;  /* 0x4000004000097882 */ /* 0x000fe20000000000 */
[----:B------:R-:W-:Y:S01]  /*11490*/  VIADD R6, R4, 0x4 ;  /* 0x0000000404067836 */ /* 0x000fe20000000000 */
[----:B------:R-:W-:Y:S01]  /*114a0*/  MOV R7, 0x40000040 ;  /* 0x4000004000077802 */ /* 0x000fe20000000f00 */
[----:B------:R-:W-:Y:S01]  /*114b0*/  UIADD3 UR5, UR4, 0x4, URZ ;  /* 0x0000000404057890 */ /* 0x000fe2000fffe03f */
[----:B0-----:R-:W-:Y:S01]  /*114c0*/  MOV R10, UR8 ;  /* 0x00000008000a7c02 */ /* 0x001fe20008000f00 */
[----:B------:R-:W-:-:S05]  /*114d0*/  IMAD.U32 R11, RZ, RZ, UR9 ;  /* 0x00000009ff0b7e24 */ /* 0x000fca000f8e00ff */
[----:B------:R0:W-:Y:S01]  /*114e0*/  STL.64 [R1+0x28], R10 ;  /* 0x0000280a01007387 */ /* 0x0001e20000100a00 */
[----:B------:R-:W-:Y:S02]  /*114f0*/  WARPGROUP.DEPBAR.LE gsb0, 0x0 ;  /* 0x00008000000079c5 */ /* 0x000fe40000010000 */
[----:B------:R-:W-:-:S06]  /*11500*/  WARPGROUP.ARRIVE ;  /* 0x00000000000079c5 */ /* 0x000fcc0000000000 */
[----:B------:R-:W-:Y:S01]  /*11510*/  HGMMA.64x96x16.F32 R24, gdesc[UR8], R24, gsb0 ;  /* 0x01600000081879f0 */ /* 0x000fe20008000818 */
[----:B------:R-:W-:Y:S01]  /*11520*/  R2UR UR10, R6 ;  /* 0x00000000060a72ca */ /* 0x000fe200000e0000 */
[----:B------:R-:W-:Y:S01]  /*11530*/  UMOV UR8, UR5 ;  /* 0x0000000500087c82 */ /* 0x000fe20008000000 */
[----:B------:R-:W-:Y:S01]  /*11540*/  R2UR UR11, R7 ;  /* 0x00000000070b72ca */ /* 0x000fe200000e0000 */
[----:B------:R-:W-:Y:S01]  /*11550*/  UMOV UR9, 0x40000040 ;  /* 0x4000004000097882 */ /* 0x000fe20000000000 */
[----:B------:R-:W-:Y:S01]  /*11560*/  IMAD.MOV.U32 R7, RZ, RZ, 0x40000040 ;  /* 0x40000040ff077424 */ /* 0x000fe200078e00ff */
[----:B------:R-:W-:Y:S01]  /*11570*/  IADD3 R6, R4, 0x6, RZ ;  /* 0x0000000604067810 */ /* 0x000fe20007ffe0ff */
[----:B------:R-:W-:Y:S01]  /*11580*/  UIADD3 UR5, UR4, 0x6, URZ ;  /* 0x0000000604057890 */ /* 0x000fe2000fffe03f */
[----:B0-----:R-:W-:Y:S02]  /*11590*/  IMAD.U32 R10, RZ, RZ, UR8 ;  /* 0x00000008ff0a7e24 */ /* 0x001fe4000f8e00ff */
        /* <DEDUP_REMOVED lines=9> */
[----:B------:R-:W-:Y:S01]  /*11630*/  VIADD R6, R4, 0x300 ;  /* 0x0000030004067836 */ /* 0x000fe20000000000 */
[----:B------:R-:W-:Y:S01]  /*11640*/  UIADD3 UR5, UR4, 0x400, URZ ;  /* 0x0000040004057890 */ /* 0x000fe2000fffe03f */
[----:B------:R-:W-:Y:S01]  /*11650*/  IMAD.MOV.U32 R7, RZ, RZ, 0x40000040 ;  /* 0x40000040ff077424 */ /* 0x000fe200078e00ff */
        /* <DEDUP_REMOVED lines=37> */
[----:B0-----:R-:W-:Y:S01]  /*118b0*/  MOV R11, UR9 ;  /* 0x00000009000b7c02 */ /* 0x001fe20008000f00 */
[----:B------:R-:W-:Y:S02]  /*118c0*/  IMAD.MOV.U32 R7, RZ, RZ, 0x40000040 ;  /* 0x40000040ff077424 */ /* 0x000fe400078e00ff */
[----:B------:R-:W-:Y:S01]  /*118d0*/  IMAD.U32 R10, RZ, RZ, UR8 ;  /* 0x00000008ff0a7e24 */ /* 0x000fe2000f8e00ff */
[----:B------:R-:W-:-:S02]  /*118e0*/  R2UR UR54, R6 ;  /* 0x00000000063672ca */ /* 0x000fc400000e0000 */
[----:B------:R-:W-:Y:S01]  /*118f0*/  R2UR UR55, R7 ;  /* 0x00000000073772ca */ /* 0x000fe200000e0000 */
[----:B------:R-:W-:Y:S01]  /*11900*/  IMAD.MOV.U32 R7, RZ, RZ, 0x40000040 ;  /* 0x40000040ff077424 */ /* 0x000fe200078e00ff */
[----:B------:R-:W-:Y:S01]  /*11910*/  IADD3 R6, R4, 0x600, RZ ;  /* 0x0000060004067810 */ /* 0x000fe20007ffe0ff */
[----:B------:R0:W-:Y:S03]  /*11920*/  STL.64 [R1], R10 ;  /* 0x0000000a01007387 */ /* 0x0001e60000100a00 */
[----:B------:R-:W-:Y:S01]  /*11930*/  R2UR UR50, R6 ;  /* 0x00000000063272ca */ /* 0x000fe200000e0000 */
[----:B------:R-:W-:Y:S01]  /*11940*/  VIADD R6, R4, 0x602 ;  /* 0x0000060204067836 */ /* 0x000fe20000000000 */
[----:B------:R-:W-:Y:S02]  /*11950*/  R2UR UR51, R7 ;  /* 0x00000000073372ca */ /* 0x000fe400000e0000 */
[----:B------:R-:W-:-:S02]  /*11960*/  MOV R7, 0x40000040 ;  /* 0x4000004000077802 */ /* 0x000fc40000000f00 */
[----:B------:R-:W-:Y:S01]  /*11970*/  R2UR UR46, R6 ;  /* 0x00000000062e72ca */ /* 0x000fe200000e0000 */
[C---:B------:R-:W-:Y:S01]  /*11980*/  VIADD R6, R4.reuse, 0x604 ;  /* 0x0000060404067836 */ /* 0x040fe20000000000 */
[----:B------:R-:W-:Y:S01]  /*11990*/  R2UR UR47, R7 ;  /* 0x00000000072f72ca */ /* 0x000fe200000e0000 */
[----:B------:R-:W-:Y:S01]  /*119a0*/  IMAD.MOV.U32 R7, RZ, RZ, 0x40000040 ;  /* 0x40000040ff077424 */ /* 0x000fe200078e00ff */
[----:B------:R-:W-:Y:S02]  /*119b0*/  IADD3 R4, R4, 0x606, RZ ;  /* 0x0000060604047810 */ /* 0x000fe40007ffe0ff */
[----:B------:R-:W-:Y:S02]  /*119c0*/  R2UR UR42, R6 ;  /* 0x00000000062a72ca */ /* 0x000fe400000e0000 */
[----:B------:R-:W-:Y:S02]  /*119d0*/  R2UR UR43, R7 ;  /* 0x00000000072b72ca */ /* 0x000fe400000e0000 */
[----:B------:R-:W-:Y:S01]  /*119e0*/  R2UR UR38, R4 ;  /* 0x00000000042672ca */ /* 0x000fe200000e0000 */
        /* <DEDUP_REMOVED lines=19> */
[----:B0-----:R-:W-:Y:S05]  /*11b20*/  @!P0 BRA `(.L_x_624) ;  /* 0x0000000000048947 */ /* 0x001fea0003800000 */
[----:B------:R-:W-:Y:S01]  /*11b30*/  BPT.TRAP 0x1 ;  /* 0x000000040000795c */ /* 0x000fe20000300000 */
.L_x_624:
[----:B------:R-:W-:Y:S01]  /*11b40*/  IADD3 R215, R215, 0x60, -R199 ;  /* 0x00000060d7d77810 */ /* 0x000fe20007ffe8c7 */
[----:B------:R-:W-:Y:S01]  /*11b50*/  ULDC UR4, c[0x0][0x988] ;  /* 0x0002620000047ab9 */ /* 0x000fe20000000800 */
[----:B------:R-:W-:Y:S01]  /*11b60*/  P2R R6, PR, RZ, 0x1 ;  /* 0x00000001ff067803 */ /* 0x000fe20000000000 */
[----:B------:R-:W-:Y:S01]  /*11b70*/  ULDC UR38, c[0x0][0x988] ;  /* 0x0002620000267ab9 */ /* 0x000fe20000000800 */
[----:B------:R-:W-:Y:S01]  /*11b80*/  BSSY B0, `(.L_x_625) ;  /* 0x00003a7000007945 */ /* 0x000fe20003800000 */
[----:B------:R-:W-:Y:S01]  /*11b90*/  IMAD R215, R72, -0x60, R215 ;  /* 0xffffffa048d77824 */ /* 0x000fe200078e02d7 */
[-C--:B------:R-:W-:Y:S01]  /*11ba0*/  MOV R84, R87.reuse ;  /* 0x0000005700547202 */ /* 0x080fe20000000f00 */
[--C-:B------:R-:W-:Y:S01]  /*11bb0*/  IMAD.MOV.U32 R86, RZ, RZ, R87.reuse ;  /* 0x000000ffff567224 */ /* 0x100fe200078e0057 */
[----:B------:R-:W-:Y:S01]  /*11bc0*/  MOV R78, R87 ;  /* 0x00000057004e7202 */ /* 0x000fe20000000f00 */
[--C-:B------:R-:W-:Y:S01]  /*11bd0*/  IMAD.MOV.U32 R82, RZ, RZ, R87.reuse ;  /* 0x000000ffff527224 */ /* 0x100fe200078e0057 */
[C---:B------:R-:W-:Y:S01]  /*11be0*/  ISETP.GT.AND P6, PT, R215.reuse, RZ, PT ;  /* 0x000000ffd700720c */ /* 0x040fe20003fc4270 */
[--C-:B------:R-:W-:Y:S01]  /*11bf0*/  IMAD.MOV.U32 R80, RZ, RZ, R87.reuse ;  /* 0x000000ffff507224 */ /* 0x100fe200078e0057 */
[C---:B------:R-:W-:Y:S01]  /*11c00*/  ISETP.GT.AND P5, PT, R215.reuse, 0x1, PT ;  /* 0x00000001d700780c */ /* 0x040fe20003fa4270 */
[--C-:B------:R-:W-:Y:S01]  /*11c10*/  IMAD.MOV.U32 R76, RZ, RZ, R87.reuse ;  /* 0x000000ffff4c7224 */ /* 0x100fe200078e0057 */
[----:B------:R-:W-:Y:S01]  /*11c20*/  ISETP.GT.AND P4, PT, R215, 0x8, PT ;  /* 0x00000008d700780c */ /* 0x000fe20003f84270 */
[----:B------:R-:W-:Y:S01]  /*11c30*/  IMAD.MOV.U32 R74, RZ, RZ, R87 ;  /* 0x000000ffff4a7224 */ /* 0x000fe200078e0057 */
[----:B------:R-:W-:-:S02]  /*11c40*/  FSEL R24, R24, -INF , P6 ;  /* 0xff80000018187808 */ /* 0x000fc40003000000 */
[----:B------:R-:W-:Y:S02]  /*11c50*/  FSEL R91, R25, -INF , P5 ;  /* 0xff800000195b7808 */ /* 0x000fe40002800000 */
[C---:B------:R-:W-:Y:S02]  /*11c60*/  ISETP.GT.AND P3, PT, R215.reuse, 0x9, PT ;  /* 0x00000009d700780c */ /* 0x040fe40003f64270 */
[----:B------:R-:W-:Y:S02]  /*11c70*/  FSEL R85, R28, -INF , P4 ;  /* 0xff8000001c557808 */ /* 0x000fe40002000000 */
[----:B------:R-:W-:Y:S02]  /*11c80*/  FMNMX.FTZ R0, R24, R91, !PT ;  /* 0x0000005b18007209 */ /* 0x000fe40007810000 */
[----:B------:R-:W-:Y:S02]  /*11c90*/  ISETP.GT.AND P2, PT, R215, 0x10, PT ;  /* 0x00000010d700780c */ /* 0x000fe40003f44270 */
[----:B------:R-:W-:-:S02]  /*11ca0*/  FSEL R75, R29, -INF , P3 ;  /* 0xff8000001d4b7808 */ /* 0x000fc40001800000 */
[----:B------:R-:W-:Y:S02]  /*11cb0*/  FMNMX.FTZ R0, R85, R0, !PT ;  /* 0x0000000055007209 */ /* 0x000fe40007810000 */
        /* <DEDUP_REMOVED lines=17> */
[----:B------:R-:W-:Y:S01]  /*11dd0*/  FSEL R79, R40, -INF , P4 ;  /* 0xff800000284f7808 */ /* 0x000fe20002000000 */
[----:B------:R-:W-:Y:S01]  /*11de0*/  IMAD.MOV.U32 R40, RZ, RZ, R87 ;  /* 0x000000ffff287224 */ /* 0x000fe200078e0057 */
[----:B------:R-:W-:Y:S02]  /*11df0*/  FMNMX.FTZ R0, R81, R0, !PT ;  /* 0x0000000051007209 */ /* 0x000fe40007810000 */
[----:B------:R-:W-:Y:S02]  /*11e00*/  FSEL R13, R34, -INF , P2 ;  /* 0xff800000220d7808 */ /* 0x000fe40001000000 */
[----:B------:R-:W-:Y:S02]  /*11e10*/  ISETP.GT.AND P2, PT, R215, 0x28, PT ;  /* 0x00000028d700780c */ /* 0x000fe40003f44270 */
[----:B------:R-:W-:Y:S02]  /*11e20*/  FSEL R41, R41, -INF , P3 ;  /* 0xff80000029297808 */ /* 0x000fe40001800000 */
[----:B------:R-:W-:-:S02]  /*11e30*/  FMNMX.FTZ R0, R79, R0, !PT ;  /* 0x000000004f007209 */ /* 0x000fc40007810000 */
[----:B------:R-:W-:Y:S02]  /*11e40*/  FSEL R35, R35, -INF , P1 ;  /* 0xff80000023237808 */ /* 0x000fe40000800000 */
[----:B------:R-:W-:Y:S02]  /*11e50*/  ISETP.GT.AND P1, PT, R215, 0x29, PT ;  /* 0x00000029d700780c */ /* 0x000fe40003f24270 */
[----:B------:R-:W-:Y:S01]  /*11e60*/  FSEL R83, R44, -INF , P2 ;  /* 0xff8000002c537808 */ /* 0x000fe20001000000 */
[----:B------:R-:W-:Y:S01]  /*11e70*/  IMAD.MOV.U32 R44, RZ, RZ, R87 ;  /* 0x000000ffff2c7224 */ /* 0x000fe200078e0057 */
        /* <DEDUP_REMOVED lines=57> */
[----:B------:R-:W-:-:S02]  /*12210*/  FMNMX.FTZ R0, R105, R0, !PT ;  /* 0x0000000069007209 */ /* 0x000fc40007810000 */
[----:B------:R-:W-:Y:S02]  /*12220*/  FSEL R67, R67, -INF , P3 ;  /* 0xff80000043437808 */ /* 0x000fe40001800000 */
[----:B------:R-:W-:Y:S01]  /*12230*/  FMNMX.FTZ R10, R69, R0, !PT ;  /* 0x00000000450a7209 */ /* 0x000fe20007810000 */
[----:B------:R-:W-:Y:S01]  /*12240*/  IMAD.U32 R0, RZ, RZ, UR4 ;  /* 0x00000004ff007e24 */ /* 0x000fe2000f8e00ff */
[----:B------:R-:W-:Y:S02]  /*12250*/  FSEL R71, R71, -INF , P1 ;  /* 0xff80000047477808 */ /* 0x000fe40000800000 */
[-C--:B------:R-:W-:Y:S01]  /*12260*/  MOV R60, R87.reuse ;  /* 0x00000057003c7202 */ /* 0x080fe20000000f00 */
[----:B------:R-:W0:Y:S01]  /*12270*/  SHFL.BFLY PT, R5, R10, 0x2, 0x1f ;  /* 0x0c401f000a057f89 */ /* 0x000e2200000e0000 */
[-C--:B------:R-:W-:Y:S02]  /*12280*/  MOV R54, R87.reuse ;  /* 0x0000005700367202 */ /* 0x080fe40000000f00 */
[----:B------:R-:W-:-:S02]  /*12290*/  MOV R48, R87 ;  /* 0x0000005700307202 */ /* 0x000fc40000000f00 */
[----:B------:R-:W-:Y:S02]  /*122a0*/  MOV R42, R87 ;  /* 0x00000057002a7202 */ /* 0x000fe40000000f00 */
[----:B0-----:R-:W-:-:S05]  /*122b0*/  FMNMX.FTZ R12, R10, R5, !PT ;  /* 0x000000050a0c7209 */ /* 0x001fca0007810000 */
[----:B------:R-:W0:Y:S02]  /*122c0*/  SHFL.BFLY PT, R5, R12, 0x1, 0x1f ;  /* 0x0c201f000c057f89 */ /* 0x000e2400000e0000 */
[----:B0-----:R-:W-:-:S04]  /*122d0*/  FMNMX.FTZ R5, R12, R5, !PT ;  /* 0x000000050c057209 */ /* 0x001fc80007810000 */
[C---:B------:R-:W-:Y:S01]  /*122e0*/  FSETP.NEU.FTZ.AND P0, PT, R5.reuse, -INF , PT ;  /* 0xff8000000500780b */ /* 0x040fe20003f1d000 */
[----:B------:R-:W-:-:S05]  /*122f0*/  FMUL.FTZ R4, R5, R0 ;  /* 0x0000000005047220 */ /* 0x000fca0000410000 */
[----:B------:R-:W-:Y:S02]  /*12300*/  FSEL R4, R4, RZ, P0 ;  /* 0x000000ff04047208 */ /* 0x000fe40000000000 */
[----:B------:R-:W-:Y:S02]  /*12310*/  ISETP.NE.AND P0, PT, R6, RZ, PT ;  /* 0x000000ff0600720c */ /* 0x000fe40003f05270 */
[----:B------:R-:W-:Y:S01]  /*12320*/  FMNMX.FTZ R6, R7, R27, !PT ;  /* 0x0000001b07067209 */ /* 0x000fe20007810000 */
[-CC-:B------:R-:W-:Y:S01]  /*12330*/  FFMA.FTZ R61, R75, R0.reuse, -R4.reuse ;  /* 0x000000004b3d7223 */ /* 0x180fe20000010804 */
[----:B------:R-:W-:Y:S01]  /*12340*/  FSEL R75, R62, -INF , P6 ;  /* 0xff8000003e4b7808 */ /* 0x000fe20003000000 */
[--C-:B------:R-:W-:Y:S01]  /*12350*/  FFMA.FTZ R138, R77, R0, -R4.reuse ;  /* 0x000000004d8a7223 */ /* 0x100fe20000010804 */
[----:B------:R-:W-:Y:S01]  /*12360*/  FMNMX.FTZ R6, R11, R6, !PT ;  /* 0x000000060b067209 */ /* 0x000fe20007810000 */
[-CC-:B------:R-:W-:Y:S01]  /*12370*/  FFMA.FTZ R136, R3, R0.reuse, -R4.reuse ;  /* 0x0000000003887223 */ /* 0x180fe20000010804 */
[----:B------:R-:W-:Y:S01]  /*12380*/  FSEL R77, R63, -INF , P5 ;  /* 0xff8000003f4d7808 */ /* 0x000fe20002800000 */
[--C-:B------:R-:W-:Y:S01]  /*12390*/  FFMA.FTZ R3, R81, R0, -R4.reuse ;  /* 0x0000000051037223 */ /* 0x100fe20000010804 */
[----:B------:R-:W-:Y:S01]  /*123a0*/  FMNMX.FTZ R6, R31, R6, !PT ;  /* 0x000000061f067209 */ /* 0x000fe20007810000 */
[--C-:B------:R-:W-:Y:S01]  /*123b0*/  FFMA.FTZ R140, R79, R0, -R4.reuse ;  /* 0x000000004f8c7223 */ /* 0x100fe20000010804 */
[----:B------:R-:W-:Y:S01]  /*123c0*/  FSEL R81, R66, -INF , P4 ;  /* 0xff80000042517808 */ /* 0x000fe20002000000 */
[----:B------:R0:W-:Y:S01]  /*123d0*/  MUFU.EX2 R63, R3 ;  /* 0x00000003003f7308 */ /* 0x0001e20000000800 */
[----:B------:R-:W-:Y:S01]  /*123e0*/  FMNMX.FTZ R6, R13, R6, !PT ;  /* 0x000000060d067209 */ /* 0x000fe20007810000 */
[-CC-:B------:R-:W-:Y:S01]  /*123f0*/  FFMA.FTZ R156, R24, R0.reuse, -R4.reuse ;  /* 0x00000000189c7223 */ /* 0x180fe20000010804 */
[----:B------:R-:W-:Y:S01]  /*12400*/  FSEL R79, R70, -INF , P2 ;  /* 0xff800000464f7808 */ /* 0x000fe20001000000 */
[--C-:B------:R-:W-:Y:S01]  /*12410*/  FFMA.FTZ R53, R91, R0, -R4.reuse ;  /* 0x000000005b357223 */ /* 0x100fe20000010804 */
[----:B------:R-:W-:Y:S01]  /*12420*/  FMNMX.FTZ R6, R35, R6, !PT ;  /* 0x0000000623067209 */ /* 0x000fe20007810000 */
[-CC-:B------:R-:W-:Y:S01]  /*12430*/  FFMA.FTZ R158, R85, R0.reuse, -R4.reuse ;  /* 0x00000000559e7223 */ /* 0x180fe20000010804 */
[--C-:B------:R-:W-:Y:S01]  /*12440*/  FFMA.FTZ R142, R83, R0, -R4.reuse ;  /* 0x00000000538e7223 */ /* 0x100fe20000010804 */
[----:B------:R-:W-:Y:S01]  /*12450*/  MUFU.EX2 R156, R156 ;  /* 0x0000009c009c7308 */ /* 0x000fe20000000800 */
[----:B------:R-:W-:Y:S01]  /*12460*/  FMNMX.FTZ R6, R15, R6, !PT ;  /* 0x000000060f067209 */ /* 0x000fe20007810000 */
[-CC-:B------:R-:W-:Y:S01]  /*12470*/  FFMA.FTZ R73, R73, R0.reuse, -R4.reuse ;  /* 0x0000000049497223 */ /* 0x180fe20000010804 */
[-CC-:B------:R-:W-:Y:S01]  /*12480*/  FFMA.FTZ R41, R41, R0.reuse, -R4.reuse ;  /* 0x0000000029297223 */ /* 0x180fe20000010804 */
[--C-:B------:R-:W-:Y:S01]  /*12490*/  FFMA.FTZ R45, R45, R0, -R4.reuse ;  /* 0x000000002d2d7223 */ /* 0x100fe20000010804 */
[----:B------:R-:W-:Y:S01]  /*124a0*/  FMNMX.FTZ R6, R39, R6, !PT ;  /* 0x0000000627067209 */ /* 0x000fe20007810000 */
[-CC-:B------:R-:W-:Y:S01]  /*124b0*/  FFMA.FTZ R144, R89, R0.reuse, -R4.reuse ;  /* 0x0000000059907223 */ /* 0x180fe20000010804 */
[--C-:B------:R-:W-:Y:S01]  /*124c0*/  FFMA.FTZ R49, R49, R0, -R4.reuse ;  /* 0x0000000031317223 */ /* 0x100fe20000010804 */
[----:B------:R-:W1:Y:S01]  /*124d0*/  MUFU.EX2 R53, R53 ;  /* 0x0000003500357308 */ /* 0x000e620000000800 */
[----:B------:R-:W-:Y:S01]  /*124e0*/  FMNMX.FTZ R6, R21, R6, !PT ;  /* 0x0000000615067209 */ /* 0x000fe20007810000 */
[-CC-:B------:R-:W-:Y:S01]  /*124f0*/  FFMA.FTZ R146, R93, R0.reuse, -R4.reuse ;  /* 0x000000005d927223 */ /* 0x180fe20000010804 */
[-CC-:B------:R-:W-:Y:S01]  /*12500*/  FFMA.FTZ R83, R95, R0.reuse, -R4.reuse ;  /* 0x000000005f537223 */ /* 0x180fe20000010804 */
[--C-:B------:R-:W-:Y:S01]  /*12510*/  FFMA.FTZ R148, R97, R0, -R4.reuse ;  /* 0x0000000061947223 */ /* 0x100fe20000010804 */
[----:B------:R-:W-:Y:S01]  /*12520*/  FMNMX.FTZ R6, R43, R6, !PT ;  /* 0x000000062b067209 */ /* 0x000fe20007810000 */
[-CC-:B------:R-:W-:Y:S01]  /*12530*/  FFMA.FTZ R57, R57, R0.reuse, -R4.reuse ;  /* 0x0000000039397223 */ /* 0x180fe20000010804 */
[--C-:B------:R-:W-:Y:S01]  /*12540*/  FFMA.FTZ R150, R99, R0, -R4.reuse ;  /* 0x0000000063967223 */ /* 0x100fe20000010804 */
[----:B------:R-:W2:Y:S01]  /*12550*/  MUFU.EX2 R158, R158 ;  /* 0x0000009e009e7308 */ /* 0x000ea20000000800 */
[----:B------:R-:W-:Y:S01]  /*12560*/  FMNMX.FTZ R6, R25, R6, !PT ;  /* 0x0000000619067209 */ /* 0x000fe20007810000 */
[-CC-:B------:R-:W-:Y:S01]  /*12570*/  FFMA.FTZ R85, R101, R0.reuse, -R4.reuse ;  /* 0x0000000065557223 */ /* 0x180fe20000010804 */
[-CC-:B------:R-:W-:Y:S01]  /*12580*/  FFMA.FTZ R152, R103, R0.reuse, -R4.reuse ;  /* 0x0000000067987223 */ /* 0x180fe20000010804 */
[--C-:B------:R-:W-:Y:S01]  /*12590*/  FFMA.FTZ R65, R65, R0, -R4.reuse ;  /* 0x0000000041417223 */ /* 0x100fe20000010804 */
[----:B------:R-:W-:Y:S01]  /*125a0*/  FMNMX.FTZ R6, R47, R6, !PT ;  /* 0x000000062f067209 */ /* 0x000fe20007810000 */
[-CC-:B------:R-:W-:Y:S01]  /*125b0*/  FFMA.FTZ R154, R105, R0.reuse, -R4.reuse ;  /* 0x00000000699a7223 */ /* 0x180fe20000010804 */
[----:B------:R-:W-:Y:S01]  /*125c0*/  FFMA.FTZ R69, R69, R0, -R4 ;  /* 0x0000000045457223 */ /* 0x000fe20000010804 */
[----:B------:R-:W3:Y:S01]  /*125d0*/  MUFU.EX2 R61, R61 ;  /* 0x0000003d003d7308 */ /* 0x000ee20000000800 */
[----:B------:R-:W-:Y:S01]  /*125e0*/  FMNMX.FTZ R6, R29, R6, !PT ;  /* 0x000000061d067209 */ /* 0x000fe20007810000 */
[--C-:B------:R-:W-:Y:S01]  /*125f0*/  IMAD.MOV.U32 R70, RZ, RZ, R87.reuse ;  /* 0x000000ffff467224 */ /* 0x100fe200078e0057 */
[----:B------:R-:W-:Y:S01]  /*12600*/  MOV R66, R87 ;  /* 0x0000005700427202 */ /* 0x000fe20000000f00 */
[----:B------:R-:W-:Y:S01]  /*12610*/  IMAD.MOV.U32 R62, RZ, RZ, R87 ;  /* 0x000000ffff3e7224 */ /* 0x000fe200078e0057 */
[----:B------:R-:W-:-:S03]  /*12620*/  FMNMX.FTZ R6, R51, R6, !PT ;  /* 0x0000000633067209 */ /* 0x000fc60007810000 */
[----:B------:R-:W4:Y:S01]  /*12630*/  MUFU.EX2 R136, R136 ;  /* 0x0000008800887308 */ /* 0x000f220000000800 */
[----:B------:R-:W-:-:S04]  /*12640*/  FMNMX.FTZ R6, R33, R6, !PT ;  /* 0x0000000621067209 */ /* 0x000fc80007810000 */
[----:B------:R-:W-:-:S03]  /*12650*/  FMNMX.FTZ R6, R55, R6, !PT ;  /* 0x0000000637067209 */ /* 0x000fc60007810000 */
[----:B------:R-:W4:Y:S01]  /*12660*/  MUFU.EX2 R73, R73 ;  /* 0x0000004900497308 */ /* 0x000f220000000800 */
[----:B------:R-:W-:-:S04]  /*12670*/  FMNMX.FTZ R6, R37, R6, !PT ;  /* 0x0000000625067209 */ /* 0x000fc80007810000 */
[----:B------:R-:W-:-:S03]  /*12680*/  FMNMX.FTZ R6, R59, R6, !PT ;  /* 0x000000063b067209 */ /* 0x000fc60007810000 */
[----:B------:R-:W4:Y:S01]  /*12690*/  MUFU.EX2 R138, R138 ;  /* 0x0000008a008a7308 */ /* 0x000f220000000800 */
[----:B------:R-:W-:-:S04]  /*126a0*/  FMNMX.FTZ R6, R75, R6, !PT ;  /* 0x000000064b067209 */ /* 0x000fc80007810000 */
[----:B------:R-:W-:-:S03]  /*126b0*/  FMNMX.FTZ R6, R77, R6, !PT ;  /* 0x000000064d067209 */ /* 0x000fc60007810000 */
[----:B------:R-:W-:Y:S01]  /*126c0*/  MUFU.EX2 R140, R140 ;  /* 0x0000008c008c7308 */ /* 0x000fe20000000800 */
[----:B------:R-:W-:-:S04]  /*126d0*/  FMNMX.FTZ R6, R81, R6, !PT ;  /* 0x0000000651067209 */ /* 0x000fc80007810000 */
[----:B------:R-:W-:-:S03]  /*126e0*/  FMNMX.FTZ R6, R67, R6, !PT ;  /* 0x0000000643067209 */ /* 0x000fc60007810000 */
[----:B------:R-:W-:Y:S01]  /*126f0*/  MUFU.EX2 R41, R41 ;  /* 0x0000002900297308 */ /* 0x000fe20000000800 */
[----:B------:R-:W-:-:S04]  /*12700*/  FMNMX.FTZ R6, R79, R6, !PT ;  /* 0x000000064f067209 */ /* 0x000fc80007810000 */
[----:B------:R-:W-:-:S03]  /*12710*/  FMNMX.FTZ R6, R71, R6, !PT ;  /* 0x0000000647067209 */ /* 0x000fc60007810000 */
[----:B------:R-:W-:Y:S02]  /*12720*/  MUFU.EX2 R142, R142 ;  /* 0x0000008e008e7308 */ /* 0x000fe40000000800 */
[----:B0-----:R-:W0:Y:S06]  /*12730*/  SHFL.BFLY PT, R3, R6, 0x2, 0x1f ;  /* 0x0c401f0006037f89 */ /* 0x001e2c00000e0000 */
[----:B------:R-:W-:Y:S08]  /*12740*/  MUFU.EX2 R45, R45 ;  /* 0x0000002d002d7308 */ /* 0x000ff00000000800 */
[----:B------:R-:W-:Y:S08]  /*12750*/  MUFU.EX2 R144, R144 ;  /* 0x0000009000907308 */ /* 0x000ff00000000800 */
[----:B------:R-:W-:Y:S01]  /*12760*/  MUFU.EX2 R49, R49 ;  /* 0x0000003100317308 */ /* 0x000fe20000000800 */
[----:B0-----:R-:W-:-:S05]  /*12770*/  FMNMX.FTZ R10, R6, R3, !PT ;  /* 0x00000003060a7209 */ /* 0x001fca0007810000 */
[----:B------:R-:W0:Y:S02]  /*12780*/  SHFL.BFLY PT, R3, R10, 0x1, 0x1f ;  /* 0x0c201f000a037f89 */ /* 0x000e2400000e0000 */
[----:B------:R-:W-:Y:S08]  /*12790*/  MUFU.EX2 R146, R146 ;  /* 0x0000009200927308 */ /* 0x000ff00000000800 */
[----:B------:R-:W-:Y:S08]  /*127a0*/  MUFU.EX2 R83, R83 ;  /* 0x0000005300537308 */ /* 0x000ff00000000800 */
[----:B------:R-:W-:Y:S01]  /*127b0*/  MUFU.EX2 R148, R148 ;  /* 0x0000009400947308 */ /* 0x000fe20000000800 */
[----:B0-----:R-:W-:-:S07]  /*127c0*/  FMNMX.FTZ R3, R10, R3, !PT ;  /* 0x000000030a037209 */ /* 0x001fce0007810000 */
[----:B------:R-:W-:Y:S01]  /*127d0*/  MUFU.EX2 R57, R57 ;  /* 0x0000003900397308 */ /* 0x000fe20000000800 */
[C---:B------:R-:W-:Y:S01]  /*127e0*/  FSETP.NEU.FTZ.AND P1, PT, R3.reuse, -INF , PT ;  /* 0xff8000000300780b */ /* 0x040fe20003f3d000 */
[----:B------:R-:W-:-:S06]  /*127f0*/  FMUL.FTZ R20, R3, R0 ;  /* 0x0000000003147220 */ /* 0x000fcc0000410000 */
[----:B------:R-:W-:Y:S01]  /*12800*/  MUFU.EX2 R150, R150 ;  /* 0x0000009600967308 */ /* 0x000fe20000000800 */
[----:B------:R-:W-:-:S05]  /*12810*/  FSEL R20, R20, RZ, P1 ;  /* 0x000000ff14147208 */ /* 0x000fca0000800000 */
[-CC-:B------:R-:W-:Y:S01]  /*12820*/  FFMA.FTZ R157, R7, R0.reuse, -R20.reuse ;  /* 0x00000000079d7223 */ /* 0x180fe20000010814 */
[-CC-:B------:R-:W-:Y:S01]  /*12830*/  FFMA.FTZ R4, R27, R0.reuse, -R20.reuse ;  /* 0x000000001b047223 */ /* 0x180fe20000010814 */
[-CC-:B------:R-:W-:Y:S01]  /*12840*/  FFMA.FTZ R159, R11, R0.reuse, -R20.reuse ;  /* 0x000000000b9f7223 */ /* 0x180fe20000010814 */
[-CC-:B------:R-:W-:Y:S01]  /*12850*/  FFMA.FTZ R6, R31, R0.reuse, -R20.reuse ;  /* 0x000000001f067223 */ /* 0x180fe20000010814 */
[----:B-1----:R-:W-:Y:S01]  /*12860*/  FADD.FTZ R7, R156, R53 ;  /* 0x000000359c077221 */ /* 0x002fe20000010000 */
[-CC-:B------:R-:W-:Y:S01]  /*12870*/  FFMA.FTZ R137, R13, R0.reuse, -R20.reuse ;  /* 0x000000000d897223 */ /* 0x180fe20000010814 */
[----:B------:R-:W-:Y:S01]  /*12880*/  MUFU.EX2 R157, R157 ;  /* 0x0000009d009d7308 */ /* 0x000fe20000000800 */
[-CC-:B------:R-:W-:Y:S01]  /*12890*/  FFMA.FTZ R10, R35, R0.reuse, -R20.reuse ;  /* 0x00000000230a7223 */ /* 0x180fe20000010814 */
[----:B--2---:R-:W-:Y:S01]  /*128a0*/  FADD.FTZ R28, R158, R7 ;  /* 0x000000079e1c7221 */ /* 0x004fe20000010000 */
[-CC-:B------:R-:W-:Y:S01]  /*128b0*/  FFMA.FTZ R139, R15, R0.reuse, -R20.reuse ;  /* 0x000000000f8b7223 */ /* 0x180fe20000010814 */
[-CC-:B------:R-:W-:Y:S01]  /*128c0*/  FFMA.FTZ R12, R39, R0.reuse, -R20.reuse ;  /* 0x00000000270c7223 */ /* 0x180fe20000010814 */
[-C--:B-----5:R-:W-:Y:S01]  /*128d0*/  FFMA.FTZ R141, R21, R0.reuse, -R20 ;  /* 0x00000000158d7223 */ /* 0x0a0fe20000010814 */
[----:B---3--:R-:W-:Y:S01]  /*128e0*/  FADD.FTZ R7, R61, R28 ;  /* 0x0000001c3d077221 */ /* 0x008fe20000010000 */
[-CC-:B------:R-:W-:Y:S01]  /*128f0*/  FFMA.FTZ R14, R43, R0.reuse, -R20.reuse ;  /* 0x000000002b0e7223 */ /* 0x180fe20000010814 */
[----:B------:R-:W0:Y:S01]  /*12900*/  MUFU.EX2 R4, R4 ;  /* 0x0000000400047308 */ /* 0x000e220000000800 */
[-CC-:B------:R-:W-:Y:S01]  /*12910*/  FFMA.FTZ R143, R25, R0.reuse, -R20.reuse ;  /* 0x00000000198f7223 */ /* 0x180fe20000010814 */
[----:B----4-:R-:W-:Y:S01]  /*12920*/  FADD.FTZ R28, R136, R7 ;  /* 0x00000007881c7221 */ /* 0x010fe20000010000 */
[-CC-:B------:R-:W-:Y:S01]  /*12930*/  FFMA.FTZ R24, R47, R0.reuse, -R20.reuse ;  /* 0x000000002f187223 */ /* 0x180fe20000010814 */
[-CC-:B------:R-:W-:Y:S01]  /*12940*/  FFMA.FTZ R145, R29, R0.reuse, -R20.reuse ;  /* 0x000000001d917223 */ /* 0x180fe20000010814 */
[-C--:B------:R-:W-:Y:S01]  /*12950*/  FFMA.FTZ R26, R51, R0.reuse, -R20 ;  /* 0x00000000331a7223 */ /* 0x080fe20000010814 */
[----:B------:R-:W-:Y:S01]  /*12960*/  FADD.FTZ R11, R73, R28 ;  /* 0x0000001c490b7221 */ /* 0x000fe20000010000 */
[-CC-:B------:R-:W-:Y:S01]  /*12970*/  FFMA.FTZ R147, R33, R0.reuse, -R20.reuse ;  /* 0x0000000021937223 */ /* 0x180fe20000010814 */
[----:B------:R-:W1:Y:S01]  /*12980*/  MUFU.EX2 R159, R159 ;  /* 0x0000009f009f7308 */ /* 0x000e620000000800 */
[-CC-:B------:R-:W-:Y:S01]  /*12990*/  FFMA.FTZ R28, R55, R0.reuse, -R20.reuse ;  /* 0x00000000371c7223 */ /* 0x180fe20000010814 */
[----:B------:R-:W-:Y:S01]  /*129a0*/  FADD.FTZ R32, R138, R11 ;  /* 0x0000000b8a207221 */ /* 0x000fe20000010000 */
[-CC-:B------:R-:W-:Y:S01]  /*129b0*/  FFMA.FTZ R149, R37, R0.reuse, -R20.reuse ;  /* 0x0000000025957223 */ /* 0x180fe20000010814 */
[-CC-:B------:R-:W-:Y:S01]  /*129c0*/  FFMA.FTZ R59, R59, R0.reuse, -R20.reuse ;  /* 0x000000003b3b7223 */ /* 0x180fe20000010814 */
[-C--:B------:R-:W-:Y:S01]  /*129d0*/  FFMA.FTZ R75, R75, R0.reuse, -R20 ;  /* 0x000000004b4b7223 */ /* 0x080fe20000010814 */
[----:B------:R-:W-:Y:S01]  /*129e0*/  FADD.FTZ R11, R63, R32 ;  /* 0x000000203f0b7221 */ /* 0x000fe20000010000 */
[-C--:B------:R-:W-:Y:S01]  /*129f0*/  FFMA.FTZ R77, R77, R0.reuse, -R20 ;  /* 0x000000004d4d7223 */ /* 0x080fe20000010814 */
[----:B------:R-:W2:Y:S01]  /*12a00*/  MUFU.EX2 R6, R6 ;  /* 0x0000000600067308 */ /* 0x000ea20000000800 */
[----:B0-----:R-:W-:Y:S01]  /*12a10*/  FADD.FTZ R30, R157, R4 ;  /* 0x000000049d1e7221 */ /* 0x001fe20000010000 */
[-CC-:B------:R-:W-:Y:S01]  /*12a20*/  FFMA.FTZ R81, R81, R0.reuse, -R20.reuse ;  /* 0x0000000051517223 */ /* 0x180fe20000010814 */
[-CC-:B------:R-:W-:Y:S01]  /*12a30*/  FFMA.FTZ R67, R67, R0.reuse, -R20.reuse ;  /* 0x0000000043437223 */ /* 0x180fe20000010814 */
[-CC-:B------:R-:W-:Y:S01]  /*12a40*/  FFMA.FTZ R79, R79, R0.reuse, -R20.reuse ;  /* 0x000000004f4f7223 */ /* 0x180fe20000010814 */
[----:B------:R-:W-:Y:S01]  /*12a50*/  FFMA.FTZ R71, R71, R0, -R20 ;  /* 0x0000000047477223 */ /* 0x000fe20000010814 */
[----:B------:R-:W-:Y:S01]  /*12a60*/  F2FP.F16.F32.PACK_AB R157, R4, R157 ;  /* 0x0000009d049d723e */ /* 0x000fe200000000ff */
[--C-:B------:R-:W-:Y:S01]  /*12a70*/  IMAD.MOV.U32 R55, RZ, RZ, R87.reuse ;  /* 0x000000ffff377224 */ /* 0x100fe200078e0057 */
[----:B------:R-:W0:Y:S01]  /*12a80*/  MUFU.EX2 R137, R137 ;  /* 0x0000008900897308 */ /* 0x000e220000000800 */
[----:B-1----:R-:W-:Y:S01]  /*12a90*/  FADD.FTZ R7, R159, R30 ;  /* 0x0000001e9f077221 */ /* 0x002fe20000010000 */
[----:B------:R-:W-:Y:S01]  /*12aa0*/  F2FP.F16.F32.PACK_AB R156, R53, R156 ;  /* 0x0000009c359c723e */ /* 0x000fe200000000ff */
[--C-:B------:R-:W-:Y:S01]  /*12ab0*/  IMAD.MOV.U32 R53, RZ, RZ, R87.reuse ;  /* 0x000000ffff357224 */ /* 0x100fe200078e0057 */
[----:B------:R-:W-:Y:S01]  /*12ac0*/  F2FP.F16.F32.PACK_AB R158, R61, R158 ;  /* 0x0000009e3d9e723e */ /* 0x000fe200000000ff */
[--C-:B------:R-:W-:Y:S01]  /*12ad0*/  IMAD.MOV.U32 R61, RZ, RZ, R87.reuse ;  /* 0x000000ffff3d7224 */ /* 0x100fe200078e0057 */
[----:B------:R-:W-:Y:S01]  /*12ae0*/  F2FP.F16.F32.PACK_AB R136, R73, R136 ;  /* 0x000000884988723e */ /* 0x000fe200000000ff */
[----:B------:R-:W-:Y:S01]  /*12af0*/  IMAD.MOV.U32 R73, RZ, RZ, R87 ;  /* 0x000000ffff497224 */ /* 0x000fe200078e0057 */
[----:B------:R-:W1:Y:S01]  /*12b00*/  MUFU.EX2 R10, R10 ;  /* 0x0000000a000a7308 */ /* 0x000e620000000800 */
[C---:B--2---:R-:W-:Y:S01]  /*12b10*/  FADD.FTZ R30, R6.reuse, R7 ;  /* 0x00000007061e7221 */ /* 0x044fe20000010000 */
[----:B------:R-:W-:Y:S01]  /*12b20*/  F2FP.F16.F32.PACK_AB R159, R6, R159 ;  /* 0x0000009f069f723e */ /* 0x000fe200000000ff */
[--C-:B------:R-:W-:Y:S01]  /*12b30*/  IMAD.MOV.U32 R47, RZ, RZ, R87.reuse ;  /* 0x000000ffff2f7224 */ /* 0x100fe200078e0057 */
[----:B------:R-:W-:Y:S01]  /*12b40*/  F2FP.F16.F32.PACK_AB R138, R63, R138 ;  /* 0x0000008a3f8a723e */ /* 0x000fe200000000ff */
[--C-:B------:R-:W-:Y:S01]  /*12b50*/  IMAD.MOV.U32 R43, RZ, RZ, R87.reuse ;  /* 0x000000ffff2b7224 */ /* 0x100fe200078e0057 */
[-C--:B------:R-:W-:Y:S01]  /*12b60*/  MOV R63, R87.reuse ;  /* 0x00000057003f7202 */ /* 0x080fe20000000f00 */
[----:B------:R-:W-:Y:S01]  /*12b70*/  IMAD.MOV.U32 R37, RZ, RZ, R87 ;  /* 0x000000ffff257224 */ /* 0x000fe200078e0057 */
[----:B------:R-:W2:Y:S01]  /*12b80*/  MUFU.EX2 R139, R139 ;  /* 0x0000008b008b7308 */ /* 0x000ea20000000800 */
[----:B0-----:R-:W-:Y:S01]  /*12b90*/  FADD.FTZ R7, R137, R30 ;  /* 0x0000001e89077221 */ /* 0x001fe20000010000 */
[----:B------:R-:W-:Y:S01]  /*12ba0*/  FADD.FTZ R30, R140, R11 ;  /* 0x0000000b8c1e7221 */ /* 0x000fe20000010000 */
[C---:B------:R-:W-:Y:S01]  /*12bb0*/  F2FP.F16.F32.PACK_AB R140, R41.reuse, R140 ;  /* 0x0000008c298c723e */ /* 0x040fe200000000ff */
[--C-:B------:R-:W-:Y:S01]  /*12bc0*/  IMAD.MOV.U32 R35, RZ, RZ, R87.reuse ;  /* 0x000000ffff237224 */ /* 0x100fe200078e0057 */
[-C--:B------:R-:W-:Y:S01]  /*12bd0*/  MOV R51, R87.reuse ;  /* 0x0000005700337202 */ /* 0x080fe20000000f00 */
[----:B------:R-:W-:Y:S01]  /*12be0*/  IMAD.MOV.U32 R31, RZ, RZ, R87 ;  /* 0x000000ffff1f7224 */ /* 0x000fe200078e0057 */
[----:B------:R-:W-:Y:S01]  /*12bf0*/  MOV R39, R87 ;  /* 0x0000005700277202 */ /* 0x000fe20000000f00 */
[----:B------:R-:W0:Y:S01]  /*12c00*/  MUFU.EX2 R12, R12 ;  /* 0x0000000c000c7308 */ /* 0x000e220000000800 */
[C---:B-1----:R-:W-:Y:S01]  /*12c10*/  FADD.FTZ R32, R10.reuse, R7 ;  /* 0x000000070a207221 */ /* 0x042fe20000010000 */
[----:B------:R-:W-:Y:S01]  /*12c20*/  FADD.FTZ R7, R41, R30 ;  /* 0x0000001e29077221 */ /* 0x000fe20000010000 */
[----:B------:R-:W-:Y:S01]  /*12c30*/  IADD3 R30, R9, 0x2a840, RZ ;  /* 0x0002a840091e7810 */ /* 0x000fe20007ffe0ff */
[----:B------:R-:W-:Y:S01]  /*12c40*/  IMAD.MOV.U32 R41, RZ, RZ, R87 ;  /* 0x000000ffff297224 */ /* 0x000fe200078e0057 */
[----:B------:R-:W-:Y:S01]  /*12c50*/  F2FP.F16.F32.PACK_AB R137, R10, R137 ;  /* 0x000000890a89723e */ /* 0x000fe200000000ff */
[----:B------:R-:W-:Y:S01]  /*12c60*/  FADD.FTZ R34, R142, R7 ;  /* 0x000000078e227221 */ /* 0x000fe20000010000 */
[----:B------:R-:W-:Y:S01]  /*12c70*/  PRMT R7, R183, 0x654, R30 ;  /* 0x00000654b7077816 */ /* 0x000fe2000000001e */
[----:B------:R-:W1:Y:S01]  /*12c80*/  MUFU.EX2 R141, R141 ;  /* 0x0000008d008d7308 */ /* 0x000e620000000800 */
[----:B--2---:R-:W-:Y:S01]  /*12c90*/  FADD.FTZ R9, R139, R32 ;  /* 0x000000208b097221 */ /* 0x004fe20000010000 */
[C---:B------:R-:W-:Y:S01]  /*12ca0*/  F2FP.F16.F32.PACK_AB R142, R45.reuse, R142 ;  /* 0x0000008e2d8e723e */ /* 0x040fe200000000ff */
[----:B------:R1:W-:Y:S01]  /*12cb0*/  SYNCS.ARRIVE.TRANS64.RED.A1T0 RZ, [R7+URZ], RZ ;  /* 0x000000ff07ff79a7 */ /* 0x0003e2000810043f */
[-C--:B------:R-:W-:Y:S01]  /*12cc0*/  MOV R33, R87.reuse ;  /* 0x0000005700217202 */ /* 0x080fe20000000f00 */
[--C-:B------:R-:W-:Y:S01]  /*12cd0*/  IMAD.MOV.U32 R29, RZ, RZ, R87.reuse ;  /* 0x000000ffff1d7224 */ /* 0x100fe200078e0057 */
[----:B------:R-:W-:Y:S01]  /*12ce0*/  MOV R27, R87 ;  /* 0x00000057001b7202 */ /* 0x000fe20000000f00 */
[----:B------:R-:W-:Y:S01]  /*12cf0*/  IMAD.MOV.U32 R25, RZ, RZ, R87 ;  /* 0x000000ffff197224 */ /* 0x000fe200078e0057 */
[----:B------:R-:W2:Y:S01]  /*12d00*/  MUFU.EX2 R14, R14 ;  /* 0x0000000e000e7308 */ /* 0x000ea20000000800 */
[C---:B0-----:R-:W-:Y:S01]  /*12d10*/  FADD.FTZ R32, R12.reuse, R9 ;  /* 0x000000090c207221 */ /* 0x041fe20000010000 */
[----:B------:R-:W-:Y:S01]  /*12d20*/  FADD.FTZ R9, R45, R34 ;  /* 0x000000222d097221 */ /* 0x000fe20000010000 */
[----:B------:R-:W-:Y:S01]  /*12d30*/  F2FP.F16.F32.PACK_AB R139, R12, R139 ;  /* 0x0000008b0c8b723e */ /* 0x000fe200000000ff */
[----:B------:R-:W-:Y:S01]  /*12d40*/  VIADD R12, R72, 0xfffffffe ;  /* 0xfffffffe480c7836 */ /* 0x000fe20000000000 */
[-C--:B------:R-:W-:Y:S01]  /*12d50*/  MOV R72, R87.reuse ;  /* 0x0000005700487202 */ /* 0x080fe20000000f00 */
[----:B------:R-:W-:Y:S01]  /*12d60*/  FADD.FTZ R34, R144, R9 ;  /* 0x0000000990227221 */ /* 0x000fe20000010000 */
[----:B------:R-:W-:Y:S01]  /*12d70*/  F2FP.F16.F32.PACK_AB R144, R49, R144 ;  /* 0x000000903190723e */ /* 0x000fe200000000ff */
[----:B------:R-:W0:Y:S01]  /*12d80*/  MUFU.EX2 R143, R143 ;  /* 0x0000008f008f7308 */ /* 0x000e220000000800 */
[----:B-1----:R-:W-:Y:S01]  /*12d90*/  FADD.FTZ R7, R141, R32 ;  /* 0x000000208d077221 */ /* 0x002fe20000010000 */
[----:B------:R-:W-:Y:S01]  /*12da0*/  FADD.FTZ R9, R49, R34 ;  /* 0x0000002231097221 */ /* 0x000fe20000010000 */
[----:B------:R-:W-:Y:S01]  /*12db0*/  ISETP.GE.AND P1, PT, R12, R182, PT ;  /* 0x000000b60c00720c */ /* 0x000fe20003f26270 */
[----:B------:R-:W-:Y:S01]  /*12dc0*/  IMAD.MOV.U32 R49, RZ, RZ, R87 ;  /* 0x000000ffff317224 */ /* 0x000fe200078e0057 */
[----:B------:R-:W-:Y:S01]  /*12dd0*/  MOV R45, R87 ;  /* 0x00000057002d7202 */ /* 0x000fe20000000f00 */
[----:B------:R-:W-:Y:S01]  /*12de0*/  FADD.FTZ R36, R146, R9 ;  /* 0x0000000992247221 */ /* 0x000fe20000010000 */
[C---:B------:R-:W-:Y:S01]  /*12df0*/  F2FP.F16.F32.PACK_AB R146, R83.reuse, R146 ;  /* 0x000000925392723e */ /* 0x040fe200000000ff */
[----:B------:R-:W1:Y:S01]  /*12e00*/  MUFU.EX2 R24, R24 ;  /* 0x0000001800187308 */ /* 0x000e620000000800 */
[C---:B--2---:R-:W-:Y:S01]  /*12e10*/  FADD.FTZ R32, R14.reuse, R7 ;  /* 0x000000070e207221 */ /* 0x044fe20000010000 */
[----:B------:R-:W-:Y:S01]  /*12e20*/  FADD.FTZ R9, R83, R36 ;  /* 0x0000002453097221 */ /* 0x000fe20000010000 */
[----:B------:R-:W-:Y:S01]  /*12e30*/  F2FP.F16.F32.PACK_AB R141, R14, R141 ;  /* 0x0000008d0e8d723e */ /* 0x000fe200000000ff */
[----:B------:R-:W-:-:S04]  /*12e40*/  IMAD.MOV.U32 R83, RZ, RZ, R87 ;  /* 0x000000ffff537224 */ /* 0x000fc800078e0057 */
[----:B------:R-:W2:Y:S01]  /*12e50*/  MUFU.EX2 R145, R145 ;  /* 0x0000009100917308 */ /* 0x000ea20000000800 */
[----:B0-----:R-:W-:-:S07]  /*12e60*/  FADD.FTZ R7, R143, R32 ;  /* 0x000000208f077221 */ /* 0x001fce0000010000 */
[----:B------:R-:W0:Y:S01]  /*12e70*/  MUFU.EX2 R26, R26 ;  /* 0x0000001a001a7308 */ /* 0x000e220000000800 */
[C---:B-1----:R-:W-:Y:S01]  /*12e80*/  FADD.FTZ R34, R24.reuse, R7 ;  /* 0x0000000718227221 */ /* 0x042fe20000010000 */
[----:B------:R-:W-:Y:S02]  /*12e90*/  F2FP.F16.F32.PACK_AB R143, R24, R143 ;  /* 0x0000008f188f723e */ /* 0x000fe400000000ff */
[----:B------:R-:W-:-:S04]  /*12ea0*/  MOV R24, R87 ;  /* 0x0000005700187202 */ /* 0x000fc80000000f00 */
[----:B------:R-:W1:Y:S01]  /*12eb0*/  MUFU.EX2 R147, R147 ;  /* 0x0000009300937308 */ /* 0x000e620000000800 */
[----:B--2---:R-:W-:Y:S01]  /*12ec0*/  FADD.FTZ R7, R145, R34 ;  /* 0x0000002291077221 */ /* 0x004fe20000010000 */
[----:B------:R-:W-:Y:S01]  /*12ed0*/  FADD.FTZ R34, R148, R9 ;  /* 0x0000000994227221 */ /* 0x000fe20000010000 */
[----:B------:R-:W-:-:S03]  /*12ee0*/  F2FP.F16.F32.PACK_AB R148, R57, R148 ;  /* 0x000000943994723e */ /* 0x000fc600000000ff */
[----:B------:R-:W-:Y:S01]  /*12ef0*/  FADD.FTZ R9, R57, R34 ;  /* 0x0000002239097221 */ /* 0x000fe20000010000 */
[----:B------:R-:W-:Y:S01]  /*12f00*/  MOV R57, R87 ;  /* 0x0000005700397202 */ /* 0x000fe20000000f00 */
[----:B------:R-:W2:Y:S01]  /*12f10*/  MUFU.EX2 R28, R28 ;  /* 0x0000001c001c7308 */ /* 0x000ea20000000800 */
[----:B0-----:R-:W-:Y:S01]  /*12f20*/  FADD.FTZ R20, R26, R7 ;  /* 0x000000071a147221 */ /* 0x001fe20000010000 */
[----:B------:R-:W-:Y:S01]  /*12f30*/  FADD.FTZ R36, R150, R9 ;  /* 0x0000000996247221 */ /* 0x000fe20000010000 */
[----:B------:R-:W-:Y:S01]  /*12f40*/  F2FP.F16.F32.PACK_AB R145, R26, R145 ;  /* 0x000000911a91723e */ /* 0x000fe200000000ff */
[----:B------:R-:W-:-:S04]  /*12f50*/  IMAD.MOV.U32 R26, RZ, RZ, R87 ;  /* 0x000000ffff1a7224 */ /* 0x000fc800078e0057 */
[----:B------:R-:W0:Y:S01]  /*12f60*/  MUFU.EX2 R149, R149 ;  /* 0x0000009500957308 */ /* 0x000e220000000800 */
[----:B-1----:R-:W-:-:S07]  /*12f70*/  FADD.FTZ R7, R147, R20 ;  /* 0x0000001493077221 */ /* 0x002fce0000010000 */
[----:B------:R-:W1:Y:S01]  /*12f80*/  MUFU.EX2 R85, R85 ;  /* 0x0000005500557308 */ /* 0x000e620000000800 */
[C---:B--2---:R-:W-:Y:S01]  /*12f90*/  FADD.FTZ R34, R28.reuse, R7 ;  /* 0x000000071c227221 */ /* 0x044fe20000010000 */
[----:B------:R-:W-:Y:S01]  /*12fa0*/  F2FP.F16.F32.PACK_AB R147, R28, R147 ;  /* 0x000000931c93723e */ /* 0x000fe200000000ff */
[----:B------:R-:W-:-:S05]  /*12fb0*/  IMAD.MOV.U32 R28, RZ, RZ, R87 ;  /* 0x000000ffff1c7224 */ /* 0x000fca00078e0057 */
[----:B------:R2:W3:Y:S01]  /*12fc0*/  MUFU.EX2 R30, R59 ;  /* 0x0000003b001e7308 */ /* 0x0004e20000000800 */
[----:B0-----:R-:W-:-:S07]  /*12fd0*/  FADD.FTZ R7, R149, R34 ;  /* 0x0000002295077221 */ /* 0x001fce0000010000 */
[----:B------:R-:W0:Y:S01]  /*12fe0*/  MUFU.EX2 R152, R152 ;  /* 0x0000009800987308 */ /* 0x000e220000000800 */
[C---:B-1----:R-:W-:Y:S01]  /*12ff0*/  FADD.FTZ R9, R85.reuse, R36 ;  /* 0x0000002455097221 */ /* 0x042fe20000010000 */
[----:B------:R-:W-:Y:S01]  /*13000*/  F2FP.F16.F32.PACK_AB R150, R85, R150 ;  /* 0x000000965596723e */ /* 0x000fe200000000ff */
[--C-:B------:R-:W-:Y:S02]  /*13010*/  IMAD.MOV.U32 R85, RZ, RZ, R87.reuse ;  /* 0x000000ffff557224 */ /* 0x100fe400078e0057 */
[----:B--2---:R-:W-:-:S03]  /*13020*/  IMAD.MOV.U32 R59, RZ, RZ, R87 ;  /* 0x000000ffff3b7224 */ /* 0x004fc600078e0057 */
[----:B------:R-:W1:Y:S01]  /*13030*/  MUFU.EX2 R75, R75 ;  /* 0x0000004b004b7308 */ /* 0x000e620000000800 */
[C---:B---3--:R-:W-:Y:S01]  /*13040*/  FADD.FTZ R34, R30.reuse, R7 ;  /* 0x000000071e227221 */ /* 0x048fe20000010000 */
[----:B------:R-:W-:Y:S02]  /*13050*/  F2FP.F16.F32.PACK_AB R149, R30, R149 ;  /* 0x000000951e95723e */ /* 0x000fe400000000ff */
[----:B------:R-:W-:-:S04]  /*13060*/  MOV R30, R87 ;  /* 0x00000057001e7202 */ /* 0x000fc80000000f00 */
[----:B------:R-:W2:Y:S01]  /*13070*/  MUFU.EX2 R65, R65 ;  /* 0x0000004100417308 */ /* 0x000ea20000000800 */
[----:B0-----:R-:W-:-:S07]  /*13080*/  FADD.FTZ R36, R152, R9 ;  /* 0x0000000998247221 */ /* 0x001fce0000010000 */
[----:B------:R0:W3:Y:S01]  /*13090*/  MUFU.EX2 R32, R77 ;  /* 0x0000004d00207308 */ /* 0x0000e20000000800 */
[----:B-1----:R-:W-:-:S07]  /*130a0*/  FADD.FTZ R7, R75, R34 ;  /* 0x000000224b077221 */ /* 0x002fce0000010000 */
[----:B------:R-:W1:Y:S01]  /*130b0*/  MUFU.EX2 R154, R154 ;  /* 0x0000009a009a7308 */ /* 0x000e620000000800 */
[C---:B--2---:R-:W-:Y:S01]  /*130c0*/  FADD.FTZ R9, R65.reuse, R36 ;  /* 0x0000002441097221 */ /* 0x044fe20000010000 */
[----:B------:R-:W-:Y:S01]  /*130d0*/  F2FP.F16.F32.PACK_AB R152, R65, R152 ;  /* 0x000000984198723e */ /* 0x000fe200000000ff */
[--C-:B0-----:R-:W-:Y:S02]  /*130e0*/  IMAD.MOV.U32 R77, RZ, RZ, R87.reuse ;  /* 0x000000ffff4d7224 */ /* 0x101fe400078e0057 */
[----:B------:R-:W-:-:S03]  /*130f0*/  IMAD.MOV.U32 R65, RZ, RZ, R87 ;  /* 0x000000ffff417224 */ /* 0x000fc600078e0057 */
[----:B------:R-:W0:Y:S01]  /*13100*/  MUFU.EX2 R81, R81 ;  /* 0x0000005100517308 */ /* 0x000e220000000800 */
[C---:B---3--:R-:W-:Y:S01]  /*13110*/  FADD.FTZ R36, R32.reuse, R7 ;  /* 0x0000000720247221 */ /* 0x048fe20000010000 */
[----:B------:R-:W-:Y:S01]  /*13120*/  F2FP.F16.F32.PACK_AB R151, R32, R75 ;  /* 0x0000004b2097723e */ /* 0x000fe200000000ff */
[----:B------:R-:W-:Y:S01]  /*13130*/  IMAD.MOV.U32 R32, RZ, RZ, R87 ;  /* 0x000000ffff207224 */ /* 0x000fe200078e0057 */
[----:B------:R-:W-:-:S04]  /*13140*/  MOV R75, R87 ;  /* 0x00000057004b7202 */ /* 0x000fc80000000f00 */
[----:B------:R2:W3:Y:S01]  /*13150*/  MUFU.EX2 R20, R67 ;  /* 0x0000004300147308 */ /* 0x0004e20000000800 */
[----:B-1----:R-:W-:-:S07]  /*13160*/  FADD.FTZ R38, R154, R9 ;  /* 0x000000099a267221 */ /* 0x002fce0000010000 */
[----:B------:R-:W1:Y:S01]  /*13170*/  MUFU.EX2 R79, R79 ;  /* 0x0000004f004f7308 */ /* 0x000e620000000800 */
[----:B0-----:R-:W-:Y:S01]  /*13180*/  FADD.FTZ R9, R81, R36 ;  /* 0x0000002451097221 */ /* 0x001fe20000010000 */
[----:B--2---:R-:W-:Y:S01]  /*13190*/  IMAD.MOV.U32 R67, RZ, RZ, R87 ;  /* 0x000000ffff437224 */ /* 0x004fe200078e0057 */
[----:B------:R-:W-:-:S05]  /*131a0*/  MOV R36, R87 ;  /* 0x0000005700247202 */ /* 0x000fca0000000f00 */
[----:B------:R-:W0:Y:S01]  /*131b0*/  MUFU.EX2 R69, R69 ;  /* 0x0000004500457308 */ /* 0x000e220000000800 */
[C---:B---3--:R-:W-:Y:S01]  /*131c0*/  FADD.FTZ R4, R20.reuse, R9 ;  /* 0x0000000914047221 */ /* 0x048fe20000010000 */
[----:B------:R-:W-:Y:S02]  /*131d0*/  F2FP.F16.F32.PACK_AB R153, R20, R81 ;  /* 0x000000511499723e */ /* 0x000fe400000000ff */
[----:B------:R-:W-:-:S04]  /*131e0*/  MOV R81, R87 ;  /* 0x0000005700517202 */ /* 0x000fc80000000f00 */
[----:B------:R2:W3:Y:S01]  /*131f0*/  MUFU.EX2 R34, R71 ;  /* 0x0000004700227308 */ /* 0x0004e20000000800 */
[----:B-1----:R-:W-:Y:S01]  /*13200*/  FADD.FTZ R9, R79, R4 ;  /* 0x000000044f097221 */ /* 0x002fe20000010000 */
[----:B------:R-:W-:Y:S02]  /*13210*/  IMAD.MOV.U32 R4, RZ, RZ, 0x3f800000 ;  /* 0x3f800000ff047424 */ /* 0x000fe400078e00ff */
[C---:B0-----:R-:W-:Y:S01]  /*13220*/  FADD.FTZ R7, R69.reuse, R38 ;  /* 0x0000002645077221 */ /* 0x041fe20000010000 */
[----:B------:R-:W-:Y:S01]  /*13230*/  F2FP.F16.F32.PACK_AB R154, R69, R154 ;  /* 0x0000009a459a723e */ /* 0x000fe200000000ff */
[--C-:B--2---:R-:W-:Y:S01]  /*13240*/  IMAD.MOV.U32 R71, RZ, RZ, R87.reuse ;  /* 0x000000ffff477224 */ /* 0x104fe200078e0057 */
[----:B------:R-:W-:Y:S01]  /*13250*/  MOV R69, R87 ;  /* 0x0000005700457202 */ /* 0x000fe20000000f00 */
[----:B------:R-:W-:Y:S02]  /*13260*/  IMAD.MOV.U32 R38, RZ, RZ, R87 ;  /* 0x000000ffff267224 */ /* 0x000fe400078e0057 */
[C---:B---3--:R-:W-:Y:S01]  /*13270*/  FADD.FTZ R6, R34.reuse, R9 ;  /* 0x0000000922067221 */ /* 0x048fe20000010000 */
[----:B------:R-:W-:Y:S01]  /*13280*/  F2FP.F16.F32.PACK_AB R155, R34, R79 ;  /* 0x0000004f229b723e */ /* 0x000fe200000000ff */
[--C-:B------:R-:W-:Y:S01]  /*13290*/  IMAD.MOV.U32 R79, RZ, RZ, R87.reuse ;  /* 0x000000ffff4f7224 */ /* 0x100fe200078e0057 */
[----:B------:R-:W-:Y:S01]  /*132a0*/  MOV R9, 0x3f800000 ;  /* 0x3f80000000097802 */ /* 0x000fe20000000f00 */
[----:B------:R-:W-:Y:S01]  /*132b0*/  IMAD.MOV.U32 R34, RZ, RZ, R87 ;  /* 0x000000ffff227224 */ /* 0x000fe200078e0057 */
[----:B------:R-:W-:Y:S06]  /*132c0*/  @!P1 BRA `(.L_x_626) ;  /* 0x0000002000c89947 */ /* 0x000fec0003800000 */
[----:B------:R-:W-:Y:S01]  /*132d0*/  IMAD.MOV.U32 R13, RZ, RZ, R3 ;  /* 0x000000ffff0d7224 */ /* 0x000fe200078e0003 */
[----:B------:R-:W-:Y:S01]  /*132e0*/  MOV R10, R181 ;  /* 0x000000b5000a7202 */ /* 0x000fe20000000f00 */
[----:B------:R-:W-:Y:S01]  /*132f0*/  IMAD.MOV.U32 R14, RZ, RZ, R5 ;  /* 0x000000ffff0e7224 */ /* 0x000fe200078e0005 */
[----:B------:R-:W-:Y:S01]  /*13300*/  CS2R R86, SRZ ;  /* 0x0000000000567805 */ /* 0x000fe2000001ff00 */
[----:B------:R-:W-:Y:S01]  /*13310*/  IMAD.MOV.U32 R11, RZ, RZ, R174 ;  /* 0x000000ffff0b7224 */ /* 0x000fe200078e00ae */
        /* <DEDUP_REMOVED lines=31> */
[----:B------:R-:W-:-:S07]  /*13510*/  CS2R R24, SRZ ;  /* 0x0000000000187805 */ /* 0x000fce000001ff00 */
.L_x_639:
[----:B------:R-:W-:-:S04]  /*13520*/  ISETP.NE.AND P1, PT, R11, 0x1, PT ;  /* 0x000000010b00780c */ /* 0x000fc80003f25270 */
[----:B------:R-:W-:-:S04]  /*13530*/  SEL R181, RZ, 0x1, P1 ;  /* 0x00000001ffb57807 */ /* 0x000fc80000800000 */
[----:B------:R-:W-:Y:S01]  /*13540*/  LOP3.LUT R181, R10, R181, RZ, 0x3c, !PT ;  /* 0x000000b50ab57212 */ /* 0x000fe200078e3cff */
[----:B------:R-:W-:Y:S06]  /*13550*/  @!P0 BRA `(.L_x_627) ;  /* 0x0000000000048947 */ /* 0x000fec0003800000 */
[----:B------:R-:W-:Y:S01]  /*13560*/  BPT.TRAP 0x1 ;  /* 0x000000040000795c */ /* 0x000fe20000300000 */
.L_x_627:
[----:B------:R-:W-:Y:S02]  /*13570*/  IADD3 R174, R11, 0x1, RZ ;  /* 0x000000010bae7810 */ /* 0x000fe40007ffe0ff */
[----:B------:R-:W-:Y:S02]  /*13580*/  SHF.L.U32 R0, R181, 0x1f, RZ ;  /* 0x0000001fb5007819 */ /* 0x000fe400000006ff */
[----:B------:R-:W-:-:S04]  /*13590*/  ISETP.NE.AND P1, PT, R174, 0x2, PT ;  /* 0x00000002ae00780c */ /* 0x000fc80003f25270 */
[----:B------:R-:W-:-:S05]  /*135a0*/  SEL R174, R174, RZ, P1 ;  /* 0x000000ffaeae7207 */ /* 0x000fca0000800000 */
[----:B------:R-:W-:-:S04]  /*135b0*/  IMAD R15, R174, 0x8, R2 ;  /* 0x00000008ae0f7824 */ /* 0x000fc800078e0202 */
[----:B------:R0:W1:Y:S01]  /*135c0*/  SYNCS.PHASECHK.TRANS64.TRYWAIT P1, [R15+URZ+0x2a830], R0 ;  /* 0x02a830000f0075a7 */ /* 0x000062000802017f */
[----:B------:R-:W-:Y:S05]  /*135d0*/  @!P0 BRA `(.L_x_628) ;  /* 0x0000000000048947 */ /* 0x000fea0003800000 */
[----:B------:R-:W-:Y:S01]  /*135e0*/  BPT.TRAP 0x1 ;  /* 0x000000040000795c */ /* 0x000fe20000300000 */
.L_x_628:
[----:B------:R-:W-:Y:S01]  /*135f0*/  IMAD R94, R174, 0x900, R8 ;  /* 0x00000900ae5e7824 */ /* 0x000fe200078e0208 */
[----:B------:R-:W-:Y:S03]  /*13600*/  BSSY B1, `(.L_x_629) ;  /* 0x0000006000017945 */ /* 0x000fe60003800000 */
[C---:B------:R-:W-:Y:S01]  /*13610*/  VIADD R92, R94.reuse, 0x2 ;  /* 0x000000025e5c7836 */ /* 0x040fe20000000000 */
[----:B------:R-:W-:Y:S01]  /*13620*/  IADD3 R91, R94, 0x4, RZ ;  /* 0x000000045e5b7810 */ /* 0x000fe20007ffe0ff */
[----:B-1----:R-:W-:Y:S06]  /*13630*/  @P1 BRA `(.L_x_630) ;  /* 0x0000000000081947 */ /* 0x002fec0003800000 */
[----:B------:R-:W1:Y:S02]  /*13640*/  SYNCS.PHASECHK.TRANS64.TRYWAIT P1, [R15+URZ+0x2a830], R0 ;  /* 0x02a830000f0075a7 */ /* 0x000e64000802017f */
[----:B-1----:R-:W-:Y:S05]  /*13650*/  @!P1 BRA `(.L_x_631) ;  /* 0x000000d800809947 */ /* 0x002fea0003800000 */
.L_x_630:
[----:B------:R-:W-:Y:S05]  /*13660*/  BSYNC B1 ;  /* 0x0000000000017941 */ /* 0x000fea0003800000 */
.L_x_629:
[----:B------:R-:W2:Y:S04]  /*13670*/  LDL.64 R96, [R1+0x30] ;  /* 0x0000300001607983 */ /* 0x000ea80000100a00 */
[----:B------:R3:W-:Y:S04]  /*13680*/  STL.64 [R1+0x88], R10 ;  /* 0x0000880a01007387 */ /* 0x0007e80000100a00 */
[----:B---3--:R-:W3:Y:S01]  /*13690*/  LDL.64 R10, [R1+0x28] ;  /* 0x00002800010a7983 */ /* 0x008ee20000100a00 */
[----:B------:R-:W-:Y:S01]  /*136a0*/  IMAD.MOV.U32 R88, RZ, RZ, R94 ;  /* 0x000000ffff587224 */ /* 0x000fe200078e005e */
[----:B------:R-:W-:Y:S01]  /*136b0*/  IADD3 R90, R94, 0x6, RZ ;  /* 0x000000065e5a7810 */ /* 0x000fe20007ffe0ff */
[----:B------:R-:W-:Y:S01]  /*136c0*/  IMAD.MOV.U32 R89, RZ, RZ, 0x40000040 ;  /* 0x40000040ff597424 */ /* 0x000fe200078e00ff */
[----:B------:R-:W-:Y:S01]  /*136d0*/  MOV R193, UR38 ;  /* 0x0000002600c17c02 */ /* 0x000fe20008000f00 */
[----:B------:R-:W-:Y:S01]  /*136e0*/  IMAD.MOV.U32 R93, RZ, RZ, 0x40000040 ;  /* 0x40000040ff5d7424 */ /* 0x000fe200078e00ff */
[----:B------:R-:W-:Y:S01]  /*136f0*/  R2UR UR46, R88 ;  /* 0x00000000582e72ca */ /* 0x000fe200000e0000 */
[----:B------:R-:W-:Y:S01]  /*13700*/  IMAD.MOV.U32 R88, RZ, RZ, R92 ;  /* 0x000000ffff587224 */ /* 0x000fe200078e005c */
[----:B------:R-:W-:Y:S01]  /*13710*/  MOV R5, UR58 ;  /* 0x0000003a00057c02 */ /* 0x000fe20008000f00 */
[----:B------:R4:W-:Y:S01]  /*13720*/  STL.64 [R1+0x80], R6 ;  /* 0x0000800601007387 */ /* 0x0009e20000100a00 */
[----:B------:R-:W-:Y:S01]  /*13730*/  R2UR UR58, R90 ;  /* 0x000000005a3a72ca */ /* 0x000fe200000e0000 */
[----:B------:R-:W-:Y:S01]  /*13740*/  VIADD R90, R94, 0x302 ;  /* 0x000003025e5a7836 */ /* 0x000fe20000000000 */
[----:B------:R-:W-:Y:S01]  /*13750*/  R2UR UR42, R88 ;  /* 0x00000000582a72ca */ /* 0x000fe200000e0000 */
[----:B------:R-:W-:Y:S01]  /*13760*/  IMAD.MOV.U32 R88, RZ, RZ, R91 ;  /* 0x000000ffff587224 */ /* 0x000fe200078e005b */
[----:B------:R-:W-:Y:S01]  /*13770*/  IADD3 R92, R94, 0x304, RZ ;  /* 0x000003045e5c7810 */ /* 0x000fe20007ffe0ff */
[----:B------:R-:W-:Y:S01]  /*13780*/  IMAD.MOV.U32 R91, RZ, RZ, 0x40000040 ;  /* 0x40000040ff5b7424 */ /* 0x000fe200078e00ff */
[----:B------:R-:W-:Y:S01]  /*13790*/  R2UR UR30, R90 ;  /* 0x000000005a1e72ca */ /* 0x000fe200000e0000 */
[-C--:B------:R-:W-:Y:S01]  /*137a0*/  FMUL.FTZ R26, R26, R4.reuse ;  /* 0x000000041a1a7220 */ /* 0x080fe20000410000 */
[----:B------:R-:W-:Y:S01]  /*137b0*/  R2UR UR38, R88 ;  /* 0x00000000582672ca */ /* 0x000fe200000e0000 */
[-C--:B------:R-:W-:Y:S01]  /*137c0*/  FMUL.FTZ R27, R27, R4.reuse ;  /* 0x000000041b1b7220 */ /* 0x080fe20000410000 */
[C---:B------:R-:W-:Y:S01]  /*137d0*/  IADD3 R88, R94.reuse, 0x300, RZ ;  /* 0x000003005e587810 */ /* 0x040fe20007ffe0ff */
[----:B----4-:R-:W4:Y:S01]  /*137e0*/  LDL.64 R6, [R1+0x18] ;  /* 0x0000180001067983 */ /* 0x010f220000100a00 */
[----:B------:R-:W-:Y:S01]  /*137f0*/  IADD3 R90, R94, 0x600, RZ ;  /* 0x000006005e5a7810 */ /* 0x000fe20007ffe0ff */
[-C--:B------:R-:W-:Y:S01]  /*13800*/  FMUL.FTZ R30, R30, R4.reuse ;  /* 0x000000041e1e7220 */ /* 0x080fe20000410000 */
[----:B------:R-:W-:Y:S01]  /*13810*/  R2UR UR34, R88 ;  /* 0x00000000582272ca */ /* 0x000fe200000e0000 */
[----:B------:R-:W-:Y:S01]  /*13820*/  VIADD R88, R94, 0x306 ;  /* 0x000003065e587836 */ /* 0x000fe20000000000 */
[----:B------:R-:W-:Y:S01]  /*13830*/  MOV R198, UR45 ;  /* 0x0000002d00c67c02 */ /* 0x000fe20008000f00 */
[-C--:B------:R-:W-:Y:S01]  /*13840*/  FMUL.FTZ R31, R31, R4.reuse ;  /* 0x000000041f1f7220 */ /* 0x080fe20000410000 */
[----:B01----:R-:W-:Y:S01]  /*13850*/  MOV R0, UR44 ;  /* 0x0000002c00007c02 */ /* 0x003fe20008000f00 */
[-C--:B------:R-:W-:Y:S01]  /*13860*/  FMUL.FTZ R34, R34, R4.reuse ;  /* 0x0000000422227220 */ /* 0x080fe20000410000 */
[----:B------:R-:W-:Y:S01]  /*13870*/  R2UR UR47, R89 ;  /* 0x00000000592f72ca */ /* 0x000fe200000e0000 */
[-C--:B------:R-:W-:Y:S01]  /*13880*/  FMUL.FTZ R35, R35, R4.reuse ;  /* 0x0000000423237220 */ /* 0x080fe20000410000 */
[----:B------:R-:W-:Y:S01]  /*13890*/  R2UR UR26, R92 ;  /* 0x000000005c1a72ca */ /* 0x000fe200000e0000 */
[----:B------:R-:W-:Y:S01]  /*138a0*/  VIADD R92, R94, 0x602 ;  /* 0x000006025e5c7836 */ /* 0x000fe20000000000 */
[----:B------:R-:W-:Y:S01]  /*138b0*/  R2UR UR22, R88 ;  /* 0x00000000581672ca */ /* 0x000fe200000e0000 */
[----:B------:R-:W-:Y:S01]  /*138c0*/  VIADD R88, R94, 0x604 ;  /* 0x000006045e587836 */ /* 0x000fe20000000000 */
[----:B------:R-:W-:Y:S01]  /*138d0*/  R2UR UR18, R90 ;  /* 0x000000005a1272ca */ /* 0x000fe200000e0000 */
[-C--:B------:R-:W-:Y:S01]  /*138e0*/  FMUL.FTZ R38, R38, R4.reuse ;  /* 0x0000000426267220 */ /* 0x080fe20000410000 */
[----:B------:R-:W-:Y:S01]  /*138f0*/  IADD3 R90, R94, 0x606, RZ ;  /* 0x000006065e5a7810 */ /* 0x000fe20007ffe0ff */
[-C--:B------:R-:W-:Y:S01]  /*13900*/  FMUL.FTZ R39, R39, R4.reuse ;  /* 0x0000000427277220 */ /* 0x080fe20000410000 */
[----:B------:R-:W-:Y:S01]  /*13910*/  MOV R3, UR59 ;  /* 0x0000003b00037c02 */ /* 0x000fe20008000f00 */
[-C--:B------:R-:W-:Y:S01]  /*13920*/  FMUL.FTZ R42, R42, R4.reuse ;  /* 0x000000042a2a7220 */ /* 0x080fe20000410000 */
[----:B------:R-:W-:Y:S01]  /*13930*/  R2UR UR43, R89 ;  /* 0x00000000592b72ca */ /* 0x000fe200000e0000 */
        /* <DEDUP_REMOVED lines=27> */
[----:B------:R-:W-:Y:S01]  /*13af0*/  MOV R196, UR41 ;  /* 0x0000002900c47c02 */ /* 0x000fe20008000f00 */
        /* <DEDUP_REMOVED lines=45> */
[----:B--2---:R-:W-:-:S02]  /*13dd0*/  R2UR UR44, R96 ;  /* 0x00000000602c72ca */ /* 0x004fc400000e0000 */
[----:B------:R-:W-:Y:S02]  /*13de0*/  R2UR UR45, R97 ;  /* 0x00000000612d72ca */ /* 0x000fe400000e0000 */
[----:B------:R-:W-:-:S11]  /*13df0*/  WARPGROUP.ARRIVE ;  /* 0x00000000000079c5 */ /* 0x000fd60000000000 */
[----:B------:R-:W-:Y:S01]  /*13e00*/  HGMMA.64x96x16.F32 R88, gdesc[UR44], RZ, !UPT, gsb0 ;  /* 0x016000002c5879f0 */ /* 0x000fe2000c0008ff */
[----:B---3--:R-:W-:Y:S02]  /*13e10*/  R2UR UR40, R10 ;  /* 0x000000000a2872ca */ /* 0x008fe400000e0000 */
[----:B------:R-:W-:Y:S02]  /*13e20*/  R2UR UR41, R11 ;  /* 0x000000000b2972ca */ /* 0x000fe400000e0000 */
[----:B------:R0:W5:Y:S01]  /*13e30*/  LDL.LU.64 R10, [R1+0x88] ;  /* 0x00008800010a7983 */ /* 0x0001620000300a00 */
[----:B------:R-:W-:Y:S02]  /*13e40*/  WARPGROUP.DEPBAR.LE gsb0, 0x0 ;  /* 0x00008000000079c5 */ /* 0x000fe40000010000 */
[----:B------:R-:W-:-:S08]  /*13e50*/  WARPGROUP.ARRIVE ;  /* 0x00000000000079c5 */ /* 0x000fd00000000000 */
[----:B------:R-:W-:Y:S01]  /*13e60*/  HGMMA.64x96x16.F32 R88, gdesc[UR40], R88, gsb0 ;  /* 0x01600000285879f0 */ /* 0x000fe20008000858 */
[----:B------:R-:W-:Y:S02]  /*13e70*/  R2UR UR41, R196 ;  /* 0x00000000c42972ca */ /* 0x000fe400000e0000 */
[----:B------:R-:W-:Y:S02]  /*13e80*/  R2UR UR40, R197 ;  /* 0x00000000c52872ca */ /* 0x000fe400000e0000 */
[----:B------:R-:W2:Y:S01]  /*13e90*/  LDL.64 R196, [R1+0x20] ;  /* 0x0000200001c47983 */ /* 0x000ea20000100a00 */
[----:B----4-:R-:W-:Y:S02]  /*13ea0*/  R2UR UR56, R6 ;  /* 0x00000000063872ca */ /* 0x010fe400000e0000 */
[----:B------:R-:W-:Y:S01]  /*13eb0*/  R2UR UR57, R7 ;  /* 0x00000000073972ca */ /* 0x000fe200000e0000 */
[----:B------:R-:W-:Y:S02]  /*13ec0*/  WARPGROUP.DEPBAR.LE gsb0, 0x0 ;  /* 0x00008000000079c5 */ /* 0x000fe40000010000 */
[----:B------:R-:W-:Y:S01]  /*13ed0*/  WARPGROUP.ARRIVE ;  /* 0x00000000000079c5 */ /* 0x000fe20000000000 */
[----:B------:R-:W-:Y:S01]  /*13ee0*/  FMUL.FTZ R87, R87, R4 ;  /* 0x0000000457577220 */ /* 0x000fe20000410000 */
[----:B--2---:R-:W-:-:S02]  /*13ef0*/  R2UR UR36, R196 ;  /* 0x00000000c42472ca */ /* 0x004fc400000e0000 */
[----:B------:R-:W-:Y:S02]  /*13f00*/  R2UR UR37, R197 ;  /* 0x00000000c52572ca */ /* 0x000fe400000e0000 */
[----:B------:R-:W2:Y:S11]  /*13f10*/  LDL.64 R196, [R1] ;  /* 0x0000000001c47983 */ /* 0x000eb60000100a00 */
[----:B------:R-:W-:Y:S01]  /*13f20*/  HGMMA.64x96x16.F32 R88, gdesc[UR36], R88, gsb0 ;  /* 0x01600000245879f0 */ /* 0x000fe20008000858 */
[----:B------:R-:W-:-:S02]  /*13f30*/  R2UR UR37, R194 ;  /* 0x00000000c22572ca */ /* 0x000fc400000e0000 */
[----:B------:R-:W-:Y:S02]  /*13f40*/  R2UR UR36, R195 ;  /* 0x00000000c32472ca */ /* 0x000fe400000e0000 */
[----:B------:R-:W3:Y:S04]  /*13f50*/  LDL.64 R194, [R1+0x8] ;  /* 0x0000080001c27983 */ /* 0x000ee80000100a00 */
[----:B------:R0:W5:Y:S01]  /*13f60*/  LDL.LU.64 R6, [R1+0x80] ;  /* 0x0000800001067983 */ /* 0x0001620000300a00 */
[----:B------:R-:W-:Y:S02]  /*13f70*/  WARPGROUP.DEPBAR.LE gsb0, 0x0 ;  /* 0x00008000000079c5 */ /* 0x000fe40000010000 */
[----:B------:R-:W-:-:S06]  /*13f80*/  WARPGROUP.ARRIVE ;  /* 0x00000000000079c5 */ /* 0x000fcc0000000000 */
[----:B------:R-:W-:Y:S01]  /*13f90*/  HGMMA.64x96x16.F32 R88, gdesc[UR56], R88, gsb0 ;  /* 0x01600000385879f0 */ /* 0x000fe20008000858 */
[----:B------:R-:W-:Y:S02]  /*13fa0*/  R2UR UR58, R5 ;  /* 0x00000000053a72ca */ /* 0x000fe400000e0000 */
[----:B------:R-:W4:Y:S01]  /*13fb0*/  LDL.64 R4, [R1+0x10] ;  /* 0x0000100001047983 */ /* 0x000f220000100a00 */
[----:B------:R-:W-:Y:S02]  /*13fc0*/  WARPGROUP.DEPBAR.LE gsb0, 0x0 ;  /* 0x00008000000079c5 */ /* 0x000fe40000010000 */
[----:B------:R-:W-:Y:S01]  /*13fd0*/  WARPGROUP.ARRIVE ;  /* 0x00000000000079c5 */ /* 0x000fe20000000000 */
[----:B---3--:R-:W-:Y:S02]  /*13fe0*/  R2UR UR28, R194 ;  /* 0x00000000c21c72ca */ /* 0x008fe400000e0000 */
[----:B------:R-:W-:Y:S02]  /*13ff0*/  R2UR UR29, R195 ;  /* 0x00000000c31d72ca */ /* 0x000fe400000e0000 */
[----:B----4-:R-:W-:-:S02]  /*14000*/  R2UR UR32, R4 ;  /* 0x00000000042072ca */ /* 0x010fc400000e0000 */
[----:B------:R-:W-:-:S13]  /*14010*/  R2UR UR33, R5 ;  /* 0x00000000052172ca */ /* 0x000fda00000e0000 */
[----:B------:R-:W-:Y:S01]  /*14020*/  HGMMA.64x96x16.F32 R88, gdesc[UR32], R88, gsb0 ;  /* 0x01600000205879f0 */ /* 0x000fe20008000858 */
[----:B--2---:R-:W-:Y:S02]  /*14030*/  R2UR UR24, R196 ;  /* 0x00000000c41872ca */ /* 0x004fe400000e0000 */
[----:B------:R-:W-:Y:S01]  /*14040*/  R2UR UR25, R197 ;  /* 0x00000000c51972ca */ /* 0x000fe200000e0000 */
[----:B------:R-:W-:Y:S02]  /*14050*/  WARPGROUP.DEPBAR.LE gsb0, 0x0 ;  /* 0x00008000000079c5 */ /* 0x000fe40000010000 */
[----:B------:R-:W-:-:S06]  /*14060*/  WARPGROUP.ARRIVE ;  /* 0x00000000000079c5 */ /* 0x000fcc0000000000 */
[----:B------:R-:W-:Y:S03]  /*14070*/  HGMMA.64x96x16.F32 R88, gdesc[UR28], R88, gsb0 ;  /* 0x016000001c5879f0 */ /* 0x000fe60008000858 */
[----:B------:R-:W-:Y:S02]  /*14080*/  WARPGROUP.DEPBAR.LE gsb0, 0x0 ;  /* 0x00008000000079c5 */ /* 0x000fe40000010000 */
[----:B------:R-:W-:-:S06]  /*14090*/  WARPGROUP.ARRIVE ;  /* 0x00000000000079c5 */ /* 0x000fcc0000000000 */
[----:B------:R-:W-:Y:S01]  /*140a0*/  HGMMA.64x96x16.F32 R88, gdesc[UR24], R88, gsb0 ;  /* 0x01600000185879f0 */ /* 0x000fe20008000858 */
[----:B------:R-:W-:Y:S01]  /*140b0*/  UMOV UR20, UR52 ;  /* 0x0000003400147c82 */ /* 0x000fe20008000000 */
[----:B------:R-:W-:Y:S01]  /*140c0*/  UMOV UR21, UR53 ;  /* 0x0000003500157c82 */ /* 0x000fe20008000000 */
[----:B------:R-:W-:Y:S02]  /*140d0*/  WARPGROUP.DEPBAR.LE gsb0, 0x0 ;  /* 0x00008000000079c5 */ /* 0x000fe40000010000 */
[----:B------:R-:W-:-:S06]  /*140e0*/  WARPGROUP.ARRIVE ;  /* 0x00000000000079c5 */ /* 0x000fcc0000000000 */
[----:B------:R-:W-:Y:S01]  /*140f0*/  HGMMA.64x96x16.F32 R88, gdesc[UR20], R88, gsb0 ;  /* 0x01600000145879f0 */ /* 0x000fe20008000858 */
[----:B------:R-:W-:Y:S01]  /*14100*/  UMOV UR16, UR48 ;  /* 0x0000003000107c82 */ /* 0x000fe20008000000 */
[----:B------:R-:W-:Y:S01]  /*14110*/  UMOV UR17, UR49 ;  /* 0x0000003100117c82 */ /* 0x000fe20008000000 */
[----:B------:R-:W-:Y:S02]  /*14120*/  R2UR UR45, R198 ;  /* 0x00000000c62d72ca */ /* 0x000fe400000e0000 */
[----:B------:R-:W-:Y:S01]  /*14130*/  R2UR UR44, R0 ;  /* 0x00000000002c72ca */ /* 0x000fe200000e0000 */
[----:B------:R-:W-:Y:S02]  /*14140*/  WARPGROUP.DEPBAR.LE gsb0, 0x0 ;  /* 0x00008000000079c5 */ /* 0x000fe40000010000 */
[----:B------:R-:W-:-:S06]  /*14150*/  WARPGROUP.ARRIVE ;  /* 0x00000000000079c5 */ /* 0x000fcc0000000000 */
[----:B------:R-:W-:Y:S04]  /*14160*/  HGMMA.64x96x16.F32 R88, gdesc[UR16], R88, gsb0 ;  /* 0x01600000105879f0 */ /* 0x000fe80008000858 */
[----:B------:R-:W-:Y:S01]  /*14170*/  UMOV UR12, UR44 ;  /* 0x0000002c000c7c82 */ /* 0x000fe20008000000 */
[----:B------:R-:W-:Y:S01]  /*14180*/  UMOV UR13, UR45 ;  /* 0x0000002d000d7c82 */ /* 0x000fe20008000000 */
        /* <DEDUP_REMOVED lines=10> */
[----:B------:R-:W-:Y:S01]  /*14230*/  R2UR UR38, R193 ;  /* 0x00000000c12672ca */ /* 0x000fe200000e0000 */
[----:B------:R-:W-:Y:S02]  /*14240*/  WARPGROUP.DEPBAR.LE gsb0, 0x0 ;  /* 0x00008000000079c5 */ /* 0x000fe40000010000 */
[----:B------:R-:W-:-:S06]  /*14250*/  WARPGROUP.ARRIVE ;  /* 0x00000000000079c5 */ /* 0x000fcc0000000000 */
[----:B------:R-:W-:Y:S01]  /*14260*/  HGMMA.64x96x16.F32 R88, gdesc[UR8], R88, gsb0 ;  /* 0x01600000085879f0 */ /* 0x000fe20008000858 */
[----:B------:R-:W-:Y:S02]  /*14270*/  R2UR UR59, R3 ;  /* 0x00000000033b72ca */ /* 0x000fe400000e0000 */
[----:B------:R-:W-:Y:S02]  /*14280*/  R2UR UR57, R20 ;  /* 0x00000000143972ca */ /* 0x000fe400000e0000 */
[----:B------:R-:W-:Y:S01]  /*14290*/  R2UR UR56, R21 ;  /* 0x00000000153872ca */ /* 0x000fe200000e0000 */
[----:B------:R-:W-:Y:S02]  /*142a0*/  WARPGROUP.DEPBAR.LE gsb0, 0x0 ;  /* 0x00008000000079c5 */ /* 0x000fe40000010000 */
[----:B0-----:R-:W-:-:S12]  /*142b0*/  @!P0 BRA `(.L_x_632) ;  /* 0x0000000000048947 */ /* 0x001fd80003800000 */
[----:B------:R-:W-:Y:S01]  /*142c0*/  BPT.TRAP 0x1 ;  /* 0x000000040000795c */ /* 0x000fe20000300000 */
.L_x_632:
[----:B-----5:R-:W-:Y:S01]  /*142d0*/  SHF.L.U32 R0, R10, 0x1f, RZ ;  /* 0x0000001f0a007819 */ /* 0x020fe200000006ff */
[----:B------:R-:W-:-:S04]  /*142e0*/  IMAD R20, R11, 0x8, R2 ;  /* 0x000000080b147824 */ /* 0x000fc800078e0202 */
[----:B------:R0:W1:Y:S01]  /*142f0*/  SYNCS.PHASECHK.TRANS64.TRYWAIT P1, [R20+URZ+0x2a850], R0 ;  /* 0x02a85000140075a7 */ /* 0x000062000802017f */
[----:B------:R-:W-:Y:S05]  /*14300*/  @!P0 BRA `(.L_x_633) ;  /* 0x0000000000048947 */ /* 0x000fea0003800000 */
[----:B------:R-:W-:Y:S01]  /*14310*/  BPT.TRAP 0x1 ;  /* 0x000000040000795c */ /* 0x000fe20000300000 */
.L_x_633:
[----:B------:R-:W-:Y:S04]  /*14320*/  BSSY B1, `(.L_x_634) ;  /* 0x0000004000017945 */ /* 0x000fe80003800000 */
[----:B-1----:R-:W-:Y:S05]  /*14330*/  @P1 BRA `(.L_x_635) ;  /* 0x0000000000081947 */ /* 0x002fea0003800000 */
[----:B------:R-:W1:Y:S02]  /*14340*/  SYNCS.PHASECHK.TRANS64.TRYWAIT P1, [R20+URZ+0x2a850], R0 ;  /* 0x02a85000140075a7 */ /* 0x000e64000802017f */
[----:B-1----:R-:W-:Y:S05]  /*14350*/  @!P1 BRA `(.L_x_636) ;  /* 0x000000cc00549947 */ /* 0x002fea0003800000 */
.L_x_635:
[----:B------:R-:W-:Y:S05]  /*14360*/  BSYNC B1 ;  /* 0x0000000000017941 */ /* 0x000fea0003800000 */
.L_x_634:
[----:B01----:R-:W-:Y:S01]  /*14370*/  VIADD R0, R2, 0x400 ;  /* 0x0000040002007836 */ /* 0x003fe20000000000 */
[----:B------:R-:W-:Y:S01]  /*14380*/  MOV R5, 0x40000040 ;  /* 0x4000004000057802 */ /* 0x000fe20000000f00 */
[----:B------:R-:W-:-:S03]  /*14390*/  WARPGROUP.ARRIVE ;  /* 0x00000000000079c5 */ /* 0x000fc60000000000 */
[----:B------:R-:W-:Y:S02]  /*143a0*/  SHF.R.U32.HI R0, RZ, 0x4, R0 ;  /* 0x00000004ff007819 */ /* 0x000fe40000011600 */
[----:B------:R-:W-:Y:S01]  /*143b0*/  R2UR UR7, R5 ;  /* 0x00000000050772ca */ /* 0x000fe200000e0000 */
[----:B------:R-:W-:Y:S01]  /*143c0*/  IMAD.MOV.U32 R5, RZ, RZ, 0x40000040 ;  /* 0x40000040ff057424 */ /* 0x000fe200078e00ff */
[----:B------:R-:W-:-:S04]  /*143d0*/  LOP3.LUT R0, R0, 0x3fff, RZ, 0xc0, !PT ;  /* 0x00003fff00007812 */ /* 0x000fc800078ec0ff */
[----:B------:R-:W-:-:S05]  /*143e0*/  LOP3.LUT R0, R0, 0x3000000, RZ, 0xfc, !PT ;  /* 0x0300000000007812 */ /* 0x000fca00078efcff */
[----:B------:R-:W-:Y:S02]  /*143f0*/  IMAD R4, R11, 0x600, R0 ;  /* 0x000006000b047824 */ /* 0x000fe400078e0200 */
[----:B------:R-:W-:Y:S02]  /*14400*/  IMAD.MOV.U32 R11, RZ, RZ, 0x40000040 ;  /* 0x40000040ff0b7424 */ /* 0x000fe400078e00ff */
[C---:B------:R-:W-:Y:S01]  /*14410*/  VIADD R10, R4.reuse, 0x80 ;  /* 0x00000080040a7836 */ /* 0x040fe20000000000 */
[----:B------:R-:W-:-:S13]  /*14420*/  R2UR UR6, R4 ;  /* 0x00000000040672ca */ /* 0x000fda00000e0000 */
[----:B------:R-:W-:Y:S01]  /*14430*/  HGMMA.64x128x16.F32 R24, R156, gdesc[UR4].tnspB, R24, gsb0 ;  /* 0x41e000049c187df0 */ /* 0x000fe20008000818 */
[----:B------:R-:W-:Y:S02]  /*14440*/  R2UR UR6, R10 ;  /* 0x000000000a0672ca */ /* 0x000fe400000e0000 */
[----:B------:R-:W-:Y:S01]  /*14450*/  R2UR UR7, R11 ;  /* 0x000000000b0772ca */ /* 0x000fe200000e0000 */
[----:B------:R-:W-:Y:S01]  /*14460*/  IMAD.MOV.U32 R11, RZ, RZ, 0x40000040 ;  /* 0x40000040ff0b7424 */ /* 0x000fe200078e00ff */
[----:B------:R-:W-:Y:S01]  /*14470*/  IADD3 R10, R4, 0x100, RZ ;  /* 0x00000100040a7810 */ /* 0x000fe20007ffe0ff */
[----:B------:R-:W-:Y:S02]  /*14480*/  WARPGROUP.DEPBAR.LE gsb0, 0x0 ;  /* 0x00008000000079c5 */ /* 0x000fe40000010000 */
[----:B------:R-:W-:-:S08]  /*14490*/  WARPGROUP.ARRIVE ;  /* 0x00000000000079c5 */ /* 0x000fd00000000000 */
[----:B------:R-:W-:Y:S01]  /*144a0*/  HGMMA.64x128x16.F32 R24, R136, gdesc[UR4].tnspB, R24, gsb0 ;  /* 0x41e0000488187df0 */ /* 0x000fe20008000818 */
[----:B------:R-:W-:Y:S01]  /*144b0*/  R2UR UR6, R10 ;  /* 0x000000000a0672ca */ /* 0x000fe200000e0000 */
[----:B------:R-:W-:Y:S01]  /*144c0*/  VIADD R10, R4, 0x180 ;  /* 0x00000180040a7836 */ /* 0x000fe20000000000 */
[----:B------:R-:W-:Y:S02]  /*144d0*/  R2UR UR7, R11 ;  /* 0x000000000b0772ca */ /* 0x000fe400000e0000 */
[----:B------:R-:W-:Y:S01]  /*144e0*/  MOV R11, 0x40000040 ;  /* 0x40000040000b7802 */ /* 0x000fe20000000f00 */
[----:B------:R-:W-:Y:S02]  /*144f0*/  WARPGROUP.DEPBAR.LE gsb0, 0x0 ;  /* 0x00008000000079c5 */ /* 0x000fe40000010000 */
[----:B------:R-:W-:-:S08]  /*14500*/  WARPGROUP.ARRIVE ;  /* 0x00000000000079c5 */ /* 0x000fd00000000000 */
[----:B------:R-:W-:Y:S01]  /*14510*/  HGMMA.64x128x16.F32 R24, R140, gdesc[UR4].tnspB, R24, gsb0 ;  /* 0x41e000048c187df0 */ /* 0x000fe20008000818 */
[----:B------:R-:W-:Y:S01]  /*14520*/  R2UR UR6, R10 ;  /* 0x000000000a0672ca */ /* 0x000fe200000e0000 */
[C---:B------:R-:W-:Y:S01]  /*14530*/  VIADD R10, R4.reuse, 0x200 ;  /* 0x00000200040a7836 */ /* 0x040fe20000000000 */
[----:B------:R-:W-:Y:S01]  /*14540*/  R2UR UR7, R11 ;  /* 0x000000000b0772ca */ /* 0x000fe200000e0000 */
[----:B------:R-:W-:Y:S01]  /*14550*/  IMAD.MOV.U32 R11, RZ, RZ, 0x40000040 ;  /* 0x40000040ff0b7424 */ /* 0x000fe200078e00ff */
[----:B------:R-:W-:Y:S01]  /*14560*/  IADD3 R4, R4, 0x280, RZ ;  /* 0x0000028004047810 */ /* 0x000fe20007ffe0ff */
[----:B------:R-:W-:Y:S02]  /*14570*/  WARPGROUP.DEPBAR.LE gsb0, 0x0 ;  /* 0x00008000000079c5 */ /* 0x000fe40000010000 */
[----:B------:R-:W-:-:S08]  /*14580*/  WARPGROUP.ARRIVE ;  /* 0x00000000000079c5 */ /* 0x000fd00000000000 */
[----:B------:R-:W-:Y:S01]  /*14590*/  HGMMA.64x128x16.F32 R24, R144, gdesc[UR4].tnspB, R24, gsb0 ;  /* 0x41e0000490187df0 */ /* 0x000fe20008000818 */
[----:B------:R-:W-:Y:S02]  /*145a0*/  R2UR UR6, R10 ;  /* 0x000000000a0672ca */ /* 0x000fe400000e0000 */
[----:B------:R-:W-:Y:S01]  /*145b0*/  R2UR UR7, R11 ;  /* 0x000000000b0772ca */ /* 0x000fe200000e0000 */
[----:B------:R-:W-:Y:S02]  /*145c0*/  WARPGROUP.DEPBAR.LE gsb0, 0x0 ;  /* 0x00008000000079c5 */ /* 0x000fe40000010000 */
[----:B------:R-:W-:-:S10]  /*145d0*/  WARPGROUP.ARRIVE ;  /* 0x00000000000079c5 */ /* 0x000fd40000000000 */
[----:B------:R-:W-:Y:S01]  /*145e0*/  HGMMA.64x128x16.F32 R24, R148, gdesc[UR4].tnspB, R24, gsb0 ;  /* 0x41e0000494187df0 */ /* 0x000fe20008000818 */
[----:B------:R-:W-:Y:S02]  /*145f0*/  R2UR UR6, R4 ;  /* 0x00000000040672ca */ /* 0x000fe400000e0000 */
[----:B------:R-:W-:Y:S01]  /*14600*/  R2UR UR7, R5 ;  /* 0x00000000050772ca */ /* 0x000fe200000e0000 */
[----:B------:R-:W-:Y:S02]  /*14610*/  WARPGROUP.DEPBAR.LE gsb0, 0x0 ;  /* 0x00008000000079c5 */ /* 0x000fe40000010000 */
[----:B------:R-:W-:-:S10]  /*14620*/  WARPGROUP.ARRIVE ;  /* 0x00000000000079c5 */ /* 0x000fd40000000000 */
[----:B------:R-:W-:Y:S03]  /*14630*/  HGMMA.64x128x16.F32 R24, R152, gdesc[UR4].tnspB, R24, gsb0 ;  /* 0x41e0000498187df0 */ /* 0x000fe60008000818 */
[----:B------:R-:W-:Y:S02]  /*14640*/  WARPGROUP.DEPBAR.LE gsb0, 0x0 ;  /* 0x00008000000079c5 */ /* 0x000fe40000010000 */
[----:B------:R-:W-:Y:S05]  /*14650*/  @!P0 BRA `(.L_x_637) ;  /* 0x0000000000048947 */ /* 0x000fea0003800000 */
[----:B------:R-:W-:Y:S01]  /*14660*/  BPT.TRAP 0x1 ;  /* 0x000000040000795c */ /* 0x000fe20000300000 */
.L_x_637:
        /* <DEDUP_REMOVED lines=52> */
[----:B------:R-:W0:Y:S04]  /*149b0*/  SHFL.BFLY PT, R4, R5, 0x1, 0x1f ;  /* 0x0c201f0005047f89 */ /* 0x000e2800000e0000 */
[----:B------:R-:W1:Y:S01]  /*149c0*/  SHFL.BFLY PT, R0, R3, 0x1, 0x1f ;  /* 0x0c201f0003007f89 */ /* 0x000e6200000e0000 */
[----:B0-----:R-:W-:Y:S02]  /*149d0*/  FMNMX.FTZ R5, R5, R4, !PT ;  /* 0x0000000405057209 */ /* 0x001fe40007810000 */
[----:B-1----:R-:W-:Y:S01]  /*149e0*/  FMNMX.FTZ R3, R3, R0, !PT ;  /* 0x0000000003037209 */ /* 0x002fe20007810000 */
[----:B------:R-:W-:Y:S02]  /*149f0*/  IMAD.U32 R0, RZ, RZ, UR38 ;  /* 0x00000026ff007e24 */ /* 0x000fe4000f8e00ff */
[----:B------:R-:W-:-:S02]  /*14a00*/  FADD.FTZ R9, -R5, R14 ;  /* 0x0000000e05097221 */ /* 0x000fc40000010100 */
[-C--:B------:R-:W-:Y:S01]  /*14a10*/  FMUL.FTZ R11, R5, R0.reuse ;  /* 0x00000000050b7220 */ /* 0x080fe20000410000 */
[----:B------:R-:W-:Y:S01]  /*14a20*/  FADD.FTZ R4, -R3, R13 ;  /* 0x0000000d03047221 */ /* 0x000fe20000010100 */
[-C--:B------:R-:W-:Y:S02]  /*14a30*/  FMUL.FTZ R9, R9, R0.reuse ;  /* 0x0000000009097220 */ /* 0x080fe40000410000 */
[-CC-:B------:R-:W-:Y:S01]  /*14a40*/  FFMA.FTZ R136, R96, R0.reuse, -R11.reuse ;  /* 0x0000000060887223 */ /* 0x180fe2000001080b */
[-CC-:B------:R-:W-:Y:S01]  /*14a50*/  FFMA.FTZ R96, R97, R0.reuse, -R11.reuse ;  /* 0x0000000061607223 */ /* 0x180fe2000001080b */
[-C--:B------:R-:W-:Y:S01]  /*14a60*/  FMUL.FTZ R97, R3, R0.reuse ;  /* 0x0000000003617220 */ /* 0x080fe20000410000 */
[-CC-:B------:R-:W-:Y:S01]  /*14a70*/  FFMA.FTZ R156, R88, R0.reuse, -R11.reuse ;  /* 0x00000000589c7223 */ /* 0x180fe2000001080b */
[-C--:B------:R-:W-:Y:S01]  /*14a80*/  FMUL.FTZ R4, R4, R0.reuse ;  /* 0x0000000004047220 */ /* 0x080fe20000410000 */
[-C--:B------:R-:W-:Y:S01]  /*14a90*/  FFMA.FTZ R137, R93, R0.reuse, -R11 ;  /* 0x000000005d897223 */ /* 0x080fe2000001080b */
[-C--:B------:R-:W-:Y:S01]  /*14aa0*/  FFMA.FTZ R157, R90, R0.reuse, -R97 ;  /* 0x000000005a9d7223 */ /* 0x080fe20000010861 */
[-CC-:B------:R-:W-:Y:S01]  /*14ab0*/  FFMA.FTZ R139, R89, R0.reuse, -R11.reuse ;  /* 0x00000000598b7223 */ /* 0x180fe2000001080b */
[-C--:B------:R-:W-:Y:S01]  /*14ac0*/  FFMA.FTZ R93, R101, R0.reuse, -R11 ;  /* 0x00000000655d7223 */ /* 0x080fe2000001080b */
[-C--:B------:R-:W-:Y:S01]  /*14ad0*/  FFMA.FTZ R101, R91, R0.reuse, -R97 ;  /* 0x000000005b657223 */ /* 0x080fe20000010861 */
[----:B------:R-:W-:Y:S01]  /*14ae0*/  MUFU.EX2 R9, R9 ;  /* 0x0000000900097308 */ /* 0x000fe20000000800 */
[-C--:B------:R-:W-:Y:S01]  /*14af0*/  FFMA.FTZ R158, R92, R0.reuse, -R11 ;  /* 0x000000005c9e7223 */ /* 0x080fe2000001080b */
[-C--:B------:R-:W-:Y:S01]  /*14b00*/  FFMA.FTZ R159, R94, R0.reuse, -R97 ;  /* 0x000000005e9f7223 */ /* 0x080fe20000010861 */
[-C--:B------:R-:W-:Y:S01]  /*14b10*/  FFMA.FTZ R138, R100, R0.reuse, -R11 ;  /* 0x00000000648a7223 */ /* 0x080fe2000001080b */
[-CC-:B------:R-:W-:Y:S01]  /*14b20*/  FFMA.FTZ R100, R95, R0.reuse, -R97.reuse ;  /* 0x000000005f647223 */ /* 0x180fe20000010861 */
[-CC-:B------:R-:W-:Y:S01]  /*14b30*/  FFMA.FTZ R91, R98, R0.reuse, -R97.reuse ;  /* 0x00000000625b7223 */ /* 0x180fe20000010861 */
[-CC-:B------:R-:W-:Y:S01]  /*14b40*/  FFMA.FTZ R98, R99, R0.reuse, -R97.reuse ;  /* 0x0000000063627223 */ /* 0x180fe20000010861 */
[-CC-:B------:R-:W-:Y:S01]  /*14b50*/  FFMA.FTZ R90, R102, R0.reuse, -R97.reuse ;  /* 0x00000000665a7223 */ /* 0x180fe20000010861 */
[----:B------:R-:W0:Y:S01]  /*14b60*/  MUFU.EX2 R156, R156 ;  /* 0x0000009c009c7308 */ /* 0x000e220000000800 */
[-CC-:B------:R-:W-:Y:S01]  /*14b70*/  FFMA.FTZ R141, R106, R0.reuse, -R97.reuse ;  /* 0x000000006a8d7223 */ /* 0x180fe20000010861 */
[-C--:B------:R-:W-:Y:S01]  /*14b80*/  FFMA.FTZ R95, R103, R0.reuse, -R97 ;  /* 0x00000000675f7223 */ /* 0x080fe20000010861 */
[-CC-:B------:R-:W-:Y:S01]  /*14b90*/  FFMA.FTZ R140, R104, R0.reuse, -R11.reuse ;  /* 0x00000000688c7223 */ /* 0x180fe2000001080b */
        /* <DEDUP_REMOVED lines=9> */
[----:B------:R-:W-:Y:S01]  /*14c30*/  IADD3 R99, R15, 0x2a840, RZ ;  /* 0x0002a8400f637810 */ /* 0x000fe20007ffe0ff */
[-C--:B------:R-:W-:Y:S01]  /*14c40*/  FFMA.FTZ R88, R113, R0.reuse, -R11 ;  /* 0x0000000071587223 */ /* 0x080fe2000001080b */
[-C--:B------:R-:W-:Y:S01]  /*14c50*/  FFMA.FTZ R103, R115, R0.reuse, -R97 ;  /* 0x0000000073677223 */ /* 0x080fe20000010861 */
[----:B------:R-:W1:Y:S01]  /*14c60*/  MUFU.EX2 R157, R157 ;  /* 0x0000009d009d7308 */ /* 0x000e620000000800 */
        /* <DEDUP_REMOVED lines=16> */
[----:B-1----:R-:W-:Y:S01]  /*14d70*/  FFMA.FTZ R6, R4, R6, R157 ;  /* 0x0000000604067223 */ /* 0x002fe2000001009d */
[----:B------:R-:W-:Y:S01]  /*14d80*/  PRMT R99, R183, 0x654, R99 ;  /* 0x00000654b7637816 */ /* 0x000fe20000000063 */
[-C--:B------:R-:W-:Y:S01]  /*14d90*/  FFMA.FTZ R153, R130, R0.reuse, -R97 ;  /* 0x0000000082997223 */ /* 0x080fe20000010861 */
[-CC-:B------:R-:W-:Y:S01]  /*14da0*/  FFMA.FTZ R10, R129, R0.reuse, -R11.reuse ;  /* 0x00000000810a7223 */ /* 0x180fe2000001080b */
[-C--:B------:R-:W-:Y:S01]  /*14db0*/  FFMA.FTZ R154, R132, R0.reuse, -R11 ;  /* 0x00000000849a7223 */ /* 0x080fe2000001080b */
[----:B------:R1:W-:Y:S01]  /*14dc0*/  SYNCS.ARRIVE.TRANS64.RED.A1T0 RZ, [R99+URZ], RZ ;  /* 0x000000ff63ff79a7 */ /* 0x0003e2000810043f */
[-C--:B------:R-:W-:Y:S01]  /*14dd0*/  FFMA.FTZ R155, R134, R0.reuse, -R97 ;  /* 0x00000000869b7223 */ /* 0x080fe20000010861 */
[----:B------:R-:W3:Y:S01]  /*14de0*/  MUFU.EX2 R158, R158 ;  /* 0x0000009e009e7308 */ /* 0x000ee20000000800 */
[----:B0-----:R-:W-:Y:S01]  /*14df0*/  FADD.FTZ R7, R139, R7 ;  /* 0x000000078b077221 */ /* 0x001fe20000010000 */
[-C--:B------:R-:W-:Y:S01]  /*14e00*/  FFMA.FTZ R11, R133, R0.reuse, -R11 ;  /* 0x00000000850b7223 */ /* 0x080fe2000001080b */
[-CC-:B-1----:R-:W-:Y:S01]  /*14e10*/  FFMA.FTZ R99, R131, R0.reuse, -R97.reuse ;  /* 0x0000000083637223 */ /* 0x182fe20000010861 */
[----:B------:R-:W-:-:S04]  /*14e20*/  FFMA.FTZ R97, R135, R0, -R97 ;  /* 0x0000000087617223 */ /* 0x000fc80000010861 */
[----:B------:R-:W0:Y:S01]  /*14e30*/  MUFU.EX2 R159, R159 ;  /* 0x0000009f009f7308 */ /* 0x000e220000000800 */
[----:B--2---:R-:W-:-:S07]  /*14e40*/  FADD.FTZ R106, R101, R6 ;  /* 0x00000006656a7221 */ /* 0x004fce0000010000 */
[----:B------:R-:W1:Y:S01]  /*14e50*/  MUFU.EX2 R137, R137 ;  /* 0x0000008900897308 */ /* 0x000e620000000800 */
[----:B---3--:R-:W-:-:S07]  /*14e60*/  FADD.FTZ R6, R158, R7 ;  /* 0x000000079e067221 */ /* 0x008fce0000010000 */
        /* <DEDUP_REMOVED lines=81> */
[----:B-1----:R-:W-:Y:S01]  /*15380*/  FADD.FTZ R106, R155, R7 ;  /* 0x000000079b6a7221 */ /* 0x002fe20000010000 */
[----:B--2---:R-:W-:-:S03]  /*15390*/  FADD.FTZ R7, R11, R6 ;  /* 0x000000060b077221 */ /* 0x004fc60000010000 */
[----:B0-----:R-:W-:Y:S01]  /*153a0*/  FADD.FTZ R6, R97, R106 ;  /* 0x0000006a61067221 */ /* 0x001fe20000010000 */
[----:B------:R-:W-:Y:S06]  /*153b0*/  @!P0 BRA `(.L_x_638) ;  /* 0x0000000000048947 */ /* 0x000fec0003800000 */
[----:B------:R-:W-:Y:S01]  /*153c0*/  BPT.TRAP 0x1 ;  /* 0x000000040000795c */ /* 0x000fe20000300000 */
.L_x_638:
[----:B------:R-:W-:Y:S01]  /*153d0*/  ISETP.GT.AND P1, PT, R12, R182, PT ;  /* 0x000000b60c00720c */ /* 0x000fe20003f24270 */
[----:B------:R-:W-:Y:S01]  /*153e0*/  VIADD R20, R20, 0x2a860 ;  /* 0x0002a86014147836 */ /* 0x000fe20000000000 */
[----:B------:R-:W-:Y:S01]  /*153f0*/  F2FP.F16.F32.PACK_AB R156, R139, R156 ;  /* 0x0000009c8b9c723e */ /* 0x000fe200000000ff */
[----:B------:R-:W-:Y:S01]  /*15400*/  VIADD R12, R12, 0xffffffff ;  /* 0xffffffff0c0c7836 */ /* 0x000fe20000000000 */
[----:B------:R-:W-:Y:S02]  /*15410*/  F2FP.F16.F32.PACK_AB R158, R137, R158 ;  /* 0x0000009e899e723e */ /* 0x000fe400000000ff */
[----:B------:R-:W-:Y:S02]  /*15420*/  PRMT R20, R183, 0x654, R20 ;  /* 0x00000654b7147816 */ /* 0x000fe40000000014 */
[----:B------:R-:W-:Y:S01]  /*15430*/  F2FP.F16.F32.PACK_AB R148, R14, R148 ;  /* 0x000000940e94723e */ /* 0x000fe200000000ff */
[----:B------:R-:W-:Y:S01]  /*15440*/  IMAD.MOV.U32 R14, RZ, RZ, R5 ;  /* 0x000000ffff0e7224 */ /* 0x000fe200078e0005 */
[----:B------:R0:W-:Y:S01]  /*15450*/  SYNCS.ARRIVE.TRANS64.RED.A1T0 RZ, [R20+URZ], RZ ;  /* 0x000000ff14ff79a7 */ /* 0x0001e2000810043f */
[----:B------:R-:W-:-:S02]  /*15460*/  F2FP.F16.F32.PACK_AB R150, R13, R150 ;  /* 0x000000960d96723e */ /* 0x000fc400000000ff */
[----:B------:R-:W-:Y:S01]  /*15470*/  F2FP.F16.F32.PACK_AB R152, R10, R152 ;  /* 0x000000980a98723e */ /* 0x000fe200000000ff */
[----:B------:R-:W-:Y:S01]  /*15480*/  IMAD.MOV.U32 R10, RZ, RZ, R181 ;  /* 0x000000ffff0a7224 */ /* 0x000fe200078e00b5 */
        /* <DEDUP_REMOVED lines=19> */
[----:B------:R-:W-:Y:S02]  /*155c0*/  MOV R13, R3 ;  /* 0x00000003000d7202 */ /* 0x000fe40000000f00 */
[----:B------:R-:W-:Y:S01]  /*155d0*/  MOV R11, R174 ;  /* 0x000000ae000b7202 */ /* 0x000fe20000000f00 */
[----:B0-----:R-:W-:Y:S06]  /*155e0*/  @P1 BRA `(.L_x_639) ;  /* 0xffffffdc00cc1947 */ /* 0x001fec000383ffff */
.L_x_626:
[----:B------:R-:W-:Y:S05]  /*155f0*/  BSYNC B0 ;  /* 0x0000000000007941 */ /* 0x000fea0003800000 */
.L_x_625:
        /* <DEDUP_REMOVED lines=67> */
.L_x_640:
[----:B------:R-:W-:Y:S01]  /*15a30*/  IMAD R4, R174, 0x8, R2 ;  /* 0x00000008ae047824 */ /* 0x000fe200078e0202 */
[----:B------:R-:W-:-:S04]  /*15a40*/  SHF.L.U32 R9, R181, 0x1f, RZ ;  /* 0x0000001fb5097819 */ /* 0x000fc800000006ff */
[----:B------:R0:W1:Y:S01]  /*15a50*/  SYNCS.PHASECHK.TRANS64.TRYWAIT P1, [R4+URZ+0x2a850], R9 ;  /* 0x02a85009040075a7 */ /* 0x000062000802017f */
[----:B------:R-:W-:Y:S05]  /*15a60*/  @!P0 BRA `(.L_x_641) ;  /* 0x0000000000048947 */ /* 0x000fea0003800000 */
[----:B------:R-:W-:Y:S01]  /*15a70*/  BPT.TRAP 0x1 ;  /* 0x000000040000795c */ /* 0x000fe20000300000 */
.L_x_641:
[----:B------:R-:W-:Y:S01]  /*15a80*/  VIADD R2, R2, 0x400 ;  /* 0x0000040002027836 */ /* 0x000fe20000000000 */
[----:B------:R-:W-:Y:S04]  /*15a90*/  BSSY B0, `(.L_x_642) ;  /* 0x0000008000007945 */ /* 0x000fe80003800000 */
[----:B------:R-:W-:-:S04]  /*15aa0*/  SHF.R.U32.HI R2, RZ, 0x4, R2 ;  /* 0x00000004ff027819 */ /* 0x000fc80000011602 */
[----:B------:R-:W-:-:S04]  /*15ab0*/  LOP3.LUT R2, R2, 0x3fff, RZ, 0xc0, !PT ;  /* 0x00003fff02027812 */ /* 0x000fc800078ec0ff */
[----:B------:R-:W-:-:S05]  /*15ac0*/  LOP3.LUT R11, R2, 0x3000000, RZ, 0xfc, !PT ;  /* 0x03000000020b7812 */ /* 0x000fca00078efcff */
[----:B------:R-:W-:Y:S01]  /*15ad0*/  IMAD R2, R174, 0x600, R11 ;  /* 0x00000600ae027824 */ /* 0x000fe200078e020b */
[----:B-1----:R-:W-:Y:S06]  /*15ae0*/  @P1 BRA `(.L_x_643) ;  /* 0x0000000000081947 */ /* 0x002fec0003800000 */
[----:B------:R-:W1:Y:S02]  /*15af0*/  SYNCS.PHASECHK.TRANS64.TRYWAIT P1, [R4+URZ+0x2a850], R9 ;  /* 0x02a85009040075a7 */ /* 0x000e64000802017f */
[----:B-1----:R-:W-:Y:S05]  /*15b00*/  @!P1 BRA `(.L_x_644) ;  /* 0x000000b4007c9947 */ /* 0x002fea0003800000 */
.L_x_643:
[----:B------:R-:W-:Y:S05]  /*15b10*/  BSYNC B0 ;  /* 0x0000000000007941 */ /* 0x000fea0003800000 */
.L_x_642:
[----:B01----:R-:W-:Y:S01]  /*15b20*/  IMAD.MOV.U32 R9, RZ, RZ, 0x40000040 ;  /* 0x40000040ff097424 */ /* 0x003fe200078e00ff */
[----:B------:R-:W-:Y:S01]  /*15b30*/  MOV R8, R2 ;  /* 0x0000000200087202 */ /* 0x000fe20000000f00 */
[----:B------:R-:W-:Y:S01]  /*15b40*/  WARPGROUP.ARRIVE ;  /* 0x00000000000079c5 */ /* 0x000fe20000000000 */
[----:B------:R-:W-:Y:S01]  /*15b50*/  IMAD.MOV.U32 R21, RZ, RZ, -0x800000 ;  /* 0xff800000ff157424 */ /* 0x000fe200078e00ff */
[----:B------:R-:W-:Y:S02]  /*15b60*/  MOV R20, 0xff800000 ;  /* 0xff80000000147802 */ /* 0x000fe40000000f00 */
[----:B------:R-:W-:Y:S01]  /*15b70*/  R2UR UR6, R8 ;  /* 0x00000000080672ca */ /* 0x000fe200000e0000 */
[----:B------:R-:W-:Y:S01]  /*15b80*/  VIADD R8, R2, 0x80 ;  /* 0x0000008002087836 */ /* 0x000fe20000000000 */
[----:B------:R-:W-:Y:S02]  /*15b90*/  R2UR UR7, R9 ;  /* 0x00000000090772ca */ /* 0x000fe400000e0000 */
[----:B------:R-:W-:-:S11]  /*15ba0*/  MOV R9, 0x40000040 ;  /* 0x4000004000097802 */ /* 0x000fd60000000f00 */
[----:B------:R-:W-:Y:S01]  /*15bb0*/  HGMMA.64x128x16.F32 R24, R156, gdesc[UR4].tnspB, R24, gsb0 ;  /* 0x41e000049c187df0 */ /* 0x000fe20008000818 */
[----:B------:R-:W-:Y:S01]  /*15bc0*/  R2UR UR6, R8 ;  /* 0x00000000080672ca */ /* 0x000fe200000e0000 */
[----:B------:R-:W-:Y:S01]  /*15bd0*/  VIADD R8, R2, 0x100 ;  /* 0x0000010002087836 */ /* 0x000fe20000000000 */
[----:B------:R-:W-:Y:S01]  /*15be0*/  R2UR UR7, R9 ;  /* 0x00000000090772ca */ /* 0x000fe200000e0000 */
[----:B------:R-:W-:Y:S01]  /*15bf0*/  IMAD.MOV.U32 R9, RZ, RZ, 0x40000040 ;  /* 0x40000040ff097424 */ /* 0x000fe200078e00ff */
[----:B------:R-:W-:Y:S02]  /*15c00*/  WARPGROUP.DEPBAR.LE gsb0, 0x0 ;  /* 0x00008000000079c5 */ /* 0x000fe40000010000 */
[----:B------:R-:W-:-:S09]  /*15c10*/  WARPGROUP.ARRIVE ;  /* 0x00000000000079c5 */ /* 0x000fd20000000000 */
        /* <DEDUP_REMOVED lines=16> */
[----:B------:R-:W-:Y:S01]  /*15d20*/  VIADD R8, R2, 0x280 ;  /* 0x0000028002087836 */ /* 0x000fe20000000000 */
[----:B------:R-:W-:Y:S01]  /*15d30*/  R2UR UR7, R9 ;  /* 0x00000000090772ca */ /* 0x000fe200000e0000 */
[----:B------:R-:W-:Y:S01]  /*15d40*/  IMAD.MOV.U32 R9, RZ, RZ, 0x40000040 ;  /* 0x40000040ff097424 */ /* 0x000fe200078e00ff */
[----:B------:R-:W0:Y:S01]  /*15d50*/  SHFL.BFLY PT, R2, R7, 0x2, 0x1f ;  /* 0x0c401f0007027f89 */ /* 0x000e2200000e0000 */
[----:B------:R-:W-:Y:S02]  /*15d60*/  WARPGROUP.DEPBAR.LE gsb0, 0x0 ;  /* 0x00008000000079c5 */ /* 0x000fe40000010000 */
[----:B------:R-:W-:-:S08]  /*15d70*/  WARPGROUP.ARRIVE ;  /* 0x00000000000079c5 */ /* 0x000fd00000000000 */
[----:B------:R-:W-:Y:S01]  /*15d80*/  HGMMA.64x128x16.F32 R24, R148, gdesc[UR4].tnspB, R24, gsb0 ;  /* 0x41e0000494187df0 */ /* 0x000fe20008000818 */
[----:B------:R-:W-:Y:S01]  /*15d90*/  R2UR UR6, R8 ;  /* 0x00000000080672ca */ /* 0x000fe200000e0000 */
[----:B0-----:R-:W-:Y:S01]  /*15da0*/  FADD.FTZ R8, R2, R7 ;  /* 0x0000000702087221 */ /* 0x001fe20000010000 */
[----:B------:R-:W-:Y:S01]  /*15db0*/  R2UR UR7, R9 ;  /* 0x00000000090772ca */ /* 0x000fe200000e0000 */
[----:B------:R-:W-:Y:S01]  /*15dc0*/  IMAD.MOV.U32 R2, RZ, RZ, RZ ;  /* 0x000000ffff027224 */ /* 0x000fe200078e00ff */
[----:B------:R-:W0:Y:S02]  /*15dd0*/  SHFL.BFLY PT, R9, R6, 0x2, 0x1f ;  /* 0x0c401f0006097f89 */ /* 0x000e2400000e0000 */
[----:B0-----:R-:W-:Y:S01]  /*15de0*/  FADD.FTZ R10, R9, R6 ;  /* 0x00000006090a7221 */ /* 0x001fe20000010000 */
[----:B------:R-:W-:Y:S01]  /*15df0*/  MOV R6, RZ ;  /* 0x000000ff00067202 */ /* 0x000fe20000000f00 */
[----:B------:R-:W0:Y:S04]  /*15e00*/  SHFL.BFLY PT, R9, R8, 0x1, 0x1f ;  /* 0x0c201f0008097f89 */ /* 0x000e2800000e0000 */
[----:B------:R-:W1:Y:S01]  /*15e10*/  SHFL.BFLY PT, R11, R10, 0x1, 0x1f ;  /* 0x0c201f000a0b7f89 */ /* 0x000e6200000e0000 */
[----:B0-----:R-:W-:Y:S01]  /*15e20*/  FADD.FTZ R12, R8, R9 ;  /* 0x00000009080c7221 */ /* 0x001fe20000010000 */
[----:B-1----:R-:W-:-:S04]  /*15e30*/  FADD.FTZ R11, R10, R11 ;  /* 0x0000000b0a0b7221 */ /* 0x002fc80000010000 */
[----:B------:R-:W-:Y:S02]  /*15e40*/  FSETP.NE.FTZ.AND P1, PT, R12, RZ, PT ;  /* 0x000000ff0c00720b */ /* 0x000fe40003f35000 */
[----:B------:R-:W-:-:S11]  /*15e50*/  FSETP.NE.FTZ.AND P2, PT, R11, RZ, PT ;  /* 0x000000ff0b00720b */ /* 0x000fd60003f55000 */
[----:B------:R-:W0:Y:S01]  /*15e60*/  @P1 MUFU.LG2 R7, R12 ;  /* 0x0000000c00071308 */ /* 0x000e220000000c00 */
[C---:B------:R-:W-:Y:S01]  /*15e70*/  @P1 FMUL.FTZ R8, R0.reuse, 0.69314718246459960938 ;  /* 0x3f31721800081820 */ /* 0x040fe20000410000 */
[----:B------:R-:W-:-:S06]  /*15e80*/  @P2 FMUL.FTZ R13, R0, 0.69314718246459960938 ;  /* 0x3f317218000d2820 */ /* 0x000fcc0000410000 */
        /* <DEDUP_REMOVED lines=9> */
[----:B------:R-:W-:Y:S03]  /*15f20*/  HGMMA.64x128x16.F32 R24, R152, gdesc[UR4].tnspB, R24, gsb0 ;  /* 0x41e0000498187df0 */ /* 0x000fe60008000818 */
[----:B------:R-:W-:Y:S02]  /*15f30*/  WARPGROUP.DEPBAR.LE gsb0, 0x0 ;  /* 0x00008000000079c5 */ /* 0x000fe40000010000 */
[----:B--23--:R-:W-:Y:S05]  /*15f40*/  @!P0 BRA `(.L_x_645) ;  /* 0x0000000000048947 */ /* 0x00cfea0003800000 */
[----:B------:R-:W-:Y:S01]  /*15f50*/  BPT.TRAP 0x1 ;  /* 0x000000040000795c */ /* 0x000fe20000300000 */
.L_x_645:
[----:B------:R-:W-:Y:S02]  /*15f60*/  VIADD R4, R4, 0x2a860 ;  /* 0x0002a86004047836 */ /* 0x000fe40000000000 */
[-C--:B------:R-:W-:Y:S01]  /*15f70*/  FMUL.FTZ R88, R24, R6.reuse ;  /* 0x0000000618587220 */ /* 0x080fe20000410000 */
[----:B------:R-:W-:Y:S02]  /*15f80*/  VIADD R174, R174, 0x1 ;  /* 0x00000001aeae7836 */ /* 0x000fe40000000000 */
[-C--:B------:R-:W-:Y:S01]  /*15f90*/  FMUL.FTZ R89, R25, R6.reuse ;  /* 0x0000000619597220 */ /* 0x080fe20000410000 */
[-C--:B------:R-:W-:Y:S01]  /*15fa0*/  FMUL.FTZ R90, R28, R6.reuse ;  /* 0x000000061c5a7220 */ /* 0x080fe20000410000 */
[----:B------:R-:W-:Y:S01]  /*15fb0*/  PRMT R4, R183, 0x654, R4 ;  /* 0x00000654b7047816 */ /* 0x000fe20000000004 */
[-C--:B------:R-:W-:Y:S01]  /*15fc0*/  FMUL.FTZ R91, R29, R6.reuse ;  /* 0x000000061d5b7220 */ /* 0x080fe20000410000 */
[----:B------:R-:W-:Y:S01]  /*15fd0*/  ISETP.NE.AND P1, PT, R174, 0x2, PT ;  /* 0x00000002ae00780c */ /* 0x000fe20003f25270 */
[-C--:B------:R-:W-:Y:S01]  /*15fe0*/  FMUL.FTZ R92, R32, R6.reuse ;  /* 0x00000006205c7220 */ /* 0x080fe20000410000 */
[----:B------:R1:W-:Y:S01]  /*15ff0*/  SYNCS.ARRIVE.TRANS64.RED.A1T0 RZ, [R4+URZ], RZ ;  /* 0x000000ff04ff79a7 */ /* 0x0003e2000810043f */
[-C--:B------:R-:W-:Y:S01]  /*16000*/  FMUL.FTZ R93, R33, R6.reuse ;  /* 0x00000006215d7220 */ /* 0x080fe20000410000 */
[----:B------:R-:W-:Y:S01]  /*16010*/  SEL R0, RZ, 0x1, P1 ;  /* 0x00000001ff007807 */ /* 0x000fe20000800000 */
        /* <DEDUP_REMOVED lines=27> */
[-C--:B0-----:R-:W-:Y:S01]  /*161d0*/  FMUL.FTZ R96, R26, R2.reuse ;  /* 0x000000021a607220 */ /* 0x081fe20000410000 */
        /* <DEDUP_REMOVED lines=31> */
[----:B------:R-:W-:-:S02]  /*163d0*/  LOP3.LUT R181, R181, R0, RZ, 0x3c, !PT ;  /* 0x00000000b5b57212 */ /* 0x000fc400078e3cff */
[----:B------:R-:W-:Y:S02]  /*163e0*/  IADD3 R191, R191, 0x1, RZ ;  /* 0x00000001bfbf7810 */ /* 0x000fe40007ffe0ff */
[----:B-1----:R-:W-:-:S07]  /*163f0*/  SEL R174, R174, RZ, P1 ;  /* 0x000000ffaeae7207 */ /* 0x002fce0000800000 */
.L_x_567:
[----:B------:R-:W1:Y:S08]  /*16400*/  S2UR UR4, SR_CgaCtaId ;  /* 0x00000000000479c3 */ /* 0x000e700000008800 */
[----:B------:R-:W-:Y:S01]  /*16410*/  BAR.SYNC.DEFER_BLOCKING 0x5, 0x180 ;  /* 0x0146000000007b1d */ /* 0x000fe20000010000 */
[----:B------:R-:W-:-:S05]  /*16420*/  MOV R2, 0x400 ;  /* 0x0000040000027802 */ /* 0x000fca0000000f00 */
[----:B------:R-:W-:Y:S01]  /*16430*/  BSSY B0, `(.L_x_646) ;  /* 0x00002db000007945 */ /* 0x000fe20003800000 */
[----:B-1----:R-:W-:-:S05]  /*16440*/  IMAD.U32 R183, RZ, RZ, UR4 ;  /* 0x00000004ffb77e24 */ /* 0x002fca000f8e00ff */
[----:B------:R-:W-:-:S05]  /*16450*/  LEA R2, R183, R2, 0x18 ;  /* 0x00000002b7027211 */ /* 0x000fca00078ec0ff */
[----:B------:R1:W2:Y:S01]  /*16460*/  LDS.128 R144, [R2+0x2a8d0] ;  /* 0x02a8d00002907984 */ /* 0x0002a20000000c00 */
[----:B------:R-:W-:Y:S06]  /*16470*/  BAR.ARV 0x4, 0x180 ;  /* 0x0106000000007b1d */ /* 0x000fec0000002000 */
[----:B------:R-:W-:Y:S05]  /*16480*/  @P0 BRA `(.L_x_647) ;  /* 0x00000020006c0947 */ /* 0x000fea0003800000 */
[----:B------:R-:W4:Y:S01]  /*16490*/  LDL R0, [R1+0x70] ;  /* 0x0000700001007983 */ /* 0x000f220000100800 */
[----:B------:R-:W0:Y:S01]  /*164a0*/  S2R R3, SR_SWINHI ;  /* 0x0000000000037919 */ /* 0x000e220000002f00 */
[----:B------:R-:W-:Y:S01]  /*164b0*/  F2FP.F16.F32.PACK_AB R32, R95, R94 ;  /* 0x0000005e5f20723e */ /* 0x000fe200000000ff */
[----:B------:R-:W-:Y:S01]  /*164c0*/  ULDC.64 UR6, c[0x0][0xc00] ;  /* 0x0003000000067ab9 */ /* 0x000fe20000000a00 */
[----:B------:R-:W-:Y:S01]  /*164d0*/  ULDC.64 UR4, c[0x0][0xc08] ;  /* 0x0003020000047ab9 */ /* 0x000fe20000000a00 */
[----:B------:R-:W2:Y:S01]  /*164e0*/  LDL R104, [R1+0x6c] ;  /* 0x00006c0001687983 */ /* 0x000ea20000100800 */
[----:B------:R-:W-:Y:S02]  /*164f0*/  MOV R72, R2 ;  /* 0x0000000200487202 */ /* 0x000fe40000000f00 */
[----:B0-----:R-:W-:Y:S01]  /*16500*/  MOV R73, R3 ;  /* 0x0000000300497202 */ /* 0x001fe20000000f00 */
[----:B------:R-:W-:Y:S02]  /*16510*/  BAR.SYNC.DEFER_BLOCKING 0x1, 0x100 ;  /* 0x0044000000007b1d */ /* 0x000fe40000010000 */
[----:B----4-:R-:W-:-:S03]  /*16520*/  IMAD.WIDE R8, R0, 0x2, R72 ;  /* 0x0000000200087825 */ /* 0x010fc600078e0248 */
[C---:B------:R-:W-:Y:S02]  /*16530*/  LOP3.LUT R3, R8.reuse, 0x380, RZ, 0xc0, !PT ;  /* 0x0000038008037812 */ /* 0x040fe400078ec0ff */
[C---:B------:R-:W-:Y:S02]  /*16540*/  IADD3 R11, P6, R8.reuse, 0x20, RZ ;  /* 0x00000020080b7810 */ /* 0x040fe40007fde0ff */
[----:B------:R-:W-:Y:S02]  /*16550*/  SHF.R.U64 R3, R3, 0x3, RZ ;  /* 0x0000000303037819 */ /* 0x000fe400000012ff */
[C---:B------:R-:W-:Y:S02]  /*16560*/  IADD3 R6, P5, R8.reuse, 0x40, RZ ;  /* 0x0000004008067810 */ /* 0x040fe40007fbe0ff */
[C---:B---3--:R-:W-:Y:S02]  /*16570*/  IADD3 R31, P4, R8.reuse, 0x60, RZ ;  /* 0x00000060081f7810 */ /* 0x048fe40007f9e0ff */
[----:B------:R-:W-:-:S02]  /*16580*/  IADD3 R33, P3, R8, 0x4000, RZ ;  /* 0x0000400008217810 */ /* 0x000fc40007f7e0ff */
[C---:B------:R-:W-:Y:S02]  /*16590*/  IADD3 R35, P2, R8.reuse, 0x4020, RZ ;  /* 0x0000402008237810 */ /* 0x040fe40007f5e0ff */
[C---:B------:R-:W-:Y:S02]  /*165a0*/  IADD3 R26, P1, R8.reuse, 0x4040, RZ ;  /* 0x00004040081a7810 */ /* 0x040fe40007f3e0ff */
[----:B------:R-:W-:Y:S02]  /*165b0*/  IADD3 R103, P0, R8, 0x4060, RZ ;  /* 0x0000406008677810 */ /* 0x000fe40007f1e0ff */
[----:B------:R-:W-:Y:S02]  /*165c0*/  LOP3.LUT R8, R3, R8, RZ, 0x3c, !PT ;  /* 0x0000000803087212 */ /* 0x000fe400078e3cff */
[----:B------:R-:W-:Y:S02]  /*165d0*/  LOP3.LUT R0, R11, 0x380, RZ, 0xc0, !PT ;  /* 0x000003800b007812 */ /* 0x000fe400078ec0ff */
[----:B------:R-:W-:-:S02]  /*165e0*/  LOP3.LUT R3, R6, 0x380, RZ, 0xc0, !PT ;  /* 0x0000038006037812 */ /* 0x000fc400078ec0ff */
[----:B------:R-:W-:Y:S02]  /*165f0*/  LOP3.LUT R10, R31, 0x380, RZ, 0xc0, !PT ;  /* 0x000003801f0a7812 */ /* 0x000fe400078ec0ff */
[----:B------:R-:W-:Y:S02]  /*16600*/  SHF.R.U64 R0, R0, 0x3, RZ ;  /* 0x0000000300007819 */ /* 0x000fe400000012ff */
[----:B------:R-:W-:Y:S02]  /*16610*/  SHF.R.U64 R3, R3, 0x3, RZ ;  /* 0x0000000303037819 */ /* 0x000fe400000012ff */
[----:B------:R-:W-:Y:S02]  /*16620*/  LOP3.LUT R14, R33, 0x380, RZ, 0xc0, !PT ;  /* 0x00000380210e7812 */ /* 0x000fe400078ec0ff */
[----:B------:R-:W-:Y:S02]  /*16630*/  SHF.R.U64 R10, R10, 0x3, RZ ;  /* 0x000000030a0a7819 */ /* 0x000fe400000012ff */
[----:B------:R-:W-:-:S02]  /*16640*/  LOP3.LUT R4, R0, R11, RZ, 0x3c, !PT ;  /* 0x0000000b00047212 */ /* 0x000fc400078e3cff */
[----:B------:R-:W-:Y:S02]  /*16650*/  LOP3.LUT R6, R3, R6, RZ, 0x3c, !PT ;  /* 0x0000000603067212 */ /* 0x000fe400078e3cff */
[----:B------:R-:W-:Y:S01]  /*16660*/  LOP3.LUT R0, R35, 0x380, RZ, 0xc0, !PT ;  /* 0x0000038023007812 */ /* 0x000fe200078ec0ff */
[--C-:B------:R-:W-:Y:S01]  /*16670*/  IMAD.X R5, RZ, RZ, R9.reuse, P6 ;  /* 0x000000ffff057224 */ /* 0x100fe200030e0609 */
[----:B------:R-:W-:Y:S01]  /*16680*/  SHF.R.U64 R14, R14, 0x3, RZ ;  /* 0x000000030e0e7819 */ /* 0x000fe200000012ff */
[--C-:B------:R-:W-:Y:S01]  /*16690*/  IMAD.X R13, RZ, RZ, R9.reuse, P4 ;  /* 0x000000ffff0d7224 */ /* 0x100fe200020e0609 */
[----:B------:R-:W-:Y:S01]  /*166a0*/  LOP3.LUT R3, R26, 0x380, RZ, 0xc0, !PT ;  /* 0x000003801a037812 */ /* 0x000fe200078ec0ff */
[--C-:B------:R-:W-:Y:S01]  /*166b0*/  IMAD.X R15, RZ, RZ, R9.reuse, P3 ;  /* 0x000000ffff0f7224 */ /* 0x100fe200018e0609 */
[-C--:B------:R-:W-:Y:S01]  /*166c0*/  IADD3.X R7, RZ, R9.reuse, RZ, P5, !PT ;  /* 0x00000009ff077210 */ /* 0x080fe20002ffe4ff */
[--C-:B------:R-:W-:Y:S01]  /*166d0*/  IMAD.X R27, RZ, RZ, R9.reuse, P1 ;  /* 0x000000ffff1b7224 */ /* 0x100fe200008e0609 */
[----:B------:R-:W-:Y:S01]  /*166e0*/  IADD3.X R25, RZ, R9, RZ, P2, !PT ;  /* 0x00000009ff197210 */ /* 0x000fe200017fe4ff */
[----:B------:R-:W-:Y:S01]  /*166f0*/  IMAD.X R29, RZ, RZ, R9, P0 ;  /* 0x000000ffff1d7224 */ /* 0x000fe200000e0609 */
[----:B------:R-:W-:-:S02]  /*16700*/  LOP3.LUT R12, R10, R31, RZ, 0x3c, !PT ;  /* 0x0000001f0a0c7212 */ /* 0x000fc400078e3cff */
[----:B------:R-:W-:Y:S02]  /*16710*/  MOV R30, R8 ;  /* 0x00000008001e7202 */ /* 0x000fe40000000f00 */
[----:B------:R-:W-:Y:S02]  /*16720*/  LOP3.LUT R28, R103, 0x380, RZ, 0xc0, !PT ;  /* 0x00000380671c7812 */ /* 0x000fe400078ec0ff */
[----:B------:R-:W-:Y:S02]  /*16730*/  F2FP.F16.F32.PACK_AB R8, R89, R88 ;  /* 0x000000585908723e */ /* 0x000fe400000000ff */
[----:B------:R-:W-:Y:S02]  /*16740*/  F2FP.F16.F32.PACK_AB R9, R97, R96 ;  /* 0x000000606109723e */ /* 0x000fe400000000ff */
[----:B------:R-:W-:Y:S02]  /*16750*/  F2FP.F16.F32.PACK_AB R10, R91, R90 ;  /* 0x0000005a5b0a723e */ /* 0x000fe400000000ff */
[----:B------:R-:W-:-:S02]  /*16760*/  F2FP.F16.F32.PACK_AB R11, R99, R98 ;  /* 0x00000062630b723e */ /* 0x000fc400000000ff */
[----:B------:R-:W-:Y:S02]  /*16770*/  SHF.R.U64 R0, R0, 0x3, RZ ;  /* 0x0000000300007819 */ /* 0x000fe400000012ff */
[----:B------:R-:W-:Y:S02]  /*16780*/  LOP3.LUT R14, R14, R33, RZ, 0x3c, !PT ;  /* 0x000000210e0e7212 */ /* 0x000fe400078e3cff */
[----:B------:R-:W-:Y:S02]  /*16790*/  SHF.R.U64 R3, R3, 0x3, RZ ;  /* 0x0000000303037819 */ /* 0x000fe400000012ff */
[----:B------:R-:W-:Y:S01]  /*167a0*/  SHF.R.U64 R28, R28, 0x3, RZ ;  /* 0x000000031c1c7819 */ /* 0x000fe200000012ff */
[----:B------:R0:W-:Y:S01]  /*167b0*/  STSM.16.M88.4 [R30], R8 ;  /* 0x000000081e007844 */ /* 0x0001e20000000200 */
[----:B------:R-:W-:Y:S02]  /*167c0*/  MOV R33, R4 ;  /* 0x0000000400217202 */ /* 0x000fe40000000f00 */
[----:B------:R-:W-:-:S02]  /*167d0*/  MOV R34, R6 ;  /* 0x0000000600227202 */ /* 0x000fc40000000f00 */
[----:B------:R-:W-:Y:S02]  /*167e0*/  LOP3.LUT R24, R0, R35, RZ, 0x3c, !PT ;  /* 0x0000002300187212 */ /* 0x000fe400078e3cff */
[----:B------:R-:W-:Y:S02]  /*167f0*/  F2FP.F16.F32.PACK_AB R4, R93, R92 ;  /* 0x0000005c5d04723e */ /* 0x000fe400000000ff */
[----:B------:R-:W-:Y:S02]  /*16800*/  F2FP.F16.F32.PACK_AB R5, R101, R100 ;  /* 0x000000646505723e */ /* 0x000fe400000000ff */
[----:B------:R-:W-:Y:S02]  /*16810*/  F2FP.F16.F32.PACK_AB R6, R37, R36 ;  /* 0x000000242506723e */ /* 0x000fe400000000ff */
[----:B------:R-:W-:Y:S02]  /*16820*/  F2FP.F16.F32.PACK_AB R7, R39, R38 ;  /* 0x000000262707723e */ /* 0x000fe400000000ff */
[----:B------:R-:W-:-:S02]  /*16830*/  LOP3.LUT R26, R3, R26, RZ, 0x3c, !PT ;  /* 0x0000001a031a7212 */ /* 0x000fc400078e3cff */
[----:B------:R-:W-:Y:S02]  /*16840*/  MOV R35, R12 ;  /* 0x0000000c00237202 */ /* 0x000fe40000000f00 */
[----:B------:R-:W-:Y:S02]  /*16850*/  MOV R0, R14 ;  /* 0x0000000e00007202 */ /* 0x000fe40000000f00 */
[----:B0-----:R-:W-:Y:S02]  /*16860*/  F2FP.F16.F32.PACK_AB R8, R41, R40 ;  /* 0x000000282908723e */ /* 0x001fe400000000ff */
[----:B------:R-:W-:Y:S02]  /*16870*/  F2FP.F16.F32.PACK_AB R9, R43, R42 ;  /* 0x0000002a2b09723e */ /* 0x000fe400000000ff */
[----:B------:R-:W-:Y:S02]  /*16880*/  F2FP.F16.F32.PACK_AB R10, R45, R44 ;  /* 0x0000002c2d0a723e */ /* 0x000fe400000000ff */
[----:B------:R-:W-:-:S02]  /*16890*/  F2FP.F16.F32.PACK_AB R11, R47, R46 ;  /* 0x0000002e2f0b723e */ /* 0x000fc400000000ff */
[----:B------:R-:W-:Y:S02]  /*168a0*/  LOP3.LUT R28, R28, R103, RZ, 0x3c, !PT ;  /* 0x000000671c1c7212 */ /* 0x000fe400078e3cff */
[----:B------:R-:W-:Y:S02]  /*168b0*/  F2FP.F16.F32.PACK_AB R12, R49, R48 ;  /* 0x00000030310c723e */ /* 0x000fe400000000ff */
[----:B------:R-:W-:Y:S02]  /*168c0*/  F2FP.F16.F32.PACK_AB R13, R51, R50 ;  /* 0x00000032330d723e */ /* 0x000fe400000000ff */
[----:B------:R-:W-:Y:S02]  /*168d0*/  F2FP.F16.F32.PACK_AB R14, R53, R52 ;  /* 0x00000034350e723e */ /* 0x000fe400000000ff */
[----:B------:R-:W-:Y:S01]  /*168e0*/  F2FP.F16.F32.PACK_AB R15, R55, R54 ;  /* 0x00000036370f723e */ /* 0x000fe200000000ff */
[----:B------:R0:W-:Y:S01]  /*168f0*/  STSM.16.M88.4 [R33], R4 ;  /* 0x0000000421007844 */ /* 0x0001e20000000200 */
[----:B------:R-:W-:-:S02]  /*16900*/  MOV R3, R24 ;  /* 0x0000001800037202 */ /* 0x000fc40000000f00 */
[----:B------:R-:W-:Y:S01]  /*16910*/  MOV R103, R26 ;  /* 0x0000001a00677202 */ /* 0x000fe20000000f00 */
[----:B------:R-:W-:Y:S01]  /*16920*/  STSM.16.M88.4 [R34], R8 ;  /* 0x0000000822007844 */ /* 0x000fe20000000200 */
[----:B------:R-:W-:Y:S02]  /*16930*/  F2FP.F16.F32.PACK_AB R24, R57, R56 ;  /* 0x000000383918723e */ /* 0x000fe400000000ff */
[----:B------:R-:W-:Y:S01]  /*16940*/  F2FP.F16.F32.PACK_AB R25, R59, R58 ;  /* 0x0000003a3b19723e */ /* 0x000fe200000000ff */
[----:B------:R3:W-:Y:S01]  /*16950*/  STSM.16.M88.4 [R35], R12 ;  /* 0x0000000c23007844 */ /* 0x0007e20000000200 */
[----:B------:R-:W-:Y:S02]  /*16960*/  F2FP.F16.F32.PACK_AB R26, R61, R60 ;  /* 0x0000003c3d1a723e */ /* 0x000fe400000000ff */
[----:B------:R-:W-:Y:S02]  /*16970*/  F2FP.F16.F32.PACK_AB R27, R63, R62 ;  /* 0x0000003e3f1b723e */ /* 0x000fe400000000ff */
[----:B------:R-:W-:-:S02]  /*16980*/  MOV R102, R28 ;  /* 0x0000001c00667202 */ /* 0x000fc40000000f00 */
[----:B------:R-:W-:Y:S02]  /*16990*/  F2FP.F16.F32.PACK_AB R28, R65, R64 ;  /* 0x00000040411c723e */ /* 0x000fe400000000ff */
[----:B------:R-:W-:Y:S02]  /*169a0*/  F2FP.F16.F32.PACK_AB R29, R67, R66 ;  /* 0x00000042431d723e */ /* 0x000fe400000000ff */
[----:B------:R-:W-:Y:S02]  /*169b0*/  F2FP.F16.F32.PACK_AB R30, R69, R68 ;  /* 0x00000044451e723e */ /* 0x000fe400000000ff */
[----:B------:R-:W-:Y:S02]  /*169c0*/  F2FP.F16.F32.PACK_AB R31, R71, R70 ;  /* 0x00000046471f723e */ /* 0x000fe400000000ff */
[----:B0-----:R-:W-:Y:S01]  /*169d0*/  F2FP.F16.F32.PACK_AB R33, R75, R74 ;  /* 0x0000004a4b21723e */ /* 0x001fe200000000ff */
[----:B---3--:R-:W0:Y:S01]  /*169e0*/  LDC.64 R14, c[0x0][0xba8] ;  /* 0x0002ea00ff0e7b82 */ /* 0x008e220000000a00 */
[----:B------:R-:W-:-:S02]  /*169f0*/  F2FP.F16.F32.PACK_AB R34, R77, R76 ;  /* 0x0000004c4d22723e */ /* 0x000fc400000000ff */
[----:B------:R-:W-:Y:S02]  /*16a00*/  F2FP.F16.F32.PACK_AB R35, R79, R78 ;  /* 0x0000004e4f23723e */ /* 0x000fe400000000ff */
[----:B------:R-:W-:Y:S02]  /*16a10*/  F2FP.F16.F32.PACK_AB R4, R81, R80 ;  /* 0x000000505104723e */ /* 0x000fe400000000ff */
[----:B------:R-:W-:Y:S02]  /*16a20*/  F2FP.F16.F32.PACK_AB R5, R83, R82 ;  /* 0x000000525305723e */ /* 0x000fe400000000ff */
[----:B------:R-:W-:Y:S02]  /*16a30*/  F2FP.F16.F32.PACK_AB R6, R85, R84 ;  /* 0x000000545506723e */ /* 0x000fe400000000ff */
[----:B------:R-:W-:Y:S01]  /*16a40*/  F2FP.F16.F32.PACK_AB R7, R87, R86 ;  /* 0x000000565707723e */ /* 0x000fe200000000ff */
[----:B------:R3:W-:Y:S04]  /*16a50*/  STSM.16.M88.4 [R0], R24 ;  /* 0x0000001800007844 */ /* 0x0007e80000000200 */
[----:B------:R-:W-:Y:S04]  /*16a60*/  STSM.16.M88.4 [R3], R28 ;  /* 0x0000001c03007844 */ /* 0x000fe80000000200 */
[----:B------:R-:W-:Y:S04]  /*16a70*/  STSM.16.M88.4 [R103], R32 ;  /* 0x0000002067007844 */ /* 0x000fe80000000200 */
[----:B------:R4:W-:Y:S01]  /*16a80*/  STSM.16.M88.4 [R102], R4 ;  /* 0x0000000466007844 */ /* 0x0009e20000000200 */
[----:B------:R-:W-:Y:S01]  /*16a90*/  BAR.SYNC.DEFER_BLOCKING 0x1, 0x100 ;  /* 0x0044000000007b1d */ /* 0x000fe20000010000 */
[----:B------:R-:W-:-:S04]  /*16aa0*/  ISETP.NE.U32.AND P0, PT, RZ, UR6, PT ;  /* 0x00000006ff007c0c */ /* 0x000fc8000bf05070 */
[----:B------:R-:W-:Y:S02]  /*16ab0*/  ISETP.NE.AND.EX P0, PT, RZ, UR7, PT, P0 ;  /* 0x00000007ff007c0c */ /* 0x000fe4000bf05300 */
[----:B------:R-:W-:Y:S02]  /*16ac0*/  IADD3 R8, P1, R189, UR6, RZ ;  /* 0x00000006bd087c10 */ /* 0x000fe4000ff3e0ff */
[----:B---3--:R-:W-:Y:S02]  /*16ad0*/  MOV R0, RZ ;  /* 0x000000ff00007202 */ /* 0x008fe40000000f00 */
[----:B------:R-:W-:Y:S01]  /*16ae0*/  IADD3.X R9, R190, UR7, RZ, P1, !PT ;  /* 0x00000007be097c10 */ /* 0x000fe20008ffe4ff */
[----:B------:R-:W-:Y:S01]  /*16af0*/  IMAD.MOV.U32 R24, RZ, RZ, 0x9b8 ;  /* 0x000009b8ff187424 */ /* 0x000fe200078e00ff */
[----:B----4-:R-:W3:Y:S05]  /*16b00*/  LDC R102, c[0x0][0xbe8] ;  /* 0x0002fa00ff667b82 */ /* 0x010eea0000000800 */
[----:B------:R-:W4:Y:S01]  /*16b10*/  @P0 LDG.E R0, desc[UR56][R8.64] ;  /* 0x0000003808000981 */ /* 0x000f22000c1e1900 */
[----:B------:R-:W-:-:S04]  /*16b20*/  ISETP.NE.U32.AND P1, PT, RZ, UR4, PT ;  /* 0x00000004ff007c0c */ /* 0x000fc8000bf25070 */
[----:B------:R-:W-:-:S13]  /*16b30*/  ISETP.NE.AND.EX P1, PT, RZ, UR5, PT, P1 ;  /* 0x00000005ff007c0c */ /* 0x000fda000bf25310 */
[----:B------:R-:W-:Y:S01]  /*16b40*/  @P1 IADD3 R4, P2, R189, UR4, RZ ;  /* 0x00000004bd041c10 */ /* 0x000fe2000ff5e0ff */
[----:B------:R-:W-:-:S03]  /*16b50*/  ULDC UR4, c[0x0][0xa88] ;  /* 0x0002a20000047ab9 */ /* 0x000fc60000000800 */
[----:B------:R-:W-:Y:S01]  /*16b60*/  @P1 IADD3.X R5, R190, UR5, RZ, P2, !PT ;  /* 0x00000005be051c10 */ /* 0x000fe200097fe4ff */
[----:B------:R-:W-:Y:S01]  /*16b70*/  IMAD.U32 R3, RZ, RZ, UR4 ;  /* 0x00000004ff037e24 */ /* 0x000fe2000f8e00ff */
[----:B------:R-:W-:Y:S01]  /*16b80*/  ISETP.NE.AND P2, PT, R187, RZ, PT ;  /* 0x000000ffbb00720c */ /* 0x000fe20003f45270 */
[----:B------:R-:W-:-:S03]  /*16b90*/  ULDC UR4, c[0x0][0xad4] ;  /* 0x0002b50000047ab9 */ /* 0x000fc60000000800 */
[----:B------:R-:W-:Y:S01]  /*16ba0*/  SEL R187, R187, UR4, P2 ;  /* 0x00000004bbbb7c07 */ /* 0x000fe20009000000 */
[----:B------:R1:W5:Y:S03]  /*16bb0*/  @P1 LDG.E R3, desc[UR56][R4.64] ;  /* 0x0000003804031981 */ /* 0x000366000c1e1900 */
[----:B------:R-:W-:-:S04]  /*16bc0*/  ISETP.GT.AND P3, PT, R187, 0x1, PT ;  /* 0x00000001bb00780c */ /* 0x000fc80003f64270 */
[----:B------:R-:W-:-:S04]  /*16bd0*/  SEL R24, R24, 0x978, P3 ;  /* 0x0000097818187807 */ /* 0x000fc80001800000 */
[----:B------:R-:W2:Y:S08]  /*16be0*/  LDC.64 R6, c[0x0][R24+0x220] ;  /* 0x0000880018067b82 */ /* 0x000eb00000000a00 */
[----:B------:R-:W0:Y:S01]  /*16bf0*/  LDC.64 R10, c[0x0][R24+0x218] ;  /* 0x00008600180a7b82 */ /* 0x000e220000000a00 */
[----:B---3--:R-:W-:-:S07]  /*16c00*/  ISETP.NE.AND P4, PT, R102, 0x1, PT ;  /* 0x000000016600780c */ /* 0x008fce0003f85270 */
[----:B------:R-:W3:Y:S01]  /*16c10*/  LDC.64 R12, c[0x0][R24+0x228] ;  /* 0x00008a00180c7b82 */ /* 0x000ee20000000a00 */
[----:B------:R-:W-:-:S07]  /*16c20*/  ISETP.NE.U32.AND P2, PT, RZ, UR6, PT ;  /* 0x00000006ff007c0c */ /* 0x000fce000bf45070 */
[----:B-1----:R1:W1:Y:S01]  /*16c30*/  LDC.64 R4, c[0x0][R24+0x210] ;  /* 0x0000840018047b82 */ /* 0x0022620000000a00 */
[----:B------:R-:W-:-:S07]  /*16c40*/  ISETP.NE.AND.EX P2, PT, RZ, UR7, PT, P2 ;  /* 0x00000007ff007c0c */ /* 0x000fce000bf45320 */
[----:B------:R-:W1:Y:S01]  /*16c50*/  @P4 LDC R26, c[0x0][0xbec] ;  /* 0x0002fb00ff1a4b82 */ /* 0x000e620000000800 */
[----:B------:R-:W-:-:S07]  /*16c60*/  SEL R188, R188, RZ, !P2 ;  /* 0x000000ffbcbc7207 */ /* 0x000fce0005000000 */
[----:B------:R-:W1:Y:S01]  /*16c70*/  @P4 LDC R33, c[0x0][0xbf0] ;  /* 0x0002fc00ff214b82 */ /* 0x000e620000000800 */
[----:B------:R-:W-:Y:S01]  /*16c80*/  SEL R25, R216, RZ, !P2 ;  /* 0x000000ffd8197207 */ /* 0x000fe20005000000 */
[----:B--2---:R-:W-:-:S06]  /*16c90*/  IMAD R7, R7, R188, RZ ;  /* 0x000000bc07077224 */ /* 0x004fcc00078e02ff */
[----:B0-----:R-:W0:Y:S01]  /*16ca0*/  @!P3 LDC R14, c[0x0][0xb50] ;  /* 0x0002d400ff0ebb82 */ /* 0x001e220000000800 */
[----:B------:R-:W-:Y:S01]  /*16cb0*/  IMAD R31, R6, R25, R7 ;  /* 0x00000019061f7224 */ /* 0x000fe200078e0207 */
[----:B------:R-:W-:Y:S01]  /*16cc0*/  LEA R25, R192, R104, 0x7 ;  /* 0x00000068c0197211 */ /* 0x000fe200078e38ff */
[----:B------:R-:W-:-:S05]  /*16cd0*/  IMAD.WIDE.U32 R6, R6, R188, RZ ;  /* 0x000000bc06067225 */ /* 0x000fca00078e00ff */
[----:B------:R-:W2:Y:S01]  /*16ce0*/  @!P3 LDC R15, c[0x0][0xb54] ;  /* 0x0002d500ff0fbb82 */ /* 0x000ea20000000800 */
[-C--:B------:R-:W-:Y:S02]  /*16cf0*/  IMAD R29, R11, R162.reuse, RZ ;  /* 0x000000a20b1d7224 */ /* 0x080fe400078e02ff */
[----:B------:R-:W-:Y:S01]  /*16d00*/  IMAD.WIDE.U32 R10, R10, R162, RZ ;  /* 0x000000a20a0a7225 */ /* 0x000fe200078e00ff */
[----:B------:R-:W-:-:S03]  /*16d10*/  SEL R27, R200, RZ, P3 ;  /* 0x000000ffc81b7207 */ /* 0x000fc60001800000 */
[----:B------:R-:W-:Y:S02]  /*16d20*/  IMAD.IADD R28, R11, 0x1, R29 ;  /* 0x000000010b1c7824 */ /* 0x000fe400078e021d */
[----:B------:R-:W-:Y:S01]  /*16d30*/  IMAD.IADD R11, R7, 0x1, R31 ;  /* 0x00000001070b7824 */ /* 0x000fe200078e021f */
[----:B------:R-:W-:Y:S01]  /*16d40*/  MOV R7, R25 ;  /* 0x0000001900077202 */ /* 0x000fe20000000f00 */
[-C--:B---3--:R-:W-:Y:S02]  /*16d50*/  IMAD R29, R13, R27.reuse, RZ ;  /* 0x0000001b0d1d7224 */ /* 0x088fe400078e02ff */
[----:B------:R-:W-:-:S04]  /*16d60*/  IMAD.WIDE.U32 R12, R12, R27, RZ ;  /* 0x0000001b0c0c7225 */ /* 0x000fc800078e00ff */
[----:B------:R-:W-:Y:S01]  /*16d70*/  IMAD.IADD R29, R13, 0x1, R29 ;  /* 0x000000010d1d7824 */ /* 0x000fe200078e021d */
[--C-:B----4-:R-:W-:Y:S01]  /*16d80*/  IADD3 R10, P2, P5, R6, R10, R0.reuse ;  /* 0x0000000a060a7210 */ /* 0x110fe20007d5e000 */
[----:B-1----:R-:W-:Y:S01]  /*16d90*/  @P4 IMAD.HI.U32 R6, R25, R26, RZ ;  /* 0x0000001a19064227 */ /* 0x002fe200078e00ff */
[----:B------:R-:W-:-:S04]  /*16da0*/  SHF.R.S32.HI R103, RZ, 0x1f, R0 ;  /* 0x0000001fff677819 */ /* 0x000fc80000011400 */
[----:B------:R-:W-:Y:S02]  /*16db0*/  @P4 SHF.R.U32.HI R7, RZ, R33, R6 ;  /* 0x00000021ff074219 */ /* 0x000fe40000011606 */
[----:B------:R-:W-:-:S03]  /*16dc0*/  IADD3.X R11, R11, R28, R103, P2, P5 ;  /* 0x0000001c0b0b7210 */ /* 0x000fc600017ea467 */
[--C-:B------:R-:W-:Y:S01]  /*16dd0*/  IMAD.MOV R24, RZ, RZ, -R7.reuse ;  /* 0x000000ffff187224 */ /* 0x100fe200078e0a07 */
[----:B------:R-:W-:Y:S02]  /*16de0*/  IADD3 R12, P2, P5, R7, R10, R12 ;  /* 0x0000000a070c7210 */ /* 0x000fe40007d5e00c */
[----:B------:R-:W-:Y:S01]  /*16df0*/  SHF.R.S32.HI R6, RZ, 0x1f, R7 ;  /* 0x0000001fff067819 */ /* 0x000fe20000011407 */
[----:B------:R-:W-:-:S03]  /*16e00*/  IMAD R7, R102, R24, R25 ;  /* 0x0000001866077224 */ /* 0x000fc600078e0219 */
[----:B------:R-:W-:Y:S01]  /*16e10*/  IADD3.X R13, R6, R11, R29, P2, P5 ;  /* 0x0000000b060d7210 */ /* 0x000fe200017ea41d */
[-C--:B------:R-:W-:Y:S01]  /*16e20*/  IMAD R5, R5, R7.reuse, RZ ;  /* 0x0000000705057224 */ /* 0x080fe200078e02ff */
[----:B------:R-:W-:Y:S01]  /*16e30*/  SHF.R.S32.HI R11, RZ, 0x1f, R7 ;  /* 0x0000001fff0b7819 */ /* 0x000fe20000011407 */
[----:B------:R-:W-:-:S04]  /*16e40*/  IMAD.WIDE.U32 R12, R4, R7, R12 ;  /* 0x00000007040c7225 */ /* 0x000fc800078e000c */
[----:B------:R-:W-:Y:S01]  /*16e50*/  IMAD R5, R4, R11, R5 ;  /* 0x0000000b04057224 */ /* 0x000fe200078e0205 */
[----:B0-----:R-:W-:-:S04]  /*16e60*/  LEA R14, P2, R12, R14, 0x2 ;  /* 0x0000000e0c0e7211 */ /* 0x001fc800078410ff */
[----:B------:R-:W-:-:S04]  /*16e70*/  IADD3 R4, R13, R5, RZ ;  /* 0x000000050d047210 */ /* 0x000fc80007ffe0ff */
[----:B--2---:R-:W-:Y:S01]  /*16e80*/  LEA.HI.X R15, R12, R15, R4, 0x2, P2 ;  /* 0x0000000f0c0f7211 */ /* 0x004fe200010f1404 */
[----:B------:R-:W-:Y:S06]  /*16e90*/  @P1 BRA `(.L_x_648) ;  /* 0x0000000000101947 */ /* 0x000fec0003800000 */
[----:B------:R-:W-:Y:S05]  /*16ea0*/  @!P0 BRA `(.L_x_648) ;  /* 0x00000000000c8947 */ /* 0x000fea0003800000 */
[----:B------:R-:W2:Y:S04]  /*16eb0*/  LDG.E R4, desc[UR56][R8.64] ;  /* 0x0000003808047981 */ /* 0x000ea8000c1e1900 */
[----:B-----5:R-:W2:Y:S02]  /*16ec0*/  LDG.E R3, desc[UR56][R8.64+0x4] ;  /* 0x0000043808037981 */ /* 0x020ea4000c1e1900 */
[----:B--2---:R-:W-:-:S07]  /*16ed0*/  IMAD.IADD R3, R3, 0x1, -R4 ;  /* 0x0000000103037824 */ /* 0x004fce00078e0a04 */
.L_x_648:
[----:B------:R-:W2:Y:S01]  /*16ee0*/  LDL R8, [R1+0x68] ;  /* 0x0000680001087983 */ /* 0x000ea20000100800 */
[----:B-----5:R-:W-:Y:S01]  /*16ef0*/  IMAD R3, R3, R102, RZ ;  /* 0x0000006603037224 */ /* 0x020fe200078e02ff */
[----:B------:R-:W-:Y:S02]  /*16f00*/  LOP3.LUT P0, RZ, R220, 0x3, RZ, 0xc0, !PT ;  /* 0x00000003dcff7812 */ /* 0x000fe4000780c0ff */
[----:B------:R-:W-:Y:S04]  /*16f10*/  SHFL.IDX PT, R4, R14, RZ, 0x1c1f ;  /* 0x001c1fff0e047589 */ /* 0x000fe800000e0000 */
[----:B------:R-:W0:Y:S04]  /*16f20*/  SHFL.IDX PT, R5, R15, RZ, 0x1c1f ;  /* 0x001c1fff0f057589 */ /* 0x000e2800000e0000 */
[----:B------:R-:W-:Y:S04]  /*16f30*/  SHFL.IDX PT, R6, R14, 0x1, 0x1c1f ;  /* 0x003c1f000e067f89 */ /* 0x000fe800000e0000 */
[----:B------:R-:W1:Y:S01]  /*16f40*/  SHFL.IDX PT, R7, R15, 0x1, 0x1c1f ;  /* 0x003c1f000f077f89 */ /* 0x000e6200000e0000 */
[----:B--2---:R-:W-:-:S05]  /*16f50*/  IMAD R8, R192, 0x80, R8 ;  /* 0x00000080c0087824 */ /* 0x004fca00078e0208 */
[C---:B------:R-:W-:Y:S02]  /*16f60*/  IADD3 R12, R8.reuse, 0x8, RZ ;  /* 0x00000008080c7810 */ /* 0x040fe40007ffe0ff */
[-C--:B------:R-:W-:Y:S02]  /*16f70*/  ISETP.GE.OR P1, PT, R8, R3.reuse, P0 ;  /* 0x000000030800720c */ /* 0x080fe40000726670 */
[----:B------:R-:W-:-:S11]  /*16f80*/  ISETP.GE.OR P0, PT, R12, R3, P0 ;  /* 0x000000030c00720c */ /* 0x000fd60000706670 */
[----:B0-----:R0:W-:Y:S04]  /*16f90*/  @!P1 ST.E desc[UR56][R4.64], R21 ;  /* 0x0000001504009985 */ /* 0x0011e8000c101938 */
[----:B-1----:R0:W-:Y:S01]  /*16fa0*/  @!P0 ST.E desc[UR56][R6.64], R20 ;  /* 0x0000001406008985 */ /* 0x0021e2000c101938 */
[----:B------:R-:W-:Y:S05]  /*16fb0*/  @P3 BRA `(.L_x_649) ;  /* 0x0000000800843947 */ /* 0x000fea0003800000 */
[----:B0-----:R-:W-:Y:S01]  /*16fc0*/  IMAD R5, R217, 0x40, R184 ;  /* 0x00000040d9057824 */ /* 0x001fe200078e02b8 */
[----:B------:R-:W0:Y:S01]  /*16fd0*/  @P4 LDC R49, c[0x0][0xbec] ;  /* 0x0002fb00ff314b82 */ /* 0x000e220000000800 */
[----:B------:R-:W-:Y:S02]  /*16fe0*/  ULDC.64 UR4, c[0x0][0xaa0] ;  /* 0x0002a80000047ab9 */ /* 0x000fe40000000a00 */
[----:B------:R-:W-:-:S05]  /*16ff0*/  IMAD.WIDE R72, R5, 0x2, R72 ;  /* 0x0000000205487825 */ /* 0x000fca00078e0248 */
[----:B------:R-:W1:Y:S01]  /*17000*/  @P4 LDC R51, c[0x0][0xbf0] ;  /* 0x0002fc00ff334b82 */ /* 0x000e620000000800 */
[C---:B------:R-:W-:Y:S01]  /*17010*/  IADD3 R9, P6, R72.reuse, 0x1000, RZ ;  /* 0x0000100048097810 */ /* 0x040fe20007fde0ff */
[----:B------:R-:W-:Y:S01]  /*17020*/  IMAD R103, R103, UR4, RZ ;  /* 0x0000000467677c24 */ /* 0x000fe2000f8e02ff */
[----:B------:R-:W-:Y:S01]  /*17030*/  IADD3 R13, P5, R72, 0x2000, RZ ;  /* 0x00002000480d7810 */ /* 0x000fe20007fbe0ff */
[----:B------:R-:W-:Y:S01]  /*17040*/  IMAD.WIDE.U32 R20, R0, UR4, RZ ;  /* 0x0000000400147c25 */ /* 0x000fe2000f8e00ff */
[----:B------:R-:W-:Y:S02]  /*17050*/  LOP3.LUT R8, R9, 0x380, RZ, 0xc0, !PT ;  /* 0x0000038009087812 */ /* 0x000fe400078ec0ff */
[----:B------:R-:W-:Y:S01]  /*17060*/  IADD3 R25, P3, R72, 0x3000, RZ ;  /* 0x0000300048197810 */ /* 0x000fe20007f7e0ff */
[----:B------:R-:W-:Y:S01]  /*17070*/  IMAD R103, R0, UR5, R103 ;  /* 0x0000000500677c24 */ /* 0x000fe2000f8e0267 */
[----:B------:R-:W-:Y:S01]  /*17080*/  SHF.R.U64 R8, R8, 0x3, RZ ;  /* 0x0000000308087819 */ /* 0x000fe200000012ff */
[----:B------:R-:W-:Y:S01]  /*17090*/  IMAD R45, R186, 0x20, R217 ;  /* 0x00000020ba2d7824 */ /* 0x000fe200078e02d9 */
[----:B------:R-:W-:Y:S01]  /*170a0*/  ULDC.64 UR4, c[0x0][0xae8] ;  /* 0x0002ba0000047ab9 */ /* 0x000fe20000000a00 */
[----:B------:R-:W-:-:S02]  /*170b0*/  IADD3 R29, P2, R72, 0x4000, RZ ;  /* 0x00004000481d7810 */ /* 0x000fc40007f5e0ff */
[----:B------:R-:W-:Y:S01]  /*170c0*/  IADD3 R21, R21, R103, RZ ;  /* 0x0000006715157210 */ /* 0x000fe20007ffe0ff */
[----:B------:R-:W-:Y:S01]  /*170d0*/  IMAD R44, R192, 0x80, R45 ;  /* 0x00000080c02c7824 */ /* 0x000fe200078e022d */
[----:B------:R-:W-:Y:S01]  /*170e0*/  LOP3.LUT R8, R8, R9, RZ, 0x3c, !PT ;  /* 0x0000000908087212 */ /* 0x000fe200078e3cff */
[----:B------:R-:W-:Y:S01]  /*170f0*/  IMAD.X R9, RZ, RZ, R73, P6 ;  /* 0x000000ffff097224 */ /* 0x000fe200030e0649 */
[----:B------:R-:W-:Y:S01]  /*17100*/  IADD3 R33, P1, R72, 0x5000, RZ ;  /* 0x0000500048217810 */ /* 0x000fe20007f3e0ff */
[----:B------:R-:W-:Y:S01]  /*17110*/  IMAD.WIDE.U32 R20, R162, UR4, R20 ;  /* 0x00000004a2147c25 */ /* 0x000fe2000f8e0014 */
[C---:B------:R-:W-:Y:S02]  /*17120*/  IADD3 R37, P0, R72.reuse, 0x6000, RZ ;  /* 0x0000600048257810 */ /* 0x040fe40007f1e0ff */
[----:B------:R-:W-:Y:S01]  /*17130*/  IADD3 R5, P6, R72, 0x7000, RZ ;  /* 0x0000700048057810 */ /* 0x000fe20007fde0ff */
[----:B0-----:R-:W-:Y:S01]  /*17140*/  @P4 IMAD.HI.U32 R0, R44, R49, RZ ;  /* 0x000000312c004227 */ /* 0x001fe200078e00ff */
[----:B------:R-:W-:Y:S01]  /*17150*/  SHF.R.S32.HI R47, RZ, 0x1f, R188 ;  /* 0x0000001fff2f7819 */ /* 0x000fe200000114bc */
[----:B------:R-:W5:Y:S01]  /*17160*/  LD.E.128 R8, desc[UR56][R8.64] ;  /* 0x0000003808087980 */ /* 0x000f62000c101d00 */
[----:B------:R-:W-:Y:S01]  /*17170*/  LOP3.LUT R12, R13, 0x380, RZ, 0xc0, !PT ;  /* 0x000003800d0c7812 */ /* 0x000fe200078ec0ff */
[----:B------:R-:W-:Y:S01]  /*17180*/  IMAD R21, R162, UR5, R21 ;  /* 0x00000005a2157c24 */ /* 0x000fe2000f8e0215 */
[----:B------:R-:W-:Y:S01]  /*17190*/  LOP3.LUT R24, R25, 0x380, RZ, 0xc0, !PT ;  /* 0x0000038019187812 */ /* 0x000fe200078ec0ff */
[----:B------:R-:W-:Y:S01]  /*171a0*/  ULDC.64 UR4, c[0x0][0xaf0] ;  /* 0x0002bc0000047ab9 */ /* 0x000fe20000000a00 */
[----:B------:R-:W-:Y:S01]  /*171b0*/  LOP3.LUT R28, R29, 0x380, RZ, 0xc0, !PT ;  /* 0x000003801d1c7812 */ /* 0x000fe200078ec0ff */
[----:B------:R-:W-:Y:S01]  /*171c0*/  IMAD.X R41, RZ, RZ, R73, P6 ;  /* 0x000000ffff297224 */ /* 0x000fe200030e0649 */
[----:B------:R-:W-:-:S02]  /*171d0*/  LOP3.LUT R32, R33, 0x380, RZ, 0xc0, !PT ;  /* 0x0000038021207812 */ /* 0x000fc400078ec0ff */
[----:B------:R-:W-:Y:S02]  /*171e0*/  LOP3.LUT R36, R37, 0x380, RZ, 0xc0, !PT ;  /* 0x0000038025247812 */ /* 0x000fe400078ec0ff */
[----:B------:R-:W-:Y:S02]  /*171f0*/  LOP3.LUT R4, R5, 0x380, RZ, 0xc0, !PT ;  /* 0x0000038005047812 */ /* 0x000fe400078ec0ff */
[----:B------:R-:W-:Y:S01]  /*17200*/  LOP3.LUT R7, R72, 0x380, RZ, 0xc0, !PT ;  /* 0x0000038048077812 */ /* 0x000fe200078ec0ff */
[----:B------:R-:W-:Y:S01]  /*17210*/  IMAD R47, R47, UR4, RZ ;  /* 0x000000042f2f7c24 */ /* 0x000fe2000f8e02ff */
[----:B------:R-:W-:Y:S02]  /*17220*/  MOV R45, R44 ;  /* 0x0000002c002d7202 */ /* 0x000fe40000000f00 */
[----:B------:R-:W-:Y:S02]  /*17230*/  SHF.R.U64 R12, R12, 0x3, RZ ;  /* 0x000000030c0c7819 */ /* 0x000fe400000012ff */
[----:B------:R-:W-:-:S02]  /*17240*/  SHF.R.U64 R24, R24, 0x3, RZ ;  /* 0x0000000318187819 */ /* 0x000fc400000012ff */
[----:B------:R-:W-:Y:S02]  /*17250*/  SHF.R.U64 R28, R28, 0x3, RZ ;  /* 0x000000031c1c7819 */ /* 0x000fe400000012ff */
[----:B------:R-:W-:Y:S02]  /*17260*/  SHF.R.U64 R32, R32, 0x3, RZ ;  /* 0x0000000320207819 */ /* 0x000fe400000012ff */
[----:B------:R-:W-:Y:S02]  /*17270*/  SHF.R.U64 R36, R36, 0x3, RZ ;  /* 0x0000000324247819 */ /* 0x000fe400000012ff */
[----:B-1----:R-:W-:Y:S02]  /*17280*/  @P4 SHF.R.U32.HI R45, RZ, R51, R0 ;  /* 0x00000033ff2d4219 */ /* 0x002fe40000011600 */
[----:B------:R-:W-:Y:S02]  /*17290*/  SHF.R.U64 R4, R4, 0x3, RZ ;  /* 0x0000000304047819 */ /* 0x000fe400000012ff */
[----:B------:R-:W-:Y:S01]  /*172a0*/  SHF.R.U64 R7, R7, 0x3, RZ ;  /* 0x0000000307077819 */ /* 0x000fe200000012ff */
[----:B------:R-:W-:Y:S01]  /*172b0*/  IMAD R47, R188, UR5, R47 ;  /* 0x00000005bc2f7c24 */ /* 0x000fe2000f8e022f */
[----:B------:R-:W-:Y:S01]  /*172c0*/  LOP3.LUT R12, R12, R13, RZ, 0x3c, !PT ;  /* 0x0000000d0c0c7212 */ /* 0x000fe200078e3cff */
[----:B------:R-:W-:Y:S01]  /*172d0*/  IMAD.WIDE.U32 R20, R188, UR4, R20 ;  /* 0x00000004bc147c25 */ /* 0x000fe2000f8e0014 */
[----:B------:R-:W-:Y:S01]  /*172e0*/  LOP3.LUT R24, R24, R25, RZ, 0x3c, !PT ;  /* 0x0000001918187212 */ /* 0x000fe200078e3cff */
[----:B------:R-:W-:Y:S01]  /*172f0*/  ULDC.64 UR4, c[0x0][0xae0] ;  /* 0x0002b80000047ab9 */ /* 0x000fe20000000a00 */
[----:B------:R-:W-:Y:S01]  /*17300*/  LOP3.LUT R28, R28, R29, RZ, 0x3c, !PT ;  /* 0x0000001d1c1c7212 */ /* 0x000fe200078e3cff */
[--C-:B------:R-:W-:Y:S01]  /*17310*/  IMAD.X R25, RZ, RZ, R73.reuse, P3 ;  /* 0x000000ffff197224 */ /* 0x100fe200018e0649 */
[----:B------:R-:W-:Y:S01]  /*17320*/  LOP3.LUT R32, R32, R33, RZ, 0x3c, !PT ;  /* 0x0000002120207212 */ /* 0x000fe200078e3cff */
[--C-:B------:R-:W-:Y:S01]  /*17330*/  IMAD.X R29, RZ, RZ, R73.reuse, P2 ;  /* 0x000000ffff1d7224 */ /* 0x100fe200010e0649 */
[----:B------:R-:W-:Y:S01]  /*17340*/  LOP3.LUT R36, R36, R37, RZ, 0x3c, !PT ;  /* 0x0000002524247212 */ /* 0x000fe200078e3cff */
[----:B------:R-:W-:Y:S01]  /*17350*/  IMAD.X R37, RZ, RZ, R73, P0 ;  /* 0x000000ffff257224 */ /* 0x000fe200000e0649 */
[--C-:B------:R-:W-:Y:S01]  /*17360*/  SHF.R.S32.HI R0, RZ, 0x1f, R45.reuse ;  /* 0x0000001fff007819 */ /* 0x100fe2000001142d */
[----:B------:R-:W-:Y:S01]  /*17370*/  IMAD.MOV R49, RZ, RZ, -R45 ;  /* 0x000000ffff317224 */ /* 0x000fe200078e0a2d */
[----:B------:R-:W-:-:S02]  /*17380*/  IADD3.X R13, RZ, R73, RZ, P5, !PT ;  /* 0x00000049ff0d7210 */ /* 0x000fc40002ffe4ff */
[----:B------:R-:W-:Y:S02]  /*17390*/  LOP3.LUT R40, R4, R5, RZ, 0x3c, !PT ;  /* 0x0000000504287212 */ /* 0x000fe400078e3cff */
[----:B------:R-:W-:Y:S01]  /*173a0*/  LOP3.LUT R72, R7, R72, RZ, 0x3c, !PT ;  /* 0x0000004807487212 */ /* 0x000fe200078e3cff */
[----:B------:R-:W-:Y:S01]  /*173b0*/  IMAD.IADD R21, R21, 0x1, R47 ;  /* 0x0000000115157824 */ /* 0x000fe200078e022f */
[----:B------:R-:W-:Y:S01]  /*173c0*/  IADD3.X R33, RZ, R73, RZ, P1, !PT ;  /* 0x00000049ff217210 */ /* 0x000fe20000ffe4ff */
[----:B------:R-:W-:Y:S01]  /*173d0*/  IMAD R0, R0, UR4, RZ ;  /* 0x0000000400007c24 */ /* 0x000fe2000f8e02ff */
[----:B------:R-:W5:Y:S01]  /*173e0*/  LD.E.128 R12, desc[UR56][R12.64] ;  /* 0x000000380c0c7980 */ /* 0x000f62000c101d00 */
[----:B------:R-:W-:-:S03]  /*173f0*/  IMAD R47, R102, R49, R44 ;  /* 0x00000031662f7224 */ /* 0x000fc600078e022c */
[----:B------:R0:W5:Y:S01]  /*17400*/  LD.E.128 R4, desc[UR56][R72.64] ;  /* 0x0000003848047980 */ /* 0x000162000c101d00 */
[----:B------:R-:W-:-:S03]  /*17410*/  IMAD R49, R45, UR5, R0 ;  /* 0x000000052d317c24 */ /* 0x000fc6000f8e0200 */
[----:B------:R-:W5:Y:S01]  /*17420*/  LD.E.128 R24, desc[UR56][R24.64] ;  /* 0x0000003818187980 */ /* 0x000f62000c101d00 */
[----:B------:R-:W-:-:S03]  /*17430*/  SHF.R.S32.HI R0, RZ, 0x1f, R47 ;  /* 0x0000001fff007819 */ /* 0x000fc6000001142f */
[----:B------:R-:W5:Y:S04]  /*17440*/  LD.E.128 R28, desc[UR56][R28.64] ;  /* 0x000000381c1c7980 */ /* 0x000f68000c101d00 */
[----:B------:R-:W5:Y:S04]  /*17450*/  LD.E.128 R32, desc[UR56][R32.64] ;  /* 0x0000003820207980 */ /* 0x000f68000c101d00 */
[----:B------:R-:W5:Y:S04]  /*17460*/  LD.E.128 R36, desc[UR56][R36.64] ;  /* 0x0000003824247980 */ /* 0x000f68000c101d00 */
[----:B------:R-:W5:Y:S01]  /*17470*/  LD.E.128 R40, desc[UR56][R40.64] ;  /* 0x0000003828287980 */ /* 0x000f62000c101d00 */
[----:B------:R-:W-:Y:S01]  /*17480*/  IMAD.WIDE.U32 R20, R45, UR4, R20 ;  /* 0x000000042d147c25 */ /* 0x000fe2000f8e0014 */
[----:B------:R-:W-:Y:S01]  /*17490*/  LEA R48, R192, R217, 0x7 ;  /* 0x000000d9c0307211 */ /* 0x000fe200078e38ff */
[----:B------:R-:W-:Y:S01]  /*174a0*/  ULDC.64 UR4, c[0x0][0xad8] ;  /* 0x0002b60000047ab9 */ /* 0x000fe20000000a00 */
[----:B------:R-:W-:Y:S01]  /*174b0*/  @!PT LDS RZ, [RZ] ;  /* 0x00000000fffff984 */ /* 0x000fe20000000800 */
[----:B------:R-:W-:Y:S01]  /*174c0*/  @!PT LDS RZ, [RZ] ;  /* 0x00000000fffff984 */ /* 0x000fe20000000800 */
[----:B------:R-:W-:Y:S01]  /*174d0*/  @!PT LDS RZ, [RZ] ;  /* 0x00000000fffff984 */ /* 0x000fe20000000800 */
[----:B------:R-:W-:Y:S01]  /*174e0*/  @!PT LDS RZ, [RZ] ;  /* 0x00000000fffff984 */ /* 0x000fe20000000800 */
[----:B------:R1:W-:Y:S06]  /*174f0*/  MEMBAR.ALL.CTA ;  /* 0x0000000000007992 */ /* 0x0003ec0000008000 */
[----:B-1----:R-:W1:Y:S01]  /*17500*/  FENCE.VIEW.ASYNC.S ;  /* 0x00000000000073c6 */ /* 0x002e620000000000 */
[----:B------:R-:W-:-:S02]  /*17510*/  IMAD.IADD R21, R21, 0x1, R49 ;  /* 0x0000000115157824 */ /* 0x000fc400078e0231 */
[----:B------:R-:W-:Y:S02]  /*17520*/  IMAD R44, R0, UR4, RZ ;  /* 0x00000004002c7c24 */ /* 0x000fe4000f8e02ff */
[C---:B------:R-:W-:Y:S02]  /*17530*/  VIADD R0, R48.reuse, 0x20 ;  /* 0x0000002030007836 */ /* 0x040fe40000000000 */
[C---:B------:R-:W-:Y:S02]  /*17540*/  IMAD R45, R47.reuse, UR5, R44 ;  /* 0x000000052f2d7c24 */ /* 0x040fe4000f8e022c */
[----:B------:R-:W-:Y:S01]  /*17550*/  IMAD.WIDE.U32 R20, R47, UR4, R20 ;  /* 0x000000042f147c25 */ /* 0x000fe2000f8e0014 */
[-C--:B------:R-:W-:Y:S01]  /*17560*/  ISETP.GE.AND P2, PT, R48, R3.reuse, PT ;  /* 0x000000033000720c */ /* 0x080fe20003f46270 */
[----:B------:R-:W-:Y:S01]  /*17570*/  ULDC.64 UR4, c[0x0][0xa80] ;  /* 0x0002a00000047ab9 */ /* 0x000fe20000000a00 */
[----:B------:R-:W-:Y:S01]  /*17580*/  ISETP.GE.AND P0, PT, R0, R3, PT ;  /* 0x000000030000720c */ /* 0x000fe20003f06270 */
[----:B------:R-:W-:Y:S01]  /*17590*/  IMAD.IADD R21, R21, 0x1, R45 ;  /* 0x0000000115157824 */ /* 0x000fe200078e022d */
[----:B------:R-:W-:-:S02]  /*175a0*/  IADD3 R0, R2, 0x2a820, RZ ;  /* 0x0002a82002007810 */ /* 0x000fc40007ffe0ff */
[----:B------:R-:W-:Y:S01]  /*175b0*/  LEA R46, P3, R20, UR4, 0x1 ;  /* 0x00000004142e7c11 */ /* 0x000fe2000f8608ff */
[----:B------:R-:W-:Y:S01]  /*175c0*/  VIADD R44, R48, 0x40 ;  /* 0x00000040302c7836 */ /* 0x000fe20000000000 */
[----:B------:R-:W-:Y:S02]  /*175d0*/  PRMT R0, RZ, 0x654, R0 ;  /* 0x00000654ff007816 */ /* 0x000fe40000000000 */
[----:B------:R-:W-:Y:S01]  /*175e0*/  LEA.HI.X R47, R20, UR5, R21, 0x1, P3 ;  /* 0x00000005142f7c11 */ /* 0x000fe200098f0c15 */
[----:B------:R-:W-:Y:S01]  /*175f0*/  BSSY B1, `(.L_x_650) ;  /* 0x0000011000017945 */ /* 0x000fe20003800000 */
[----:B------:R-:W-:Y:S01]  /*17600*/  ISETP.GE.AND P1, PT, R44, R3, PT ;  /* 0x000000032c00720c */ /* 0x000fe20003f26270 */
[----:B-1----:R1:W-:Y:S01]  /*17610*/  SYNCS.ARRIVE.TRANS64.RED.A1T0 RZ, [R0+URZ], RZ ;  /* 0x000000ff00ff79a7 */ /* 0x0023e2000810043f */
[----:B------:R0:W2:Y:S01]  /*17620*/  SHFL.IDX PT, R44, R46, RZ, 0x181f ;  /* 0x00181fff2e2c7589 */ /* 0x0000a200000e0000 */
[----:B------:R-:W-:Y:S02]  /*17630*/  SHF.R.S32.HI R104, RZ, 0x1f, R185 ;  /* 0x0000001fff687819 */ /* 0x000fe400000114b9 */
[----:B------:R-:W-:Y:S01]  /*17640*/  SHF.R.S32.HI R105, RZ, 0x1f, R184 ;  /* 0x0000001fff697819 */ /* 0x000fe200000114b8 */
[----:B-1----:R0:W1:Y:S01]  /*17650*/  SHFL.IDX PT, R0, R47, RZ, 0x181f ;  /* 0x00181fff2f007589 */ /* 0x00206200000e0000 */
[----:B------:R-:W-:Y:S06]  /*17660*/  @P2 BRA `(.L_x_651) ;  /* 0x0000000000242947 */ /* 0x000fec0003800000 */
[----:B------:R-:W-:Y:S02]  /*17670*/  ULDC UR4, c[0x0][0xac8] ;  /* 0x0002b20000047ab9 */ /* 0x000fe40000000800 */
[----:B------:R-:W-:Y:S02]  /*17680*/  ISETP.GE.AND P2, PT, R184, UR4, PT ;  /* 0x00000004b8007c0c */ /* 0x000fe4000bf46270 */
[----:B------:R-:W-:-:S11]  /*17690*/  ISETP.GE.AND P3, PT, R185, UR4, PT ;  /* 0x00000004b9007c0c */ /* 0x000fd6000bf66270 */
[CC--:B--2---:R-:W-:Y:S02]  /*176a0*/  @!P2 LEA R20, P4, R184.reuse, R44.reuse, 0x1 ;  /* 0x0000002cb814a211 */ /* 0x0c4fe400078808ff */
[C---:B------:R-:W-:Y:S02]  /*176b0*/  @!P3 LEA R44, P5, R185.reuse, R44, 0x1 ;  /* 0x0000002cb92cb211 */ /* 0x040fe400078a08ff */
[-C--:B-1----:R-:W-:Y:S02]  /*176c0*/  @!P2 LEA.HI.X R21, R184, R0.reuse, R105, 0x1, P4 ;  /* 0x00000000b815a211 */ /* 0x082fe400020f0c69 */
[----:B------:R-:W-:-:S03]  /*176d0*/  @!P3 LEA.HI.X R45, R185, R0, R104, 0x1, P5 ;  /* 0x00000000b92db211 */ /* 0x000fc600028f0c68 */
[----:B-----5:R3:W-:Y:S04]  /*176e0*/  @!P2 ST.E.128 desc[UR56][R20.64], R4 ;  /* 0x000000041400a985 */ /* 0x0207e8000c101d38 */
[----:B------:R3:W-:Y:S02]  /*176f0*/  @!P3 ST.E.128 desc[UR56][R44.64], R28 ;  /* 0x0000001c2c00b985 */ /* 0x0007e4000c101d38 */
.L_x_651:
[----:B------:R-:W-:Y:S05]  /*17700*/  BSYNC B1 ;  /* 0x0000000000017941 */ /* 0x000fea0003800000 */
.L_x_650:
[----:B-1----:R1:W4:Y:S01]  /*17710*/  SHFL.IDX PT, R0, R47, 0x1, 0x181f ;  /* 0x00381f002f007f89 */ /* 0x00232200000e0000 */
[----:B------:R-:W-:Y:S03]  /*17720*/  BSSY B1, `(.L_x_652) ;  /* 0x000000c000017945 */ /* 0x000fe60003800000 */
[----:B---3-5:R1:W3:Y:S01]  /*17730*/  SHFL.IDX PT, R6, R46, 0x1, 0x181f ;  /* 0x00381f002e067f89 */ /* 0x0282e200000e0000 */
[----:B------:R-:W-:Y:S05]  /*17740*/  @P0 BRA `(.L_x_653) ;  /* 0x0000000000240947 */ /* 0x000fea0003800000 */
[----:B------:R-:W-:Y:S02]  /*17750*/  ULDC UR4, c[0x0][0xac8] ;  /* 0x0002b20000047ab9 */ /* 0x000fe40000000800 */
[----:B------:R-:W-:Y:S02]  /*17760*/  ISETP.GE.AND P3, PT, R184, UR4, PT ;  /* 0x00000004b8007c0c */ /* 0x000fe4000bf66270 */
[----:B------:R-:W-:-:S11]  /*17770*/  ISETP.GE.AND P4, PT, R185, UR4, PT ;  /* 0x00000004b9007c0c */ /* 0x000fd6000bf86270 */
[CC--:B---3--:R-:W-:Y:S02]  /*17780*/  @!P3 LEA R4, P0, R184.reuse, R6.reuse, 0x1 ;  /* 0x00000006b804b211 */ /* 0x0c8fe400078008ff */
[C---:B------:R-:W-:Y:S02]  /*17790*/  @!P4 LEA R6, P2, R185.reuse, R6, 0x1 ;  /* 0x00000006b906c211 */ /* 0x040fe400078408ff */
[-C--:B----4-:R-:W-:Y:S02]  /*177a0*/  @!P3 LEA.HI.X R5, R184, R0.reuse, R105, 0x1, P0 ;  /* 0x00000000b805b211 */ /* 0x090fe400000f0c69 */
[----:B------:R-:W-:-:S03]  /*177b0*/  @!P4 LEA.HI.X R7, R185, R0, R104, 0x1, P2 ;  /* 0x00000000b907c211 */ /* 0x000fc600010f0c68 */
[----:B------:R3:W-:Y:S04]  /*177c0*/  @!P3 ST.E.128 desc[UR56][R4.64], R8 ;  /* 0x000000080400b985 */ /* 0x0007e8000c101d38 */
[----:B------:R3:W-:Y:S02]  /*177d0*/  @!P4 ST.E.128 desc[UR56][R6.64], R32 ;  /* 0x000000200600c985 */ /* 0x0007e4000c101d38 */
.L_x_653:
[----:B------:R-:W-:Y:S05]  /*177e0*/  BSYNC B1 ;  /* 0x0000000000017941 */ /* 0x000fea0003800000 */
.L_x_652:
[----:B----4-:R4:W0:Y:S01]  /*177f0*/  SHFL.IDX PT, R0, R47, 0x2, 0x181f ;  /* 0x00581f002f007f89 */ /* 0x01082200000e0000 */
[----:B------:R-:W-:Y:S03]  /*17800*/  BSSY B1, `(.L_x_654) ;  /* 0x000000c000017945 */ /* 0x000fe60003800000 */
[----:B---3--:R4:W3:Y:S01]  /*17810*/  SHFL.IDX PT, R6, R46, 0x2, 0x181f ;  /* 0x00581f002e067f89 */ /* 0x0088e200000e0000 */
[----:B------:R-:W-:Y:S05]  /*17820*/  @P1 BRA `(.L_x_655) ;  /* 0x0000000000241947 */ /* 0x000fea0003800000 */
[----:B------:R-:W-:Y:S02]  /*17830*/  ULDC UR4, c[0x0][0xac8] ;  /* 0x0002b20000047ab9 */ /* 0x000fe40000000800 */
[----:B------:R-:W-:Y:S02]  /*17840*/  ISETP.GE.AND P2, PT, R184, UR4, PT ;  /* 0x00000004b8007c0c */ /* 0x000fe4000bf46270 */
[----:B------:R-:W-:-:S11]  /*17850*/  ISETP.GE.AND P3, PT, R185, UR4, PT ;  /* 0x00000004b9007c0c */ /* 0x000fd6000bf66270 */
[CC--:B---3--:R-:W-:Y:S02]  /*17860*/  @!P2 LEA R4, P0, R184.reuse, R6.reuse, 0x1 ;  /* 0x00000006b804a211 */ /* 0x0c8fe400078008ff */
[C---:B------:R-:W-:Y:S02]  /*17870*/  @!P3 LEA R6, P1, R185.reuse, R6, 0x1 ;  /* 0x00000006b906b211 */ /* 0x040fe400078208ff */
[-C--:B0-----:R-:W-:Y:S02]  /*17880*/  @!P2 LEA.HI.X R5, R184, R0.reuse, R105, 0x1, P0 ;  /* 0x00000000b805a211 */ /* 0x081fe400000f0c69 */
[----:B------:R-:W-:-:S03]  /*17890*/  @!P3 LEA.HI.X R7, R185, R0, R104, 0x1, P1 ;  /* 0x00000000b907b211 */ /* 0x000fc600008f0c68 */
[----:B------:R0:W-:Y:S04]  /*178a0*/  @!P2 ST.E.128 desc[UR56][R4.64], R12 ;  /* 0x0000000c0400a985 */ /* 0x0001e8000c101d38 */
[----:B------:R0:W-:Y:S02]  /*178b0*/  @!P3 ST.E.128 desc[UR56][R6.64], R36 ;  /* 0x000000240600b985 */ /* 0x0001e4000c101d38 */
.L_x_655:
[----:B------:R-:W-:Y:S05]  /*178c0*/  BSYNC B1 ;  /* 0x0000000000017941 */ /* 0x000fea0003800000 */
.L_x_654:
[----:B0-----:R-:W-:Y:S01]  /*178d0*/  IADD3 R0, R48, 0x60, RZ ;  /* 0x0000006030007810 */ /* 0x001fe20007ffe0ff */
[----:B-1--4-:R-:W0:Y:S03]  /*178e0*/  SHFL.IDX PT, R47, R47, 0x3, 0x181f ;  /* 0x00781f002f2f7f89 */ /* 0x012e2600000e0000 */
[----:B------:R-:W-:Y:S01]  /*178f0*/  ISETP.GE.AND P0, PT, R0, R3, PT ;  /* 0x000000030000720c */ /* 0x000fe20003f06270 */
[----:B------:R-:W1:-:S12]  /*17900*/  SHFL.IDX PT, R46, R46, 0x3, 0x181f ;  /* 0x00781f002e2e7f89 */ /* 0x000e5800000e0000 */
[----:B------:R-:W-:Y:S05]  /*17910*/  @P0 BRA `(.L_x_656) ;  /* 0x0000001800300947 */ /* 0x000fea0003800000 */
[----:B------:R-:W-:Y:S02]  /*17920*/  ULDC UR4, c[0x0][0xac8] ;  /* 0x0002b20000047ab9 */ /* 0x000fe40000000800 */
[----:B------:R-:W-:-:S13]  /*17930*/  ISETP.GE.AND P1, PT, R184, UR4, PT ;  /* 0x00000004b8007c0c */ /* 0x000fda000bf26270 */
[----:B-1----:R-:W-:-:S04]  /*17940*/  @!P1 LEA R4, P0, R184, R46, 0x1 ;  /* 0x0000002eb8049211 */ /* 0x002fc800078008ff */
[----:B0-----:R-:W-:Y:S02]  /*17950*/  @!P1 LEA.HI.X R5, R184, R47, R105, 0x1, P0 ;  /* 0x0000002fb8059211 */ /* 0x001fe400000f0c69 */
[----:B------:R-:W-:-:S03]  /*17960*/  ISETP.GE.AND P0, PT, R185, UR4, PT ;  /* 0x00000004b9007c0c */ /* 0x000fc6000bf06270 */
[----:B------:R0:W-:Y:S10]  /*17970*/  @!P1 ST.E.128 desc[UR56][R4.64], R24 ;  /* 0x0000001804009985 */ /* 0x0001f4000c101d38 */
[----:B------:R-:W-:Y:S05]  /*17980*/  @P0 BRA `(.L_x_656) ;  /* 0x0000001800140947 */ /* 0x000fea0003800000 */
[----:B0-----:R-:W-:-:S04]  /*17990*/  LEA R4, P0, R185, R46, 0x1 ;  /* 0x0000002eb9047211 */ /* 0x001fc800078008ff */
[----:B------:R-:W-:-:S05]  /*179a0*/  LEA.HI.X R5, R185, R47, R104, 0x1, P0 ;  /* 0x0000002fb9057211 */ /* 0x000fca00000f0c68 */
[----:B------:R0:W-:Y:S01]  /*179b0*/  ST.E.128 desc[UR56][R4.64], R40 ;  /* 0x0000002804007985 */ /* 0x0001e2000c101d38 */
[----:B------:R-:W-:Y:S05]  /*179c0*/  BRA `(.L_x_656) ;  /* 0x0000001800047947 */ /* 0x000fea0003800000 */
.L_x_649:
[----:B0-----:R-:W0:Y:S01]  /*179d0*/  @P4 LDC R6, c[0x0][0xbec] ;  /* 0x0002fb00ff064b82 */ /* 0x001e220000000800 */
[----:B------:R-:W-:Y:S01]  /*179e0*/  ULDC.64 UR4, c[0x0][0xb08] ;  /* 0x0002c20000047ab9 */ /* 0x000fe20000000a00 */
[----:B------:R-:W-:Y:S01]  /*179f0*/  SHF.R.S32.HI R7, RZ, 0x1f, R188 ;  /* 0x0000001fff077819 */ /* 0x000fe200000114bc */
[----:B------:R-:W-:Y:S01]  /*17a00*/  IMAD R103, R103, UR4, RZ ;  /* 0x0000000467677c24 */ /* 0x000fe2000f8e02ff */
[----:B------:R-:W-:Y:S01]  /*17a10*/  ULDC.64 UR6, c[0x0][0xb30] ;  /* 0x0002cc0000067ab9 */ /* 0x000fe20000000a00 */
[----:B------:R-:W-:Y:S01]  /*17a20*/  IMAD.WIDE.U32 R4, R0, UR4, RZ ;  /* 0x0000000400047c25 */ /* 0x000fe2000f8e00ff */
[----:B------:R-:W-:Y:S01]  /*17a30*/  ISETP.GE.AND P0, PT, R8, R3, PT ;  /* 0x000000030800720c */ /* 0x000fe20003f06270 */
[----:B------:R-:W-:Y:S01]  /*17a40*/  BSSY B1, `(.L_x_657) ;  /* 0x0000079000017945 */ /* 0x000fe20003800000 */
[----:B------:R-:W1:Y:S01]  /*17a50*/  @P4 LDC R11, c[0x0][0xbf0] ;  /* 0x0002fc00ff0b4b82 */ /* 0x000e620000000800 */
[----:B------:R-:W-:Y:S01]  /*17a60*/  IMAD R103, R0, UR5, R103 ;  /* 0x0000000500677c24 */ /* 0x000fe2000f8e0267 */
[----:B------:R-:W-:Y:S01]  /*17a70*/  ULDC.64 UR4, c[0x0][0xb38] ;  /* 0x0002ce0000047ab9 */ /* 0x000fe20000000a00 */
[C---:B------:R-:W-:Y:S01]  /*17a80*/  VIADD R15, R199.reuse, 0x8 ;  /* 0x00000008c70f7836 */ /* 0x040fe20000000000 */
[----:B------:R-:W-:Y:S01]  /*17a90*/  IADD3 R21, R199, 0x10, RZ ;  /* 0x00000010c7157810 */ /* 0x000fe20007ffe0ff */
[----:B------:R-:W-:Y:S01]  /*17aa0*/  IMAD.IADD R5, R5, 0x1, R103 ;  /* 0x0000000105057824 */ /* 0x000fe200078e0267 */
[----:B------:R-:W-:-:S02]  /*17ab0*/  SHF.R.S32.HI R24, RZ, 0x1f, R201 ;  /* 0x0000001fff187819 */ /* 0x000fc400000114c9 */
[----:B------:R-:W-:Y:S01]  /*17ac0*/  SHF.R.S32.HI R14, RZ, 0x1f, R15 ;  /* 0x0000001fff0e7819 */ /* 0x000fe2000001140f */
[C---:B------:R-:W-:Y:S01]  /*17ad0*/  IMAD.WIDE.U32 R4, R162.reuse, UR4, R4 ;  /* 0x00000004a2047c25 */ /* 0x040fe2000f8e0004 */
[----:B------:R-:W-:Y:S02]  /*17ae0*/  SHF.R.S32.HI R20, RZ, 0x1f, R21 ;  /* 0x0000001fff147819 */ /* 0x000fe40000011415 */
[----:B------:R-:W-:Y:S01]  /*17af0*/  SHF.R.S32.HI R26, RZ, 0x1f, R202 ;  /* 0x0000001fff1a7819 */ /* 0x000fe200000114ca */
[----:B------:R-:W-:Y:S01]  /*17b00*/  IMAD R5, R162, UR5, R5 ;  /* 0x00000005a2057c24 */ /* 0x000fe2000f8e0205 */
[----:B------:R-:W-:Y:S01]  /*17b10*/  ULDC.64 UR4, c[0x0][0xb40] ;  /* 0x0002d00000047ab9 */ /* 0x000fe20000000a00 */
[----:B------:R-:W-:Y:S01]  /*17b20*/  SHF.R.S32.HI R27, RZ, 0x1f, R203 ;  /* 0x0000001fff1b7819 */ /* 0x000fe200000114cb */
[----:B------:R-:W-:Y:S01]  /*17b30*/  IMAD R7, R7, UR4, RZ ;  /* 0x0000000407077c24 */ /* 0x000fe2000f8e02ff */
[----:B------:R-:W-:Y:S01]  /*17b40*/  SHF.R.S32.HI R28, RZ, 0x1f, R204 ;  /* 0x0000001fff1c7819 */ /* 0x000fe200000114cc */
[----:B0-----:R-:W-:Y:S01]  /*17b50*/  @P4 IMAD.HI.U32 R6, R25, R6, RZ ;  /* 0x0000000619064227 */ /* 0x001fe200078e00ff */
[----:B------:R-:W-:-:S02]  /*17b60*/  SHF.R.S32.HI R29, RZ, 0x1f, R205 ;  /* 0x0000001fff1d7819 */ /* 0x000fc400000114cd */
[----:B------:R-:W-:Y:S01]  /*17b70*/  SHF.R.S32.HI R30, RZ, 0x1f, R206 ;  /* 0x0000001fff1e7819 */ /* 0x000fe200000114ce */
[C---:B------:R-:W-:Y:S01]  /*17b80*/  IMAD R9, R188.reuse, UR5, R7 ;  /* 0x00000005bc097c24 */ /* 0x040fe2000f8e0207 */
[----:B------:R-:W-:Y:S01]  /*17b90*/  SHF.R.S32.HI R31, RZ, 0x1f, R207 ;  /* 0x0000001fff1f7819 */ /* 0x000fe200000114cf */
[----:B------:R-:W-:Y:S01]  /*17ba0*/  IMAD.WIDE.U32 R4, R188, UR4, R4 ;  /* 0x00000004bc047c25 */ /* 0x000fe2000f8e0004 */
[----:B------:R-:W-:Y:S01]  /*17bb0*/  ULDC.64 UR4, c[0x0][0xb48] ;  /* 0x0002d20000047ab9 */ /* 0x000fe20000000a00 */
[----:B------:R-:W-:Y:S02]  /*17bc0*/  SHF.R.S32.HI R32, RZ, 0x1f, R208 ;  /* 0x0000001fff207819 */ /* 0x000fe400000114d0 */
[----:B------:R-:W-:Y:S01]  /*17bd0*/  IMAD.MOV.U32 R7, RZ, RZ, R25 ;  /* 0x000000ffff077224 */ /* 0x000fe200078e0019 */
[----:B-1----:R-:W-:Y:S02]  /*17be0*/  @P4 SHF.R.U32.HI R7, RZ, R11, R6 ;  /* 0x0000000bff074219 */ /* 0x002fe40000011606 */
[----:B------:R-:W-:-:S02]  /*17bf0*/  IADD3 R5, R5, R9, RZ ;  /* 0x0000000905057210 */ /* 0x000fc40007ffe0ff */
[--C-:B------:R-:W-:Y:S01]  /*17c00*/  SHF.R.S32.HI R0, RZ, 0x1f, R7.reuse ;  /* 0x0000001fff007819 */ /* 0x100fe20000011407 */
[----:B------:R-:W-:Y:S01]  /*17c10*/  IMAD.MOV R9, RZ, RZ, -R7 ;  /* 0x000000ffff097224 */ /* 0x000fe200078e0a07 */
[----:B------:R-:W-:Y:S01]  /*17c20*/  IADD3 R6, R2, 0x2a820, RZ ;  /* 0x0002a82002067810 */ /* 0x000fe20007ffe0ff */
[----:B------:R-:W-:Y:S01]  /*17c30*/  IMAD.WIDE.U32 R4, R200, UR4, R4 ;  /* 0x00000004c8047c25 */ /* 0x000fe2000f8e0004 */
[----:B------:R-:W-:Y:S02]  /*17c40*/  SHF.R.S32.HI R33, RZ, 0x1f, R209 ;  /* 0x0000001fff217819 */ /* 0x000fe400000114d1 */
[----:B------:R-:W-:Y:S01]  /*17c50*/  PRMT R6, RZ, 0x654, R6 ;  /* 0x00000654ff067816 */ /* 0x000fe20000000006 */
[----:B------:R-:W-:Y:S01]  /*17c60*/  IMAD R9, R102, R9, R25 ;  /* 0x0000000966097224 */ /* 0x000fe200078e0219 */
[----:B------:R-:W-:Y:S01]  /*17c70*/  SHF.R.S32.HI R34, RZ, 0x1f, R210 ;  /* 0x0000001fff227819 */ /* 0x000fe200000114d2 */
[----:B------:R-:W-:Y:S01]  /*17c80*/  IMAD R0, R0, UR6, RZ ;  /* 0x0000000600007c24 */ /* 0x000fe2000f8e02ff */
[----:B------:R0:W-:Y:S01]  /*17c90*/  SYNCS.ARRIVE.TRANS64.RED.A1T0 RZ, [R6+URZ], RZ ;  /* 0x000000ff06ff79a7 */ /* 0x0001e2000810043f */
[----:B------:R-:W-:Y:S01]  /*17ca0*/  IMAD R5, R200, UR5, R5 ;  /* 0x00000005c8057c24 */ /* 0x000fe2000f8e0205 */
[----:B------:R-:W-:Y:S01]  /*17cb0*/  ULDC.64 UR4, c[0x0][0xb28] ;  /* 0x0002ca0000047ab9 */ /* 0x000fe20000000a00 */
[C---:B------:R-:W-:Y:S01]  /*17cc0*/  IMAD R11, R7.reuse, UR7, R0 ;  /* 0x00000007070b7c24 */ /* 0x040fe2000f8e0200 */
[----:B------:R-:W-:Y:S01]  /*17cd0*/  SHF.R.S32.HI R0, RZ, 0x1f, R9 ;  /* 0x0000001fff007819 */ /* 0x000fe20000011409 */
[----:B------:R-:W-:Y:S01]  /*17ce0*/  IMAD.WIDE.U32 R4, R7, UR6, R4 ;  /* 0x0000000607047c25 */ /* 0x000fe2000f8e0004 */
[----:B------:R-:W-:-:S02]  /*17cf0*/  SHF.R.S32.HI R35, RZ, 0x1f, R211 ;  /* 0x0000001fff237819 */ /* 0x000fc400000114d3 */
[----:B------:R-:W-:Y:S01]  /*17d00*/  SHF.R.S32.HI R72, RZ, 0x1f, R212 ;  /* 0x0000001fff487819 */ /* 0x000fe200000114d4 */
[----:B------:R-:W-:Y:S01]  /*17d10*/  IMAD R0, R0, UR4, RZ ;  /* 0x0000000400007c24 */ /* 0x000fe2000f8e02ff */
[----:B------:R-:W-:Y:S01]  /*17d20*/  SHF.R.S32.HI R73, RZ, 0x1f, R213 ;  /* 0x0000001fff497819 */ /* 0x000fe200000114d5 */
[----:B------:R-:W-:Y:S02]  /*17d30*/  IMAD.IADD R5, R5, 0x1, R11 ;  /* 0x0000000105057824 */ /* 0x000fe400078e020b */
[C---:B------:R-:W-:Y:S02]  /*17d40*/  IMAD R7, R9.reuse, UR5, R0 ;  /* 0x0000000509077c24 */ /* 0x040fe4000f8e0200 */
[----:B------:R-:W-:Y:S01]  /*17d50*/  IMAD.WIDE.U32 R4, R9, UR4, R4 ;  /* 0x0000000409047c25 */ /* 0x000fe2000f8e0004 */
[----:B------:R-:W-:-:S03]  /*17d60*/  ULDC.64 UR4, c[0x0][0xb00] ;  /* 0x0002c00000047ab9 */ /* 0x000fc60000000a00 */
[----:B------:R-:W-:Y:S01]  /*17d70*/  IMAD.IADD R5, R5, 0x1, R7 ;  /* 0x0000000105057824 */ /* 0x000fe200078e0207 */
[----:B------:R-:W-:-:S04]  /*17d80*/  LEA R0, P1, R4, UR4, 0x2 ;  /* 0x0000000404007c11 */ /* 0x000fc8000f8210ff */
[----:B------:R-:W-:Y:S02]  /*17d90*/  LEA.HI.X R13, R4, UR5, R5, 0x2, P1 ;  /* 0x00000005040d7c11 */ /* 0x000fe400088f1405 */
[----:B------:R0:W1:Y:S04]  /*17da0*/  SHFL.IDX PT, R4, R0, RZ, 0x1c1f ;  /* 0x001c1fff00047589 */ /* 0x00006800000e0000 */
[----:B------:R0:W2:Y:S01]  /*17db0*/  SHFL.IDX PT, R5, R13, RZ, 0x1c1f ;  /* 0x001c1fff0d057589 */ /* 0x0000a200000e0000 */
[----:B------:R-:W-:Y:S05]  /*17dc0*/  @P0 BRA `(.L_x_658) ;  /* 0x0000000400000947 */ /* 0x000fea0003800000 */
[----:B------:R-:W-:Y:S02]  /*17dd0*/  ULDC UR4, c[0x0][0xac8] ;  /* 0x0002b20000047ab9 */ /* 0x000fe40000000800 */
[----:B------:R-:W-:Y:S02]  /*17de0*/  ISETP.GE.AND P3, PT, R199, UR4, PT ;  /* 0x00000004c7007c0c */ /* 0x000fe4000bf66270 */
[----:B------:R-:W-:Y:S02]  /*17df0*/  ISETP.GE.AND P2, PT, R15, UR4, PT ;  /* 0x000000040f007c0c */ /* 0x000fe4000bf46270 */
[----:B------:R-:W-:Y:S02]  /*17e00*/  ISETP.GE.AND P1, PT, R21, UR4, PT ;  /* 0x0000000415007c0c */ /* 0x000fe4000bf26270 */
[----:B------:R-:W-:Y:S02]  /*17e10*/  ISETP.GE.AND P0, PT, R213, UR4, PT ;  /* 0x00000004d5007c0c */ /* 0x000fe4000bf06270 */
[----:B------:R-:W-:-:S05]  /*17e20*/  ISETP.GE.AND P4, PT, R211, UR4, PT ;  /* 0x00000004d3007c0c */ /* 0x000fca000bf86270 */
[----:B012---:R-:W-:-:S04]  /*17e30*/  @!P3 IMAD.WIDE R6, R199, 0x4, R4 ;  /* 0x00000004c706b825 */ /* 0x007fc800078e0204 */
[CC--:B------:R-:W-:Y:S01]  /*17e40*/  @!P1 LEA R8, P5, R21.reuse, R4.reuse, 0x2 ;  /* 0x0000000415089211 */ /* 0x0c0fe200078a10ff */
[----:B------:R0:W-:Y:S01]  /*17e50*/  @!P3 ST.E.64 desc[UR56][R6.64], R88 ;  /* 0x000000580600b985 */ /* 0x0001e2000c101b38 */
[----:B------:R-:W-:Y:S02]  /*17e60*/  ISETP.GE.AND P3, PT, R212, UR4, PT ;  /* 0x00000004d4007c0c */ /* 0x000fe4000bf66270 */
[----:B------:R-:W-:Y:S02]  /*17e70*/  @!P1 LEA.HI.X R9, R21, R5, R20, 0x2, P5 ;  /* 0x0000000515099211 */ /* 0x000fe400028f1414 */
[----:B------:R-:W-:Y:S02]  /*17e80*/  ISETP.GE.AND P5, PT, R210, UR4, PT ;  /* 0x00000004d2007c0c */ /* 0x000fe4000bfa6270 */
[----:B0-----:R-:W-:-:S04]  /*17e90*/  @!P2 LEA R6, P6, R15, R4, 0x2 ;  /* 0x000000040f06a211 */ /* 0x001fc800078c10ff */
[----:B------:R-:W-:Y:S02]  /*17ea0*/  @!P2 LEA.HI.X R7, R15, R5, R14, 0x2, P6 ;  /* 0x000000050f07a211 */ /* 0x000fe400030f140e */
[----:B------:R-:W-:-:S03]  /*17eb0*/  @!P0 LEA R10, P6, R213, R4, 0x2 ;  /* 0x00000004d50a8211 */ /* 0x000fc600078c10ff */
[----:B------:R0:W-:Y:S01]  /*17ec0*/  @!P2 ST.E.64 desc[UR56][R6.64], R90 ;  /* 0x0000005a0600a985 */ /* 0x0001e2000c101b38 */
[----:B------:R-:W-:Y:S02]  /*17ed0*/  @!P0 LEA.HI.X R11, R213, R5, R73, 0x2, P6 ;  /* 0x00000005d50b8211 */ /* 0x000fe400030f1449 */
[----:B------:R-:W-:Y:S01]  /*17ee0*/  ISETP.GE.AND P2, PT, R209, UR4, PT ;  /* 0x00000004d1007c0c */ /* 0x000fe2000bf46270 */
[----:B------:R1:W-:Y:S01]  /*17ef0*/  @!P1 ST.E.64 desc[UR56][R8.64], R92 ;  /* 0x0000005c08009985 */ /* 0x0003e2000c101b38 */
[----:B------:R-:W-:-:S03]  /*17f00*/  ISETP.GE.AND P1, PT, R208, UR4, PT ;  /* 0x00000004d0007c0c */ /* 0x000fc6000bf26270 */
[----:B------:R2:W-:Y:S01]  /*17f10*/  @!P0 ST.E.64 desc[UR56][R10.64], R36 ;  /* 0x000000240a008985 */ /* 0x0005e2000c101b38 */
[CC--:B0-----:R-:W-:Y:S02]  /*17f20*/  @!P3 LEA R6, P6, R212.reuse, R4.reuse, 0x2 ;  /* 0x00000004d406b211 */ /* 0x0c1fe400078c10ff */
[CC--:B-1----:R-:W-:Y:S02]  /*17f30*/  @!P4 LEA R8, P0, R211.reuse, R4.reuse, 0x2 ;  /* 0x00000004d308c211 */ /* 0x0c2fe400078010ff */
[-C--:B------:R-:W-:Y:S02]  /*17f40*/  @!P3 LEA.HI.X R7, R212, R5.reuse, R72, 0x2, P6 ;  /* 0x00000005d407b211 */ /* 0x080fe400030f1448 */
[----:B------:R-:W-:Y:S02]  /*17f50*/  @!P4 LEA.HI.X R9, R211, R5, R35, 0x2, P0 ;  /* 0x00000005d309c211 */ /* 0x000fe400000f1423 */
[----:B------:R-:W-:Y:S01]  /*17f60*/  ISETP.GE.AND P0, PT, R207, UR4, PT ;  /* 0x00000004cf007c0c */ /* 0x000fe2000bf06270 */
[----:B------:R0:W-:Y:S01]  /*17f70*/  @!P3 ST.E.64 desc[UR56][R6.64], R40 ;  /* 0x000000280600b985 */ /* 0x0001e2000c101b38 */
[----:B--2---:R-:W-:-:S02]  /*17f80*/  @!P5 LEA R10, P6, R210, R4, 0x2 ;  /* 0x00000004d20ad211 */ /* 0x004fc400078c10ff */
[----:B------:R-:W-:Y:S01]  /*17f90*/  ISETP.GE.AND P3, PT, R206, UR4, PT ;  /* 0x00000004ce007c0c */ /* 0x000fe2000bf66270 */
[----:B------:R1:W-:Y:S01]  /*17fa0*/  @!P4 ST.E.64 desc[UR56][R8.64], R44 ;  /* 0x0000002c0800c985 */ /* 0x0003e2000c101b38 */
[----:B------:R-:W-:-:S05]  /*17fb0*/  @!P5 LEA.HI.X R11, R210, R5, R34, 0x2, P6 ;  /* 0x00000005d20bd211 */ /* 0x000fca00030f1422 */
[----:B------:R2:W-:Y:S01]  /*17fc0*/  @!P5 ST.E.64 desc[UR56][R10.64], R48 ;  /* 0x000000300a00d985 */ /* 0x0005e2000c101b38 */
[CC--:B0-----:R-:W-:Y:S02]  /*17fd0*/  @!P2 LEA R6, P4, R209.reuse, R4.reuse, 0x2 ;  /* 0x00000004d106a211 */ /* 0x0c1fe400078810ff */
[CC--:B-1----:R-:W-:Y:S02]  /*17fe0*/  @!P1 LEA R8, P5, R208.reuse, R4.reuse, 0x2 ;  /* 0x00000004d0089211 */ /* 0x0c2fe400078a10ff */
[-C--:B------:R-:W-:Y:S02]  /*17ff0*/  @!P2 LEA.HI.X R7, R209, R5.reuse, R33, 0x2, P4 ;  /* 0x00000005d107a211 */ /* 0x080fe400020f1421 */
[----:B------:R-:W-:Y:S02]  /*18000*/  ISETP.GE.AND P4, PT, R205, UR4, PT ;  /* 0x00000004cd007c0c */ /* 0x000fe4000bf86270 */
[----:B--2---:R-:W-:Y:S01]  /*18010*/  @!P0 LEA R10, P6, R207, R4, 0x2 ;  /* 0x00000004cf0a8211 */ /* 0x004fe200078c10ff */
[----:B------:R0:W-:Y:S01]  /*18020*/  @!P2 ST.E.64 desc[UR56][R6.64], R52 ;  /* 0x000000340600a985 */ /* 0x0001e2000c101b38 */
[----:B------:R-:W-:-:S02]  /*18030*/  @!P1 LEA.HI.X R9, R208, R5, R32, 0x2, P5 ;  /* 0x00000005d0099211 */ /* 0x000fc400028f1420 */
[----:B------:R-:W-:Y:S02]  /*18040*/  @!P0 LEA.HI.X R11, R207, R5, R31, 0x2, P6 ;  /* 0x00000005cf0b8211 */ /* 0x000fe400030f141f */
[----:B------:R-:W-:Y:S01]  /*18050*/  ISETP.GE.AND P2, PT, R204, UR4, PT ;  /* 0x00000004cc007c0c */ /* 0x000fe2000bf46270 */
[----:B------:R1:W-:Y:S01]  /*18060*/  @!P1 ST.E.64 desc[UR56][R8.64], R56 ;  /* 0x0000003808009985 */ /* 0x0003e2000c101b38 */
[----:B------:R-:W-:-:S03]  /*18070*/  ISETP.GE.AND P1, PT, R203, UR4, PT ;  /* 0x00000004cb007c0c */ /* 0x000fc6000bf26270 */
[----:B------:R2:W-:Y:S01]  /*18080*/  @!P0 ST.E.64 desc[UR56][R10.64], R60 ;  /* 0x0000003c0a008985 */ /* 0x0005e2000c101b38 */
[----:B------:R-:W-:Y:S02]  /*18090*/  ISETP.GE.AND P0, PT, R202, UR4, PT ;  /* 0x00000004ca007c0c */ /* 0x000fe4000bf06270 */
[----:B0-----:R-:W-:-:S04]  /*180a0*/  @!P3 LEA R6, P5, R206, R4, 0x2 ;  /* 0x00000004ce06b211 */ /* 0x001fc800078a10ff */
[-C--:B------:R-:W-:Y:S02]  /*180b0*/  @!P3 LEA.HI.X R7, R206, R5.reuse, R30, 0x2, P5 ;  /* 0x00000005ce07b211 */ /* 0x080fe400028f141e */
[----:B------:R-:W-:Y:S02]  /*180c0*/  ISETP.GE.AND P5, PT, R201, UR4, PT ;  /* 0x00000004c9007c0c */ /* 0x000fe4000bfa6270 */
[CC--:B-1----:R-:W-:Y:S01]  /*180d0*/  @!P4 LEA R8, P6, R205.reuse, R4.reuse, 0x2 ;  /* 0x00000004cd08c211 */ /* 0x0c2fe200078c10ff */
[----:B------:R0:W-:Y:S03]  /*180e0*/  @!P3 ST.E.64 desc[UR56][R6.64], R64 ;  /* 0x000000400600b985 */ /* 0x0001e6000c101b38 */
[----:B------:R-:W-:Y:S02]  /*180f0*/  @!P4 LEA.HI.X R9, R205, R5, R29, 0x2, P6 ;  /* 0x00000005cd09c211 */ /* 0x000fe400030f141d */
[----:B--2---:R-:W-:-:S03]  /*18100*/  @!P1 LEA R10, P6, R203, R4, 0x2 ;  /* 0x00000004cb0a9211 */ /* 0x004fc600078c10ff */
[----:B------:R1:W-:Y:S01]  /*18110*/  @!P4 ST.E.64 desc[UR56][R8.64], R68 ;  /* 0x000000440800c985 */ /* 0x0003e2000c101b38 */
[----:B------:R-:W-:Y:S02]  /*18120*/  @!P1 LEA.HI.X R11, R203, R5, R27, 0x2, P6 ;  /* 0x00000005cb0b9211 */ /* 0x000fe400030f141b */
[----:B0-----:R-:W-:-:S04]  /*18130*/  @!P2 LEA R6, P3, R204, R4, 0x2 ;  /* 0x00000004cc06a211 */ /* 0x001fc800078610ff */
[----:B------:R-:W-:Y:S02]  /*18140*/  @!P2 LEA.HI.X R7, R204, R5, R28, 0x2, P3 ;  /* 0x00000005cc07a211 */ /* 0x000fe400018f141c */
[----:B-1----:R-:W-:-:S03]  /*18150*/  @!P0 LEA R8, P4, R202, R4, 0x2 ;  /* 0x00000004ca088211 */ /* 0x002fc600078810ff */
[----:B------:R3:W-:Y:S01]  /*18160*/  @!P2 ST.E.64 desc[UR56][R6.64], R94 ;  /* 0x0000005e0600a985 */ /* 0x0007e2000c101b38 */
[C---:B------:R-:W-:Y:S02]  /*18170*/  @!P5 LEA R4, P3, R201.reuse, R4, 0x2 ;  /* 0x00000004c904d211 */ /* 0x040fe400078610ff */
[-C--:B------:R-:W-:Y:S01]  /*18180*/  @!P0 LEA.HI.X R9, R202, R5.reuse, R26, 0x2, P4 ;  /* 0x00000005ca098211 */ /* 0x080fe200020f141a */
[----:B------:R3:W-:Y:S01]  /*18190*/  @!P1 ST.E.64 desc[UR56][R10.64], R76 ;  /* 0x0000004c0a009985 */ /* 0x0007e2000c101b38 */
[----:B------:R-:W-:-:S03]  /*181a0*/  @!P5 LEA.HI.X R5, R201, R5, R24, 0x2, P3 ;  /* 0x00000005c905d211 */ /* 0x000fc600018f1418 */
[----:B------:R3:W-:Y:S04]  /*181b0*/  @!P0 ST.E.64 desc[UR56][R8.64], R80 ;  /* 0x0000005008008985 */ /* 0x0007e8000c101b38 */
[----:B------:R3:W-:Y:S02]  /*181c0*/  @!P5 ST.E.64 desc[UR56][R4.64], R84 ;  /* 0x000000540400d985 */ /* 0x0007e4000c101b38 */
.L_x_658:
[----:B------:R-:W-:Y:S05]  /*181d0*/  BSYNC B1 ;  /* 0x0000000000017941 */ /* 0x000fea0003800000 */
.L_x_657:
[----:B------:R-:W-:Y:S01]  /*181e0*/  ISETP.GE.AND P0, PT, R12, R3, PT ;  /* 0x000000030c00720c */ /* 0x000fe20003f06270 */
[----:B--23--:R2:W3:Y:S04]  /*181f0*/  SHFL.IDX PT, R5, R13, 0x1, 0x1c1f ;  /* 0x003c1f000d057f89 */ /* 0x00c4e800000e0000 */
[----:B-1----:R2:W1:Y:S08]  /*18200*/  SHFL.IDX PT, R4, R0, 0x1, 0x1c1f ;  /* 0x003c1f0000047f89 */ /* 0x00247000000e0000 */
[----:B--2---:R-:W-:Y:S05]  /*18210*/  @P0 BRA `(.L_x_656) ;  /* 0x0000000c00f00947 */ /* 0x004fea0003800000 */
[----:B------:R-:W-:Y:S02]  /*18220*/  ULDC UR4, c[0x0][0xac8] ;  /* 0x0002b20000047ab9 */ /* 0x000fe40000000800 */
[----:B------:R-:W-:Y:S02]  /*18230*/  ISETP.GE.AND P1, PT, R15, UR4, PT ;  /* 0x000000040f007c0c */ /* 0x000fe4000bf26270 */
[----:B------:R-:W-:Y:S02]  /*18240*/  ISETP.GE.AND P0, PT, R21, UR4, PT ;  /* 0x0000000415007c0c */ /* 0x000fe4000bf06270 */
[----:B------:R-:W-:Y:S02]  /*18250*/  ISETP.GE.AND P2, PT, R199, UR4, PT ;  /* 0x00000004c7007c0c */ /* 0x000fe4000bf46270 */
[----:B------:R-:W-:Y:S02]  /*18260*/  ISETP.GE.AND P4, PT, R212, UR4, PT ;  /* 0x00000004d4007c0c */ /* 0x000fe4000bf86270 */
[----:B------:R-:W-:-:S05]  /*18270*/  ISETP.GE.AND P3, PT, R213, UR4, PT ;  /* 0x00000004d5007c0c */ /* 0x000fca000bf66270 */
[-C--:B01----:R-:W-:Y:S02]  /*18280*/  @!P1 LEA R6, P5, R15, R4.reuse, 0x2 ;  /* 0x000000040f069211 */ /* 0x083fe400078a10ff */
[-C--:B------:R-:W-:Y:S02]  /*18290*/  @!P0 LEA R8, P6, R21, R4.reuse, 0x2 ;  /* 0x0000000415088211 */ /* 0x080fe400078c10ff */
[-C--:B---3--:R-:W-:Y:S01]  /*182a0*/  @!P1 LEA.HI.X R7, R15, R5.reuse, R14, 0x2, P5 ;  /* 0x000000050f079211 */ /* 0x088fe200028f140e */
[----:B------:R-:W-:Y:S01]  /*182b0*/  @!P2 IMAD.WIDE R10, R199, 0x4, R4 ;  /* 0x00000004c70aa825 */ /* 0x000fe200078e0204 */
[----:B------:R-:W-:Y:S02]  /*182c0*/  ISETP.GE.AND P5, PT, R211, UR4, PT ;  /* 0x00000004d3007c0c */ /* 0x000fe4000bfa6270 */
[----:B------:R-:W-:Y:S02]  /*182d0*/  @!P0 LEA.HI.X R9, R21, R5, R20, 0x2, P6 ;  /* 0x0000000515098211 */ /* 0x000fe400030f1414 */
[----:B------:R-:W-:Y:S01]  /*182e0*/  @!P2 ST.E.64 desc[UR56][R10.64], R96 ;  /* 0x000000600a00a985 */ /* 0x000fe2000c101b38 */
[----:B------:R-:W-:-:S02]  /*182f0*/  @!P4 LEA R14, P2, R212, R4, 0x2 ;  /* 0x00000004d40ec211 */ /* 0x000fc400078410ff */
[----:B------:R-:W-:Y:S01]  /*18300*/  @!P3 LEA R12, P6, R213, R4, 0x2 ;  /* 0x00000004d50cb211 */ /* 0x000fe200078c10ff */
[----:B------:R0:W-:Y:S01]  /*18310*/  @!P1 ST.E.64 desc[UR56][R6.64], R98 ;  /* 0x0000006206009985 */ /* 0x0001e2000c101b38 */
        /* <DEDUP_REMOVED lines=12> */
[-C--:B------:R-:W-:Y:S01]  /*183e0*/  @!P2 LEA R10, P6, R208, R4.reuse, 0x2 ;  /* 0x00000004d00aa211 */ /* 0x080fe200078c10ff */
[----:B------:R-:W-:Y:S01]  /*183f0*/  @!P5 ST.E.64 desc[UR56][R20.64], R46 ;  /* 0x0000002e1400d985 */ /* 0x000fe2000c101b38 */
[----:B-1----:R-:W-:Y:S02]  /*18400*/  @!P1 LEA R8, P5, R209, R4, 0x2 ;  /* 0x00000004d1089211 */ /* 0x002fe400078a10ff */
[----:B------:R-:W-:-:S02]  /*18410*/  @!P0 LEA.HI.X R7, R210, R5, R34, 0x2, P4 ;  /* 0x00000005d2078211 */ /* 0x000fc400020f1422 */
[-C--:B------:R-:W-:Y:S02]  /*18420*/  @!P1 LEA.HI.X R9, R209, R5.reuse, R33, 0x2, P5 ;  /* 0x00000005d1099211 */ /* 0x080fe400028f1421 */
[----:B------:R-:W-:Y:S01]  /*18430*/  ISETP.GE.AND P4, PT, R206, UR4, PT ;  /* 0x00000004ce007c0c */ /* 0x000fe2000bf86270 */
[----:B------:R-:W-:Y:S01]  /*18440*/  @!P0 ST.E.64 desc[UR56][R6.64], R50 ;  /* 0x0000003206008985 */ /* 0x000fe2000c101b38 */
[----:B------:R-:W-:Y:S02]  /*18450*/  @!P2 LEA.HI.X R11, R208, R5, R32, 0x2, P6 ;  /* 0x00000005d00ba211 */ /* 0x000fe400030f1420 */
[----:B--2---:R-:W-:Y:S01]  /*18460*/  @!P3 LEA R12, P5, R207, R4, 0x2 ;  /* 0x00000004cf0cb211 */ /* 0x004fe200078a10ff */
[----:B------:R0:W-:Y:S01]  /*18470*/  @!P1 ST.E.64 desc[UR56][R8.64], R54 ;  /* 0x0000003608009985 */ /* 0x0001e2000c101b38 */
[----:B------:R-:W-:Y:S02]  /*18480*/  ISETP.GE.AND P1, PT, R204, UR4, PT ;  /* 0x00000004cc007c0c */ /* 0x000fe4000bf26270 */
[----:B------:R-:W-:Y:S01]  /*18490*/  ISETP.GE.AND P0, PT, R203, UR4, PT ;  /* 0x00000004cb007c0c */ /* 0x000fe2000bf06270 */
[----:B------:R1:W-:Y:S01]  /*184a0*/  @!P2 ST.E.64 desc[UR56][R10.64], R58 ;  /* 0x0000003a0a00a985 */ /* 0x0003e2000c101b38 */
[----:B------:R-:W-:-:S02]  /*184b0*/  ISETP.GE.AND P2, PT, R205, UR4, PT ;  /* 0x00000004cd007c0c */ /* 0x000fc4000bf46270 */
[-C--:B------:R-:W-:Y:S02]  /*184c0*/  @!P3 LEA.HI.X R13, R207, R5.reuse, R31, 0x2, P5 ;  /* 0x00000005cf0db211 */ /* 0x080fe400028f141f */
[----:B------:R-:W-:Y:S02]  /*184d0*/  ISETP.GE.AND P5, PT, R202, UR4, PT ;  /* 0x00000004ca007c0c */ /* 0x000fe4000bfa6270 */
[CC--:B---3--:R-:W-:Y:S01]  /*184e0*/  @!P4 LEA R14, P6, R206.reuse, R4.reuse, 0x2 ;  /* 0x00000004ce0ec211 */ /* 0x0c8fe200078c10ff */
[----:B------:R2:W-:Y:S03]  /*184f0*/  @!P3 ST.E.64 desc[UR56][R12.64], R62 ;  /* 0x0000003e0c00b985 */ /* 0x0005e6000c101b38 */
[----:B------:R-:W-:Y:S02]  /*18500*/  @!P4 LEA.HI.X R15, R206, R5, R30, 0x2, P6 ;  /* 0x00000005ce0fc211 */ /* 0x000fe400030f141e */
[----:B0-----:R-:W-:-:S02]  /*18510*/  @!P1 LEA R8, P6, R204, R4, 0x2 ;  /* 0x00000004cc089211 */ /* 0x001fc400078c10ff */
[-C--:B------:R-:W-:Y:S01]  /*18520*/  @!P2 LEA R6, P3, R205, R4.reuse, 0x2 ;  /* 0x00000004cd06a211 */ /* 0x080fe200078610ff */
[----:B------:R2:W-:Y:S01]  /*18530*/  @!P4 ST.E.64 desc[UR56][R14.64], R66 ;  /* 0x000000420e00c985 */ /* 0x0005e2000c101b38 */
[-C--:B-1----:R-:W-:Y:S02]  /*18540*/  @!P0 LEA R10, P4, R203, R4.reuse, 0x2 ;  /* 0x00000004cb0a8211 */ /* 0x082fe400078810ff */
        /* <DEDUP_REMOVED lines=11> */
[----:B------:R-:W-:-:S04]  /*18600*/  LEA R4, P0, R201, R4, 0x2 ;  /* 0x00000004c9047211 */ /* 0x000fc800078010ff */
[----:B------:R-:W-:-:S05]  /*18610*/  LEA.HI.X R5, R201, R5, R24, 0x2, P0 ;  /* 0x00000005c9057211 */ /* 0x000fca00000f1418 */
[----:B------:R0:W-:Y:S01]  /*18620*/  ST.E.64 desc[UR56][R4.64], R86 ;  /* 0x0000005604007985 */ /* 0x0001e2000c101b38 */
[----:B------:R-:W-:Y:S05]  /*18630*/  BRA `(.L_x_656) ;  /* 0x0000000800e87947 */ /* 0x000fea0003800000 */
.L_x_647:
[----:B------:R-:W-:Y:S01]  /*18640*/  ULDC.64 UR6, c[0x0][0xc08] ;  /* 0x0003020000067ab9 */ /* 0x000fe20000000a00 */
[----:B------:R-:W-:Y:S01]  /*18650*/  ULDC.64 UR4, c[0x0][0xc00] ;  /* 0x0003000000047ab9 */ /* 0x000fe20000000a00 */
[----:B------:R-:W-:Y:S01]  /*18660*/  ISETP.NE.U32.AND P1, PT, RZ, UR6, PT ;  /* 0x00000006ff007c0c */ /* 0x000fe2000bf25070 */
[----:B------:R-:W-:Y:S01]  /*18670*/  IMAD.MOV.U32 R3, RZ, RZ, RZ ;  /* 0x000000ffff037224 */ /* 0x000fe200078e00ff */
[----:B------:R-:W-:Y:S02]  /*18680*/  ISETP.NE.U32.AND P0, PT, RZ, UR4, PT ;  /* 0x00000004ff007c0c */ /* 0x000fe4000bf05070 */
[----:B------:R-:W-:Y:S02]  /*18690*/  ISETP.NE.AND.EX P1, PT, RZ, UR7, PT, P1 ;  /* 0x00000007ff007c0c */ /* 0x000fe4000bf25310 */
[----:B------:R-:W-:Y:S02]  /*186a0*/  IADD3 R4, P2, R189, UR4, RZ ;  /* 0x00000004bd047c10 */ /* 0x000fe4000ff5e0ff */
[----:B------:R-:W-:-:S02]  /*186b0*/  ISETP.NE.AND.EX P0, PT, RZ, UR5, PT, P0 ;  /* 0x00000005ff007c0c */ /* 0x000fc4000bf05300 */
[----:B------:R-:W-:Y:S01]  /*186c0*/  IADD3.X R5, R190, UR5, RZ, P2, !PT ;  /* 0x00000005be057c10 */ /* 0x000fe200097fe4ff */
[----:B------:R-:W-:Y:S02]  /*186d0*/  ULDC UR4, c[0x0][0xa88] ;  /* 0x0002a20000047ab9 */ /* 0x000fe40000000800 */
[----:B------:R-:W-:-:S04]  /*186e0*/  IMAD.U32 R0, RZ, RZ, UR4 ;  /* 0x00000004ff007e24 */ /* 0x000fc8000f8e00ff */
[----:B0-----:R-:W-:-:S04]  /*186f0*/  @P1 IADD3 R6, P2, R189, UR6, RZ ;  /* 0x00000006bd061c10 */ /* 0x001fc8000ff5e0ff */
[----:B------:R-:W-:Y:S01]  /*18700*/  @P1 IADD3.X R7, R190, UR7, RZ, P2, !PT ;  /* 0x00000007be071c10 */ /* 0x000fe200097fe4ff */
[----:B------:R0:W5:Y:S04]  /*18710*/  @P0 LDG.E R3, desc[UR56][R4.64] ;  /* 0x0000003804030981 */ /* 0x000168000c1e1900 */
[----:B------:R0:W5:Y:S01]  /*18720*/  @P1 LDG.E R0, desc[UR56][R6.64] ;  /* 0x0000003806001981 */ /* 0x000162000c1e1900 */
[----:B------:R-:W-:Y:S01]  /*18730*/  ISETP.NE.AND P2, PT, R187, RZ, PT ;  /* 0x000000ffbb00720c */ /* 0x000fe20003f45270 */
[----:B------:R-:W4:-:S12]  /*18740*/  S2R R9, SR_TID.X ;  /* 0x0000000000097919 */ /* 0x000f180000002100 */
[----:B------:R-:W3:Y:S01]  /*18750*/  @!P2 LDC R187, c[0x0][0xad4] ;  /* 0x0002b500ffbbab82 */ /* 0x000ee20000000800 */
[----:B----4-:R-:W-:Y:S02]  /*18760*/  IADD3 R8, R9, -0x80, RZ ;  /* 0xffffff8009087810 */ /* 0x010fe40007ffe0ff */
[----:B---3--:R-:W-:Y:S02]  /*18770*/  ISETP.GT.AND P2, PT, R187, 0x1, PT ;  /* 0x00000001bb00780c */ /* 0x008fe40003f44270 */
[----:B------:R-:W-:Y:S01]  /*18780*/  ISETP.GT.AND P3, PT, R8, 0x7f, PT ;  /* 0x0000007f0800780c */ /* 0x000fe20003f64270 */
[----:B0-----:R-:W-:-:S12]  /*18790*/  @P1 BRA `(.L_x_659) ;  /* 0x0000000000101947 */ /* 0x001fd80003800000 */
[----:B------:R-:W-:Y:S05]  /*187a0*/  @!P0 BRA `(.L_x_659) ;  /* 0x00000000000c8947 */ /* 0x000fea0003800000 */
[----:B------:R-:W3:Y:S04]  /*187b0*/  LDG.E R7, desc[UR56][R4.64] ;  /* 0x0000003804077981 */ /* 0x000ee8000c1e1900 */
[----:B-----5:R-:W3:Y:S02]  /*187c0*/  LDG.E R0, desc[UR56][R4.64+0x4] ;  /* 0x0000043804007981 */ /* 0x020ee4000c1e1900 */
[----:B---3--:R-:W-:-:S07]  /*187d0*/  IMAD.IADD R0, R0, 0x1, -R7 ;  /* 0x0000000100007824 */ /* 0x008fce00078e0a07 */
.L_x_659:
[----:B------:R-:W-:Y:S01]  /*187e0*/  BSSY B1, `(.L_x_660) ;  /* 0x0000036000017945 */ /* 0x000fe20003800000 */
[----:B------:R-:W-:Y:S02]  /*187f0*/  SEL R29, R188, RZ, !P0 ;  /* 0x000000ffbc1d7207 */ /* 0x000fe40004000000 */
[----:B------:R-:W-:Y:S02]  /*18800*/  SEL R216, R216, RZ, !P0 ;  /* 0x000000ffd8d87207 */ /* 0x000fe40004000000 */
[----:B-----5:R-:W-:Y:S01]  /*18810*/  SHF.R.S32.HI R26, RZ, 0x1f, R3 ;  /* 0x0000001fff1a7819 */ /* 0x020fe20000011403 */
[----:B------:R-:W-:Y:S06]  /*18820*/  @P3 BRA `(.L_x_661) ;  /* 0x0000000000c43947 */ /* 0x000fec0003800000 */
[----:B------:R-:W0:Y:S01]  /*18830*/  LDC R31, c[0x0][0xbe8] ;  /* 0x0002fa00ff1f7b82 */ /* 0x000e220000000800 */
[----:B------:R-:W-:-:S05]  /*18840*/  IMAD R4, R192, 0x80, R9 ;  /* 0x00000080c0047824 */ /* 0x000fca00078e0209 */
[----:B------:R-:W-:Y:S01]  /*18850*/  IADD3 R28, R4, -0x80, RZ ;  /* 0xffffff80041c7810 */ /* 0x000fe20007ffe0ff */
[----:B0-----:R-:W-:-:S05]  /*18860*/  IMAD R5, R0, R31, RZ ;  /* 0x0000001f00057224 */ /* 0x001fca00078e02ff */
[----:B------:R-:W-:-:S13]  /*18870*/  ISETP.GE.AND P0, PT, R28, R5, PT ;  /* 0x000000051c00720c */ /* 0x000fda0003f06270 */
[----:B------:R-:W-:Y:S05]  /*18880*/  @P0 BRA `(.L_x_661) ;  /* 0x0000000000ac0947 */ /* 0x000fea0003800000 */
[----:B------:R-:W-:Y:S01]  /*18890*/  IMAD.MOV.U32 R24, RZ, RZ, 0x9b8 ;  /* 0x000009b8ff187424 */ /* 0x000fe200078e00ff */
[----:B------:R-:W-:Y:S01]  /*188a0*/  ISETP.GT.AND P0, PT, R187, 0x1, PT ;  /* 0x00000001bb00780c */ /* 0x000fe20003f04270 */
[----:B------:R-:W0:Y:S01]  /*188b0*/  LDC.64 R4, c[0x0][0xba8] ;  /* 0x0002ea00ff047b82 */ /* 0x000e220000000a00 */
[----:B------:R-:W-:Y:S01]  /*188c0*/  ISETP.NE.AND P1, PT, R31, 0x1, PT ;  /* 0x000000011f00780c */ /* 0x000fe20003f25270 */
[----:B------:R-:W-:Y:S01]  /*188d0*/  IMAD.MOV.U32 R21, RZ, RZ, R28 ;  /* 0x000000ffff157224 */ /* 0x000fe200078e001c */
[----:B------:R-:W-:-:S05]  /*188e0*/  SEL R24, R24, 0x978, P0 ;  /* 0x0000097818187807 */ /* 0x000fca0000000000 */
[----:B------:R-:W3:Y:S08]  /*188f0*/  LDC.64 R12, c[0x0][R24+0x220] ;  /* 0x00008800180c7b82 */ /* 0x000ef00000000a00 */
[----:B------:R-:W4:Y:S08]  /*18900*/  LDC.64 R14, c[0x0][R24+0x218] ;  /* 0x00008600180e7b82 */ /* 0x000f300000000a00 */
[----:B------:R-:W5:Y:S08]  /*18910*/  LDC.64 R8, c[0x0][R24+0x228] ;  /* 0x00008a0018087b82 */ /* 0x000f700000000a00 */
[----:B------:R-:W1:Y:S08]  /*18920*/  LDC.64 R6, c[0x0][R24+0x210] ;  /* 0x0000840018067b82 */ /* 0x000e700000000a00 */
[----:B------:R-:W2:Y:S08]  /*18930*/  @P1 LDC R11, c[0x0][0xbec] ;  /* 0x0002fb00ff0b1b82 */ /* 0x000eb00000000800 */
[----:B------:R-:W5:Y:S01]  /*18940*/  @P1 LDC R27, c[0x0][0xbf0] ;  /* 0x0002fc00ff1b1b82 */ /* 0x000f620000000800 */
[----:B---3--:R-:W-:-:S07]  /*18950*/  IMAD R13, R13, R29, RZ ;  /* 0x0000001d0d0d7224 */ /* 0x008fce00078e02ff */
[----:B0-----:R-:W0:Y:S01]  /*18960*/  @!P0 LDC R4, c[0x0][0xb50] ;  /* 0x0002d400ff048b82 */ /* 0x001e220000000800 */
[----:B--2---:R-:W-:-:S07]  /*18970*/  @P1 IMAD.HI.U32 R20, R28, R11, RZ ;  /* 0x0000000b1c141227 */ /* 0x004fce00078e00ff */
[----:B------:R-:W2:Y:S01]  /*18980*/  @!P0 LDC R5, c[0x0][0xb54] ;  /* 0x0002d500ff058b82 */ /* 0x000ea20000000800 */
[-C--:B----4-:R-:W-:Y:S02]  /*18990*/  IMAD R25, R15, R162.reuse, RZ ;  /* 0x000000a20f197224 */ /* 0x090fe400078e02ff */
[----:B------:R-:W-:Y:S01]  /*189a0*/  IMAD.WIDE.U32 R14, R14, R162, RZ ;  /* 0x000000a20e0e7225 */ /* 0x000fe200078e00ff */
[----:B-----5:R-:W-:-:S03]  /*189b0*/  @P1 SHF.R.U32.HI R21, RZ, R27, R20 ;  /* 0x0000001bff151219 */ /* 0x020fc60000011614 */
[----:B------:R-:W-:Y:S01]  /*189c0*/  IMAD.WIDE.U32 R10, R12, R29, RZ ;  /* 0x0000001d0c0a7225 */ /* 0x000fe200078e00ff */
[----:B------:R-:W-:-:S03]  /*189d0*/  IADD3 R25, R15, R25, RZ ;  /* 0x000000190f197210 */ /* 0x000fc60007ffe0ff */
[----:B------:R-:W-:Y:S01]  /*189e0*/  IMAD R27, R12, R216, R13 ;  /* 0x000000d80c1b7224 */ /* 0x000fe200078e020d */
[----:B------:R-:W-:Y:S02]  /*189f0*/  SEL R13, R200, RZ, P0 ;  /* 0x000000ffc80d7207 */ /* 0x000fe40000000000 */
[----:B------:R-:W-:Y:S01]  /*18a00*/  IADD3 R14, P1, P3, R10, R14, R3 ;  /* 0x0000000e0a0e7210 */ /* 0x000fe20007b3e003 */
[----:B------:R-:W-:Y:S02]  /*18a10*/  IMAD.MOV R10, RZ, RZ, -R21 ;  /* 0x000000ffff0a7224 */ /* 0x000fe400078e0a15 */
[----:B------:R-:W-:Y:S02]  /*18a20*/  IMAD.IADD R27, R11, 0x1, R27 ;  /* 0x000000010b1b7824 */ /* 0x000fe400078e021b */
[-C--:B------:R-:W-:Y:S02]  /*18a30*/  IMAD R15, R9, R13.reuse, RZ ;  /* 0x0000000d090f7224 */ /* 0x080fe400078e02ff */
[----:B------:R-:W-:-:S04]  /*18a40*/  IMAD.WIDE.U32 R8, R8, R13, RZ ;  /* 0x0000000d08087225 */ /* 0x000fc800078e00ff */
[----:B------:R-:W-:Y:S01]  /*18a50*/  IMAD R11, R31, R10, R28 ;  /* 0x0000000a1f0b7224 */ /* 0x000fe200078e021c */
[----:B------:R-:W-:Y:S02]  /*18a60*/  IADD3.X R10, R27, R25, R26, P1, P3 ;  /* 0x000000191b0a7210 */ /* 0x000fe40000fe641a */
[----:B------:R-:W-:Y:S01]  /*18a70*/  IADD3 R8, P0, P1, R21, R14, R8 ;  /* 0x0000000e15087210 */ /* 0x000fe2000791e008 */
[----:B-1----:R-:W-:Y:S01]  /*18a80*/  IMAD R7, R7, R11, RZ ;  /* 0x0000000b07077224 */ /* 0x002fe200078e02ff */
[----:B------:R-:W-:Y:S02]  /*18a90*/  IADD3 R15, R9, R15, RZ ;  /* 0x0000000f090f7210 */ /* 0x000fe40007ffe0ff */
[----:B------:R-:W-:Y:S02]  /*18aa0*/  SHF.R.S32.HI R21, RZ, 0x1f, R21 ;  /* 0x0000001fff157819 */ /* 0x000fe40000011415 */
[----:B------:R-:W-:Y:S02]  /*18ab0*/  SHF.R.S32.HI R13, RZ, 0x1f, R11 ;  /* 0x0000001fff0d7819 */ /* 0x000fe4000001140b */
[----:B------:R-:W-:-:S03]  /*18ac0*/  IADD3.X R9, R21, R10, R15, P0, P1 ;  /* 0x0000000a15097210 */ /* 0x000fc600007e240f */
[C---:B------:R-:W-:Y:S02]  /*18ad0*/  IMAD R13, R6.reuse, R13, R7 ;  /* 0x0000000d060d7224 */ /* 0x040fe400078e0207 */
[----:B------:R-:W-:-:S04]  /*18ae0*/  IMAD.WIDE.U32 R6, R6, R11, R8 ;  /* 0x0000000b06067225 */ /* 0x000fc800078e0008 */
[----:B------:R-:W-:Y:S01]  /*18af0*/  IMAD.IADD R7, R7, 0x1, R13 ;  /* 0x0000000107077824 */ /* 0x000fe200078e020d */
[----:B0-----:R-:W-:-:S04]  /*18b00*/  LEA R4, P0, R6, R4, 0x2 ;  /* 0x0000000406047211 */ /* 0x001fc800078010ff */
[----:B--2---:R-:W-:Y:S01]  /*18b10*/  LEA.HI.X R5, R6, R5, R7, 0x2, P0 ;  /* 0x0000000506057211 */ /* 0x004fe200000f1407 */
[----:B------:R-:W-:-:S05]  /*18b20*/  IMAD.MOV.U32 R7, RZ, RZ, -0x800000 ;  /* 0xff800000ff077424 */ /* 0x000fca00078e00ff */
[----:B------:R0:W-:Y:S03]  /*18b30*/  STG.E desc[UR56][R4.64], R7 ;  /* 0x0000000704007986 */ /* 0x0001e6000c101938 */
.L_x_661:
[----:B------:R-:W-:Y:S05]  /*18b40*/  BSYNC B1 ;  /* 0x0000000000017941 */ /* 0x000fea0003800000 */
.L_x_660:
[----:B------:R-:W-:Y:S05]  /*18b50*/  @P2 BRA `(.L_x_656) ;  /* 0x0000000400a02947 */ /* 0x000fea0003800000 */
[----:B------:R-:W3:Y:S01]  /*18b60*/  LDC R11, c[0x0][0xbe8] ;  /* 0x0002fa00ff0b7b82 */ /* 0x000ee20000000800 */
[----:B------:R-:W-:Y:S01]  /*18b70*/  ULDC.64 UR4, c[0x0][0xaa0] ;  /* 0x0002a80000047ab9 */ /* 0x000fe20000000a00 */
[----:B------:R-:W-:Y:S01]  /*18b80*/  ULDC.64 UR6, c[0x0][0xaf0] ;  /* 0x0002bc0000067ab9 */ /* 0x000fe20000000a00 */
[----:B0-----:R-:W-:Y:S01]  /*18b90*/  IMAD R4, R26, UR4, RZ ;  /* 0x000000041a047c24 */ /* 0x001fe2000f8e02ff */
[----:B------:R-:W-:Y:S01]  /*18ba0*/  BSSY B1, `(.L_x_662) ;  /* 0x0000039000017945 */ /* 0x000fe20003800000 */
[----:B------:R-:W-:Y:S02]  /*18bb0*/  SHF.R.S32.HI R10, RZ, 0x1f, R185 ;  /* 0x0000001fff0a7819 */ /* 0x000fe400000114b9 */
[C---:B------:R-:W-:Y:S01]  /*18bc0*/  IMAD R7, R3.reuse, UR5, R4 ;  /* 0x0000000503077c24 */ /* 0x040fe2000f8e0204 */
[----:B------:R-:W-:Y:S01]  /*18bd0*/  SHF.R.S32.HI R14, RZ, 0x1f, R184 ;  /* 0x0000001fff0e7819 */ /* 0x000fe200000114b8 */
[----:B------:R-:W-:Y:S01]  /*18be0*/  IMAD.WIDE.U32 R4, R3, UR4, RZ ;  /* 0x0000000403047c25 */ /* 0x000fe2000f8e00ff */
[----:B------:R-:W-:Y:S01]  /*18bf0*/  LEA R3, R186, R217, 0x5 ;  /* 0x000000d9ba037211 */ /* 0x000fe200078e28ff */
[----:B------:R-:W-:-:S02]  /*18c00*/  ULDC.64 UR4, c[0x0][0xae8] ;  /* 0x0002ba0000047ab9 */ /* 0x000fc40000000a00 */
[----:B------:R-:W-:Y:S02]  /*18c10*/  IMAD.IADD R5, R5, 0x1, R7 ;  /* 0x0000000105057824 */ /* 0x000fe400078e0207 */
[----:B------:R-:W-:Y:S02]  /*18c20*/  IMAD R9, R192, 0x80, R3 ;  /* 0x00000080c0097824 */ /* 0x000fe400078e0203 */
[----:B------:R-:W-:-:S03]  /*18c30*/  IMAD.WIDE.U32 R4, R162, UR4, R4 ;  /* 0x00000004a2047c25 */ /* 0x000fc6000f8e0004 */
[----:B------:R-:W-:Y:S01]  /*18c40*/  MOV R3, R9 ;  /* 0x0000000900037202 */ /* 0x000fe20000000f00 */
[----:B------:R-:W-:Y:S02]  /*18c50*/  IMAD R7, R216, UR6, RZ ;  /* 0x00000006d8077c24 */ /* 0x000fe4000f8e02ff */
[----:B------:R-:W-:Y:S01]  /*18c60*/  IMAD R5, R162, UR5, R5 ;  /* 0x00000005a2057c24 */ /* 0x000fe2000f8e0205 */
[----:B---3--:R-:W-:Y:S01]  /*18c70*/  ISETP.NE.AND P0, PT, R11, 0x1, PT ;  /* 0x000000010b00780c */ /* 0x008fe20003f05270 */
[C---:B------:R-:W-:Y:S01]  /*18c80*/  IMAD R7, R29.reuse, UR7, R7 ;  /* 0x000000071d077c24 */ /* 0x040fe2000f8e0207 */
[----:B------:R-:W-:Y:S01]  /*18c90*/  ULDC.64 UR4, c[0x0][0xae0] ;  /* 0x0002b80000047ab9 */ /* 0x000fe20000000a00 */
[----:B------:R-:W-:-:S04]  /*18ca0*/  IMAD.WIDE.U32 R4, R29, UR6, R4 ;  /* 0x000000061d047c25 */ /* 0x000fc8000f8e0004 */
[----:B------:R-:W-:-:S06]  /*18cb0*/  IMAD.IADD R5, R5, 0x1, R7 ;  /* 0x0000000105057824 */ /* 0x000fcc00078e0207 */
[----:B------:R-:W0:Y:S08]  /*18cc0*/  @P0 LDC R6, c[0x0][0xbec] ;  /* 0x0002fb00ff060b82 */ /* 0x000e300000000800 */
[----:B------:R-:W3:Y:S01]  /*18cd0*/  @P0 LDC R13, c[0x0][0xbf0] ;  /* 0x0002fc00ff0d0b82 */ /* 0x000ee20000000800 */
[----:B0-----:R-:W-:-:S05]  /*18ce0*/  @P0 IMAD.HI.U32 R6, R9, R6, RZ ;  /* 0x0000000609060227 */ /* 0x001fca00078e00ff */
[----:B---3--:R-:W-:-:S04]  /*18cf0*/  @P0 SHF.R.U32.HI R3, RZ, R13, R6 ;  /* 0x0000000dff030219 */ /* 0x008fc80000011606 */
[--C-:B------:R-:W-:Y:S01]  /*18d00*/  SHF.R.S32.HI R6, RZ, 0x1f, R3.reuse ;  /* 0x0000001fff067819 */ /* 0x100fe20000011403 */
[----:B------:R-:W-:Y:S02]  /*18d10*/  IMAD.MOV R8, RZ, RZ, -R3 ;  /* 0x000000ffff087224 */ /* 0x000fe400078e0a03 */
[----:B------:R-:W-:-:S04]  /*18d20*/  IMAD.WIDE.U32 R4, R3, UR4, R4 ;  /* 0x0000000403047c25 */ /* 0x000fc8000f8e0004 */
[----:B------:R-:W-:Y:S02]  /*18d30*/  IMAD R6, R6, UR4, RZ ;  /* 0x0000000406067c24 */ /* 0x000fe4000f8e02ff */
[----:B------:R-:W-:Y:S02]  /*18d40*/  IMAD R7, R11, R8, R9 ;  /* 0x000000080b077224 */ /* 0x000fe400078e0209 */
[----:B------:R-:W-:Y:S01]  /*18d50*/  IMAD R9, R3, UR5, R6 ;  /* 0x0000000503097c24 */ /* 0x000fe2000f8e0206 */
[----:B------:R-:W-:Y:S01]  /*18d60*/  ULDC.64 UR4, c[0x0][0xad8] ;  /* 0x0002b60000047ab9 */ /* 0x000fe20000000a00 */
[----:B------:R-:W-:Y:S01]  /*18d70*/  IMAD R8, R192, 0x80, R217 ;  /* 0x00000080c0087824 */ /* 0x000fe200078e02d9 */
[----:B------:R-:W-:Y:S01]  /*18d80*/  SHF.R.S32.HI R3, RZ, 0x1f, R7 ;  /* 0x0000001fff037819 */ /* 0x000fe20000011407 */
[----:B------:R-:W-:Y:S01]  /*18d90*/  IMAD R11, R0, R11, RZ ;  /* 0x0000000b000b7224 */ /* 0x000fe200078e02ff */
[----:B------:R-:W-:Y:S01]  /*18da0*/  IADD3 R5, R5, R9, RZ ;  /* 0x0000000905057210 */ /* 0x000fe20007ffe0ff */
[----:B------:R-:W-:-:S02]  /*18db0*/  VIADD R0, R8, 0x20 ;  /* 0x0000002008007836 */ /* 0x000fc40000000000 */
[----:B------:R-:W-:Y:S01]  /*18dc0*/  IMAD R6, R3, UR4, RZ ;  /* 0x0000000403067c24 */ /* 0x000fe2000f8e02ff */
[-C--:B------:R-:W-:Y:S01]  /*18dd0*/  ISETP.GE.AND P2, PT, R8, R11.reuse, PT ;  /* 0x0000000b0800720c */ /* 0x080fe20003f46270 */
[C---:B------:R-:W-:Y:S01]  /*18de0*/  IMAD.WIDE.U32 R4, R7.reuse, UR4, R4 ;  /* 0x0000000407047c25 */ /* 0x040fe2000f8e0004 */
[-C--:B------:R-:W-:Y:S02]  /*18df0*/  ISETP.GE.AND P1, PT, R0, R11.reuse, PT ;  /* 0x0000000b0000720c */ /* 0x080fe40003f26270 */
[----:B------:R-:W-:Y:S01]  /*18e00*/  IADD3 R0, R8, 0x40, RZ ;  /* 0x0000004008007810 */ /* 0x000fe20007ffe0ff */
[----:B------:R-:W-:Y:S01]  /*18e10*/  IMAD R3, R7, UR5, R6 ;  /* 0x0000000507037c24 */ /* 0x000fe2000f8e0206 */
[----:B------:R-:W-:Y:S02]  /*18e20*/  ULDC.64 UR4, c[0x0][0xa80] ;  /* 0x0002a00000047ab9 */ /* 0x000fe40000000a00 */
[----:B------:R-:W-:Y:S01]  /*18e30*/  LEA R6, P3, R4, UR4, 0x1 ;  /* 0x0000000404067c11 */ /* 0x000fe2000f8608ff */
[----:B------:R-:W-:Y:S01]  /*18e40*/  IMAD.IADD R3, R5, 0x1, R3 ;  /* 0x0000000105037824 */ /* 0x000fe200078e0203 */
[----:B------:R-:W-:-:S04]  /*18e50*/  ISETP.GE.AND P0, PT, R0, R11, PT ;  /* 0x0000000b0000720c */ /* 0x000fc80003f06270 */
[----:B------:R-:W-:Y:S02]  /*18e60*/  LEA.HI.X R3, R4, UR5, R3, 0x1, P3 ;  /* 0x0000000504037c11 */ /* 0x000fe400098f0c03 */
[----:B------:R0:W3:Y:S04]  /*18e70*/  SHFL.IDX PT, R4, R6, RZ, 0x181f ;  /* 0x00181fff06047589 */ /* 0x0000e800000e0000 */
[----:B------:R0:W4:Y:S01]  /*18e80*/  SHFL.IDX PT, R0, R3, RZ, 0x181f ;  /* 0x00181fff03007589 */ /* 0x00012200000e0000 */
        /* <DEDUP_REMOVED lines=8> */
[----:B------:R3:W-:Y:S04]  /*18f10*/  @!P4 ST.E.128 desc[UR56][R12.64], RZ ;  /* 0x000000ff0c00c985 */ /* 0x0007e8000c101d38 */
[----:B------:R3:W-:Y:S02]  /*18f20*/  @!P5 ST.E.128 desc[UR56][R4.64], RZ ;  /* 0x000000ff0400d985 */ /* 0x0007e4000c101d38 */
.L_x_663:
[----:B------:R-:W-:Y:S05]  /*18f30*/  BSYNC B1 ;  /* 0x0000000000017941 */ /* 0x000fea0003800000 */
.L_x_662:
        /* <DEDUP_REMOVED lines=11> */
[----:B------:R0:W-:Y:S04]  /*18ff0*/  @!P3 ST.E.128 desc[UR56][R12.64], RZ ;  /* 0x000000ff0c00b985 */ /* 0x0001e8000c101d38 */
[----:B------:R0:W-:Y:S02]  /*19000*/  @!P4 ST.E.128 desc[UR56][R4.64], RZ ;  /* 0x000000ff0400c985 */ /* 0x0001e4000c101d38 */
.L_x_665:
[----:B------:R-:W-:Y:S05]  /*19010*/  BSYNC B1 ;  /* 0x0000000000017941 */ /* 0x000fea0003800000 */
.L_x_664:
[----:B0-----:R0:W0:Y:S01]  /*19020*/  SHFL.IDX PT, R0, R3, 0x2, 0x181f ;  /* 0x00581f0003007f89 */ /* 0x00102200000e0000 */
[----:B------:R-:W-:Y:S03]  /*19030*/  BSSY B1, `(.L_x_666) ;  /* 0x000000c000017945 */ /* 0x000fe60003800000 */
[----:B---3--:R3:W0:Y:S01]  /*19040*/  SHFL.IDX PT, R4, R6, 0x2, 0x181f ;  /* 0x00581f0006047f89 */ /* 0x00862200000e0000 */
[----:B------:R-:W-:Y:S05]  /*19050*/  @P0 BRA `(.L_x_667) ;  /* 0x0000000000240947 */ /* 0x000fea0003800000 */
[----:B------:R-:W-:Y:S02]  /*19060*/  ULDC UR4, c[0x0][0xac8] ;  /* 0x0002b20000047ab9 */ /* 0x000fe40000000800 */
[----:B------:R-:W-:Y:S02]  /*19070*/  ISETP.GE.AND P2, PT, R184, UR4, PT ;  /* 0x00000004b8007c0c */ /* 0x000fe4000bf46270 */
[----:B------:R-:W-:-:S11]  /*19080*/  ISETP.GE.AND P3, PT, R185, UR4, PT ;  /* 0x00000004b9007c0c */ /* 0x000fd6000bf66270 */
[CC--:B0-----:R-:W-:Y:S02]  /*19090*/  @!P2 LEA R12, P0, R184.reuse, R4.reuse, 0x1 ;  /* 0x00000004b80ca211 */ /* 0x0c1fe400078008ff */
[C---:B------:R-:W-:Y:S02]  /*190a0*/  @!P3 LEA R4, P1, R185.reuse, R4, 0x1 ;  /* 0x00000004b904b211 */ /* 0x040fe400078208ff */
[-C--:B------:R-:W-:Y:S02]  /*190b0*/  @!P2 LEA.HI.X R13, R184, R0.reuse, R14, 0x1, P0 ;  /* 0x00000000b80da211 */ /* 0x080fe400000f0c0e */
[----:B------:R-:W-:-:S03]  /*190c0*/  @!P3 LEA.HI.X R5, R185, R0, R10, 0x1, P1 ;  /* 0x00000000b905b211 */ /* 0x000fc600008f0c0a */
[----:B------:R0:W-:Y:S04]  /*190d0*/  @!P2 ST.E.128 desc[UR56][R12.64], RZ ;  /* 0x000000ff0c00a985 */ /* 0x0001e8000c101d38 */
[----:B------:R0:W-:Y:S02]  /*190e0*/  @!P3 ST.E.128 desc[UR56][R4.64], RZ ;  /* 0x000000ff0400b985 */ /* 0x0001e4000c101d38 */
.L_x_667:
[----:B------:R-:W-:Y:S05]  /*190f0*/  BSYNC B1 ;  /* 0x0000000000017941 */ /* 0x000fea0003800000 */
.L_x_666:
[----:B0-----:R-:W-:Y:S01]  /*19100*/  VIADD R0, R8, 0x60 ;  /* 0x0000006008007836 */ /* 0x001fe20000000000 */
[----:B----4-:R-:W4:Y:S04]  /*19110*/  SHFL.IDX PT, R3, R3, 0x3, 0x181f ;  /* 0x00781f0003037f89 */ /* 0x010f2800000e0000 */
[----:B------:R-:W-:Y:S01]  /*19120*/  ISETP.GE.AND P0, PT, R0, R11, PT ;  /* 0x0000000b0000720c */ /* 0x000fe20003f06270 */
[----:B------:R0:W0:-:S12]  /*19130*/  SHFL.IDX PT, R4, R6, 0x3, 0x181f ;  /* 0x00781f0006047f89 */ /* 0x00001800000e0000 */
[----:B------:R-:W-:Y:S05]  /*19140*/  @P0 BRA `(.L_x_656) ;  /* 0x0000000000240947 */ /* 0x000fea0003800000 */
[----:B------:R-:W-:Y:S02]  /*19150*/  ULDC UR4, c[0x0][0xac8] ;  /* 0x0002b20000047ab9 */ /* 0x000fe40000000800 */
[----:B------:R-:W-:Y:S02]  /*19160*/  ISETP.GE.AND P2, PT, R184, UR4, PT ;  /* 0x00000004b8007c0c */ /* 0x000fe4000bf46270 */
[----:B------:R-:W-:-:S11]  /*19170*/  ISETP.GE.AND P3, PT, R185, UR4, PT ;  /* 0x00000004b9007c0c */ /* 0x000fd6000bf66270 */
[CC--:B0--3--:R-:W-:Y:S02]  /*19180*/  @!P2 LEA R6, P0, R184.reuse, R4.reuse, 0x1 ;  /* 0x00000004b806a211 */ /* 0x0c9fe400078008ff */
[C---:B------:R-:W-:Y:S02]  /*19190*/  @!P3 LEA R4, P1, R185.reuse, R4, 0x1 ;  /* 0x00000004b904b211 */ /* 0x040fe400078208ff */
[-C--:B----4-:R-:W-:Y:S02]  /*191a0*/  @!P2 LEA.HI.X R7, R184, R3.reuse, R14, 0x1, P0 ;  /* 0x00000003b807a211 */ /* 0x090fe400000f0c0e */
[----:B------:R-:W-:-:S03]  /*191b0*/  @!P3 LEA.HI.X R5, R185, R3, R10, 0x1, P1 ;  /* 0x00000003b905b211 */ /* 0x000fc600008f0c0a */
[----:B------:R0:W-:Y:S04]  /*191c0*/  @!P2 ST.E.128 desc[UR56][R6.64], RZ ;  /* 0x000000ff0600a985 */ /* 0x0001e8000c101d38 */
[----:B------:R0:W-:Y:S02]  /*191d0*/  @!P3 ST.E.128 desc[UR56][R4.64], RZ ;  /* 0x000000ff0400b985 */ /* 0x0001e4000c101d38 */
.L_x_656:
[----:B------:R-:W-:Y:S05]  /*191e0*/  BSYNC B0 ;  /* 0x0000000000007941 */ /* 0x000fea0003800000 */
.L_x_646:
[----:B------:R-:W-:Y:S02]  /*191f0*/  ULDC UR4, c[0x0][0xc3c] ;  /* 0x00030f0000047ab9 */ /* 0x000fe40000000800 */
[----:B--2---:R-:W-:-:S13]  /*19200*/  ISETP.GE.AND P0, PT, R147, UR4, PT ;  /* 0x0000000493007c0c */ /* 0x004fda000bf06270 */
[----:B------:R-:W-:Y:S05]  /*19210*/  @!P0 BRA `(.L_x_668) ;  /* 0xfffffe8000cc8947 */ /* 0x000fea000383ffff */
[----:B------:R-:W-:Y:S05]  /*19220*/  BRA `(.L_x_446) ;  /* 0x0000007000487947 */ /* 0x000fea0003800000 */
.L_x_444:
[----:B------:R-:W-:-:S08]  /*19230*/  NOP ;  /* 0x0000000000007918 */ /* 0x000fd00000000000 */
[----:B------:R-:W0:-:S00]  /*19240*/  USETMAXREG.DEALLOC.CTAPOOL 0x28 ;  /* 0x00000028000079c8 */ /* 0x000e0000080e0500 */
[----:B0-----:R-:W2:Y:S01]  /*19250*/  LDL.LU R3, [R1+0x38] ;  /* 0x0000380001037983 */ /* 0x001ea20000300800 */
[----:B------:R-:W-:Y:S02]  /*19260*/  LOP3.LUT R2, R2, 0x3, RZ, 0xc0, !PT ;  /* 0x0000000302027812 */ /* 0x000fe400078ec0ff */
[----:B------:R-:W-:-:S04]  /*19270*/  MOV R6, RZ ;  /* 0x000000ff00067202 */ /* 0x000fc80000000f00 */
[----:B------:R-:W0:Y:S02]  /*19280*/  SHFL.IDX PT, R2, R2, RZ, 0x1f ;  /* 0x00001fff02027589 */ /* 0x000e2400000e0000 */
[----:B0-----:R-:W-:Y:S02]  /*19290*/  ISETP.NE.AND P0, PT, R2, RZ, PT ;  /* 0x000000ff0200720c */ /* 0x001fe40003f05270 */
[----:B--2---:R-:W-:-:S11]  /*192a0*/  LOP3.LUT R3, R3, 0xffffffdf, RZ, 0xc0, !PT ;  /* 0xffffffdf03037812 */ /* 0x004fd600078ec0ff */
[----:B------:R-:W-:-:S05]  /*192b0*/  @P0 LOP3.LUT R3, R3, 0x20, RZ, 0xfc, !PT ;  /* 0x0000002003030812 */ /* 0x000fca00078efcff */
[----:B------:R0:W-:Y:S01]  /*192c0*/  STL [R1+0x38], R3 ;  /* 0x0000380301007387 */ /* 0x0001e20000100800 */
[----:B------:R-:W-:Y:S05]  /*192d0*/  @!P0 BRA `(.L_x_669) ;  /* 0x00000000001c8947 */ /* 0x000fea0003800000 */
[----:B------:R-:W1:Y:S08]  /*192e0*/  S2UR UR5, SR_CgaCtaId ;  /* 0x00000000000579c3 */ /* 0x000e700000008800 */
[----:B------:R-:W-:Y:S06]  /*192f0*/  BAR.SYNC.DEFER_BLOCKING 0x5, 0x180 ;  /* 0x0146000000007b1d */ /* 0x000fec0000010000 */
[----:B------:R-:W-:-:S02]  /*19300*/  UMOV UR4, 0x400 ;  /* 0x0000040000047882 */ /* 0x000fc40000000000 */
[----:B-1----:R-:W-:-:S09]  /*19310*/  ULEA UR4, UR5, UR4, 0x18 ;  /* 0x0000000405047291 */ /* 0x002fd2000f8ec03f */
[----:B------:R-:W1:Y:S01]  /*19320*/  LDS.128 R16, [UR4+0x2a8d0] ;  /* 0x02a8d004ff107984 */ /* 0x000e620008000c00 */
[----:B------:R-:W-:Y:S06]  /*19330*/  BAR.ARV 0x4, 0x180 ;  /* 0x0106000000007b1d */ /* 0x000fec0000002000 */
[----:B------:R-:W-:Y:S05]  /*19340*/  BRA `(.L_x_670) ;  /* 0x0000000800947947 */ /* 0x000fea0003800000 */
.L_x_669:
[----:B------:R-:W-:Y:S01]  /*19350*/  LOP3.LUT R7, R0, 0x1f, RZ, 0xc0, !PT ;  /* 0x0000001f00077812 */ /* 0x000fe200078ec0ff */
[----:B------:R-:W-:Y:S01]  /*19360*/  ULDC UR4, c[0x0][0xc3c] ;  /* 0x00030f0000047ab9 */ /* 0x000fe20000000800 */
[----:B------:R-:W-:Y:S01]  /*19370*/  IMAD.MOV.U32 R9, RZ, RZ, RZ ;  /* 0x000000ffff097224 */ /* 0x000fe200078e00ff */
[----:B------:R-:W1:Y:S01]  /*19380*/  S2UR UR6, SR_CTAID.X ;  /* 0x00000000000679c3 */ /* 0x000e620000002500 */
[----:B------:R-:W-:Y:S01]  /*19390*/  ISETP.NE.AND P0, PT, R7, 0x1f, PT ;  /* 0x0000001f0700780c */ /* 0x000fe20003f05270 */
[----:B------:R-:W-:-:S03]  /*193a0*/  ULDC UR5, c[0x0][0xc38] ;  /* 0x00030e0000057ab9 */ /* 0x000fc60000000800 */
[----:B------:R-:W-:-:S13]  /*193b0*/  ISETP.GE.OR P1, PT, R7, UR4, !P0 ;  /* 0x0000000407007c0c */ /* 0x000fda000c726670 */
[----:B------:R-:W2:Y:S08]  /*193c0*/  @!P1 LDC.64 R4, c[0x0][0xc80] ;  /* 0x00032000ff049b82 */ /* 0x000eb00000000a00 */
[----:B0-----:R-:W0:Y:S01]  /*193d0*/  @!P1 LDC.64 R2, c[0x0][0xc78] ;  /* 0x00031e00ff029b82 */ /* 0x001e220000000a00 */
[----:B--2---:R-:W-:-:S05]  /*193e0*/  @!P1 IMAD.WIDE.U32 R4, R7, 0x4, R4 ;  /* 0x0000000407049825 */ /* 0x004fca00078e0004 */
[----:B------:R-:W2:Y:S01]  /*193f0*/  @!P1 LDG.E R6, desc[UR56][R4.64] ;  /* 0x0000003804069981 */ /* 0x000ea2000c1e1900 */
[----:B0-----:R-:W-:-:S05]  /*19400*/  @!P1 IMAD.WIDE.U32 R2, R7, 0x4, R2 ;  /* 0x0000000407029825 */ /* 0x001fca00078e0002 */
[----:B------:R-:W2:Y:S01]  /*19410*/  @!P1 LDG.E R9, desc[UR56][R2.64] ;  /* 0x0000003802099981 */ /* 0x000ea2000c1e1900 */
[C---:B------:R-:W-:Y:S02]  /*19420*/  ISETP.NE.AND P1, PT, R7.reuse, RZ, PT ;  /* 0x000000ff0700720c */ /* 0x040fe40003f25270 */
[C---:B------:R-:W-:Y:S02]  /*19430*/  ISETP.GE.U32.AND P2, PT, R7.reuse, 0x2, PT ;  /* 0x000000020700780c */ /* 0x040fe40003f46070 */
[C---:B------:R-:W-:Y:S02]  /*19440*/  ISETP.GE.U32.AND P3, PT, R7.reuse, 0x4, PT ;  /* 0x000000040700780c */ /* 0x040fe40003f66070 */
[C---:B------:R-:W-:Y:S02]  /*19450*/  ISETP.GE.U32.AND P4, PT, R7.reuse, 0x8, PT ;  /* 0x000000080700780c */ /* 0x040fe40003f86070 */
[----:B------:R-:W-:Y:S01]  /*19460*/  ISETP.GE.U32.AND P5, PT, R7, 0x10, PT ;  /* 0x000000100700780c */ /* 0x000fe20003fa6070 */
[----:B------:R-:W-:Y:S01]  /*19470*/  UMOV UR4, URZ ;  /* 0x0000003f00047c82 */ /* 0x000fe20008000000 */
[----:B--2---:R-:W-:-:S05]  /*19480*/  IMAD R8, R6, R9, RZ ;  /* 0x0000000906087224 */ /* 0x004fca00078e02ff */
        /* <DEDUP_REMOVED lines=23> */
.L_x_673:
[----:B------:R-:W0:Y:S01]  /*19600*/  LDC R2, c[0x0][0xc3c] ;  /* 0x00030f00ff027b82 */ /* 0x000e220000000800 */
[----:B------:R-:W-:Y:S01]  /*19610*/  UIADD3 UR4, UR4, 0x1f, URZ ;  /* 0x0000001f04047890 */ /* 0x000fe2000fffe03f */
[----:B------:R-:W-:Y:S02]  /*19620*/  ULDC UR7, c[0x0][0xc3c] ;  /* 0x00030f0000077ab9 */ /* 0x000fe40000000800 */
[----:B------:R-:W-:-:S03]  /*19630*/  MOV R19, UR7 ;  /* 0x0000000700137c02 */ /* 0x000fc60008000f00 */
[----:B0-----:R-:W-:-:S13]  /*19640*/  ISETP.LE.AND P6, PT, R2, UR4, PT ;  /* 0x0000000402007c0c */ /* 0x001fda000bfc3270 */
[----:B------:R-:W-:Y:S05]  /*19650*/  @P6 BRA `(.L_x_672) ;  /* 0x0000000400ac6947 */ /* 0x000fea0003800000 */
[----:B------:R-:W-:Y:S02]  /*19660*/  VIADD R9, R7, UR4 ;  /* 0x0000000407097c36 */ /* 0x000fe40008000000 */
[----:B------:R-:W-:-:S03]  /*19670*/  IMAD.MOV.U32 R6, RZ, RZ, RZ ;  /* 0x000000ffff067224 */ /* 0x000fc600078e00ff */
[----:B------:R-:W-:-:S13]  /*19680*/  ISETP.GE.OR P6, PT, R9, R2, !P0 ;  /* 0x000000020900720c */ /* 0x000fda00047c6670 */
[----:B------:R-:W0:Y:S08]  /*19690*/  @!P6 LDC.64 R4, c[0x0][0xc80] ;  /* 0x00032000ff04eb82 */ /* 0x000e300000000a00 */
[----:B------:R-:W1:Y:S01]  /*196a0*/  @!P6 LDC.64 R2, c[0x0][0xc78] ;  /* 0x00031e00ff02eb82 */ /* 0x000e620000000a00 */
[----:B0-----:R-:W-:-:S05]  /*196b0*/  @!P6 IMAD.WIDE R4, R9, 0x4, R4 ;  /* 0x000000040904e825 */ /* 0x001fca00078e0204 */
[----:B------:R-:W2:Y:S01]  /*196c0*/  @!P6 LDG.E R6, desc[UR56][R4.64] ;  /* 0x000000380406e981 */ /* 0x000ea2000c1e1900 */
[----:B-1----:R-:W-:Y:S01]  /*196d0*/  @!P6 IMAD.WIDE R2, R9, 0x4, R2 ;  /* 0x000000040902e825 */ /* 0x002fe200078e0202 */
[----:B------:R-:W-:-:S06]  /*196e0*/  MOV R9, RZ ;  /* 0x000000ff00097202 */ /* 0x000fcc0000000f00 */
        /* <DEDUP_REMOVED lines=19> */
[----:B------:R-:W-:-:S04]  /*19820*/  IADD3 R8, R3, R8, RZ ;  /* 0x0000000803087210 */ /* 0x000fc80007ffe0ff */
[----:B------:R-:W-:-:S13]  /*19830*/  ISETP.GT.AND P6, PT, R8, UR6, PT ;  /* 0x0000000608007c0c */ /* 0x000fda000bfc4270 */
[----:B------:R-:W-:Y:S05]  /*19840*/  @!P6 BRA `(.L_x_673) ;  /* 0xfffffffc006ce947 */ /* 0x000fea000383ffff */
.L_x_671:
        /* <DEDUP_REMOVED lines=18> */
.L_x_674:
[----:B-1----:R-:W-:Y:S01]  /*19970*/  IMAD R16, R16, UR5, R11 ;  /* 0x0000000510107c24 */ /* 0x002fe2000f8e020b */
[----:B------:R-:W-:Y:S01]  /*19980*/  MOV R11, R12 ;  /* 0x0000000c000b7202 */ /* 0x000fe20000000f00 */
[----:B------:R-:W-:Y:S01]  /*19990*/  IMAD.MOV.U32 R2, RZ, RZ, RZ ;  /* 0x000000ffff027224 */ /* 0x000fe200078e00ff */
[----:B------:R-:W-:Y:S01]  /*199a0*/  IABS R12, R6 ;  /* 0x00000006000c7213 */ /* 0x000fe20000000000 */
[----:B------:R-:W-:Y:S01]  /*199b0*/  VIADD R19, R19, UR4 ;  /* 0x0000000413137c36 */ /* 0x000fe20008000000 */
[----:B------:R-:W-:Y:S01]  /*199c0*/  IADD3 R17, -R16, UR6, RZ ;  /* 0x0000000610117c10 */ /* 0x000fe2000fffe1ff */
[----:B------:R-:W-:Y:S01]  /*199d0*/  IMAD R11, R11, R4, RZ ;  /* 0x000000040b0b7224 */ /* 0x000fe200078e02ff */
[----:B0-----:R-:W-:Y:S01]  /*199e0*/  IABS R5, R9 ;  /* 0x0000000900057213 */ /* 0x001fe20000000000 */
[----:B------:R-:W-:Y:S01]  /*199f0*/  IMAD.MOV R12, RZ, RZ, -R12 ;  /* 0x000000ffff0c7224 */ /* 0x000fe200078e0a0c */
[----:B------:R-:W-:Y:S01]  /*19a00*/  IABS R10, R17 ;  /* 0x00000011000a7213 */ /* 0x000fe20000000000 */
[----:B------:R-:W-:Y:S01]  /*19a10*/  IMAD.HI.U32 R2, R3, R11, R2 ;  /* 0x0000000b03027227 */ /* 0x000fe200078e0002 */
[----:B------:R-:W0:Y:S02]  /*19a20*/  I2F.RP R8, R5 ;  /* 0x0000000500087306 */ /* 0x000e240000209400 */
[----:B------:R-:W-:Y:S01]  /*19a30*/  MOV R3, R10 ;  /* 0x0000000a00037202 */ /* 0x000fe20000000f00 */
[----:B------:R-:W-:-:S04]  /*19a40*/  IMAD.MOV.U32 R10, RZ, RZ, R12 ;  /* 0x000000ffff0a7224 */ /* 0x000fc800078e000c */
[----:B------:R-:W-:-:S04]  /*19a50*/  IMAD.HI.U32 R2, R2, R3, RZ ;  /* 0x0000000302027227 */ /* 0x000fc800078e00ff */
[----:B------:R-:W-:Y:S01]  /*19a60*/  IMAD R3, R2, R10, R3 ;  /* 0x0000000a02037224 */ /* 0x000fe200078e0203 */
[----:B0-----:R-:W0:Y:S04]  /*19a70*/  MUFU.RCP R8, R8 ;  /* 0x0000000800087308 */ /* 0x001e280000001000 */
[----:B------:R-:W-:-:S13]  /*19a80*/  ISETP.GT.U32.AND P1, PT, R4, R3, PT ;  /* 0x000000030400720c */ /* 0x000fda0003f24070 */
[----:B------:R-:W-:Y:S02]  /*19a90*/  @!P1 IMAD.IADD R3, R3, 0x1, -R4 ;  /* 0x0000000103039824 */ /* 0x000fe400078e0a04 */
[----:B------:R-:W-:Y:S01]  /*19aa0*/  @!P1 VIADD R2, R2, 0x1 ;  /* 0x0000000102029836 */ /* 0x000fe20000000000 */
[----:B0-----:R-:W-:Y:S02]  /*19ab0*/  IADD3 R10, R8, 0xffffffe, RZ ;  /* 0x0ffffffe080a7810 */ /* 0x001fe40007ffe0ff */
[----:B------:R-:W-:Y:S02]  /*19ac0*/  ISETP.GE.U32.AND P0, PT, R3, R4, PT ;  /* 0x000000040300720c */ /* 0x000fe40003f06070 */
[----:B------:R-:W-:Y:S01]  /*19ad0*/  LOP3.LUT R4, R17, R6, RZ, 0x3c, !PT ;  /* 0x0000000611047212 */ /* 0x000fe200078e3cff */
[----:B------:R0:W1:Y:S01]  /*19ae0*/  F2I.FTZ.U32.TRUNC.NTZ R3, R10 ;  /* 0x0000000a00037305 */ /* 0x000062000021f000 */
[----:B------:R-:W-:Y:S02]  /*19af0*/  ISETP.NE.AND P1, PT, R6, RZ, PT ;  /* 0x000000ff0600720c */ /* 0x000fe40003f25270 */
[----:B------:R-:W-:-:S02]  /*19b00*/  ISETP.GE.AND P2, PT, R4, RZ, PT ;  /* 0x000000ff0400720c */ /* 0x000fc40003f46270 */
[----:B0-----:R-:W-:-:S05]  /*19b10*/  IABS R10, R9 ;  /* 0x00000009000a7213 */ /* 0x001fca0000000000 */
[----:B------:R-:W-:Y:S01]  /*19b20*/  @P0 VIADD R2, R2, 0x1 ;  /* 0x0000000102020836 */ /* 0x000fe20000000000 */
[----:B------:R-:W-:-:S04]  /*19b30*/  IADD3 R10, RZ, -R10, RZ ;  /* 0x8000000aff0a7210 */ /* 0x000fc80007ffe0ff */
        /* <DEDUP_REMOVED lines=9> */
[----:B------:R-:W-:Y:S01]  /*19bd0*/  IMAD.MOV.U32 R3, RZ, RZ, R4 ;  /* 0x000000ffff037224 */ /* 0x000fe200078e0004 */
[----:B------:R-:W-:Y:S01]  /*19be0*/  MOV R4, R10 ;  /* 0x0000000a00047202 */ /* 0x000fe20000000f00 */
[----:B------:R-:W-:Y:S02]  /*19bf0*/  IMAD.IADD R17, R17, 0x1, -R6 ;  /* 0x0000000111117824 */ /* 0x000fe400078e0a06 */
[----:B------:R-:W-:-:S04]  /*19c00*/  IMAD.HI.U32 R2, R2, R3, RZ ;  /* 0x0000000302027227 */ /* 0x000fc800078e00ff */
[----:B------:R-:W-:Y:S01]  /*19c10*/  IMAD R4, R2, R4, R3 ;  /* 0x0000000402047224 */ /* 0x000fe200078e0203 */
[----:B------:R-:W-:-:S04]  /*19c20*/  LOP3.LUT R3, R8, R9, RZ, 0x3c, !PT ;  /* 0x0000000908037212 */ /* 0x000fc800078e3cff */
[----:B------:R-:W-:Y:S02]  /*19c30*/  ISETP.GT.U32.AND P1, PT, R5, R4, PT ;  /* 0x000000040500720c */ /* 0x000fe40003f24070 */
[----:B------:R-:W-:-:S11]  /*19c40*/  ISETP.GE.AND P2, PT, R3, RZ, PT ;  /* 0x000000ff0300720c */ /* 0x000fd60003f46270 */
[----:B------:R-:W-:Y:S02]  /*19c50*/  @!P1 IMAD.IADD R4, R4, 0x1, -R5 ;  /* 0x0000000104049824 */ /* 0x000fe400078e0a05 */
[----:B------:R-:W-:Y:S01]  /*19c60*/  @!P1 VIADD R2, R2, 0x1 ;  /* 0x0000000102029836 */ /* 0x000fe20000000000 */
[----:B------:R-:W-:Y:S02]  /*19c70*/  ISETP.NE.AND P1, PT, R9, RZ, PT ;  /* 0x000000ff0900720c */ /* 0x000fe40003f25270 */
[----:B------:R-:W-:-:S13]  /*19c80*/  ISETP.GE.U32.AND P0, PT, R4, R5, PT ;  /* 0x000000050400720c */ /* 0x000fda0003f06070 */
[----:B------:R-:W-:-:S05]  /*19c90*/  @P0 IADD3 R2, R2, 0x1, RZ ;  /* 0x0000000102020810 */ /* 0x000fca0007ffe0ff */
[----:B------:R-:W-:Y:S01]  /*19ca0*/  @!P2 IMAD.MOV R2, RZ, RZ, -R2 ;  /* 0x000000ffff02a224 */ /* 0x000fe200078e0a02 */
[----:B------:R-:W-:-:S05]  /*19cb0*/  @!P1 LOP3.LUT R2, RZ, R9, RZ, 0x33, !PT ;  /* 0x00000009ff029212 */ /* 0x000fca00078e33ff */
[----:B------:R-:W-:-:S04]  /*19cc0*/  IMAD.MOV R18, RZ, RZ, -R2 ;  /* 0x000000ffff127224 */ /* 0x000fc800078e0a02 */
[C---:B------:R-:W-:Y:S01]  /*19cd0*/  IMAD R18, R9.reuse, R18, R8 ;  /* 0x0000001209127224 */ /* 0x040fe200078e0208 */
[----:B------:R-:W-:-:S04]  /*19ce0*/  LEA R9, R9, R2, 0x18 ;  /* 0x0000000209097211 */ /* 0x000fc800078ec0ff */
[----:B------:R-:W-:Y:S01]  /*19cf0*/  LEA R18, R18, R9, 0x10 ;  /* 0x0000000912127211 */ /* 0x000fe200078e80ff */
[----:B------:R-:W-:Y:S06]  /*19d00*/  BRA `(.L_x_675) ;  /* 0x00000000000c7947 */ /* 0x000fec0003800000 */
.L_x_672:
[----:B------:R-:W-:Y:S01]  /*19d10*/  IMAD.MOV.U32 R17, RZ, RZ, RZ ;  /* 0x000000ffff117224 */ /* 0x000fe200078e00ff */
[----:B------:R-:W-:Y:S01]  /*19d20*/  MOV R18, RZ ;  /* 0x000000ff00127202 */ /* 0x000fe20000000f00 */
[----:B------:R-:W-:-:S07]  /*19d30*/  IMAD.U32 R16, RZ, RZ, UR6 ;  /* 0x00000006ff107e24 */ /* 0x000fce000f8e00ff */
.L_x_675:
[----:B------:R-:W-:-:S13]  /*19d40*/  ISETP.NE.AND P0, PT, R7, RZ, PT ;  /* 0x000000ff0700720c */ /* 0x000fda0003f05270 */
[----:B------:R-:W0:Y:S01]  /*19d50*/  @!P0 S2R R3, SR_CgaCtaId ;  /* 0x0000000000038919 */ /* 0x000e220000008800 */
[----:B------:R-:W-:-:S04]  /*19d60*/  @!P0 MOV R2, 0x400 ;  /* 0x0000040000028802 */ /* 0x000fc80000000f00 */
[----:B0-----:R-:W-:-:S05]  /*19d70*/  @!P0 LEA R2, R3, R2, 0x18 ;  /* 0x0000000203028211 */ /* 0x001fca00078ec0ff */
[----:B------:R0:W-:Y:S01]  /*19d80*/  @!P0 STS.128 [R2+0x2a8d0], R16 ;  /* 0x02a8d01002008388 */ /* 0x0001e20000000c00 */
[----:B------:R-:W-:Y:S06]  /*19d90*/  BAR.ARV 0x5, 0x180 ;  /* 0x0146000000007b1d */ /* 0x000fec0000002000 */
.L_x_670:
[----:B------:R2:W-:Y:S01]  /*19da0*/  STL [R1+0x20], RZ ;  /* 0x000020ff01007387 */ /* 0x0005e20000100800 */
[----:B------:R-:W-:Y:S01]  /*19db0*/  ULDC UR4, c[0x0][0xc3c] ;  /* 0x00030f0000047ab9 */ /* 0x000fe20000000800 */
[----:B------:R-:W-:Y:S01]  /*19dc0*/  IMAD.MOV.U32 R28, RZ, RZ, 0x1 ;  /* 0x00000001ff1c7424 */ /* 0x000fe200078e00ff */
[----:B-1----:R-:W-:Y:S01]  /*19dd0*/  ISETP.GE.AND P0, PT, R19, UR4, PT ;  /* 0x0000000413007c0c */ /* 0x002fe2000bf06270 */
[----:B------:R-:W-:-:S12]  /*19de0*/  IMAD.MOV.U32 R27, RZ, RZ, RZ ;  /* 0x000000ffff1b7224 */ /* 0x000fd800078e00ff */
[----:B--2---:R-:W-:Y:S05]  /*19df0*/  @P0 BRA `(.L_x_676) ;  /* 0x0000006000780947 */ /* 0x004fea0003800000 */
[----:B------:R-:W1:Y:S01]  /*19e00*/  S2UR UR5, SR_CgaCtaId ;  /* 0x00000000000579c3 */ /* 0x000e620000008800 */
[----:B------:R2:W-:Y:S01]  /*19e10*/  STL [R1+0x20], RZ ;  /* 0x000020ff01007387 */ /* 0x0005e20000100800 */
[C---:B0-----:R-:W-:Y:S01]  /*19e20*/  SHF.L.U32 R2, R0.reuse, 0x3, RZ ;  /* 0x0000000300027819 */ /* 0x041fe200000006ff */
[----:B------:R-:W-:Y:S01]  /*19e30*/  UMOV UR4, 0x400 ;  /* 0x0000040000047882 */ /* 0x000fe20000000000 */
[----:B------:R-:W-:Y:S01]  /*19e40*/  LOP3.LUT R5, R0, 0x7f, RZ, 0xc0, !PT ;  /* 0x0000007f00057812 */ /* 0x000fe200078ec0ff */
[----:B------:R-:W-:Y:S01]  /*19e50*/  BSSY B8, `(.L_x_676) ;  /* 0x0000618000087945 */ /* 0x000fe20003800000 */
[C---:B------:R-:W-:Y:S01]  /*19e60*/  LOP3.LUT R3, R2.reuse, 0x1f8, RZ, 0xc0, !PT ;  /* 0x000001f802037812 */ /* 0x040fe200078ec0ff */
[----:B------:R-:W-:Y:S01]  /*19e70*/  IMAD.MOV.U32 R25, RZ, RZ, RZ ;  /* 0x000000ffff197224 */ /* 0x000fe200078e00ff */
[----:B------:R-:W-:Y:S01]  /*19e80*/  LOP3.LUT R2, R2, 0x38, RZ, 0xc0, !PT ;  /* 0x0000003802027812 */ /* 0x000fe200078ec0ff */
[----:B------:R-:W-:Y:S01]  /*19e90*/  IMAD.SHL.U32 R33, R5, 0x8, RZ ;  /* 0x0000000805217824 */ /* 0x000fe200078e00ff */
[----:B------:R-:W-:Y:S01]  /*19ea0*/  LOP3.LUT R4, R3, 0x38, R0, 0x78, !PT ;  /* 0x0000003803047812 */ /* 0x000fe200078e7800 */
[----:B------:R-:W-:Y:S01]  /*19eb0*/  IMAD.SHL.U32 R0, R0, 0x10, RZ ;  /* 0x0000001000007824 */ /* 0x000fe200078e00ff */
[----:B------:R-:W-:Y:S01]  /*19ec0*/  SHF.R.U32.HI R3, RZ, 0x3, R5 ;  /* 0x00000003ff037819 */ /* 0x000fe20000011605 */
[----:B------:R-:W-:Y:S01]  /*19ed0*/  IMAD.MOV.U32 R27, RZ, RZ, RZ ;  /* 0x000000ffff1b7224 */ /* 0x000fe200078e00ff */
[----:B------:R-:W-:Y:S01]  /*19ee0*/  LOP3.LUT R33, R4, 0x200, R33, 0xf8, !PT ;  /* 0x0000020004217812 */ /* 0x000fe200078ef821 */
[----:B------:R-:W-:Y:S01]  /*19ef0*/  ULOP3.LUT UR39, UR60, 0x2, URZ, 0xfc, !UPT ;  /* 0x000000023c277892 */ /* 0x000fe2000f8efc3f */
[----:B------:R-:W-:Y:S01]  /*19f00*/  LOP3.LUT R4, R3, 0x70, R0, 0xf8, !PT ;  /* 0x0000007003047812 */ /* 0x000fe200078ef800 */
[----:B------:R-:W-:Y:S01]  /*19f10*/  ULDC.64 UR36, c[0x0][0x198] ;  /* 0x0000660000247ab9 */ /* 0x000fe20000000a00 */
[----:B------:R-:W-:Y:S01]  /*19f20*/  MOV R30, 0x1 ;  /* 0x00000001001e7802 */ /* 0x000fe20000000f00 */
[----:B------:R-:W-:Y:S01]  /*19f30*/  ULDC UR38, c[0x0][0xc] ;  /* 0x0000030000267ab9 */ /* 0x000fe20000000800 */
[----:B------:R-:W-:-:S02]  /*19f40*/  MOV R28, 0x1 ;  /* 0x00000001001c7802 */ /* 0x000fc40000000f00 */
[C---:B------:R-:W-:Y:S01]  /*19f50*/  LOP3.LUT R3, R2.reuse, 0x40, RZ, 0xfc, !PT ;  /* 0x0000004002037812 */ /* 0x040fe200078efcff */
[----:B-1----:R-:W-:Y:S01]  /*19f60*/  ULEA UR4, UR5, UR4, 0x18 ;  /* 0x0000000405047291 */ /* 0x002fe2000f8ec03f */
[----:B------:R-:W-:-:S05]  /*19f70*/  LOP3.LUT R0, R2, 0x80, RZ, 0xfc, !PT ;  /* 0x0000008002007812 */ /* 0x000fca00078efcff */
[----:B------:R-:W-:-:S04]  /*19f80*/  IMAD.U32 R22, RZ, RZ, UR4 ;  /* 0x00000004ff167e24 */ /* 0x000fc8000f8e00ff */
[----:B--2---:R-:W-:-:S07]  /*19f90*/  IMAD R35, R33, 0x2, R22 ;  /* 0x0000000221237824 */ /* 0x004fce00078e0216 */
.L_x_779:
[----:B0-----:R-:W0:Y:S02]  /*19fa0*/  LDC.64 R2, c[0x0][0xc88] ;  /* 0x00032200ff027b82 */ /* 0x001e240000000a00 */
[----:B0-----:R-:W-:-:S05]  /*19fb0*/  IMAD.WIDE R2, R19, 0x4, R2 ;  /* 0x0000000413027825 */ /* 0x001fca00078e0202 */
[----:B--2---:R-:W2:Y:S01]  /*19fc0*/  LDG.E R31, desc[UR56][R2.64] ;  /* 0x00000038021f7981 */ /* 0x004ea2000c1e1900 */
[----:B------:R-:W-:Y:S05]  /*19fd0*/  YIELD ;  /* 0x0000000000007946 */ /* 0x000fea0003800000 */
[----:B------:R-:W-:Y:S01]  /*19fe0*/  ULDC.64 UR4, c[0x0][0xa28] ;  /* 0x00028a0000047ab9 */ /* 0x000fe20000000a00 */
[----:B------:R-:W-:Y:S01]  /*19ff0*/  ULDC.64 UR8, c[0x0][0xa18] ;  /* 0x0002860000087ab9 */ /* 0x000fe20000000a00 */
[----:B------:R-:W-:Y:S01]  /*1a000*/  ISETP.NE.U32.AND P0, PT, RZ, UR4, PT ;  /* 0x00000004ff007c0c */ /* 0x000fe2000bf05070 */
[----:B------:R-:W-:Y:S01]  /*1a010*/  ULDC.64 UR6, c[0x0][0xa10] ;  /* 0x0002840000067ab9 */ /* 0x000fe20000000a00 */
[----:B------:R-:W-:-:S02]  /*1a020*/  MOV R11, RZ ;  /* 0x000000ff000b7202 */ /* 0x000fc40000000f00 */
[----:B------:R-:W-:Y:S02]  /*1a030*/  ISETP.NE.AND.EX P0, PT, RZ, UR5, PT, P0 ;  /* 0x00000005ff007c0c */ /* 0x000fe4000bf05300 */
[----:B------:R-:W-:-:S04]  /*1a040*/  ISETP.NE.U32.AND P2, PT, RZ, UR6, PT ;  /* 0x00000006ff007c0c */ /* 0x000fc8000bf45070 */
[----:B------:R-:W-:Y:S01]  /*1a050*/  ISETP.NE.AND.EX P2, PT, RZ, UR7, PT, P2 ;  /* 0x00000007ff007c0c */ /* 0x000fe2000bf45320 */
[----:B------:R-:W-:Y:S01]  /*1a060*/  IMAD.MOV.U32 R34, RZ, RZ, RZ ;  /* 0x000000ffff227224 */ /* 0x000fe200078e00ff */
[----:B--2---:R-:W-:-:S05]  /*1a070*/  SHF.R.S32.HI R0, RZ, 0x1f, R31 ;  /* 0x0000001fff007819 */ /* 0x004fca000001141f */
[C---:B------:R-:W-:Y:S01]  /*1a080*/  @P0 LEA R2, P1, R31.reuse, UR4, 0x2 ;  /* 0x000000041f020c11 */ /* 0x040fe2000f8210ff */
[C---:B------:R-:W-:Y:S01]  /*1a090*/  IMAD.SHL.U32 R23, R31.reuse, 0x4, RZ ;  /* 0x000000041f177824 */ /* 0x040fe200078e00ff */
[C-C-:B------:R-:W-:Y:S01]  /*1a0a0*/  SHF.L.U64.HI R24, R31.reuse, 0x2, R0.reuse ;  /* 0x000000021f187819 */ /* 0x140fe20000010200 */
[----:B------:R0:W-:Y:S01]  /*1a0b0*/  STL [R1+0x10], R0 ;  /* 0x0000100001007387 */ /* 0x0001e20000100800 */
[----:B------:R-:W-:Y:S01]  /*1a0c0*/  @P0 LEA.HI.X R3, R31, UR5, R0, 0x2, P1 ;  /* 0x000000051f030c11 */ /* 0x000fe200088f1400 */
[----:B------:R-:W-:Y:S01]  /*1a0d0*/  ULDC.64 UR4, c[0x0][0xa00] ;  /* 0x0002800000047ab9 */ /* 0x000fe20000000a00 */
[----:B------:R-:W-:-:S03]  /*1a0e0*/  ISETP.NE.U32.AND P1, PT, RZ, UR8, PT ;  /* 0x00000008ff007c0c */ /* 0x000fc6000bf25070 */
[----:B-1----:R1:W2:Y:S01]  /*1a0f0*/  @P0 LDG.E R11, desc[UR56][R2.64] ;  /* 0x00000038020b0981 */ /* 0x0022a2000c1e1900 */
[----:B------:R-:W-:Y:S02]  /*1a100*/  ISETP.NE.AND.EX P1, PT, RZ, UR9, PT, P1 ;  /* 0x00000009ff007c0c */ /* 0x000fe4000bf25310 */
[----:B------:R-:W-:Y:S02]  /*1a110*/  ISETP.NE.U32.AND P0, PT, RZ, UR4, PT ;  /* 0x00000004ff007c0c */ /* 0x000fe4000bf05070 */
[C---:B------:R-:W-:Y:S02]  /*1a120*/  IADD3 R4, P4, R23.reuse, UR6, RZ ;  /* 0x0000000617047c10 */ /* 0x040fe4000ff9e0ff */
[----:B------:R-:W-:Y:S02]  /*1a130*/  ISETP.NE.AND.EX P0, PT, RZ, UR5, PT, P0 ;  /* 0x00000005ff007c0c */ /* 0x000fe4000bf05300 */
[----:B0-----:R-:W-:Y:S02]  /*1a140*/  MOV R0, RZ ;  /* 0x000000ff00007202 */ /* 0x001fe40000000f00 */
[----:B-1----:R-:W-:Y:S01]  /*1a150*/  IADD3 R2, P3, R23, UR4, RZ ;  /* 0x0000000417027c10 */ /* 0x002fe2000ff7e0ff */
[----:B------:R-:W-:Y:S01]  /*1a160*/  ULDC UR4, c[0x0][0x288] ;  /* 0x0000a20000047ab9 */ /* 0x000fe20000000800 */
[----:B------:R-:W-:-:S02]  /*1a170*/  IADD3.X R5, R24, UR7, RZ, P4, !PT ;  /* 0x0000000718057c10 */ /* 0x000fc4000a7fe4ff */
[C---:B------:R-:W-:Y:S02]  /*1a180*/  IADD3.X R3, R24.reuse, UR5, RZ, P3, !PT ;  /* 0x0000000518037c10 */ /* 0x040fe40009ffe4ff */
[----:B------:R-:W-:Y:S01]  /*1a190*/  @P1 IADD3 R6, P3, R23, UR8, RZ ;  /* 0x0000000817061c10 */ /* 0x000fe2000ff7e0ff */
[----:B------:R-:W-:Y:S01]  /*1a1a0*/  IMAD.U32 R8, RZ, RZ, UR4 ;  /* 0x00000004ff087e24 */ /* 0x000fe2000f8e00ff */
[----:B------:R-:W5:Y:S01]  /*1a1b0*/  @P2 LDG.E R0, desc[UR56][R4.64] ;  /* 0x0000003804002981 */ /* 0x000f62000c1e1900 */
[----:B------:R-:W-:Y:S01]  /*1a1c0*/  ULDC.64 UR4, c[0x0][0x418] ;  /* 0x0001060000047ab9 */ /* 0x000fe20000000a00 */
[----:B------:R-:W-:Y:S02]  /*1a1d0*/  @P1 IADD3.X R7, R24, UR9, RZ, P3, !PT ;  /* 0x0000000918071c10 */ /* 0x000fe40009ffe4ff */
[----:B------:R-:W5:Y:S04]  /*1a1e0*/  @P0 LDG.E R34, desc[UR56][R2.64] ;  /* 0x0000003802220981 */ /* 0x000f68000c1e1900 */
[----:B------:R0:W3:Y:S01]  /*1a1f0*/  @P1 LDG.E R8, desc[UR56][R6.64] ;  /* 0x0000003806081981 */ /* 0x0000e2000c1e1900 */
[----:B------:R-:W-:-:S03]  /*1a200*/  UISETP.NE.U32.AND UP0, UPT, UR4, URZ, UPT ;  /* 0x0000003f0400728c */ /* 0x000fc6000bf05070 */
[----:B------:R-:W-:Y:S01]  /*1a210*/  ULDC UR4, c[0x0][0x424] ;  /* 0x0001090000047ab9 */ /* 0x000fe20000000800 */
[----:B------:R-:W-:-:S03]  /*1a220*/  UISETP.NE.AND.EX UP0, UPT, UR5, URZ, UPT, UP0 ;  /* 0x0000003f0500728c */ /* 0x000fc6000bf05300 */
[----:B------:R-:W-:Y:S01]  /*1a230*/  ULDC UR5, c[0x0][0x2f0] ;  /* 0x0000bc0000057ab9 */ /* 0x000fe20000000800 */
[----:B------:R-:W-:-:S04]  /*1a240*/  USEL UR4, UR4, 0x1, UP0 ;  /* 0x0000000104047887 */ /* 0x000fc80008000000 */
[----:B------:R-:W-:-:S03]  /*1a250*/  UIMAD UR4, UR4, UR5, URZ ;  /* 0x00000005040472a4 */ /* 0x000fc6000f8e023f */
[----:B------:R-:W-:Y:S02]  /*1a260*/  ULDC UR5, c[0x0][0x348] ;  /* 0x0000d20000057ab9 */ /* 0x000fe40000000800 */
[----:B0-----:R-:W-:Y:S01]  /*1a270*/  IMAD.U32 R6, RZ, RZ, UR5 ;  /* 0x00000005ff067e24 */ /* 0x001fe2000f8e00ff */
[----:B--2---:R-:W-:Y:S04]  /*1a280*/  STL [R1], R11 ;  /* 0x0000000b01007387 */ /* 0x004fe80000100800 */
[----:B---3--:R0:W-:Y:S02]  /*1a290*/  STL [R1+0x1c], R8 ;  /* 0x00001c0801007387 */ /* 0x0081e40000100800 */
[----:B0-----:R-:W-:Y:S01]  /*1a2a0*/  MOV R8, UR4 ;  /* 0x0000000400087c02 */ /* 0x001fe20008000f00 */
[----:B------:R-:W-:Y:S06]  /*1a2b0*/  @P1 BRA `(.L_x_677) ;  /* 0x0000000000141947 */ /* 0x000fec0003800000 */
[----:B------:R-:W-:Y:S05]  /*1a2c0*/  @!P0 BRA `(.L_x_677) ;  /* 0x0000000000108947 */ /* 0x000fea0003800000 */
[----:B------:R-:W2:Y:S04]  /*1a2d0*/  LDG.E R10, desc[UR56][R2.64] ;  /* 0x00000038020a7981 */ /* 0x000ea8000c1e1900 */
[----:B------:R-:W2:Y:S02]  /*1a2e0*/  LDG.E R7, desc[UR56][R2.64+0x4] ;  /* 0x0000043802077981 */ /* 0x000ea4000c1e1900 */
[----:B--2---:R-:W-:-:S05]  /*1a2f0*/  IMAD.IADD R2, R7, 0x1, -R10 ;  /* 0x0000000107027824 */ /* 0x004fca00078e0a0a */
[----:B------:R0:W-:Y:S02]  /*1a300*/  STL [R1+0x1c], R2 ;  /* 0x00001c0201007387 */ /* 0x0001e40000100800 */
.L_x_677:
[----:B------:R-:W-:Y:S01]  /*1a310*/  ULDC.64 UR4, c[0x0][0xa20] ;  /* 0x0002880000047ab9 */ /* 0x000fe20000000a00 */
[C---:B0-----:R-:W-:Y:S01]  /*1a320*/  LOP3.LUT R2, R18.reuse, 0xff000000, RZ, 0xc0, !PT ;  /* 0xff00000012027812 */ /* 0x041fe200078ec0ff */
[----:B------:R-:W-:Y:S01]  /*1a330*/  IMAD.MOV.U32 R32, RZ, RZ, R31 ;  /* 0x000000ffff207224 */ /* 0x000fe200078e001f */
[----:B------:R-:W-:Y:S02]  /*1a340*/  ISETP.NE.U32.AND P0, PT, RZ, UR4, PT ;  /* 0x00000004ff007c0c */ /* 0x000fe4000bf05070 */
[----:B------:R-:W-:Y:S02]  /*1a350*/  SHF.R.U32.HI R2, RZ, 0x8, R2 ;  /* 0x00000008ff027819 */ /* 0x000fe40000011602 */
[----:B------:R-:W-:Y:S02]  /*1a360*/  ISETP.NE.AND.EX P0, PT, RZ, UR5, PT, P0 ;  /* 0x00000005ff007c0c */ /* 0x000fe4000bf05300 */
[C---:B------:R-:W-:Y:S02]  /*1a370*/  LOP3.LUT R7, R18.reuse, 0xff0000, RZ, 0xc0, !PT ;  /* 0x00ff000012077812 */ /* 0x040fe400078ec0ff */
[----:B------:R-:W-:-:S02]  /*1a380*/  LOP3.LUT R18, R18, 0xffff, RZ, 0xc0, !PT ;  /* 0x0000ffff12127812 */ /* 0x000fc400078ec0ff */
[----:B------:R-:W-:-:S07]  /*1a390*/  LEA.HI R7, R7, R2, RZ, 0x10 ;  /* 0x0000000207077211 */ /* 0x000fce00078f80ff */
[----:B------:R-:W-:Y:S05]  /*1a3a0*/  @!P0 BRA `(.L_x_678) ;  /* 0x0000000000108947 */ /* 0x000fea0003800000 */
[----:B------:R-:W-:-:S04]  /*1a3b0*/  IADD3 R2, P0, R23, UR4, RZ ;  /* 0x0000000417027c10 */ /* 0x000fc8000ff1e0ff */
[----:B------:R-:W-:-:S05]  /*1a3c0*/  IADD3.X R3, R24, UR5, RZ, P0, !PT ;  /* 0x0000000518037c10 */ /* 0x000fca00087fe4ff */
[----:B------:R0:W5:Y:S01]  /*1a3d0*/  LDG.E R8, desc[UR56][R2.64] ;  /* 0x0000003802087981 */ /* 0x000162000c1e1900 */
[----:B------:R-:W-:Y:S05]  /*1a3e0*/  BRA `(.L_x_679) ;  /* 0x0000000000247947 */ /* 0x000fea0003800000 */
.L_x_678:
[----:B------:R-:W-:Y:S02]  /*1a3f0*/  ULDC.64 UR4, c[0x0][0xa08] ;  /* 0x0002820000047ab9 */ /* 0x000fe40000000a00 */
[----:B------:R-:W-:-:S04]  /*1a400*/  ISETP.NE.U32.AND P0, PT, RZ, UR4, PT ;  /* 0x00000004ff007c0c */ /* 0x000fc8000bf05070 */
[----:B------:R-:W-:-:S13]  /*1a410*/  ISETP.NE.AND.EX P0, PT, RZ, UR5, PT, P0 ;  /* 0x00000005ff007c0c */ /* 0x000fda000bf05300 */
[----:B------:R-:W-:Y:S05]  /*1a420*/  @!P0 BRA `(.L_x_679) ;  /* 0x0000000000148947 */ /* 0x000fea0003800000 */
[----:B------:R-:W0:Y:S02]  /*1a430*/  LDC.64 R2, c[0x0][0xa08] ;  /* 0x00028200ff027b82 */ /* 0x000e240000000a00 */
[----:B0-----:R-:W-:-:S05]  /*1a440*/  IMAD.WIDE R2, R32, 0x4, R2 ;  /* 0x0000000420027825 */ /* 0x001fca00078e0202 */
[----:B------:R-:W2:Y:S04]  /*1a450*/  LDG.E R8, desc[UR56][R2.64] ;  /* 0x0000003802087981 */ /* 0x000ea8000c1e1900 */
[----:B------:R-:W2:Y:S02]  /*1a460*/  LDG.E R9, desc[UR56][R2.64+0x4] ;  /* 0x0000043802097981 */ /* 0x000ea4000c1e1900 */
[----:B--2---:R-:W-:-:S07]  /*1a470*/  IADD3 R8, -R8, R9, RZ ;  /* 0x0000000908087210 */ /* 0x004fce0007ffe1ff */
.L_x_679:
[----:B0-----:R-:W2:Y:S04]  /*1a480*/  @P2 LDG.E R3, desc[UR56][R4.64] ;  /* 0x0000003804032981 */ /* 0x001ea8000c1e1900 */
[----:B------:R0:W2:Y:S01]  /*1a490*/  @P2 LDG.E R2, desc[UR56][R4.64+0x4] ;  /* 0x0000043804022981 */ /* 0x0000a2000c1e1900 */
[----:B-----5:R-:W-:Y:S01]  /*1a4a0*/  IMAD.IADD R8, R8, 0x1, -R11 ;  /* 0x0000000108087824 */ /* 0x020fe200078e0a0b */
[----:B------:R-:W-:Y:S01]  /*1a4b0*/  BSSY B0, `(.L_x_680) ;  /* 0x0000029000007945 */ /* 0x000fe20003800000 */
[----:B------:R-:W-:Y:S02]  /*1a4c0*/  LOP3.LUT R37, R7, 0xff, RZ, 0xc0, !PT ;  /* 0x000000ff07257812 */ /* 0x000fe400078ec0ff */
[----:B0-----:R-:W-:Y:S01]  /*1a4d0*/  SHF.R.U32.HI R5, RZ, 0x10, R7 ;  /* 0x00000010ff057819 */ /* 0x001fe20000011607 */
[----:B--2---:R-:W-:-:S05]  /*1a4e0*/  @P2 IMAD.IADD R6, R2, 0x1, -R3 ;  /* 0x0000000102062824 */ /* 0x004fca00078e0a03 */
[----:B------:R-:W-:-:S04]  /*1a4f0*/  IADD3 R36, R8, R6, RZ ;  /* 0x0000000608247210 */ /* 0x000fc80007ffe0ff */
[C---:B------:R-:W-:Y:S01]  /*1a500*/  ISETP.GE.AND P1, PT, R36.reuse, 0x1, PT ;  /* 0x000000012400780c */ /* 0x040fe20003f26270 */
[----:B------:R-:W-:-:S04]  /*1a510*/  VIADD R2, R36, 0x5f ;  /* 0x0000005f24027836 */ /* 0x000fc80000000000 */
[----:B------:R-:W-:-:S05]  /*1a520*/  IMAD.HI R2, R2, 0x2aaaaaab, RZ ;  /* 0x2aaaaaab02027827 */ /* 0x000fca00078e02ff */
[----:B------:R-:W-:-:S04]  /*1a530*/  SHF.R.U32.HI R3, RZ, 0x1f, R2 ;  /* 0x0000001fff037819 */ /* 0x000fc80000011602 */
[----:B------:R-:W-:Y:S01]  /*1a540*/  LEA.HI.SX32 R4, R2, R3, 0x1c ;  /* 0x0000000302047211 */ /* 0x000fe200078fe2ff */
[----:B------:R-:W-:Y:S01]  /*1a550*/  IMAD.MOV.U32 R3, RZ, RZ, RZ ;  /* 0x000000ffff037224 */ /* 0x000fe200078e00ff */
[----:B------:R-:W-:Y:S06]  /*1a560*/  @!P1 BRA `(.L_x_681) ;  /* 0x0000000000749947 */ /* 0x000fec0003800000 */
[----:B------:R-:W-:Y:S01]  /*1a570*/  ISETP.NE.AND P0, PT, R5, RZ, PT ;  /* 0x000000ff0500720c */ /* 0x000fe20003f05270 */
[----:B------:R-:W-:-:S03]  /*1a580*/  ULDC UR4, c[0x0][0x9f0] ;  /* 0x00027c0000047ab9 */ /* 0x000fc60000000800 */
[----:B------:R-:W-:-:S04]  /*1a590*/  SEL R7, R5, UR4, P0 ;  /* 0x0000000405077c07 */ /* 0x000fc80008000000 */
[----:B------:R-:W-:Y:S02]  /*1a5a0*/  IABS R10, R7 ;  /* 0x00000007000a7213 */ /* 0x000fe40000000000 */
[----:B------:R-:W-:Y:S02]  /*1a5b0*/  IADD3 R9, R7, -0x1, R4 ;  /* 0xffffffff07097810 */ /* 0x000fe40007ffe004 */
[----:B------:R-:W0:Y:S08]  /*1a5c0*/  I2F.RP R2, R10 ;  /* 0x0000000a00027306 */ /* 0x000e300000209400 */
[----:B0-----:R-:W0:Y:S02]  /*1a5d0*/  MUFU.RCP R2, R2 ;  /* 0x0000000200027308 */ /* 0x001e240000001000 */
[----:B0-----:R-:W-:-:S06]  /*1a5e0*/  IADD3 R2, R2, 0xffffffe, RZ ;  /* 0x0ffffffe02027810 */ /* 0x001fcc0007ffe0ff */
[----:B------:R0:W1:Y:S02]  /*1a5f0*/  F2I.FTZ.U32.TRUNC.NTZ R3, R2 ;  /* 0x0000000200037305 */ /* 0x000064000021f000 */
[----:B0-----:R-:W-:-:S04]  /*1a600*/  LOP3.LUT R2, R9, R7, RZ, 0x3c, !PT ;  /* 0x0000000709027212 */ /* 0x001fc800078e3cff */
[----:B------:R-:W-:Y:S01]  /*1a610*/  ISETP.GE.AND P4, PT, R2, RZ, PT ;  /* 0x000000ff0200720c */ /* 0x000fe20003f86270 */
[----:B-1----:R-:W-:-:S04]  /*1a620*/  IMAD.MOV R2, RZ, RZ, -R3 ;  /* 0x000000ffff027224 */ /* 0x002fc800078e0a03 */
[----:B------:R-:W-:Y:S02]  /*1a630*/  IMAD R11, R2, R10, RZ ;  /* 0x0000000a020b7224 */ /* 0x000fe400078e02ff */
[----:B------:R-:W-:-:S04]  /*1a640*/  IMAD.MOV.U32 R2, RZ, RZ, RZ ;  /* 0x000000ffff027224 */ /* 0x000fc800078e00ff */
[----:B------:R-:W-:Y:S01]  /*1a650*/  IMAD.HI.U32 R11, R3, R11, R2 ;  /* 0x0000000b030b7227 */ /* 0x000fe200078e0002 */
[----:B------:R-:W-:Y:S02]  /*1a660*/  IABS R2, R9 ;  /* 0x0000000900027213 */ /* 0x000fe40000000000 */
[----:B------:R-:W-:-:S03]  /*1a670*/  IABS R3, R7 ;  /* 0x0000000700037213 */ /* 0x000fc60000000000 */
[----:B------:R-:W-:Y:S01]  /*1a680*/  IMAD.HI.U32 R11, R11, R2, RZ ;  /* 0x000000020b0b7227 */ /* 0x000fe200078e00ff */
[----:B------:R-:W-:-:S05]  /*1a690*/  IADD3 R3, RZ, -R3, RZ ;  /* 0x80000003ff037210 */ /* 0x000fca0007ffe0ff */
        /* <DEDUP_REMOVED lines=10> */
.L_x_681:
[----:B------:R-:W-:Y:S05]  /*1a740*/  BSYNC B0 ;  /* 0x0000000000007941 */ /* 0x000fea0003800000 */
.L_x_680:
[-C--:B------:R-:W-:Y:S01]  /*1a750*/  IMAD R2, R37, R3.reuse, RZ ;  /* 0x0000000325027224 */ /* 0x080fe200078e02ff */
[----:B------:R-:W-:Y:S04]  /*1a760*/  BSSY B0, `(.L_x_682) ;  /* 0x0000133000007945 */ /* 0x000fe80003800000 */
[C---:B------:R-:W-:Y:S01]  /*1a770*/  VIADDMNMX R3, R2.reuse, R3, R4, PT ;  /* 0x0000000302037246 */ /* 0x040fe20003800104 */
[----:B------:R-:W-:-:S04]  /*1a780*/  IMAD R2, R2, 0x60, -R8 ;  /* 0x0000006002027824 */ /* 0x000fc800078e0a08 */
[----:B------:R-:W-:Y:S01]  /*1a790*/  IMAD R3, R3, 0x60, -R8 ;  /* 0x0000006003037824 */ /* 0x000fe200078e0a08 */
[----:B------:R-:W-:-:S04]  /*1a7a0*/  VIMNMX R2, RZ, R2, !PT ;  /* 0x00000002ff027248 */ /* 0x000fc80007fe0100 */
[----:B------:R-:W-:-:S04]  /*1a7b0*/  VIMNMX R3, R3, R6, PT ;  /* 0x0000000603037248 */ /* 0x000fc80003fe0100 */
[----:B------:R-:W-:-:S13]  /*1a7c0*/  ISETP.GT.AND P0, PT, R3, R2, PT ;  /* 0x000000020300720c */ /* 0x000fda0003f04270 */
[----:B------:R-:W-:Y:S01]  /*1a7d0*/  @P0 IADD3 R7, R3, 0x5f, RZ ;  /* 0x0000005f03070810 */ /* 0x000fe20007ffe0ff */
[----:B------:R-:W-:-:S04]  /*1a7e0*/  IMAD.WIDE.U32 R2, R2, -0x55555555, RZ ;  /* 0xaaaaaaab02027825 */ /* 0x000fc800078e00ff */
[----:B------:R-:W-:Y:S01]  /*1a7f0*/  @P0 IMAD.HI R7, R7, 0x2aaaaaab, RZ ;  /* 0x2aaaaaab07070827 */ /* 0x000fe200078e02ff */
[----:B------:R-:W-:-:S04]  /*1a800*/  SHF.R.U32.HI R6, RZ, 0x6, R3 ;  /* 0x00000006ff067819 */ /* 0x000fc80000011603 */
[----:B------:R-:W-:Y:S01]  /*1a810*/  @P0 SHF.R.U32.HI R2, RZ, 0x1f, R7 ;  /* 0x0000001fff020819 */ /* 0x000fe20000011607 */
[----:B------:R-:W-:-:S03]  /*1a820*/  IMAD.MOV.U32 R3, RZ, RZ, R6 ;  /* 0x000000ffff037224 */ /* 0x000fc600078e0006 */
[----:B------:R-:W-:Y:S02]  /*1a830*/  @P0 LEA.HI.SX32 R3, R7, R2, 0x1c ;  /* 0x0000000207030211 */ /* 0x000fe400078fe2ff */
[----:B------:R-:W-:Y:S02]  /*1a840*/  PLOP3.LUT P0, PT, PT, PT, PT, 0x80, 0x0 ;  /* 0x000000000000781c */ /* 0x000fe40003f0f070 */
[----:B------:R-:W-:-:S13]  /*1a850*/  ISETP.GT.AND P3, PT, R3, R6, PT ;  /* 0x000000060300720c */ /* 0x000fda0003f64270 */
[----:B------:R-:W-:Y:S05]  /*1a860*/  @!P3 BRA `(.L_x_683) ;  /* 0x000000100088b947 */ /* 0x000fea0003800000 */
[----:B------:R-:W-:Y:S01]  /*1a870*/  UMOV UR4, 0xffffffff ;  /* 0xffffffff00047882 */ /* 0x000fe20000000000 */
[----:B------:R-:W-:Y:S02]  /*1a880*/  SEL R2, R32, RZ, !P2 ;  /* 0x000000ff20027207 */ /* 0x000fe40005000000 */
[----:B------:R-:W-:Y:S05]  /*1a890*/  BRA.DIV UR4, `(.L_x_684) ;  /* 0x0000006a042c7947 */ /* 0x000fea000b800000 */
[----:B------:R-:W0:Y:S02]  /*1a8a0*/  S2R R7, SR_TID.X ;  /* 0x0000000000077919 */ /* 0x000e240000002100 */
[----:B0-----:R-:W-:-:S04]  /*1a8b0*/  SHF.R.U32.HI R7, RZ, 0x5, R7 ;  /* 0x00000005ff077819 */ /* 0x001fc80000011607 */
[----:B------:R-:W-:-:S05]  /*1a8c0*/  LOP3.LUT R7, R7, 0x3, RZ, 0xc0, !PT ;  /* 0x0000000307077812 */ /* 0x000fca00078ec0ff */
[----:B------:R0:W1:Y:S02]  /*1a8d0*/  SHFL.IDX PT, R14, R7, RZ, 0x1f ;  /* 0x00001fff070e7589 */ /* 0x00006400000e0000 */
.L_x_835:
[----:B-1----:R-:W-:Y:S02]  /*1a8e0*/  ISETP.NE.AND P0, PT, R14, RZ, PT ;  /* 0x000000ff0e00720c */ /* 0x002fe40003f05270 */
[----:B------:R-:W-:-:S11]  /*1a8f0*/  PLOP3.LUT P6, PT, PT, PT, PT, 0x8, 0x0 ;  /* 0x000000000000781c */ /* 0x000fd60003fce170 */
[----:B------:R-:W-:Y:S05]  /*1a900*/  @P0 BRA `(.L_x_685) ;  /* 0x00000000000c0947 */ /* 0x000fea0003800000 */
[----:B------:R-:W-:-:S03]  /*1a910*/  UMOV UR4, 0xffffffff ;  /* 0xffffffff00047882 */ /* 0x000fc60000000000 */
[----:B------:R-:W-:Y:S05]  /*1a920*/  BRA.DIV UR4, `(.L_x_686) ;  /* 0x0000006a043c7947 */ /* 0x000fea000b800000 */
[----:B------:R-:W-:-:S13]  /*1a930*/  ELECT P6, URZ, PT ;  /* 0x00000000003f782f */ /* 0x000fda00038c0000 */
.L_x_685:
[----:B0-----:R-:W2:Y:S01]  /*1a940*/  LDL R7, [R1+0x20] ;  /* 0x0000200001077983 */ /* 0x001ea20000100800 */
[----:B------:R-:W-:Y:S01]  /*1a950*/  BSSY B1, `(.L_x_687) ;  /* 0x0000008000017945 */ /* 0x000fe20003800000 */
[----:B--2---:R-:W-:-:S05]  /*1a960*/  VIADD R7, R7, 0x1 ;  /* 0x0000000107077836 */ /* 0x004fca0000000000 */
[----:B------:R-:W-:-:S04]  /*1a970*/  LEA.HI R8, R7, R7, RZ, 0x1 ;  /* 0x0000000707087211 */ /* 0x000fc800078f08ff */
[----:B------:R-:W-:-:S04]  /*1a980*/  LOP3.LUT R8, R8, 0xfffffffe, RZ, 0xc0, !PT ;  /* 0xfffffffe08087812 */ /* 0x000fc800078ec0ff */
[----:B------:R-:W-:-:S04]  /*1a990*/  IADD3 R7, R7, -R8, RZ ;  /* 0x8000000807077210 */ /* 0x000fc80007ffe0ff */
[----:B------:R-:W-:-:S04]  /*1a9a0*/  SHF.L.U32 R7, R7, 0x1f, RZ ;  /* 0x0000001f07077819 */ /* 0x000fc800000006ff */
[----:B------:R-:W0:Y:S02]  /*1a9b0*/  SYNCS.PHASECHK.TRANS64.TRYWAIT P0, [R22+URZ+0x2a820], R7 ;  /* 0x02a82007160075a7 */ /* 0x000e24000800017f */
[----:B0-----:R-:W-:Y:S05]  /*1a9c0*/  @!P0 BRA `(.L_x_688) ;  /* 0x0000006800348947 */ /* 0x001fea0003800000 */
.L_x_838:
[----:B------:R-:W-:Y:S05]  /*1a9d0*/  BSYNC B1 ;  /* 0x0000000000017941 */ /* 0x000fea0003800000 */
.L_x_687:
[----:B------:R-:W-:Y:S04]  /*1a9e0*/  BSSY B1, `(.L_x_689) ;  /* 0x000007c000017945 */ /* 0x000fe80003800000 */
[----:B------:R-:W-:Y:S05]  /*1a9f0*/  @!P6 BRA `(.L_x_690) ;  /* 0x0000000400e8e947 */ /* 0x000fea0003800000 */
[----:B------:R-:W-:Y:S01]  /*1aa00*/  IMAD R11, R25, 0x8, R22 ;  /* 0x00000008190b7824 */ /* 0x000fe200078e0216 */
[----:B------:R-:W-:Y:S01]  /*1aa10*/  SHF.L.U32 R10, R30, 0x1f, RZ ;  /* 0x0000001f1e0a7819 */ /* 0x000fe200000006ff */
[----:B------:R-:W1:Y:S01]  /*1aa20*/  S2R R8, SR_TID.X ;  /* 0x0000000000087919 */ /* 0x000e620000002100 */
[----:B------:R-:W-:Y:S02]  /*1aa30*/  BSSY B2, `(.L_x_691) ;  /* 0x0000005000027945 */ /* 0x000fe40003800000 */
[----:B------:R-:W2:Y:S01]  /*1aa40*/  SYNCS.PHASECHK.TRANS64.TRYWAIT P0, [R11+URZ+0x2a8a0], R10 ;  /* 0x02a8a00a0b0075a7 */ /* 0x000ea2000800017f */
[----:B-1----:R-:W-:-:S04]  /*1aa50*/  LOP3.LUT R8, R8, 0x7f, RZ, 0xc0, !PT ;  /* 0x0000007f08087812 */ /* 0x002fc800078ec0ff */
[----:B------:R-:W-:Y:S01]  /*1aa60*/  ISETP.NE.AND P2, PT, R8, RZ, PT ;  /* 0x000000ff0800720c */ /* 0x000fe20003f45270 */
[----:B--2---:R-:W-:-:S12]  /*1aa70*/  @!P0 BRA `(.L_x_692) ;  /* 0x00000068001c8947 */ /* 0x004fd80003800000 */
.L_x_839:
[----:B------:R-:W-:Y:S05]  /*1aa80*/  BSYNC B2 ;  /* 0x0000000000027941 */ /* 0x000fea0003800000 */
.L_x_691:
[----:B------:R-:W-:Y:S04]  /*1aa90*/  BSSY B2, `(.L_x_693) ;  /* 0x0000009000027945 */ /* 0x000fe80003800000 */
[----:B------:R-:W-:Y:S05]  /*1aaa0*/  @P2 BRA `(.L_x_694) ;  /* 0x00000000001c2947 */ /* 0x000fea0003800000 */
[----:B------:R-:W2:Y:S01]  /*1aab0*/  S2R R8, SR_TID.X ;  /* 0x0000000000087919 */ /* 0x000ea20000002100 */
[----:B0-----:R-:W-:-:S04]  /*1aac0*/  IMAD.MOV.U32 R7, RZ, RZ, 0x9000 ;  /* 0x00009000ff077424 */ /* 0x001fc800078e00ff */
[----:B------:R3:W-:Y:S01]  /*1aad0*/  SYNCS.ARRIVE.TRANS64 RZ, [R11+URZ+0x2a890], R7 ;  /* 0x02a890070bff79a7 */ /* 0x0007e2000800003f */
[----:B--2---:R-:W-:-:S04]  /*1aae0*/  LOP3.LUT R8, R8, 0x1f, RZ, 0xc0, !PT ;  /* 0x0000001f08087812 */ /* 0x004fc800078ec0ff */
[----:B------:R-:W-:-:S13]  /*1aaf0*/  ISETP.NE.AND P0, PT, R8, RZ, PT ;  /* 0x000000ff0800720c */ /* 0x000fda0003f05270 */
[----:B---3--:R-:W-:Y:S05]  /*1ab00*/  @!P0 BRA `(.L_x_694) ;  /* 0x0000000000048947 */ /* 0x008fea0003800000 */
[----:B------:R-:W-:Y:S01]  /*1ab10*/  BPT.TRAP 0x1 ;  /* 0x000000040000795c */ /* 0x000fe20000300000 */
.L_x_694:
[----:B------:R-:W-:Y:S05]  /*1ab20*/  BSYNC B2 ;  /* 0x0000000000027941 */ /* 0x000fea0003800000 */
.L_x_693:
[----:B------:R-:W-:Y:S01]  /*1ab30*/  MOV R14, RZ ;  /* 0x000000ff000e7202 */ /* 0x000fe20000000f00 */
[----:B------:R-:W-:Y:S01]  /*1ab40*/  IMAD R9, R25, 0x9000, R22 ;  /* 0x0000900019097824 */ /* 0x000fe200078e0216 */
[----:B------:R-:W-:Y:S01]  /*1ab50*/  UIADD3 UR4, UP0, UR36, 0x570, URZ ;  /* 0x0000057024047890 */ /* 0x000fe2000ff1e03f */
[----:B------:R-:W-:Y:S01]  /*1ab60*/  IMAD R8, R3, 0x60, R0 ;  /* 0x0000006003087824 */ /* 0x000fe200078e0200 */
[----:B------:R-:W-:Y:S01]  /*1ab70*/  R2UR UR10, R14 ;  /* 0x000000000e0a72ca */ /* 0x000fe200000e0000 */
[----:B0-----:R-:W-:Y:S01]  /*1ab80*/  VIADD R7, R11, 0x2a890 ;  /* 0x0002a8900b077836 */ /* 0x001fe20000000000 */
[----:B------:R-:W-:Y:S01]  /*1ab90*/  PLOP3.LUT P0, PT, PT, PT, PT, 0x80, 0x0 ;  /* 0x000000000000781c */ /* 0x000fe20003f0f070 */
[----:B------:R-:W-:Y:S01]  /*1aba0*/  VIADD R8, R8, 0xffffffa0 ;  /* 0xffffffa008087836 */ /* 0x000fe20000000000 */
[----:B------:R-:W-:Y:S01]  /*1abb0*/  IADD3 R12, R9, 0x18400, RZ ;  /* 0x00018400090c7810 */ /* 0x000fe20007ffe0ff */
[----:B------:R-:W-:Y:S01]  /*1abc0*/  UIADD3.X UR5, URZ, UR37, URZ, UP0, !UPT ;  /* 0x000000253f057290 */ /* 0x000fe200087fe43f */
[----:B------:R-:W-:Y:S01]  /*1abd0*/  UMOV UR6, 0x0 ;  /* 0x0000000000067882 */ /* 0x000fe20000000000 */
[----:B------:R-:W-:-:S10]  /*1abe0*/  UMOV UR7, 0x12f00000 ;  /* 0x12f0000000077882 */ /* 0x000fd40000000000 */
.L_x_695:
[----:B------:R-:W-:-:S13]  /*1abf0*/  @P0 ELECT P3, URZ, PT ;  /* 0x00000000003f082f */ /* 0x000fda0003860000 */
[----:B------:R-:W-:Y:S02]  /*1ac00*/  @P3 R2UR UR13, R2 ;  /* 0x00000000020d32ca */ /* 0x000fe400000e0000 */
[----:B------:R-:W-:Y:S02]  /*1ac10*/  @P3 R2UR UR12, R18 ;  /* 0x00000000120c32ca */ /* 0x000fe400000e0000 */
[----:B------:R-:W-:Y:S02]  /*1ac20*/  @P3 R2UR UR11, R8 ;  /* 0x00000000080b32ca */ /* 0x000fe400000e0000 */
[----:B------:R-:W-:Y:S02]  /*1ac30*/  @P3 R2UR UR9, R7 ;  /* 0x00000000070932ca */ /* 0x000fe400000e0000 */
[----:B------:R-:W-:Y:S02]  /*1ac40*/  @P3 R2UR UR8, R12 ;  /* 0x000000000c0832ca */ /* 0x000fe400000e0000 */
[----:B------:R-:W-:-:S02]  /*1ac50*/  @P3 PLOP3.LUT P0, PT, P3, PT, PT, 0x8, 0x0 ;  /* 0x000000000000381c */ /* 0x000fc40001f0e170 */
[----:B------:R-:W-:-:S09]  /*1ac60*/  PLOP3.LUT P3, PT, PT, PT, PT, 0x8, 0x0 ;  /* 0x000000000000781c */ /* 0x000fd20003f6e170 */
[----:B------:R0:W-:Y:S02]  /*1ac70*/  UTMALDG.4D [UR8], [UR4], desc[UR6] ;  /* 0x00000608040075b4 */ /* 0x0001e40008019000 */
[----:B0-----:R-:W-:Y:S05]  /*1ac80*/  @P0 BRA.U.ANY `(.L_x_695) ;  /* 0xfffffffd00d80947 */ /* 0x001fea000393ffff */
[----:B------:R-:W-:Y:S01]  /*1ac90*/  IMAD.MOV.U32 R15, RZ, RZ, 0x40 ;  /* 0x00000040ff0f7424 */ /* 0x000fe200078e00ff */
[----:B------:R-:W-:Y:S01]  /*1aca0*/  PLOP3.LUT P0, PT, PT, PT, PT, 0x80, 0x0 ;  /* 0x000000000000781c */ /* 0x000fe20003f0f070 */
[----:B------:R-:W-:Y:S01]  /*1acb0*/  VIADD R12, R9, 0x1b400 ;  /* 0x0001b400090c7836 */ /* 0x000fe20000000000 */
[----:B------:R-:W-:Y:S01]  /*1acc0*/  UMOV UR6, 0x0 ;  /* 0x0000000000067882 */ /* 0x000fe20000000000 */
[----:B------:R-:W-:Y:S01]  /*1acd0*/  UMOV UR7, 0x12f00000 ;  /* 0x12f0000000077882 */ /* 0x000fe20000000000 */
[----:B------:R-:W-:-:S15]  /*1ace0*/  R2UR UR10, R15 ;  /* 0x000000000f0a72ca */ /* 0x000fde00000e0000 */
.L_x_696:
        /* <DEDUP_REMOVED lines=10> */
[----:B------:R-:W-:Y:S01]  /*1ad90*/  PLOP3.LUT P0, PT, PT, PT, PT, 0x80, 0x0 ;  /* 0x000000000000781c */ /* 0x000fe20003f0f070 */
[----:B------:R-:W-:Y:S01]  /*1ada0*/  UMOV UR6, 0x0 ;  /* 0x0000000000067882 */ /* 0x000fe20000000000 */
[----:B------:R-:W-:Y:S01]  /*1adb0*/  IADD3 R9, R9, 0x1e400, RZ ;  /* 0x0001e40009097810 */ /* 0x000fe20007ffe0ff */
[----:B------:R-:W-:Y:S01]  /*1adc0*/  UMOV UR7, 0x12f00000 ;  /* 0x12f0000000077882 */ /* 0x000fe20000000000 */
[----:B------:R-:W-:-:S09]  /*1add0*/  UMOV UR10, 0x80 ;  /* 0x00000080000a7882 */ /* 0x000fd20000000000 */
.L_x_697:
        /* <DEDUP_REMOVED lines=10> */
[----:B------:R-:W0:Y:S01]  /*1ae80*/  SYNCS.PHASECHK.TRANS64.TRYWAIT P0, [R11+URZ+0x2a8c0], R10 ;  /* 0x02a8c00a0b0075a7 */ /* 0x000e22000800017f */
[----:B------:R-:W-:Y:S04]  /*1ae90*/  BSSY B2, `(.L_x_698) ;  /* 0x0000002000027945 */ /* 0x000fe80003800000 */
[----:B0-----:R-:W-:Y:S05]  /*1aea0*/  @!P0 BRA `(.L_x_699) ;  /* 0x0000006400248947 */ /* 0x001fea0003800000 */
.L_x_840:
[----:B------:R-:W-:Y:S05]  /*1aeb0*/  BSYNC B2 ;  /* 0x0000000000027941 */ /* 0x000fea0003800000 */
.L_x_698:
[----:B------:R-:W-:Y:S01]  /*1aec0*/  BSSY B2, `(.L_x_700) ;  /* 0x000000b000027945 */ /* 0x000fe20003800000 */
[----:B------:R-:W-:Y:S02]  /*1aed0*/  IMAD.MOV.U32 R12, RZ, RZ, 0x0 ;  /* 0x00000000ff0c7424 */ /* 0x000fe400078e00ff */
[----:B------:R-:W-:Y:S01]  /*1aee0*/  IMAD.MOV.U32 R13, RZ, RZ, 0x12f00000 ;  /* 0x12f00000ff0d7424 */ /* 0x000fe200078e00ff */
[----:B------:R-:W-:Y:S06]  /*1aef0*/  @P2 BRA `(.L_x_701) ;  /* 0x00000000001c2947 */ /* 0x000fec0003800000 */
[----:B------:R-:W2:Y:S01]  /*1af00*/  S2R R9, SR_TID.X ;  /* 0x0000000000097919 */ /* 0x000ea20000002100 */
[----:B------:R-:W-:-:S04]  /*1af10*/  MOV R7, 0x6000 ;  /* 0x0000600000077802 */ /* 0x000fc80000000f00 */
[----:B------:R3:W-:Y:S01]  /*1af20*/  SYNCS.ARRIVE.TRANS64 RZ, [R11+URZ+0x2a8b0], R7 ;  /* 0x02a8b0070bff79a7 */ /* 0x0007e2000800003f */
[----:B--2---:R-:W-:-:S04]  /*1af30*/  LOP3.LUT R9, R9, 0x1f, RZ, 0xc0, !PT ;  /* 0x0000001f09097812 */ /* 0x004fc800078ec0ff */
[----:B------:R-:W-:-:S13]  /*1af40*/  ISETP.NE.AND P0, PT, R9, RZ, PT ;  /* 0x000000ff0900720c */ /* 0x000fda0003f05270 */
[----:B---3--:R-:W-:Y:S05]  /*1af50*/  @!P0 BRA `(.L_x_701) ;  /* 0x0000000000048947 */ /* 0x008fea0003800000 */
[----:B------:R-:W-:Y:S01]  /*1af60*/  BPT.TRAP 0x1 ;  /* 0x000000040000795c */ /* 0x000fe20000300000 */
.L_x_701:
[----:B------:R-:W-:Y:S05]  /*1af70*/  BSYNC B2 ;  /* 0x0000000000027941 */ /* 0x000fea0003800000 */
.L_x_700:
[----:B------:R-:W-:Y:S01]  /*1af80*/  R2UR UR10, R14 ;  /* 0x000000000e0a72ca */ /* 0x000fe200000e0000 */
[----:B------:R-:W-:Y:S01]  /*1af90*/  IMAD R7, R25, 0x6000, R22 ;  /* 0x0000600019077824 */ /* 0x000fe200078e0216 */
[----:B------:R-:W-:Y:S01]  /*1afa0*/  R2UR UR6, R12 ;  /* 0x000000000c0672ca */ /* 0x000fe200000e0000 */
[----:B------:R-:W-:Y:S01]  /*1afb0*/  UIADD3 UR4, UP0, UR36, 0x670, URZ ;  /* 0x0000067024047890 */ /* 0x000fe2000ff1e03f */
[----:B------:R-:W-:Y:S01]  /*1afc0*/  R2UR UR7, R13 ;  /* 0x000000000d0772ca */ /* 0x000fe200000e0000 */
[----:B01----:R-:W-:Y:S01]  /*1afd0*/  VIADD R11, R11, 0x2a8b0 ;  /* 0x0002a8b00b0b7836 */ /* 0x003fe20000000000 */
[----:B------:R-:W-:Y:S01]  /*1afe0*/  PLOP3.LUT P0, PT, PT, PT, PT, 0x80, 0x0 ;  /* 0x000000000000781c */ /* 0x000fe20003f0f070 */
[----:B------:R-:W-:Y:S01]  /*1aff0*/  VIADD R9, R7, 0x400 ;  /* 0x0000040007097836 */ /* 0x000fe20000000000 */
[----:B------:R-:W-:-:S12]  /*1b000*/  UIADD3.X UR5, URZ, UR37, URZ, UP0, !UPT ;  /* 0x000000253f057290 */ /* 0x000fd800087fe43f */
.L_x_702:
        /* <DEDUP_REMOVED lines=10> */
[----:B------:R-:W-:Y:S02]  /*1b0b0*/  R2UR UR10, R15 ;  /* 0x000000000f0a72ca */ /* 0x000fe400000e0000 */
[----:B------:R-:W-:Y:S02]  /*1b0c0*/  R2UR UR6, R12 ;  /* 0x000000000c0672ca */ /* 0x000fe400000e0000 */
[----:B------:R-:W-:Y:S02]  /*1b0d0*/  R2UR UR7, R13 ;  /* 0x000000000d0772ca */ /* 0x000fe400000e0000 */
[----:B------:R-:W-:Y:S02]  /*1b0e0*/  PLOP3.LUT P0, PT, PT, PT, PT, 0x80, 0x0 ;  /* 0x000000000000781c */ /* 0x000fe40003f0f070 */
[----:B------:R-:W-:-:S11]  /*1b0f0*/  IADD3 R7, R7, 0x3400, RZ ;  /* 0x0000340007077810 */ /* 0x000fd60007ffe0ff */
.L_x_703:
        /* <DEDUP_REMOVED lines=9> */
[----:B-1----:R-:W-:Y:S05]  /*1b190*/  @P0 BRA.U.ANY `(.L_x_703) ;  /* 0xfffffffd00d80947 */ /* 0x002fea000393ffff */
.L_x_690:
[----:B------:R-:W-:Y:S05]  /*1b1a0*/  BSYNC B1 ;  /* 0x0000000000017941 */ /* 0x000fea0003800000 */
.L_x_689:
[----:B------:R-:W-:Y:S01]  /*1b1b0*/  VIADD R11, R3, 0xfffffffe ;  /* 0xfffffffe030b7836 */ /* 0x000fe20000000000 */
[----:B------:R-:W-:Y:S01]  /*1b1c0*/  PLOP3.LUT P0, PT, PT, PT, PT, 0x8, 0x0 ;  /* 0x000000000000781c */ /* 0x000fe20003f0e170 */
[----:B------:R-:W-:-:S03]  /*1b1d0*/  VIADD R25, R25, 0x1 ;  /* 0x0000000119197836 */ /* 0x000fc60000000000 */
[----:B------:R-:W-:Y:S02]  /*1b1e0*/  ISETP.GE.AND P3, PT, R11, R6, PT ;  /* 0x000000060b00720c */ /* 0x000fe40003f66270 */
[----:B------:R-:W-:-:S04]  /*1b1f0*/  ISETP.NE.AND P2, PT, R25, 0x2, PT ;  /* 0x000000021900780c */ /* 0x000fc80003f45270 */
[----:B------:R-:W-:Y:S02]  /*1b200*/  SEL R3, RZ, 0x1, P2 ;  /* 0x00000001ff037807 */ /* 0x000fe40001000000 */
[----:B------:R-:W-:Y:S02]  /*1b210*/  SEL R25, R25, RZ, P2 ;  /* 0x000000ff19197207 */ /* 0x000fe40001000000 */
[----:B------:R-:W-:-:S03]  /*1b220*/  LOP3.LUT R30, R30, R3, RZ, 0x3c, !PT ;  /* 0x000000031e1e7212 */ /* 0x000fc600078e3cff */
[----:B------:R-:W-:Y:S05]  /*1b230*/  @!P3 BRA `(.L_x_683) ;  /* 0x000000080014b947 */ /* 0x000fea0003800000 */
.L_x_719:
[----:B------:R-:W-:Y:S05]  /*1b240*/  YIELD ;  /* 0x0000000000007946 */ /* 0x000fea0003800000 */
[----:B------:R-:W-:Y:S04]  /*1b250*/  BSSY B1, `(.L_x_704) ;  /* 0x000007b000017945 */ /* 0x000fe80003800000 */
[----:B------:R-:W-:Y:S05]  /*1b260*/  @!P6 BRA `(.L_x_705) ;  /* 0x0000000400e4e947 */ /* 0x000fea0003800000 */
[----:B------:R-:W-:Y:S01]  /*1b270*/  LEA R10, R25, R22, 0x3 ;  /* 0x00000016190a7211 */ /* 0x000fe200078e18ff */
[----:B------:R-:W1:Y:S01]  /*1b280*/  S2R R3, SR_TID.X ;  /* 0x0000000000037919 */ /* 0x000e620000002100 */
[----:B------:R-:W-:Y:S01]  /*1b290*/  SHF.L.U32 R9, R30, 0x1f, RZ ;  /* 0x0000001f1e097819 */ /* 0x000fe200000006ff */
[----:B------:R-:W-:Y:S03]  /*1b2a0*/  BSSY B2, `(.L_x_706) ;  /* 0x0000005000027945 */ /* 0x000fe60003800000 */
[----:B------:R-:W2:Y:S01]  /*1b2b0*/  SYNCS.PHASECHK.TRANS64.TRYWAIT P2, [R10+URZ+0x2a8a0], R9 ;  /* 0x02a8a0090a0075a7 */ /* 0x000ea2000804017f */
[----:B-1----:R-:W-:-:S04]  /*1b2c0*/  LOP3.LUT R3, R3, 0x7f, RZ, 0xc0, !PT ;  /* 0x0000007f03037812 */ /* 0x002fc800078ec0ff */
[----:B------:R-:W-:Y:S01]  /*1b2d0*/  ISETP.NE.AND P3, PT, R3, RZ, PT ;  /* 0x000000ff0300720c */ /* 0x000fe20003f65270 */
[----:B--2---:R-:W-:-:S12]  /*1b2e0*/  @!P2 BRA `(.L_x_707) ;  /* 0x000000600028a947 */ /* 0x004fd80003800000 */
.L_x_841:
[----:B------:R-:W-:Y:S05]  /*1b2f0*/  BSYNC B2 ;  /* 0x0000000000027941 */ /* 0x000fea0003800000 */
.L_x_706:
[----:B------:R-:W-:Y:S04]  /*1b300*/  BSSY B2, `(.L_x_708) ;  /* 0x0000009000027945 */ /* 0x000fe80003800000 */
[----:B------:R-:W-:Y:S05]  /*1b310*/  @P3 BRA `(.L_x_709) ;  /* 0x00000000001c3947 */ /* 0x000fea0003800000 */
[----:B0-----:R-:W0:Y:S01]  /*1b320*/  S2R R7, SR_TID.X ;  /* 0x0000000000077919 */ /* 0x001e220000002100 */
[----:B------:R-:W-:-:S04]  /*1b330*/  IMAD.MOV.U32 R3, RZ, RZ, 0x9000 ;  /* 0x00009000ff037424 */ /* 0x000fc800078e00ff */
[----:B------:R2:W-:Y:S01]  /*1b340*/  SYNCS.ARRIVE.TRANS64 RZ, [R10+URZ+0x2a890], R3 ;  /* 0x02a890030aff79a7 */ /* 0x0005e2000800003f */
[----:B0-----:R-:W-:-:S04]  /*1b350*/  LOP3.LUT R7, R7, 0x1f, RZ, 0xc0, !PT ;  /* 0x0000001f07077812 */ /* 0x001fc800078ec0ff */
[----:B------:R-:W-:-:S13]  /*1b360*/  ISETP.NE.AND P2, PT, R7, RZ, PT ;  /* 0x000000ff0700720c */ /* 0x000fda0003f45270 */
[----:B--2---:R-:W-:Y:S05]  /*1b370*/  @!P2 BRA `(.L_x_709) ;  /* 0x000000000004a947 */ /* 0x004fea0003800000 */
[----:B------:R-:W-:Y:S01]  /*1b380*/  BPT.TRAP 0x1 ;  /* 0x000000040000795c */ /* 0x000fe20000300000 */
.L_x_709:
[----:B------:R-:W-:Y:S05]  /*1b390*/  BSYNC B2 ;  /* 0x0000000000027941 */ /* 0x000fea0003800000 */
.L_x_708:
[----:B------:R-:W-:Y:S01]  /*1b3a0*/  IMAD.MOV.U32 R14, RZ, RZ, RZ ;  /* 0x000000ffff0e7224 */ /* 0x000fe200078e00ff */
[----:B------:R-:W-:Y:S01]  /*1b3b0*/  UIADD3 UR4, UP0, UR36, 0x570, URZ ;  /* 0x0000057024047890 */ /* 0x000fe2000ff1e03f */
[----:B------:R-:W-:Y:S01]  /*1b3c0*/  IMAD R8, R25, 0x9000, R22 ;  /* 0x0000900019087824 */ /* 0x000fe200078e0216 */
[----:B------:R-:W-:Y:S01]  /*1b3d0*/  PLOP3.LUT P2, PT, PT, PT, PT, 0x80, 0x0 ;  /* 0x000000000000781c */ /* 0x000fe20003f4f070 */
[----:B0-----:R-:W-:Y:S01]  /*1b3e0*/  IMAD R7, R11, 0x60, R0 ;  /* 0x000000600b077824 */ /* 0x001fe200078e0200 */
[----:B------:R-:W-:Y:S01]  /*1b3f0*/  R2UR UR10, R14 ;  /* 0x000000000e0a72ca */ /* 0x000fe200000e0000 */
[----:B------:R-:W-:Y:S01]  /*1b400*/  VIADD R12, R8, 0x18400 ;  /* 0x00018400080c7836 */ /* 0x000fe20000000000 */
[----:B------:R-:W-:Y:S01]  /*1b410*/  IADD3 R3, R10, 0x2a890, RZ ;  /* 0x0002a8900a037810 */ /* 0x000fe20007ffe0ff */
[----:B------:R-:W-:Y:S01]  /*1b420*/  UIADD3.X UR5, URZ, UR37, URZ, UP0, !UPT ;  /* 0x000000253f057290 */ /* 0x000fe200087fe43f */
[----:B------:R-:W-:Y:S01]  /*1b430*/  UMOV UR6, 0x0 ;  /* 0x0000000000067882 */ /* 0x000fe20000000000 */
[----:B------:R-:W-:-:S10]  /*1b440*/  UMOV UR7, 0x12f00000 ;  /* 0x12f0000000077882 */ /* 0x000fd40000000000 */
.L_x_710:
        /* <DEDUP_REMOVED lines=12> */
[----:B------:R-:W-:Y:S01]  /*1b510*/  UMOV UR6, 0x0 ;  /* 0x0000000000067882 */ /* 0x000fe20000000000 */
[----:B------:R-:W-:Y:S01]  /*1b520*/  IADD3 R12, R8, 0x1b400, RZ ;  /* 0x0001b400080c7810 */ /* 0x000fe20007ffe0ff */
[----:B------:R-:W-:Y:S01]  /*1b530*/  UMOV UR7, 0x12f00000 ;  /* 0x12f0000000077882 */ /* 0x000fe20000000000 */
[----:B------:R-:W-:-:S15]  /*1b540*/  R2UR UR10, R15 ;  /* 0x000000000f0a72ca */ /* 0x000fde00000e0000 */
.L_x_711:
        /* <DEDUP_REMOVED lines=11> */
[----:B------:R-:W-:Y:S01]  /*1b600*/  VIADD R8, R8, 0x1e400 ;  /* 0x0001e40008087836 */ /* 0x000fe20000000000 */
[----:B------:R-:W-:Y:S01]  /*1b610*/  UMOV UR6, 0x0 ;  /* 0x0000000000067882 */ /* 0x000fe20000000000 */
[----:B------:R-:W-:Y:S01]  /*1b620*/  UMOV UR7, 0x12f00000 ;  /* 0x12f0000000077882 */ /* 0x000fe20000000000 */
[----:B------:R-:W-:-:S09]  /*1b630*/  UMOV UR10, 0x80 ;  /* 0x00000080000a7882 */ /* 0x000fd20000000000 */
.L_x_712:
        /* <DEDUP_REMOVED lines=13> */
.L_x_842:
[----:B------:R-:W-:Y:S05]  /*1b710*/  BSYNC B2 ;  /* 0x0000000000027941 */ /* 0x000fea0003800000 */
.L_x_713:
[----:B------:R-:W-:Y:S01]  /*1b720*/  BSSY B2, `(.L_x_715) ;  /* 0x000000b000027945 */ /* 0x000fe20003800000 */
[----:B------:R-:W-:Y:S01]  /*1b730*/  IMAD.MOV.U32 R12, RZ, RZ, 0x0 ;  /* 0x00000000ff0c7424 */ /* 0x000fe200078e00ff */
[----:B------:R-:W-:Y:S02]  /*1b740*/  MOV R13, 0x12f00000 ;  /* 0x12f00000000d7802 */ /* 0x000fe40000000f00 */
[----:B------:R-:W-:Y:S05]  /*1b750*/  @P3 BRA `(.L_x_716) ;  /* 0x00000000001c3947 */ /* 0x000fea0003800000 */
[----:B------:R-:W2:Y:S01]  /*1b760*/  S2R R8, SR_TID.X ;  /* 0x0000000000087919 */ /* 0x000ea20000002100 */
[----:B------:R-:W-:-:S04]  /*1b770*/  IMAD.MOV.U32 R3, RZ, RZ, 0x6000 ;  /* 0x00006000ff037424 */ /* 0x000fc800078e00ff */
[----:B------:R3:W-:Y:S01]  /*1b780*/  SYNCS.ARRIVE.TRANS64 RZ, [R10+URZ+0x2a8b0], R3 ;  /* 0x02a8b0030aff79a7 */ /* 0x0007e2000800003f */
[----:B--2---:R-:W-:-:S04]  /*1b790*/  LOP3.LUT R8, R8, 0x1f, RZ, 0xc0, !PT ;  /* 0x0000001f08087812 */ /* 0x004fc800078ec0ff */
[----:B------:R-:W-:-:S13]  /*1b7a0*/  ISETP.NE.AND P2, PT, R8, RZ, PT ;  /* 0x000000ff0800720c */ /* 0x000fda0003f45270 */
[----:B---3--:R-:W-:Y:S05]  /*1b7b0*/  @!P2 BRA `(.L_x_716) ;  /* 0x000000000004a947 */ /* 0x008fea0003800000 */
[----:B------:R-:W-:Y:S01]  /*1b7c0*/  BPT.TRAP 0x1 ;  /* 0x000000040000795c */ /* 0x000fe20000300000 */
.L_x_716:
[----:B------:R-:W-:Y:S05]  /*1b7d0*/  BSYNC B2 ;  /* 0x0000000000027941 */ /* 0x000fea0003800000 */
.L_x_715:
[----:B------:R-:W-:Y:S01]  /*1b7e0*/  R2UR UR10, R14 ;  /* 0x000000000e0a72ca */ /* 0x000fe200000e0000 */
[----:B------:R-:W-:Y:S01]  /*1b7f0*/  IMAD R3, R25, 0x6000, R22 ;  /* 0x0000600019037824 */ /* 0x000fe200078e0216 */
[----:B------:R-:W-:Y:S01]  /*1b800*/  R2UR UR6, R12 ;  /* 0x000000000c0672ca */ /* 0x000fe200000e0000 */
[----:B------:R-:W-:Y:S01]  /*1b810*/  UIADD3 UR4, UP0, UR36, 0x670, URZ ;  /* 0x0000067024047890 */ /* 0x000fe2000ff1e03f */
[----:B------:R-:W-:Y:S01]  /*1b820*/  R2UR UR7, R13 ;  /* 0x000000000d0772ca */ /* 0x000fe200000e0000 */
[----:B01----:R-:W-:Y:S01]  /*1b830*/  VIADD R10, R10, 0x2a8b0 ;  /* 0x0002a8b00a0a7836 */ /* 0x003fe20000000000 */
[----:B------:R-:W-:Y:S01]  /*1b840*/  PLOP3.LUT P2, PT, PT, PT, PT, 0x80, 0x0 ;  /* 0x000000000000781c */ /* 0x000fe20003f4f070 */
[----:B------:R-:W-:Y:S01]  /*1b850*/  UIADD3.X UR5, URZ, UR37, URZ, UP0, !UPT ;  /* 0x000000253f057290 */ /* 0x000fe200087fe43f */
[----:B------:R-:W-:-:S11]  /*1b860*/  IADD3 R8, R3, 0x400, RZ ;  /* 0x0000040003087810 */ /* 0x000fd60007ffe0ff */
.L_x_717:
        /* <DEDUP_REMOVED lines=10> */
[----:B------:R-:W-:Y:S01]  /*1b910*/  R2UR UR10, R15 ;  /* 0x000000000f0a72ca */ /* 0x000fe200000e0000 */
[----:B------:R-:W-:Y:S01]  /*1b920*/  VIADD R3, R3, 0x3400 ;  /* 0x0000340003037836 */ /* 0x000fe20000000000 */
[----:B------:R-:W-:Y:S02]  /*1b930*/  R2UR UR6, R12 ;  /* 0x000000000c0672ca */ /* 0x000fe400000e0000 */
[----:B------:R-:W-:Y:S02]  /*1b940*/  R2UR UR7, R13 ;  /* 0x000000000d0772ca */ /* 0x000fe400000e0000 */
[----:B------:R-:W-:-:S13]  /*1b950*/  PLOP3.LUT P2, PT, PT, PT, PT, 0x80, 0x0 ;  /* 0x000000000000781c */ /* 0x000fda0003f4f070 */
.L_x_718:
        /* <DEDUP_REMOVED lines=10> */
.L_x_705:
[----:B------:R-:W-:Y:S05]  /*1ba00*/  BSYNC B1 ;  /* 0x0000000000017941 */ /* 0x000fea0003800000 */
.L_x_704:
[----:B------:R-:W-:Y:S01]  /*1ba10*/  ISETP.GT.AND P3, PT, R11, R6, PT ;  /* 0x000000060b00720c */ /* 0x000fe20003f64270 */
[----:B------:R-:W-:Y:S01]  /*1ba20*/  VIADD R25, R25, 0x1 ;  /* 0x0000000119197836 */ /* 0x000fe20000000000 */
[----:B------:R-:W-:-:S04]  /*1ba30*/  IADD3 R11, R11, -0x1, RZ ;  /* 0xffffffff0b0b7810 */ /* 0x000fc80007ffe0ff */
[----:B------:R-:W-:-:S04]  /*1ba40*/  ISETP.NE.AND P2, PT, R25, 0x2, PT ;  /* 0x000000021900780c */ /* 0x000fc80003f45270 */
[----:B------:R-:W-:Y:S02]  /*1ba50*/  SEL R3, RZ, 0x1, P2 ;  /* 0x00000001ff037807 */ /* 0x000fe40001000000 */
[----:B------:R-:W-:Y:S02]  /*1ba60*/  SEL R25, R25, RZ, P2 ;  /* 0x000000ff19197207 */ /* 0x000fe40001000000 */
[----:B------:R-:W-:Y:S01]  /*1ba70*/  LOP3.LUT R30, R30, R3, RZ, 0x3c, !PT ;  /* 0x000000031e1e7212 */ /* 0x000fe200078e3cff */
[----:B------:R-:W-:Y:S06]  /*1ba80*/  @P3 BRA `(.L_x_719) ;  /* 0xfffffff400ec3947 */ /* 0x000fec000383ffff */
.L_x_683:
[----:B------:R-:W-:Y:S05]  /*1ba90*/  BSYNC B0 ;  /* 0x0000000000007941 */ /* 0x000fea0003800000 */
.L_x_682:
[----:B------:R-:W-:Y:S05]  /*1baa0*/  @!P0 WARPSYNC.ALL ;  /* 0x0000000000008948 */ /* 0x000fea0003800000 */
[----:B------:R-:W-:Y:S01]  /*1bab0*/  @!P0 BAR.SYNC.DEFER_BLOCKING 0xc, 0x180 ;  /* 0x0306000000008b1d */ /* 0x000fe20000010000 */
[----:B------:R-:W-:-:S05]  /*1bac0*/  IMAD.MOV.U32 R0, RZ, RZ, RZ ;  /* 0x000000ffff007224 */ /* 0x000fca00078e00ff */
[----:B------:R-:W-:Y:S04]  /*1bad0*/  BSSY B0, `(.L_x_720) ;  /* 0x000001e000007945 */ /* 0x000fe80003800000 */
[----:B------:R-:W-:Y:S05]  /*1bae0*/  @!P1 BRA `(.L_x_721) ;  /* 0x0000000000709947 */ /* 0x000fea0003800000 */
[----:B------:R-:W-:Y:S01]  /*1baf0*/  ISETP.NE.AND P0, PT, R5, RZ, PT ;  /* 0x000000ff0500720c */ /* 0x000fe20003f05270 */
[----:B------:R-:W-:-:S12]  /*1bb00*/  IMAD.MOV.U32 R2, RZ, RZ, RZ ;  /* 0x000000ffff027224 */ /* 0x000fd800078e00ff */
[----:B------:R-:W1:Y:S02]  /*1bb10*/  @!P0 LDC R5, c[0x0][0x9f0] ;  /* 0x00027c00ff058b82 */ /* 0x000e640000000800 */
[----:B-1----:R-:W-:-:S04]  /*1bb20*/  IABS R0, R5 ;  /* 0x0000000500007213 */ /* 0x002fc80000000000 */
[----:B------:R-:W1:Y:S08]  /*1bb30*/  I2F.RP R8, R0 ;  /* 0x0000000000087306 */ /* 0x000e700000209400 */
[----:B-1----:R-:W1:Y:S02]  /*1bb40*/  MUFU.RCP R8, R8 ;  /* 0x0000000800087308 */ /* 0x002e640000001000 */
[----:B-1----:R-:W-:-:S06]  /*1bb50*/  VIADD R9, R8, 0xffffffe ;  /* 0x0ffffffe08097836 */ /* 0x002fcc0000000000 */
[----:B------:R-:W0:Y:S02]  /*1bb60*/  F2I.FTZ.U32.TRUNC.NTZ R3, R9 ;  /* 0x0000000900037305 */ /* 0x000e24000021f000 */
[----:B0-----:R-:W-:-:S05]  /*1bb70*/  IADD3 R7, RZ, -R3, RZ ;  /* 0x80000003ff077210 */ /* 0x001fca0007ffe0ff */
[----:B------:R-:W-:-:S04]  /*1bb80*/  IMAD R7, R7, R0, RZ ;  /* 0x0000000007077224 */ /* 0x000fc800078e02ff */
[----:B------:R-:W-:Y:S01]  /*1bb90*/  IMAD.HI.U32 R6, R3, R7, R2 ;  /* 0x0000000703067227 */ /* 0x000fe200078e0002 */
[----:B------:R-:W-:Y:S02]  /*1bba0*/  IADD3 R3, R4, -0x1, R5 ;  /* 0xffffffff04037810 */ /* 0x000fe40007ffe005 */
[----:B------:R-:W-:Y:S02]  /*1bbb0*/  IABS R7, R5 ;  /* 0x0000000500077213 */ /* 0x000fe40000000000 */
[----:B------:R-:W-:Y:S02]  /*1bbc0*/  IABS R2, R3 ;  /* 0x0000000300027213 */ /* 0x000fe40000000000 */
[----:B------:R-:W-:Y:S01]  /*1bbd0*/  LOP3.LUT R3, R3, R5, RZ, 0x3c, !PT ;  /* 0x0000000503037212 */ /* 0x000fe200078e3cff */
[----:B------:R-:W-:Y:S02]  /*1bbe0*/  IMAD.MOV R7, RZ, RZ, -R7 ;  /* 0x000000ffff077224 */ /* 0x000fe400078e0a07 */
[----:B------:R-:W-:Y:S01]  /*1bbf0*/  IMAD.HI.U32 R6, R6, R2, RZ ;  /* 0x0000000206067227 */ /* 0x000fe200078e00ff */
[----:B------:R-:W-:-:S03]  /*1bc00*/  ISETP.GE.AND P2, PT, R3, RZ, PT ;  /* 0x000000ff0300720c */ /* 0x000fc60003f46270 */
        /* <DEDUP_REMOVED lines=10> */
.L_x_721:
[----:B------:R-:W-:Y:S05]  /*1bcb0*/  BSYNC B0 ;  /* 0x0000000000007941 */ /* 0x000fea0003800000 */
.L_x_720:
[-C--:B------:R-:W-:Y:S01]  /*1bcc0*/  IMAD R37, R37, R0.reuse, RZ ;  /* 0x0000000025257224 */ /* 0x080fe200078e02ff */
[----:B------:R-:W-:Y:S04]  /*1bcd0*/  BSSY B7, `(.L_x_722) ;  /* 0x000036c000077945 */ /* 0x000fe80003800000 */
[----:B------:R-:W-:-:S04]  /*1bce0*/  VIADDMNMX R29, R37, R0, R4, PT ;  /* 0x00000000251d7246 */ /* 0x000fc80003800104 */
[----:B------:R-:W-:Y:S01]  /*1bcf0*/  ISETP.GT.AND P0, PT, R29, R37, PT ;  /* 0x000000251d00720c */ /* 0x000fe20003f04270 */
[----:B------:R1:W-:-:S12]  /*1bd00*/  STL [R1+0x18], R29 ;  /* 0x0000181d01007387 */ /* 0x0003d80000100800 */
[----:B-1----:R-:W-:Y:S05]  /*1bd10*/  @P0 BRA `(.L_x_723) ;  /* 0x0000000000440947 */ /* 0x002fea0003800000 */
[----:B------:R-:W1:Y:S02]  /*1bd20*/  S2R R2, SR_TID.X ;  /* 0x0000000000027919 */ /* 0x000e640000002100 */
[----:B-1----:R-:W-:-:S04]  /*1bd30*/  LOP3.LUT R2, R2, 0x7f, RZ, 0xc0, !PT ;  /* 0x0000007f02027812 */ /* 0x002fc800078ec0ff */
[----:B------:R-:W-:-:S13]  /*1bd40*/  ISETP.NE.AND P0, PT, R2, RZ, PT ;  /* 0x000000ff0200720c */ /* 0x000fda0003f05270 */
[----:B------:R-:W-:Y:S05]  /*1bd50*/  @P0 BRA `(.L_x_724) ;  /* 0x00000034008c0947 */ /* 0x000fea0003800000 */
[----:B------:R-:W1:Y:S01]  /*1bd60*/  S2R R5, SR_LANEID ;  /* 0x0000000000057919 */ /* 0x000e620000000000 */
[----:B------:R-:W-:Y:S01]  /*1bd70*/  VOTEU.ANY UR4, UPT, PT ;  /* 0x0000000000047886 */ /* 0x000fe200038e0100 */
[----:B------:R-:W2:Y:S01]  /*1bd80*/  LDC.64 R2, c[0x0][0xc60] ;  /* 0x00031800ff027b82 */ /* 0x000ea20000000a00 */
[----:B------:R-:W1:Y:S02]  /*1bd90*/  FLO.U32 R0, UR4 ;  /* 0x0000000400007d00 */ /* 0x000e6400080e0000 */
[----:B-1----:R-:W-:-:S06]  /*1bda0*/  ISETP.EQ.U32.AND P0, PT, R0, R5, PT ;  /* 0x000000050000720c */ /* 0x002fcc0003f02070 */
[----:B------:R-:W2:Y:S07]  /*1bdb0*/  POPC R5, UR4 ;  /* 0x0000000400057d09 */ /* 0x000eae0008000000 */
[----:B--2---:R-:W2:Y:S01]  /*1bdc0*/  @P0 ATOMG.E.ADD.STRONG.GPU PT, R3, desc[UR56][R2.64], R5 ;  /* 0x00000005020309a8 */ /* 0x004ea200081ee1f8 */
[----:B------:R-:W1:Y:S02]  /*1bdd0*/  S2R R4, SR_LTMASK ;  /* 0x0000000000047919 */ /* 0x000e640000003900 */
[----:B-1----:R-:W-:-:S04]  /*1bde0*/  LOP3.LUT R4, R4, UR4, RZ, 0xc0, !PT ;  /* 0x0000000404047c12 */ /* 0x002fc8000f8ec0ff */
[----:B0-----:R-:W0:Y:S01]  /*1bdf0*/  POPC R7, R4 ;  /* 0x0000000400077309 */ /* 0x001e220000000000 */
[----:B--2---:R-:W0:Y:S02]  /*1be00*/  SHFL.IDX PT, R0, R3, R0, 0x1f ;  /* 0x00001f0003007589 */ /* 0x004e2400000e0000 */
[----:B0-----:R-:W-:Y:S01]  /*1be10*/  IADD3 R16, R0, UR38, R7 ;  /* 0x0000002600107c10 */ /* 0x001fe2000fffe007 */
[----:B------:R-:W-:Y:S06]  /*1be20*/  BRA `(.L_x_724) ;  /* 0x0000003400587947 */ /* 0x000fec0003800000 */
.L_x_723:
        /* <DEDUP_REMOVED lines=8> */
[----:B------:R-:W-:Y:S01]  /*1beb0*/  MOV R4, UR6 ;  /* 0x0000000600047c02 */ /* 0x000fe20008000f00 */
[----:B------:R-:W-:Y:S01]  /*1bec0*/  IMAD.U32 R5, RZ, RZ, UR7 ;  /* 0x00000007ff057e24 */ /* 0x000fe2000f8e00ff */
[----:B------:R-:W1:Y:S01]  /*1bed0*/  LDC.64 R2, c[0x4][R2] ;  /* 0x0100000002027b82 */ /* 0x000e620000000a00 */
[----:B------:R-:W-:Y:S01]  /*1bee0*/  IMAD.U32 R6, RZ, RZ, UR8 ;  /* 0x00000008ff067e24 */ /* 0x000fe2000f8e00ff */
[----:B0-----:R-:W-:Y:S01]  /*1bef0*/  MOV R7, UR9 ;  /* 0x0000000900077c02 */ /* 0x001fe20008000f00 */
[----:B------:R-:W-:Y:S01]  /*1bf00*/  IMAD.U32 R10, RZ, RZ, UR4 ;  /* 0x00000004ff0a7e24 */ /* 0x000fe2000f8e00ff */
[----:B------:R-:W-:Y:S01]  /*1bf10*/  MOV R8, 0x70 ;  /* 0x0000007000087802 */ /* 0x000fe20000000f00 */
[----:B------:R-:W-:-:S02]  /*1bf20*/  IMAD.U32 R11, RZ, RZ, UR5 ;  /* 0x00000005ff0b7e24 */ /* 0x000fc4000f8e00ff */
[----:B------:R-:W-:Y:S02]  /*1bf30*/  IMAD.MOV.U32 R12, RZ, RZ, 0x1 ;  /* 0x00000001ff0c7424 */ /* 0x000fe400078e00ff */
[----:B------:R-:W-:-:S07]  /*1bf40*/  IMAD.MOV.U32 R13, RZ, RZ, RZ ;  /* 0x000000ffff0d7224 */ /* 0x000fce00078e00ff */
[----:B------:R-:W-:-:S07]  /*1bf50*/  LEPC R20, `(.L_x_726) ;  /* 0x000000001014794e */ /* 0x000fce0000000000 */
[----:B-1----:R-:W-:Y:S05]  /*1bf60*/  CALL.ABS.NOINC R2 ;  /* 0x0000000002007343 */ /* 0x002fea0003c00000 */
.L_x_726:
[----:B------:R-:W-:Y:S05]  /*1bf70*/  BSYNC B6 ;  /* 0x0000000000067941 */ /* 0x000fea0003800000 */
.L_x_725:
[----:B------:R-:W-:Y:S01]  /*1bf80*/  IADD3 R0, R22, 0x400, RZ ;  /* 0x0000040016007810 */ /* 0x000fe20007ffe0ff */
[----:B------:R-:W-:Y:S03]  /*1bf90*/  BSSY B6, `(.L_x_727) ;  /* 0x0000022000067945 */ /* 0x000fe60003800000 */
[----:B------:R-:W-:-:S13]  /*1bfa0*/  LOP3.LUT P0, RZ, R0, 0x3ff, RZ, 0xc0, !PT ;  /* 0x000003ff00ff7812 */ /* 0x000fda000780c0ff */
[----:B------:R-:W-:Y:S05]  /*1bfb0*/  @!P0 BRA `(.L_x_728) ;  /* 0x00000000007c8947 */ /* 0x000fea0003800000 */
[----:B------:R-:W-:Y:S01]  /*1bfc0*/  MOV R26, 0x0 ;  /* 0x00000000001a7802 */ /* 0x000fe20000000f00 */
[----:B------:R-:W-:Y:S01]  /*1bfd0*/  ULDC.64 UR6, c[0x4][0x90] ;  /* 0x0100240000067ab9 */ /* 0x000fe20000000a00 */
[----:B------:R-:W-:Y:S01]  /*1bfe0*/  ULDC.64 UR8, c[0x4][0x98] ;  /* 0x0100260000087ab9 */ /* 0x000fe20000000a00 */
[----:B------:R-:W-:Y:S01]  /*1bff0*/  ULDC.64 UR4, c[0x4][0x10] ;  /* 0x0100040000047ab9 */ /* 0x000fe20000000a00 */
[----:B------:R1:W2:Y:S01]  /*1c000*/  LDC.64 R2, c[0x4][R26] ;  /* 0x010000001a027b82 */ /* 0x0002a20000000a00 */
[----:B------:R-:W-:Y:S01]  /*1c010*/  IMAD.U32 R4, RZ, RZ, UR6 ;  /* 0x00000006ff047e24 */ /* 0x000fe2000f8e00ff */
[----:B------:R-:W-:Y:S01]  /*1c020*/  MOV R6, UR8 ;  /* 0x0000000800067c02 */ /* 0x000fe20008000f00 */
[----:B------:R-:W-:Y:S01]  /*1c030*/  IMAD.U32 R5, RZ, RZ, UR7 ;  /* 0x00000007ff057e24 */ /* 0x000fe2000f8e00ff */
[----:B------:R-:W-:Y:S01]  /*1c040*/  MOV R11, UR5 ;  /* 0x00000005000b7c02 */ /* 0x000fe20008000f00 */
[----:B0-----:R-:W-:Y:S01]  /*1c050*/  IMAD.U32 R7, RZ, RZ, UR9 ;  /* 0x00000009ff077e24 */ /* 0x001fe2000f8e00ff */
[----:B------:R-:W-:Y:S01]  /*1c060*/  MOV R13, RZ ;  /* 0x000000ff000d7202 */ /* 0x000fe20000000f00 */
[----:B------:R-:W-:-:S02]  /*1c070*/  IMAD.U32 R10, RZ, RZ, UR4 ;  /* 0x00000004ff0a7e24 */ /* 0x000fc4000f8e00ff */
[----:B------:R-:W-:Y:S02]  /*1c080*/  IMAD.MOV.U32 R8, RZ, RZ, 0x70 ;  /* 0x00000070ff087424 */ /* 0x000fe400078e00ff */
[----:B-1----:R-:W-:-:S07]  /*1c090*/  IMAD.MOV.U32 R12, RZ, RZ, 0x1 ;  /* 0x00000001ff0c7424 */ /* 0x002fce00078e00ff */
[----:B------:R-:W-:-:S07]  /*1c0a0*/  LEPC R20, `(.L_x_729) ;  /* 0x000000001014794e */ /* 0x000fce0000000000 */
[----:B--2---:R-:W-:Y:S05]  /*1c0b0*/  CALL.ABS.NOINC R2 ;  /* 0x0000000002007343 */ /* 0x004fea0003c00000 */
.L_x_729:
[----:B------:R0:W1:Y:S01]  /*1c0c0*/  LDC.64 R2, c[0x4][R26] ;  /* 0x010000001a027b82 */ /* 0x0000620000000a00 */
[----:B------:R-:W-:Y:S01]  /*1c0d0*/  ULDC.64 UR4, c[0x4][0x90] ;  /* 0x0100240000047ab9 */ /* 0x000fe20000000a00 */
[----:B------:R-:W-:Y:S01]  /*1c0e0*/  ULDC.64 UR6, c[0x4][0x98] ;  /* 0x0100260000067ab9 */ /* 0x000fe20000000a00 */
[----:B------:R-:W-:Y:S01]  /*1c0f0*/  ULDC.64 UR8, c[0x4][0x18] ;  /* 0x0100060000087ab9 */ /* 0x000fe20000000a00 */
[----:B------:R-:W-:Y:S01]  /*1c100*/  IMAD.U32 R4, RZ, RZ, UR4 ;  /* 0x00000004ff047e24 */ /* 0x000fe2000f8e00ff */
[----:B------:R-:W-:Y:S01]  /*1c110*/  MOV R6, UR6 ;  /* 0x0000000600067c02 */ /* 0x000fe20008000f00 */
[----:B------:R-:W-:Y:S01]  /*1c120*/  IMAD.U32 R5, RZ, RZ, UR5 ;  /* 0x00000005ff057e24 */ /* 0x000fe2000f8e00ff */
[----:B------:R-:W-:Y:S01]  /*1c130*/  MOV R11, UR9 ;  /* 0x00000009000b7c02 */ /* 0x000fe20008000f00 */
[----:B------:R-:W-:Y:S01]  /*1c140*/  IMAD.U32 R7, RZ, RZ, UR7 ;  /* 0x00000007ff077e24 */ /* 0x000fe2000f8e00ff */
[----:B------:R-:W-:Y:S01]  /*1c150*/  MOV R13, RZ ;  /* 0x000000ff000d7202 */ /* 0x000fe20000000f00 */
[----:B------:R-:W-:-:S02]  /*1c160*/  IMAD.U32 R10, RZ, RZ, UR8 ;  /* 0x00000008ff0a7e24 */ /* 0x000fc4000f8e00ff */
[----:B------:R-:W-:Y:S02]  /*1c170*/  IMAD.MOV.U32 R8, RZ, RZ, 0x70 ;  /* 0x00000070ff087424 */ /* 0x000fe400078e00ff */
[----:B0-----:R-:W-:-:S07]  /*1c180*/  IMAD.MOV.U32 R12, RZ, RZ, 0x1 ;  /* 0x00000001ff0c7424 */ /* 0x001fce00078e00ff */
[----:B------:R-:W-:-:S07]  /*1c190*/  LEPC R20, `(.L_x_728) ;  /* 0x000000001014794e */ /* 0x000fce0000000000 */
[----:B-1----:R-:W-:Y:S05]  /*1c1a0*/  CALL.ABS.NOINC R2 ;  /* 0x0000000002007343 */ /* 0x002fea0003c00000 */
.L_x_728:
[----:B------:R-:W-:Y:S05]  /*1c1b0*/  BSYNC B6 ;  /* 0x0000000000067941 */ /* 0x000fea0003800000 */
.L_x_727:
[----:B------:R-:W2:Y:S01]  /*1c1c0*/  LDL R20, [R1] ;  /* 0x0000000001147983 */ /* 0x000ea20000100800 */
[----:B------:R-:W-:Y:S01]  /*1c1d0*/  ULDC.64 UR4, c[0x0][0x9f8] ;  /* 0x00027e0000047ab9 */ /* 0x000fe20000000a00 */
[----:B------:R-:W1:Y:S01]  /*1c1e0*/  LDC R0, c[0x0][0x430] ;  /* 0x00010c00ff007b82 */ /* 0x000e620000000800 */
[----:B------:R-:W-:Y:S01]  /*1c1f0*/  ISETP.NE.U32.AND P0, PT, RZ, UR4, PT ;  /* 0x00000004ff007c0c */ /* 0x000fe2000bf05070 */
[----:B------:R-:W3:Y:S03]  /*1c200*/  LDL.LU R8, [R1+0x38] ;  /* 0x0000380001087983 */ /* 0x000ee60000300800 */
[----:B------:R-:W-:Y:S01]  /*1c210*/  ISETP.NE.AND.EX P0, PT, RZ, UR5, PT, P0 ;  /* 0x00000005ff007c0c */ /* 0x000fe2000bf05300 */
[----:B------:R-:W4:-:S12]  /*1c220*/  S2R R21, SR_TID.X ;  /* 0x0000000000157919 */ /* 0x000f180000002100 */
[----:B------:R-:W-:Y:S01]  /*1c230*/  @P0 IADD3 R2, P1, R23, UR4, RZ ;  /* 0x0000000417020c10 */ /* 0x000fe2000ff3e0ff */
[----:B------:R-:W0:Y:S01]  /*1c240*/  S2R R9, SR_TID.X ;  /* 0x0000000000097919 */ /* 0x000e220000002100 */
[----:B------:R-:W-:Y:S01]  /*1c250*/  VIADD R26, R29, 0xffffffff ;  /* 0xffffffff1d1a7836 */ /* 0x000fe20000000000 */
[----:B------:R-:W-:Y:S01]  /*1c260*/  ULDC UR4, c[0x0][0x320] ;  /* 0x0000c80000047ab9 */ /* 0x000fe20000000800 */
[----:B------:R-:W-:-:S05]  /*1c270*/  @P0 IADD3.X R3, R24, UR5, RZ, P1, !PT ;  /* 0x0000000518030c10 */ /* 0x000fca0008ffe4ff */
[----:B------:R2:W3:Y:S01]  /*1c280*/  @P0 LDG.E R32, desc[UR56][R2.64] ;  /* 0x0000003802200981 */ /* 0x0004e2000c1e1900 */
[----:B-1----:R-:W-:Y:S02]  /*1c290*/  ISETP.NE.AND P1, PT, R0, 0x1, PT ;  /* 0x000000010000780c */ /* 0x002fe40003f25270 */
[----:B----4-:R-:W-:-:S11]  /*1c2a0*/  LOP3.LUT R21, R21, 0x7f, RZ, 0xc0, !PT ;  /* 0x0000007f15157812 */ /* 0x010fd600078ec0ff */
[----:B------:R-:W1:Y:S01]  /*1c2b0*/  @P1 LDC R4, c[0x0][0x434] ;  /* 0x00010d00ff041b82 */ /* 0x000e620000000800 */
[----:B------:R-:W-:-:S07]  /*1c2c0*/  SHF.R.U32.HI R21, RZ, 0x3, R21 ;  /* 0x00000003ff157819 */ /* 0x000fce0000011615 */
[----:B------:R-:W4:Y:S01]  /*1c2d0*/  @P1 LDC R6, c[0x0][0x438] ;  /* 0x00010e00ff061b82 */ /* 0x000f220000000800 */
[----:B0-----:R-:W-:-:S05]  /*1c2e0*/  IMAD.SHL.U32 R9, R9, 0x10, RZ ;  /* 0x0000001009097824 */ /* 0x001fca00078e00ff */
[----:B------:R-:W-:Y:S02]  /*1c2f0*/  LOP3.LUT R9, R21, 0x70, R9, 0xf8, !PT ;  /* 0x0000007015097812 */ /* 0x000fe400078ef809 */
[----:B------:R-:W0:Y:S03]  /*1c300*/  S2R R21, SR_TID.X ;  /* 0x0000000000157919 */ /* 0x000e260000002100 */
[----:B------:R-:W-:-:S05]  /*1c310*/  IMAD R7, R26, 0x60, R9 ;  /* 0x000000601a077824 */ /* 0x000fca00078e0209 */
[----:B------:R-:W-:-:S04]  /*1c320*/  ISETP.GE.AND P0, PT, R7, R36, PT ;  /* 0x000000240700720c */ /* 0x000fc80003f06270 */
[----:B------:R-:W-:Y:S01]  /*1c330*/  ISETP.GT.U32.OR P0, PT, R9, 0x5f, P0 ;  /* 0x0000005f0900780c */ /* 0x000fe20000704470 */
[----:B0-----:R-:W-:-:S05]  /*1c340*/  IMAD.SHL.U32 R21, R21, 0x8, RZ ;  /* 0x0000000815157824 */ /* 0x001fca00078e00ff */
[----:B------:R-:W-:Y:S01]  /*1c350*/  LOP3.LUT R21, R21, 0x38, RZ, 0xc0, !PT ;  /* 0x0000003815157812 */ /* 0x000fe200078ec0ff */
[----:B------:R-:W-:Y:S01]  /*1c360*/  UMOV UR5, 0xffffffff ;  /* 0xffffffff00057882 */ /* 0x000fe20000000000 */
[----:B--2---:R-:W-:-:S05]  /*1c370*/  IADD3 R5, R7, R20, RZ ;  /* 0x0000001407057210 */ /* 0x004fca0007ffe0ff */
[----:B-1----:R-:W-:-:S04]  /*1c380*/  @P1 IMAD.HI.U32 R7, R5, R4, RZ ;  /* 0x0000000405071227 */ /* 0x002fc800078e00ff */
[----:B------:R-:W-:Y:S01]  /*1c390*/  IMAD.MOV.U32 R4, RZ, RZ, R5 ;  /* 0x000000ffff047224 */ /* 0x000fe200078e0005 */
[----:B----4-:R-:W-:-:S04]  /*1c3a0*/  @P1 SHF.R.U32.HI R4, RZ, R6, R7 ;  /* 0x00000006ff041219 */ /* 0x010fc80000011607 */
[----:B------:R-:W-:-:S05]  /*1c3b0*/  IADD3 R2, -R4, RZ, RZ ;  /* 0x000000ff04027210 */ /* 0x000fca0007ffe1ff */
[----:B------:R-:W-:Y:S02]  /*1c3c0*/  IMAD R0, R0, R2, R5 ;  /* 0x0000000200007224 */ /* 0x000fe400078e0205 */
[----:B------:R-:W0:Y:S01]  /*1c3d0*/  @!P0 LDC.64 R2, c[0x0][0x428] ;  /* 0x00010a00ff028b82 */ /* 0x000e220000000a00 */
[----:B------:R-:W-:-:S04]  /*1c3e0*/  LOP3.LUT R20, R21, 0x40, RZ, 0xfc, !PT ;  /* 0x0000004015147812 */ /* 0x000fc800078efcff */
[----:B------:R-:W-:Y:S02]  /*1c3f0*/  ISETP.GE.AND P2, PT, R20, UR4, PT ;  /* 0x0000000414007c0c */ /* 0x000fe4000bf46270 */
[----:B------:R-:W-:Y:S02]  /*1c400*/  ISETP.GE.AND P1, PT, R21, UR4, PT ;  /* 0x0000000415007c0c */ /* 0x000fe4000bf26270 */
[----:B---3--:R-:W-:Y:S01]  /*1c410*/  SHF.R.S32.HI R10, RZ, 0x1f, R32 ;  /* 0x0000001fff0a7819 */ /* 0x008fe20000011420 */
[----:B------:R-:W-:Y:S01]  /*1c420*/  IMAD.U32 R7, RZ, RZ, UR39 ;  /* 0x00000027ff077e24 */ /* 0x000fe2000f8e00ff */
[----:B------:R-:W-:Y:S01]  /*1c430*/  SEL R5, RZ, 0xffffffff, P2 ;  /* 0xffffffffff057807 */ /* 0x000fe20001000000 */
[----:B------:R-:W-:Y:S01]  /*1c440*/  ULDC UR4, c[0x0][0x2f4] ;  /* 0x0000bd0000047ab9 */ /* 0x000fe20000000800 */
[----:B------:R-:W-:-:S03]  /*1c450*/  SEL R29, RZ, 0x1, P1 ;  /* 0x00000001ff1d7807 */ /* 0x000fc60000800000 */
[----:B------:R-:W-:Y:S01]  /*1c460*/  IMAD.SHL.U32 R6, R5, 0x2, RZ ;  /* 0x0000000205067824 */ /* 0x000fe200078e00ff */
[----:B------:R-:W-:-:S04]  /*1c470*/  @!P0 SHF.R.S32.HI R5, RZ, 0x1f, R4 ;  /* 0x0000001fff058819 */ /* 0x000fc80000011404 */
[----:B------:R-:W-:Y:S01]  /*1c480*/  LOP3.LUT R29, R6, 0x2, R29, 0xe2, !PT ;  /* 0x00000002061d7812 */ /* 0x000fe200078ee21d */
[-C--:B0-----:R-:W-:Y:S02]  /*1c490*/  @!P0 IMAD R6, R10, R2.reuse, RZ ;  /* 0x000000020a068224 */ /* 0x081fe400078e02ff */
[----:B------:R-:W-:-:S04]  /*1c4a0*/  @!P0 IMAD.WIDE.U32 R4, R32, R2, R4 ;  /* 0x0000000220048225 */ /* 0x000fc800078e0004 */
[----:B------:R-:W-:Y:S02]  /*1c4b0*/  @!P0 IMAD R6, R32, R3, R6 ;  /* 0x0000000320068224 */ /* 0x000fe400078e0206 */
[----:B------:R-:W0:Y:S02]  /*1c4c0*/  @!P0 LDC.64 R2, c[0x0][0x418] ;  /* 0x00010600ff028b82 */ /* 0x000e240000000a00 */
[----:B------:R-:W-:Y:S01]  /*1c4d0*/  @!P0 IMAD.IADD R6, R5, 0x1, R6 ;  /* 0x0000000105068824 */ /* 0x000fe200078e0206 */
[----:B------:R-:W-:Y:S02]  /*1c4e0*/  ISETP.NE.AND P3, PT, R7, 0x3, PT ;  /* 0x000000030700780c */ /* 0x000fe40003f65270 */
[----:B0-----:R-:W-:-:S04]  /*1c4f0*/  @!P0 LEA R2, P1, R4, R2, 0x2 ;  /* 0x0000000204028211 */ /* 0x001fc800078210ff */
[----:B------:R-:W-:Y:S02]  /*1c500*/  @!P0 LEA.HI.X R3, R4, R3, R6, 0x2, P1 ;  /* 0x0000000304038211 */ /* 0x000fe400008f1406 */
[----:B------:R-:W-:-:S06]  /*1c510*/  MOV R4, RZ ;  /* 0x000000ff00047202 */ /* 0x000fcc0000000f00 */
[----:B------:R0:W5:Y:S01]  /*1c520*/  @!P0 LDG.E R4, desc[UR56][R2.64] ;  /* 0x0000003802048981 */ /* 0x000162000c1e1900 */
[----:B------:R-:W-:Y:S02]  /*1c530*/  ISETP.GT.U32.AND P0, PT, R9, 0x5f, PT ;  /* 0x0000005f0900780c */ /* 0x000fe40003f04070 */
[----:B------:R-:W-:Y:S02]  /*1c540*/  LOP3.LUT R8, R8, 0xfffffff7, RZ, 0xc0, !PT ;  /* 0xfffffff708087812 */ /* 0x000fe400078ec0ff */
[----:B------:R-:W-:-:S09]  /*1c550*/  ISETP.GE.AND P2, PT, R21, UR4, PT ;  /* 0x0000000415007c0c */ /* 0x000fd2000bf46270 */
[----:B------:R-:W-:-:S04]  /*1c560*/  @P0 LOP3.LUT R8, R8, 0x8, RZ, 0xfc, !PT ;  /* 0x0000000808080812 */ /* 0x000fc800078efcff */
[----:B------:R-:W-:-:S04]  /*1c570*/  LOP3.LUT R8, R8, 0xffffffef, RZ, 0xc0, !PT ;  /* 0xffffffef08087812 */ /* 0x000fc800078ec0ff */
[----:B------:R-:W-:-:S04]  /*1c580*/  @P3 LOP3.LUT R8, R8, 0x10, RZ, 0xfc, !PT ;  /* 0x0000001008083812 */ /* 0x000fc800078efcff */
[----:B------:R-:W-:Y:S02]  /*1c590*/  LOP3.LUT R8, R8, 0xfffffffb, RZ, 0xc0, !PT ;  /* 0xfffffffb08087812 */ /* 0x000fe400078ec0ff */
[----:B------:R-:W-:Y:S02]  /*1c5a0*/  LOP3.LUT R9, R21, 0x80, RZ, 0xfc, !PT ;  /* 0x0000008015097812 */ /* 0x000fe400078efcff */
[----:B------:R-:W-:Y:S02]  /*1c5b0*/  ISETP.GE.AND P1, PT, R20, UR4, PT ;  /* 0x0000000414007c0c */ /* 0x000fe4000bf26270 */
[----:B------:R-:W-:Y:S02]  /*1c5c0*/  @P2 LOP3.LUT R8, R8, 0x4, RZ, 0xfc, !PT ;  /* 0x0000000408082812 */ /* 0x000fe400078efcff */
[----:B------:R-:W-:Y:S02]  /*1c5d0*/  ISETP.GE.AND P0, PT, R9, UR4, PT ;  /* 0x0000000409007c0c */ /* 0x000fe4000bf06270 */
[----:B------:R-:W-:-:S04]  /*1c5e0*/  LOP3.LUT R8, R8, 0xfffffffe, RZ, 0xc0, !PT ;  /* 0xfffffffe08087812 */ /* 0x000fc800078ec0ff */
[----:B------:R-:W-:-:S04]  /*1c5f0*/  LOP3.LUT R8, R8, 0xfffffffd, RZ, 0xc0, !PT ;  /* 0xfffffffd08087812 */ /* 0x000fc800078ec0ff */
[----:B------:R-:W-:Y:S01]  /*1c600*/  @P1 LOP3.LUT R8, R8, 0x2, RZ, 0xfc, !PT ;  /* 0x0000000208081812 */ /* 0x000fe200078efcff */
[----:B------:R0:W-:Y:S03]  /*1c610*/  STL [R1+0x4], R10 ;  /* 0x0000040a01007387 */ /* 0x0001e60000100800 */
[----:B------:R-:W-:Y:S01]  /*1c620*/  @P0 LOP3.LUT R8, R8, 0x1, RZ, 0xfc, !PT ;  /* 0x0000000108080812 */ /* 0x000fe200078efcff */
[----:B------:R0:W-:Y:S04]  /*1c630*/  STL [R1+0x30], R7 ;  /* 0x0000300701007387 */ /* 0x0001e80000100800 */
[----:B------:R0:W-:Y:S01]  /*1c640*/  STL [R1+0x38], R8 ;  /* 0x0000380801007387 */ /* 0x0001e20000100800 */
[----:B------:R-:W-:Y:S05]  /*1c650*/  BRA.DIV UR5, `(.L_x_730) ;  /* 0x0000004e05747947 */ /* 0x000fea000b800000 */
.L_x_845:
[----:B------:R-:W-:Y:S05]  /*1c660*/  @!P3 BRA `(.L_x_731) ;  /* 0x000000000004b947 */ /* 0x000fea0003800000 */
[----:B------:R-:W-:Y:S01]  /*1c670*/  BPT.TRAP 0x1 ;  /* 0x000000040000795c */ /* 0x000fe20000300000 */
.L_x_731:
[----:B------:R-:W-:Y:S01]  /*1c680*/  SHF.R.S32.HI R5, RZ, 0x1f, R0 ;  /* 0x0000001fff057819 */ /* 0x000fe20000011400 */
[----:B------:R-:W-:Y:S01]  /*1c690*/  ULDC.64 UR4, c[0x0][0x328] ;  /* 0x0000ca0000047ab9 */ /* 0x000fe20000000a00 */
[----:B------:R-:W-:Y:S01]  /*1c6a0*/  ULDC.64 UR6, c[0x0][0x318] ;  /* 0x0000c60000067ab9 */ /* 0x000fe20000000a00 */
[----:B0-----:R-:W-:Y:S01]  /*1c6b0*/  IMAD.WIDE.U32 R2, R0, UR4, RZ ;  /* 0x0000000400027c25 */ /* 0x001fe2000f8e00ff */
[----:B------:R-:W-:Y:S03]  /*1c6c0*/  BSSY B0, `(.L_x_732) ;  /* 0x0000013000007945 */ /* 0x000fe60003800000 */
[----:B------:R-:W-:-:S04]  /*1c6d0*/  IMAD R6, R5, UR4, RZ ;  /* 0x0000000405067c24 */ /* 0x000fc8000f8e02ff */
[----:B------:R-:W-:Y:S01]  /*1c6e0*/  IMAD R6, R0, UR5, R6 ;  /* 0x0000000500067c24 */ /* 0x000fe2000f8e0206 */
        /* <DEDUP_REMOVED lines=16> */
.L_x_846:
[----:B------:R-:W-:Y:S05]  /*1c7f0*/  BSYNC B0 ;  /* 0x0000000000007941 */ /* 0x000fea0003800000 */
.L_x_732:
[----:B------:R-:W2:Y:S01]  /*1c800*/  LDL R3, [R1+0x38] ;  /* 0x0000380001037983 */ /* 0x000ea20000100800 */
[----:B------:R-:W-:Y:S01]  /*1c810*/  ULDC.64 UR4, c[0x0][0x300] ;  /* 0x0000c00000047ab9 */ /* 0x000fe20000000a00 */
[----:B------:R-:W-:Y:S01]  /*1c820*/  ULDC.64 UR6, c[0x0][0x2e8] ;  /* 0x0000ba0000067ab9 */ /* 0x000fe20000000a00 */
[----:B------:R-:W-:Y:S01]  /*1c830*/  IMAD R5, R5, UR4, RZ ;  /* 0x0000000405057c24 */ /* 0x000fe2000f8e02ff */
[----:B------:R-:W1:Y:S03]  /*1c840*/  S2R R8, SR_TID.X ;  /* 0x0000000000087919 */ /* 0x000e660000002100 */
[----:B------:R-:W-:Y:S01]  /*1c850*/  IMAD R5, R0, UR5, R5 ;  /* 0x0000000500057c24 */ /* 0x000fe2000f8e0205 */
[----:B------:R-:W3:Y:S01]  /*1c860*/  S2R R9, SR_TID.X ;  /* 0x0000000000097919 */ /* 0x000ee20000002100 */
[----:B-1----:R-:W-:-:S04]  /*1c870*/  LOP3.LUT R8, R8, 0x7f, RZ, 0xc0, !PT ;  /* 0x0000007f08087812 */ /* 0x002fc800078ec0ff */
[----:B------:R-:W-:Y:S01]  /*1c880*/  SHF.R.U32.HI R8, RZ, 0x3, R8 ;  /* 0x00000003ff087819 */ /* 0x000fe20000011608 */
[----:B---3--:R-:W-:-:S05]  /*1c890*/  IMAD.SHL.U32 R9, R9, 0x8, RZ ;  /* 0x0000000809097824 */ /* 0x008fca00078e00ff */
[----:B------:R-:W-:Y:S02]  /*1c8a0*/  LOP3.LUT R9, R9, 0x38, RZ, 0xc0, !PT ;  /* 0x0000003809097812 */ /* 0x000fe400078ec0ff */
[C---:B--2---:R-:W-:Y:S02]  /*1c8b0*/  LOP3.LUT P4, RZ, R3.reuse, 0x4, RZ, 0xc0, !PT ;  /* 0x0000000403ff7812 */ /* 0x044fe4000788c0ff */
[C---:B------:R-:W-:Y:S02]  /*1c8c0*/  LOP3.LUT P3, RZ, R3.reuse, 0x2, RZ, 0xc0, !PT ;  /* 0x0000000203ff7812 */ /* 0x040fe4000786c0ff */
[----:B------:R-:W-:Y:S01]  /*1c8d0*/  LOP3.LUT P2, RZ, R3, 0x1, RZ, 0xc0, !PT ;  /* 0x0000000103ff7812 */ /* 0x000fe2000784c0ff */
[----:B0-----:R-:W-:Y:S01]  /*1c8e0*/  IMAD.WIDE.U32 R2, R0, UR4, RZ ;  /* 0x0000000400027c25 */ /* 0x001fe2000f8e00ff */
[----:B------:R-:W-:-:S03]  /*1c8f0*/  ULDC.64 UR4, c[0x0][0x310] ;  /* 0x0000c40000047ab9 */ /* 0x000fc60000000a00 */
[----:B------:R-:W-:Y:S02]  /*1c900*/  IMAD.IADD R3, R3, 0x1, R5 ;  /* 0x0000000103037824 */ /* 0x000fe400078e0205 */
[----:B------:R-:W-:Y:S02]  /*1c910*/  IMAD R6, R6, UR4, RZ ;  /* 0x0000000406067c24 */ /* 0x000fe4000f8e02ff */
[----:B------:R-:W-:-:S04]  /*1c920*/  IMAD.WIDE.U32 R2, R4, UR4, R2 ;  /* 0x0000000404027c25 */ /* 0x000fc8000f8e0002 */
[----:B------:R-:W-:Y:S01]  /*1c930*/  IMAD R6, R4, UR5, R6 ;  /* 0x0000000504067c24 */ /* 0x000fe2000f8e0206 */
[----:B------:R-:W-:Y:S01]  /*1c940*/  ULDC.64 UR4, c[0x0][0x308] ;  /* 0x0000c20000047ab9 */ /* 0x000fe20000000a00 */
[----:B------:R-:W-:-:S03]  /*1c950*/  IMAD R5, R27, 0x4800, R33 ;  /* 0x000048001b057824 */ /* 0x000fc600078e0221 */
[----:B------:R-:W-:Y:S01]  /*1c960*/  IADD3 R3, R3, R6, RZ ;  /* 0x0000000603037210 */ /* 0x000fe20007ffe0ff */
[----:B------:R-:W-:Y:S02]  /*1c970*/  IMAD R6, R26, -0x60, R36 ;  /* 0xffffffa01a067824 */ /* 0x000fe400078e0224 */
[----:B------:R-:W-:Y:S01]  /*1c980*/  IMAD.WIDE.U32 R2, R18, UR4, R2 ;  /* 0x0000000412027c25 */ /* 0x000fe2000f8e0002 */
[----:B------:R-:W-:-:S03]  /*1c990*/  UMOV UR4, 0xffffffff ;  /* 0xffffffff00047882 */ /* 0x000fc60000000000 */
[----:B------:R-:W-:Y:S01]  /*1c9a0*/  IMAD R0, R18, UR5, R3 ;  /* 0x0000000512007c24 */ /* 0x000fe2000f8e0203 */
[----:B------:R-:W-:Y:S01]  /*1c9b0*/  LEA R4, P0, R2, UR6, 0x1 ;  /* 0x0000000602047c11 */ /* 0x000fe2000f8008ff */
[----:B------:R-:W-:-:S03]  /*1c9c0*/  IMAD.IADD R6, R6, 0x1, -R8 ;  /* 0x0000000106067824 */ /* 0x000fc600078e0a08 */
[----:B------:R-:W-:Y:S02]  /*1c9d0*/  LEA.HI.X R0, R2, UR7, R0, 0x1, P0 ;  /* 0x0000000702007c11 */ /* 0x000fe400080f0c00 */
[----:B------:R-:W-:Y:S01]  /*1c9e0*/  ISETP.GE.AND P0, PT, R6, 0x1, PT ;  /* 0x000000010600780c */ /* 0x000fe20003f06270 */
[----:B------:R-:W-:-:S12]  /*1c9f0*/  BRA.DIV UR4, `(.L_x_734) ;  /* 0x0000004a04d47947 */ /* 0x000fd8000b800000 */
[----:B------:R-:W0:Y:S01]  /*1ca00*/  SHFL.IDX PT, R3, R4, RZ, 0x181f ;  /* 0x00181fff04037589 */ /* 0x000e2200000e0000 */
[----:B------:R-:W-:-:S03]  /*1ca10*/  @P0 IMAD R8, R5, 0x2, R22 ;  /* 0x0000000205080824 */ /* 0x000fc600078e0216 */
[----:B------:R-:W1:Y:S01]  /*1ca20*/  SHFL.IDX PT, R2, R0, RZ, 0x181f ;  /* 0x00181fff00027589 */ /* 0x000e6200000e0000 */
[----:B0-----:R-:W-:-:S04]  /*1ca30*/  @P0 LEA R3, P1, R9, R3, 0x1 ;  /* 0x0000000309030211 */ /* 0x001fc800078208ff */
[----:B-1----:R-:W-:Y:S02]  /*1ca40*/  @P0 IADD3.X R2, RZ, R2, RZ, P1, !PT ;  /* 0x00000002ff020210 */ /* 0x002fe40000ffe4ff */
[----:B------:R-:W-:Y:S02]  /*1ca50*/  ISETP.GE.AND P1, PT, R6, 0x11, PT ;  /* 0x000000110600780c */ /* 0x000fe40003f26270 */
        /* <DEDUP_REMOVED lines=8> */
[----:B------:R-:W-:-:S03]  /*1cae0*/  @P1 LEA R8, R5, R22, 0x1 ;  /* 0x0000001605081211 */ /* 0x000fc600078e08ff */
        /* <DEDUP_REMOVED lines=25> */
[----:B0-----:R-:W-:-:S04]  /*1cc80*/  @P1 LEA R3, P0, R9, R3, 0x1 ;  /* 0x0000000309031211 */ /* 0x001fc800078008ff */
[----:B-1----:R-:W-:-:S04]  /*1cc90*/  @P1 IADD3.X R2, RZ, R2, RZ, P0, !PT ;  /* 0x00000002ff021210 */ /* 0x002fc800007fe4ff */
        /* <DEDUP_REMOVED lines=20> */
.L_x_860:
        /* <DEDUP_REMOVED lines=12> */
.L_x_735:
[----:B------:R-:W-:Y:S02]  /*1cea0*/  PLOP3.LUT P1, PT, P1, P0, PT, 0xa2, 0x0 ;  /* 0x000000000000781c */ /* 0x000fe40000f21472 */
[----:B------:R-:W-:-:S08]  /*1ceb0*/  @P0 R2UR P1, UR4, R7 ;  /* 0x00000000070402ca */ /* 0x000fd00000020000 */
[----:B------:R-:W-:-:S05]  /*1cec0*/  @P0 PLOP3.LUT P0, PT, P1, PT, PT, 0x80, 0x0 ;  /* 0x000000000000081c */ /* 0x000fca0000f0f070 */
[----:B------:R-:W-:Y:S01]  /*1ced0*/  @!P1 SYNCS.ARRIVE.TRANS64.RED.A0T1 RZ, [UR4+0x2a830], RZ ;  /* 0x02a830ffffff99a7 */ /* 0x000fe20008200404 */
[----:B------:R-:W-:Y:S07]  /*1cee0*/  @!P1 ARRIVES.LDGSTSBAR.64.TRANSCNT [UR4+0x2a830] ;  /* 0x02a83000ff0099b0 */ /* 0x000fee0008000a84 */
[----:B------:R-:W-:Y:S05]  /*1cef0*/  @P0 BRA.U.ANY `(.L_x_735) ;  /* 0xfffffffd00e80947 */ /* 0x000fea000393ffff */
[----:B------:R-:W-:Y:S01]  /*1cf00*/  NOP ;  /* 0x0000000000007918 */ /* 0x000fe20000000000 */
[----:B------:R-:W2:Y:S02]  /*1cf10*/  LDL R0, [R1+0x30] ;  /* 0x0000300001007983 */ /* 0x000ea40000100800 */
[----:B--2---:R-:W-:-:S13]  /*1cf20*/  ISETP.NE.AND P2, PT, R0, 0x3, PT ;  /* 0x000000030000780c */ /* 0x004fda0003f45270 */
[----:B------:R-:W-:Y:S05]  /*1cf30*/  @!P2 BRA `(.L_x_736) ;  /* 0x000000000004a947 */ /* 0x000fea0003800000 */
[----:B------:R-:W-:Y:S01]  /*1cf40*/  BPT.TRAP 0x1 ;  /* 0x000000040000795c */ /* 0x000fe20000300000 */
.L_x_736:
[----:B-1----:R1:W5:Y:S01]  /*1cf50*/  LDL.LU R3, [R1+0x10] ;  /* 0x0000100001037983 */ /* 0x0023620000300800 */
[----:B------:R1:W-:Y:S02]  /*1cf60*/  SYNCS.ARRIVE.TRANS64.A1T0 RZ, [R7+URZ+0x2a830], RZ ;  /* 0x02a830ff07ff79a7 */ /* 0x0003e4000810003f */
[----:B------:R-:W-:Y:S05]  /*1cf70*/  WARPSYNC.ALL ;  /* 0x0000000000007948 */ /* 0x000fea0003800000 */
[----:B------:R-:W-:Y:S01]  /*1cf80*/  ULDC.64 UR6, c[0x0][0xa00] ;  /* 0x0002800000067ab9 */ /* 0x000fe20000000a00 */
[----:B------:R-:W-:Y:S01]  /*1cf90*/  ULDC.64 UR4, c[0x0][0x298] ;  /* 0x0000a60000047ab9 */ /* 0x000fe20000000a00 */
[----:B------:R-:W-:Y:S01]  /*1cfa0*/  BAR.SYNC.DEFER_BLOCKING 0x8, 0x180 ;  /* 0x0206000000007b1d */ /* 0x000fe20000010000 */
[----:B------:R-:W-:Y:S01]  /*1cfb0*/  ISETP.NE.U32.AND P0, PT, RZ, UR6, PT ;  /* 0x00000006ff007c0c */ /* 0x000fe2000bf05070 */
[----:B0-----:R-:W-:Y:S01]  /*1cfc0*/  IMAD.WIDE.U32 R4, R34, UR4, RZ ;  /* 0x0000000422047c25 */ /* 0x001fe2000f8e00ff */
[----:B------:R-:W-:-:S02]  /*1cfd0*/  IADD3 R2, R22, 0xc400, RZ ;  /* 0x0000c40016027810 */ /* 0x000fc40007ffe0ff */
[----:B------:R-:W-:Y:S01]  /*1cfe0*/  ISETP.NE.AND.EX P0, PT, RZ, UR7, PT, P0 ;  /* 0x00000007ff007c0c */ /* 0x000fe2000bf05300 */
[----:B------:R-:W-:Y:S01]  /*1cff0*/  BSSY B6, `(.L_x_737) ;  /* 0x000001b000067945 */ /* 0x000fe20003800000 */
[----:B------:R-:W-:Y:S02]  /*1d000*/  SHF.R.S32.HI R0, RZ, 0x1f, R34 ;  /* 0x0000001fff007819 */ /* 0x000fe40000011422 */
[----:B------:R-:W-:-:S03]  /*1d010*/  SEL R31, R31, RZ, !P0 ;  /* 0x000000ff1f1f7207 */ /* 0x000fc60004000000 */
[----:B------:R-:W-:-:S04]  /*1d020*/  IMAD R0, R0, UR4, RZ ;  /* 0x0000000400007c24 */ /* 0x000fc8000f8e02ff */
[----:B------:R-:W-:-:S04]  /*1d030*/  IMAD R0, R34, UR5, R0 ;  /* 0x0000000522007c24 */ /* 0x000fc8000f8e0200 */
[----:B------:R-:W-:Y:S01]  /*1d040*/  IMAD.IADD R34, R5, 0x1, R0 ;  /* 0x0000000105227824 */ /* 0x000fe200078e0200 */
[----:B-----5:R-:W-:Y:S02]  /*1d050*/  SEL R3, R3, RZ, !P0 ;  /* 0x000000ff03037207 */ /* 0x020fe40004000000 */
[----:B------:R-:W-:-:S03]  /*1d060*/  LOP3.LUT P0, RZ, R2, 0x3ff, RZ, 0xc0, !PT ;  /* 0x000003ff02ff7812 */ /* 0x000fc6000780c0ff */
[----:B------:R0:W-:Y:S04]  /*1d070*/  STL [R1+0x24], R3 ;  /* 0x0000240301007387 */ /* 0x0001e80000100800 */
[----:B------:R0:W-:Y:S06]  /*1d080*/  STL.64 [R1+0x10], R4 ;  /* 0x0000100401007387 */ /* 0x0001ec0000100a00 */
[----:B------:R-:W-:Y:S05]  /*1d090*/  @!P0 BRA `(.L_x_738) ;  /* 0x0000000000408947 */ /* 0x000fea0003800000 */
[----:B------:R-:W-:Y:S01]  /*1d0a0*/  MOV R2, 0x0 ;  /* 0x0000000000027802 */ /* 0x000fe20000000f00 */
[----:B------:R-:W-:Y:S01]  /*1d0b0*/  ULDC.64 UR4, c[0x4][0x90] ;  /* 0x0100240000047ab9 */ /* 0x000fe20000000a00 */
[----:B------:R-:W-:Y:S01]  /*1d0c0*/  ULDC.64 UR6, c[0x4][0x98] ;  /* 0x0100260000067ab9 */ /* 0x000fe20000000a00 */
[----:B------:R-:W-:Y:S01]  /*1d0d0*/  ULDC.64 UR8, c[0x4][0x20] ;  /* 0x0100080000087ab9 */ /* 0x000fe20000000a00 */
[----:B0-----:R-:W-:Y:S01]  /*1d0e0*/  IMAD.U32 R4, RZ, RZ, UR4 ;  /* 0x00000004ff047e24 */ /* 0x001fe2000f8e00ff */
[----:B------:R-:W-:Y:S01]  /*1d0f0*/  MOV R5, UR5 ;  /* 0x0000000500057c02 */ /* 0x000fe20008000f00 */
[----:B------:R-:W0:Y:S01]  /*1d100*/  LDC.64 R2, c[0x4][R2] ;  /* 0x0100000002027b82 */ /* 0x000e220000000a00 */
[----:B------:R-:W-:Y:S01]  /*1d110*/  IMAD.U32 R6, RZ, RZ, UR6 ;  /* 0x00000006ff067e24 */ /* 0x000fe2000f8e00ff */
[----:B------:R-:W-:Y:S01]  /*1d120*/  MOV R10, UR8 ;  /* 0x00000008000a7c02 */ /* 0x000fe20008000f00 */
[----:B-1----:R-:W-:Y:S01]  /*1d130*/  IMAD.U32 R7, RZ, RZ, UR7 ;  /* 0x00000007ff077e24 */ /* 0x002fe2000f8e00ff */
[----:B------:R-:W-:Y:S01]  /*1d140*/  MOV R12, 0x1 ;  /* 0x00000001000c7802 */ /* 0x000fe20000000f00 */
[----:B------:R-:W-:-:S02]  /*1d150*/  IMAD.U32 R11, RZ, RZ, UR9 ;  /* 0x00000009ff0b7e24 */ /* 0x000fc4000f8e00ff */
[----:B------:R-:W-:Y:S02]  /*1d160*/  IMAD.MOV.U32 R8, RZ, RZ, 0x70 ;  /* 0x00000070ff087424 */ /* 0x000fe400078e00ff */
[----:B------:R-:W-:-:S07]  /*1d170*/  IMAD.MOV.U32 R13, RZ, RZ, RZ ;  /* 0x000000ffff0d7224 */ /* 0x000fce00078e00ff */
[----:B------:R-:W-:-:S07]  /*1d180*/  LEPC R20, `(.L_x_738) ;  /* 0x000000001014794e */ /* 0x000fce0000000000 */
[----:B0-----:R-:W-:Y:S05]  /*1d190*/  CALL.ABS.NOINC R2 ;  /* 0x0000000002007343 */ /* 0x001fea0003c00000 */
.L_x_738:
[----:B------:R-:W-:Y:S05]  /*1d1a0*/  BSYNC B6 ;  /* 0x0000000000067941 */ /* 0x000fea0003800000 */
.L_x_737:
[----:B------:R-:W2:Y:S01]  /*1d1b0*/  LDL.LU R20, [R1+0x24] ;  /* 0x0000240001147983 */ /* 0x000ea20000300800 */
[----:B------:R-:W-:Y:S01]  /*1d1c0*/  ULDC.64 UR4, c[0x0][0x2d8] ;  /* 0x0000b60000047ab9 */ /* 0x000fe20000000a00 */
[----:B------:R-:W3:Y:S02]  /*1d1d0*/  LDC R8, c[0x0][0x448] ;  /* 0x00011200ff087b82 */ /* 0x000ee40000000800 */
[----:B0-----:R-:W4:Y:S01]  /*1d1e0*/  LDL.LU.64 R2, [R1+0x10] ;  /* 0x0000100001027983 */ /* 0x001f220000300a00 */
[----:B------:R-:W-:-:S03]  /*1d1f0*/  IMAD.SHL.U32 R4, R17, 0x80, RZ ;  /* 0x0000008011047824 */ /* 0x000fc600078e00ff */
[----:B------:R0:W5:Y:S01]  /*1d200*/  LDL R17, [R1+0x1c] ;  /* 0x00001c0001117983 */ /* 0x0001620000100800 */
[----:B---3--:R-:W-:-:S13]  /*1d210*/  ISETP.NE.AND P0, PT, R8, 0x1, PT ;  /* 0x000000010800780c */ /* 0x008fda0003f05270 */
[----:B------:R-:W1:Y:S01]  /*1d220*/  @P0 LDC R5, c[0x0][0x44c] ;  /* 0x00011300ff050b82 */ /* 0x000e620000000800 */
[----:B------:R-:W3:Y:S02]  /*1d230*/  S2R R9, SR_TID.X ;  /* 0x0000000000097919 */ /* 0x000ee40000002100 */
[----:B---3--:R-:W-:-:S05]  /*1d240*/  IMAD.SHL.U32 R9, R9, 0x8, RZ ;  /* 0x0000000809097824 */ /* 0x008fca00078e00ff */
[----:B------:R-:W-:Y:S01]  /*1d250*/  LOP3.LUT R9, R9, 0x38, RZ, 0xc0, !PT ;  /* 0x0000003809097812 */ /* 0x000fe200078ec0ff */
[----:B----4-:R-:W-:Y:S02]  /*1d260*/  IMAD.MOV.U32 R3, RZ, RZ, R34 ;  /* 0x000000ffff037224 */ /* 0x010fe400078e0022 */
[----:B------:R-:W-:-:S04]  /*1d270*/  IMAD.WIDE.U32 R2, R18, UR4, R2 ;  /* 0x0000000412027c25 */ /* 0x000fc8000f8e0002 */
[----:B------:R-:W-:Y:S01]  /*1d280*/  IMAD R3, R18, UR5, R3 ;  /* 0x0000000512037c24 */ /* 0x000fe2000f8e0203 */
[----:B------:R-:W-:Y:S02]  /*1d290*/  ULDC.64 UR4, c[0x0][0x2e0] ;  /* 0x0000b80000047ab9 */ /* 0x000fe40000000a00 */
[----:B--2---:R-:W-:Y:S02]  /*1d2a0*/  IMAD R0, R20, UR4, RZ ;  /* 0x0000000414007c24 */ /* 0x004fe4000f8e02ff */
[----:B------:R-:W2:Y:S01]  /*1d2b0*/  S2R R20, SR_TID.X ;  /* 0x0000000000147919 */ /* 0x000ea20000002100 */
[----:B------:R-:W-:-:S04]  /*1d2c0*/  IMAD.WIDE.U32 R2, R31, UR4, R2 ;  /* 0x000000041f027c25 */ /* 0x000fc8000f8e0002 */
[----:B------:R-:W-:Y:S01]  /*1d2d0*/  IMAD R0, R31, UR5, R0 ;  /* 0x000000051f007c24 */ /* 0x000fe2000f8e0200 */
[----:B------:R-:W-:-:S04]  /*1d2e0*/  ULDC.64 UR4, c[0x0][0x2d0] ;  /* 0x0000b40000047ab9 */ /* 0x000fc80000000a00 */
[----:B------:R-:W-:Y:S02]  /*1d2f0*/  IADD3 R3, R3, R0, RZ ;  /* 0x0000000003037210 */ /* 0x000fe40007ffe0ff */
[----:B------:R-:W3:Y:S01]  /*1d300*/  @P0 LDC R0, c[0x0][0x450] ;  /* 0x00011400ff000b82 */ /* 0x000ee20000000800 */
[----:B--2---:R-:W-:-:S04]  /*1d310*/  LOP3.LUT R20, R20, 0x7f, RZ, 0xc0, !PT ;  /* 0x0000007f14147812 */ /* 0x004fc800078ec0ff */
[----:B------:R-:W-:Y:S02]  /*1d320*/  SHF.R.U32.HI R21, RZ, 0x3, R20 ;  /* 0x00000003ff157819 */ /* 0x000fe40000011614 */
[----:B------:R-:W2:Y:S02]  /*1d330*/  S2R R20, SR_TID.X ;  /* 0x0000000000147919 */ /* 0x000ea40000002100 */
[----:B--2---:R-:W-:-:S05]  /*1d340*/  IMAD.SHL.U32 R20, R20, 0x10, RZ ;  /* 0x0000001014147824 */ /* 0x004fca00078e00ff */
[----:B------:R-:W-:-:S04]  /*1d350*/  LOP3.LUT R20, R21, 0x70, R20, 0xf8, !PT ;  /* 0x0000007015147812 */ /* 0x000fc800078ef814 */
[----:B------:R-:W-:Y:S01]  /*1d360*/  LOP3.LUT R6, R20, R4, RZ, 0xfc, !PT ;  /* 0x0000000414067212 */ /* 0x000fe200078efcff */
[----:B------:R-:W2:Y:S04]  /*1d370*/  S2R R21, SR_TID.X ;  /* 0x0000000000157919 */ /* 0x000ea80000002100 */
[----:B-1----:R-:W-:Y:S01]  /*1d380*/  @P0 IMAD.HI.U32 R7, R6, R5, RZ ;  /* 0x0000000506070227 */ /* 0x002fe200078e00ff */
[----:B------:R-:W-:-:S04]  /*1d390*/  MOV R5, R6 ;  /* 0x0000000600057202 */ /* 0x000fc80000000f00 */
[----:B---3--:R-:W-:Y:S01]  /*1d3a0*/  @P0 SHF.R.U32.HI R5, RZ, R0, R7 ;  /* 0x00000000ff050219 */ /* 0x008fe20000011607 */
[----:B------:R-:W1:Y:S04]  /*1d3b0*/  S2R R20, SR_TID.X ;  /* 0x0000000000147919 */ /* 0x000e680000002100 */
        /* <DEDUP_REMOVED lines=10> */
[----:B--2---:R-:W-:Y:S02]  /*1d460*/  IMAD.SHL.U32 R21, R21, 0x8, RZ ;  /* 0x0000000815157824 */ /* 0x004fe400078e00ff */
[----:B------:R-:W-:-:S04]  /*1d470*/  IMAD.WIDE.U32 R2, R0, UR4, R2 ;  /* 0x0000000400027c25 */ /* 0x000fc8000f8e0002 */
[----:B------:R-:W-:Y:S01]  /*1d480*/  IMAD R5, R0, UR5, R5 ;  /* 0x0000000500057c24 */ /* 0x000fe2000f8e0205 */
[----:B------:R-:W-:Y:S01]  /*1d490*/  ULDC.64 UR4, c[0x0][0x280] ;  /* 0x0000a00000047ab9 */ /* 0x000fe20000000a00 */
[----:B------:R-:W-:Y:S02]  /*1d4a0*/  LOP3.LUT R21, R21, 0x38, RZ, 0xc0, !PT ;  /* 0x0000003815157812 */ /* 0x000fe400078ec0ff */
[----:B------:R-:W-:Y:S01]  /*1d4b0*/  LEA R0, P0, R2, UR4, 0x1 ;  /* 0x0000000402007c11 */ /* 0x000fe2000f8008ff */
[----:B------:R-:W-:Y:S01]  /*1d4c0*/  ULDC UR4, c[0x0][0x2b8] ;  /* 0x0000ae0000047ab9 */ /* 0x000fe20000000800 */
[----:B------:R-:W-:Y:S02]  /*1d4d0*/  IADD3 R5, R3, R5, RZ ;  /* 0x0000000503057210 */ /* 0x000fe40007ffe0ff */
[C---:B------:R-:W-:Y:S02]  /*1d4e0*/  LOP3.LUT R10, R21.reuse, 0x40, RZ, 0xfc, !PT ;  /* 0x00000040150a7812 */ /* 0x040fe400078efcff */
[----:B------:R-:W-:-:S02]  /*1d4f0*/  LOP3.LUT R11, R21, 0x80, RZ, 0xfc, !PT ;  /* 0x00000080150b7812 */ /* 0x000fc400078efcff */
[----:B------:R-:W-:Y:S01]  /*1d500*/  LEA.HI.X R5, R2, UR5, R5, 0x1, P0 ;  /* 0x0000000502057c11 */ /* 0x000fe200080f0c05 */
[----:B------:R-:W-:Y:S01]  /*1d510*/  UMOV UR5, 0xffffffff ;  /* 0xffffffff00057882 */ /* 0x000fe20000000000 */
[----:B-1----:R-:W-:Y:S02]  /*1d520*/  LOP3.LUT R20, R20, 0x7f, RZ, 0xc0, !PT ;  /* 0x0000007f14147812 */ /* 0x002fe400078ec0ff */
[----:B------:R-:W-:Y:S02]  /*1d530*/  ISETP.GE.AND P3, PT, R9, UR4, PT ;  /* 0x0000000409007c0c */ /* 0x000fe4000bf66270 */
[----:B------:R-:W-:Y:S02]  /*1d540*/  ISETP.GE.AND P2, PT, R10, UR4, PT ;  /* 0x000000040a007c0c */ /* 0x000fe4000bf46270 */
[----:B------:R-:W-:Y:S02]  /*1d550*/  ISETP.GE.AND P0, PT, R11, UR4, PT ;  /* 0x000000040b007c0c */ /* 0x000fe4000bf06270 */
[----:B------:R-:W-:Y:S01]  /*1d560*/  SHF.R.U32.HI R10, RZ, 0x3, R20 ;  /* 0x00000003ff0a7819 */ /* 0x000fe20000011614 */
[----:B0-----:R-:W-:Y:S10]  /*1d570*/  BRA.DIV UR5, `(.L_x_739) ;  /* 0x0000004a05287947 */ /* 0x001ff4000b800000 */
[----:B------:R-:W0:Y:S01]  /*1d580*/  SHFL.IDX PT, R3, R0, RZ, 0x181f ;  /* 0x00181fff00037589 */ /* 0x000e2200000e0000 */
[----:B-----5:R-:W-:Y:S01]  /*1d590*/  IMAD R6, R17, R8, RZ ;  /* 0x0000000811067224 */ /* 0x020fe200078e02ff */
[----:B------:R-:W-:Y:S02]  /*1d5a0*/  IADD3 R4, R10, R4, RZ ;  /* 0x000000040a047210 */ /* 0x000fe40007ffe0ff */
[----:B------:R-:W1:Y:S02]  /*1d5b0*/  SHFL.IDX PT, R2, R5, RZ, 0x181f ;  /* 0x00181fff05027589 */ /* 0x000e6400000e0000 */
[----:B------:R-:W-:Y:S02]  /*1d5c0*/  ISETP.GE.AND P1, PT, R4, R6, PT ;  /* 0x000000060400720c */ /* 0x000fe40003f26270 */
[----:B------:R-:W-:Y:S11]  /*1d5d0*/  SHFL.IDX PT, R14, R0, 0x7, 0x181f ;  /* 0x00f81f00000e7f89 */ /* 0x000ff600000e0000 */
[----:B0-----:R-:W-:-:S05]  /*1d5e0*/  @!P1 LEA R7, P4, R9, R3, 0x1 ;  /* 0x0000000309079211 */ /* 0x001fca00078808ff */
[----:B-1----:R-:W-:Y:S02]  /*1d5f0*/  @!P1 IMAD.X R3, RZ, RZ, R2, P4 ;  /* 0x000000ffff039224 */ /* 0x002fe400020e0602 */
[----:B------:R-:W-:Y:S01]  /*1d600*/  @!P1 IMAD.MOV.U32 R2, RZ, RZ, R7 ;  /* 0x000000ffff029224 */ /* 0x000fe200078e0007 */
[----:B------:R-:W-:-:S04]  /*1d610*/  IADD3 R7, R4, 0x10, RZ ;  /* 0x0000001004077810 */ /* 0x000fc80007ffe0ff */
[----:B------:R-:W-:Y:S04]  /*1d620*/  @!P1 LDGSTS.E.BYPASS.LTC128B.128 [R35+0xc400], desc[UR56][R2.64], !P3 ;  /* 0x0c40000002239fae */ /* 0x000fe8000d901d78 */
[----:B------:R-:W-:Y:S04]  /*1d630*/  @!P1 LDGSTS.E.BYPASS.LTC128B.128 [R35+0x10400], desc[UR56][R2.64+0x80], !P2 ;  /* 0x1040008002239fae */ /* 0x000fe8000d101d78 */
[----:B------:R0:W-:Y:S01]  /*1d640*/  @!P1 LDGSTS.E.BYPASS.LTC128B.128 [R35+0x14400], desc[UR56][R2.64+0x100], !P0 ;  /* 0x1440010002239fae */ /* 0x0001e2000c101d78 */
[----:B------:R-:W-:-:S03]  /*1d650*/  ISETP.GE.AND P1, PT, R7, R6, PT ;  /* 0x000000060700720c */ /* 0x000fc60003f26270 */
[----:B0-----:R-:W0:Y:S04]  /*1d660*/  SHFL.IDX PT, R3, R0, 0x1, 0x181f ;  /* 0x00381f0000037f89 */ /* 0x001e2800000e0000 */
[----:B------:R-:W1:Y:S06]  /*1d670*/  SHFL.IDX PT, R2, R5, 0x1, 0x181f ;  /* 0x00381f0005027f89 */ /* 0x000e6c00000e0000 */
[----:B0-----:R-:W-:-:S05]  /*1d680*/  @!P1 LEA R7, P4, R9, R3, 0x1 ;  /* 0x0000000309079211 */ /* 0x001fca00078808ff */
[----:B-1----:R-:W-:Y:S02]  /*1d690*/  @!P1 IMAD.X R8, RZ, RZ, R2, P4 ;  /* 0x000000ffff089224 */ /* 0x002fe400020e0602 */
[----:B------:R-:W-:Y:S02]  /*1d6a0*/  @!P1 IMAD.MOV.U32 R2, RZ, RZ, R7 ;  /* 0x000000ffff029224 */ /* 0x000fe400078e0007 */
[----:B------:R-:W-:Y:S01]  /*1d6b0*/  VIADD R7, R4, 0x20 ;  /* 0x0000002004077836 */ /* 0x000fe20000000000 */
[----:B------:R-:W-:-:S05]  /*1d6c0*/  @!P1 MOV R3, R8 ;  /* 0x0000000800039202 */ /* 0x000fca0000000f00 */
[----:B------:R-:W-:Y:S04]  /*1d6d0*/  @!P1 LDGSTS.E.BYPASS.LTC128B.128 [R35+0xcc00], desc[UR56][R2.64], !P3 ;  /* 0x0cc0000002239fae */ /* 0x000fe8000d901d78 */
[----:B------:R-:W-:Y:S04]  /*1d6e0*/  @!P1 LDGSTS.E.BYPASS.LTC128B.128 [R35+0x10c00], desc[UR56][R2.64+0x80], !P2 ;  /* 0x10c0008002239fae */ /* 0x000fe8000d101d78 */
[----:B------:R0:W-:Y:S01]  /*1d6f0*/  @!P1 LDGSTS.E.BYPASS.LTC128B.128 [R35+0x14c00], desc[UR56][R2.64+0x100], !P0 ;  /* 0x14c0010002239fae */ /* 0x0001e2000c101d78 */
[----:B------:R-:W-:-:S03]  /*1d700*/  ISETP.GE.AND P1, PT, R7, R6, PT ;  /* 0x000000060700720c */ /* 0x000fc60003f26270 */
[----:B0-----:R-:W0:Y:S04]  /*1d710*/  SHFL.IDX PT, R3, R0, 0x2, 0x181f ;  /* 0x00581f0000037f89 */ /* 0x001e2800000e0000 */
[----:B------:R-:W1:Y:S06]  /*1d720*/  SHFL.IDX PT, R2, R5, 0x2, 0x181f ;  /* 0x00581f0005027f89 */ /* 0x000e6c00000e0000 */
[----:B0-----:R-:W-:-:S05]  /*1d730*/  @!P1 LEA R7, P4, R9, R3, 0x1 ;  /* 0x0000000309079211 */ /* 0x001fca00078808ff */
[----:B-1----:R-:W-:Y:S01]  /*1d740*/  @!P1 IMAD.X R8, RZ, RZ, R2, P4 ;  /* 0x000000ffff089224 */ /* 0x002fe200020e0602 */
[----:B------:R-:W-:Y:S01]  /*1d750*/  @!P1 MOV R2, R7 ;  /* 0x0000000700029202 */ /* 0x000fe20000000f00 */
[----:B------:R-:W-:Y:S02]  /*1d760*/  VIADD R7, R4, 0x30 ;  /* 0x0000003004077836 */ /* 0x000fe40000000000 */
[----:B------:R-:W-:-:S05]  /*1d770*/  @!P1 IMAD.MOV.U32 R3, RZ, RZ, R8 ;  /* 0x000000ffff039224 */ /* 0x000fca00078e0008 */
[----:B------:R-:W-:Y:S04]  /*1d780*/  @!P1 LDGSTS.E.BYPASS.LTC128B.128 [R35+0xd400], desc[UR56][R2.64], !P3 ;  /* 0x0d40000002239fae */ /* 0x000fe8000d901d78 */
[----:B------:R-:W-:Y:S04]  /*1d790*/  @!P1 LDGSTS.E.BYPASS.LTC128B.128 [R35+0x11400], desc[UR56][R2.64+0x80], !P2 ;  /* 0x1140008002239fae */ /* 0x000fe8000d101d78 */
[----:B------:R0:W-:Y:S01]  /*1d7a0*/  @!P1 LDGSTS.E.BYPASS.LTC128B.128 [R35+0x15400], desc[UR56][R2.64+0x100], !P0 ;  /* 0x1540010002239fae */ /* 0x0001e2000c101d78 */
[----:B------:R-:W-:-:S03]  /*1d7b0*/  ISETP.GE.AND P1, PT, R7, R6, PT ;  /* 0x000000060700720c */ /* 0x000fc60003f26270 */
[----:B0-----:R-:W0:Y:S04]  /*1d7c0*/  SHFL.IDX PT, R3, R0, 0x3, 0x181f ;  /* 0x00781f0000037f89 */ /* 0x001e2800000e0000 */
[----:B------:R-:W1:Y:S06]  /*1d7d0*/  SHFL.IDX PT, R2, R5, 0x3, 0x181f ;  /* 0x00781f0005027f89 */ /* 0x000e6c00000e0000 */
[----:B0-----:R-:W-:-:S04]  /*1d7e0*/  @!P1 LEA R7, P4, R9, R3, 0x1 ;  /* 0x0000000309079211 */ /* 0x001fc800078808ff */
[----:B-1----:R-:W-:Y:S01]  /*1d7f0*/  @!P1 IADD3.X R8, RZ, R2, RZ, P4, !PT ;  /* 0x00000002ff089210 */ /* 0x002fe200027fe4ff */
[----:B------:R-:W-:Y:S01]  /*1d800*/  @!P1 IMAD.MOV.U32 R2, RZ, RZ, R7 ;  /* 0x000000ffff029224 */ /* 0x000fe200078e0007 */
[----:B------:R-:W-:-:S03]  /*1d810*/  IADD3 R7, R4, 0x40, RZ ;  /* 0x0000004004077810 */ /* 0x000fc60007ffe0ff */
[----:B------:R-:W-:-:S05]  /*1d820*/  @!P1 IMAD.MOV.U32 R3, RZ, RZ, R8 ;  /* 0x000000ffff039224 */ /* 0x000fca00078e0008 */
        /* <DEDUP_REMOVED lines=27> */
[----:B------:R-:W1:Y:S04]  /*1d9e0*/  SHFL.IDX PT, R2, R5, 0x6, 0x181f ;  /* 0x00d81f0005027f89 */ /* 0x000e6800000e0000 */
[----:B------:R-:W2:Y:S02]  /*1d9f0*/  SHFL.IDX PT, R5, R5, 0x7, 0x181f ;  /* 0x00f81f0005057f89 */ /* 0x000ea400000e0000 */
[----:B0-----:R-:W-:-:S04]  /*1da00*/  @!P1 LEA R7, P4, R9, R3, 0x1 ;  /* 0x0000000309079211 */ /* 0x001fc800078808ff */
[----:B-1----:R-:W-:Y:S01]  /*1da10*/  @!P1 IADD3.X R8, RZ, R2, RZ, P4, !PT ;  /* 0x00000002ff089210 */ /* 0x002fe200027fe4ff */
[----:B------:R-:W-:-:S04]  /*1da20*/  @!P1 IMAD.MOV.U32 R2, RZ, RZ, R7 ;  /* 0x000000ffff029224 */ /* 0x000fc800078e0007 */
[----:B------:R-:W-:-:S05]  /*1da30*/  @!P1 IMAD.MOV.U32 R3, RZ, RZ, R8 ;  /* 0x000000ffff039224 */ /* 0x000fca00078e0008 */
[----:B------:R0:W-:Y:S04]  /*1da40*/  @!P1 LDGSTS.E.BYPASS.LTC128B.128 [R35+0xf400], desc[UR56][R2.64], !P3 ;  /* 0x0f40000002239fae */ /* 0x0001e8000d901d78 */
[----:B------:R0:W-:Y:S04]  /*1da50*/  @!P1 LDGSTS.E.BYPASS.LTC128B.128 [R35+0x13400], desc[UR56][R2.64+0x80], !P2 ;  /* 0x1340008002239fae */ /* 0x0001e8000d101d78 */
[----:B--2---:R0:W-:Y:S02]  /*1da60*/  @!P1 LDGSTS.E.BYPASS.LTC128B.128 [R35+0x17400], desc[UR56][R2.64+0x100], !P0 ;  /* 0x1740010002239fae */ /* 0x0041e4000c101d78 */
.L_x_877:
[----:B0-----:R-:W-:Y:S01]  /*1da70*/  IADD3 R3, R4, 0x70, RZ ;  /* 0x0000007004037810 */ /* 0x001fe20007ffe0ff */
[----:B------:R-:W-:Y:S03]  /*1da80*/  BSSY B0, `(.L_x_740) ;  /* 0x000000b000007945 */ /* 0x000fe60003800000 */
[----:B------:R-:W-:-:S13]  /*1da90*/  ISETP.GE.AND P1, PT, R3, R6, PT ;  /* 0x000000060300720c */ /* 0x000fda0003f26270 */
[----:B------:R-:W-:Y:S05]  /*1daa0*/  @P1 BRA `(.L_x_741) ;  /* 0x0000000000201947 */ /* 0x000fea0003800000 */
[----:B------:R-:W-:-:S05]  /*1dab0*/  LEA R2, P1, R9, R14, 0x1 ;  /* 0x0000000e09027211 */ /* 0x000fca00078208ff */
[----:B------:R-:W-:-:S05]  /*1dac0*/  IMAD.X R3, RZ, RZ, R5, P1 ;  /* 0x000000ffff037224 */ /* 0x000fca00008e0605 */
[----:B------:R-:W-:Y:S01]  /*1dad0*/  @!PT LDS RZ, [RZ] ;  /* 0x00000000fffff984 */ /* 0x000fe20000000800 */
[----:B------:R-:W-:Y:S01]  /*1dae0*/  @!PT LDS RZ, [RZ] ;  /* 0x00000000fffff984 */ /* 0x000fe20000000800 */
[----:B------:R-:W-:Y:S01]  /*1daf0*/  @!PT LDS RZ, [RZ] ;  /* 0x00000000fffff984 */ /* 0x000fe20000000800 */
[----:B------:R0:W-:Y:S04]  /*1db00*/  LDGSTS.E.BYPASS.LTC128B.128 [R35+0xfc00], desc[UR56][R2.64], !P3 ;  /* 0x0fc0000002237fae */ /* 0x0001e8000d901d78 */
[----:B------:R0:W-:Y:S04]  /*1db10*/  LDGSTS.E.BYPASS.LTC128B.128 [R35+0x13c00], desc[UR56][R2.64+0x80], !P2 ;  /* 0x13c0008002237fae */ /* 0x0001e8000d101d78 */
[----:B------:R0:W-:Y:S02]  /*1db20*/  LDGSTS.E.BYPASS.LTC128B.128 [R35+0x17c00], desc[UR56][R2.64+0x100], !P0 ;  /* 0x17c0010002237fae */ /* 0x0001e4000c101d78 */
.L_x_741:
[----:B------:R-:W-:Y:S05]  /*1db30*/  BSYNC B0 ;  /* 0x0000000000007941 */ /* 0x000fea0003800000 */
.L_x_740:
[----:B------:R-:W-:Y:S01]  /*1db40*/  NOP ;  /* 0x0000000000007918 */ /* 0x000fe20000000000 */
[----:B------:R-:W-:-:S13]  /*1db50*/  PLOP3.LUT P0, PT, PT, PT, PT, 0x80, 0x0 ;  /* 0x000000000000781c */ /* 0x000fda0003f0f070 */
.L_x_742:
[----:B------:R-:W-:Y:S02]  /*1db60*/  PLOP3.LUT P1, PT, P1, P0, PT, 0xa2, 0x0 ;  /* 0x000000000000781c */ /* 0x000fe40000f21472 */
[----:B------:R-:W-:-:S08]  /*1db70*/  @P0 R2UR P1, UR4, R22 ;  /* 0x00000000160402ca */ /* 0x000fd00000020000 */
[----:B------:R-:W-:-:S05]  /*1db80*/  @P0 PLOP3.LUT P0, PT, P1, PT, PT, 0x80, 0x0 ;  /* 0x000000000000081c */ /* 0x000fca0000f0f070 */
[----:B------:R-:W-:Y:S01]  /*1db90*/  @!P1 SYNCS.ARRIVE.TRANS64.RED.A0T1 RZ, [UR4+0x2a800], RZ ;  /* 0x02a800ffffff99a7 */ /* 0x000fe20008200404 */
[----:B------:R-:W-:Y:S07]  /*1dba0*/  @!P1 ARRIVES.LDGSTSBAR.64.TRANSCNT [UR4+0x2a800] ;  /* 0x02a80000ff0099b0 */ /* 0x000fee0008000a84 */
[----:B------:R-:W-:Y:S05]  /*1dbb0*/  @P0 BRA.U.ANY `(.L_x_742) ;  /* 0xfffffffd00e80947 */ /* 0x000fea000393ffff */
[----:B0-----:R-:W2:Y:S02]  /*1dbc0*/  LDL.LU R2, [R1+0x20] ;  /* 0x0000200001027983 */ /* 0x001ea40000300800 */
[----:B--2---:R-:W-:-:S05]  /*1dbd0*/  VIADD R2, R2, 0x1 ;  /* 0x0000000102027836 */ /* 0x004fca0000000000 */
[----:B------:R0:W-:Y:S01]  /*1dbe0*/  STL [R1+0x20], R2 ;  /* 0x0000200201007387 */ /* 0x0001e20000100800 */
[----:B------:R-:W-:-:S04]  /*1dbf0*/  LEA.HI R0, R2, R2, RZ, 0x1 ;  /* 0x0000000202007211 */ /* 0x000fc800078f08ff */
[----:B------:R-:W-:-:S04]  /*1dc00*/  LOP3.LUT R0, R0, 0xfffffffe, RZ, 0xc0, !PT ;  /* 0xfffffffe00007812 */ /* 0x000fc800078ec0ff */
[----:B------:R-:W-:-:S04]  /*1dc10*/  IADD3 R0, R2, -R0, RZ ;  /* 0x8000000002007210 */ /* 0x000fc80007ffe0ff */
[----:B------:R-:W-:Y:S01]  /*1dc20*/  SHF.L.U32 R3, R0, 0x1f, RZ ;  /* 0x0000001f00037819 */ /* 0x000fe200000006ff */
[----:B------:R-:W-:Y:S01]  /*1dc30*/  NOP ;  /* 0x0000000000007918 */ /* 0x000fe20000000000 */
[----:B0-----:R-:W2:Y:S01]  /*1dc40*/  LDL.LU R2, [R1+0x18] ;  /* 0x0000180001027983 */ /* 0x001ea20000300800 */
[----:B------:R0:W-:Y:S01]  /*1dc50*/  SYNCS.ARRIVE.TRANS64.A1T0 RZ, [R22+URZ+0x2a800], RZ ;  /* 0x02a800ff16ff79a7 */ /* 0x0001e2000810003f */
[----:B------:R-:W-:Y:S01]  /*1dc60*/  BSSY B0, `(.L_x_743) ;  /* 0x0000004000007945 */ /* 0x000fe20003800000 */
[----:B------:R-:W1:Y:S01]  /*1dc70*/  SYNCS.PHASECHK.TRANS64.TRYWAIT P0, [R22+URZ+0x2a820], R3 ;  /* 0x02a82003160075a7 */ /* 0x000e62000800017f */
[----:B--2---:R-:W-:Y:S02]  /*1dc80*/  VIADD R0, R2, 0xfffffffe ;  /* 0xfffffffe02007836 */ /* 0x004fe40000000000 */
[----:B01----:R-:W-:Y:S05]  /*1dc90*/  @!P0 BRA `(.L_x_744) ;  /* 0x0000004c00188947 */ /* 0x003fea0003800000 */
.L_x_878:
[----:B------:R-:W-:Y:S05]  /*1dca0*/  BSYNC B0 ;  /* 0x0000000000007941 */ /* 0x000fea0003800000 */
.L_x_743:
[----:B------:R-:W-:Y:S01]  /*1dcb0*/  ISETP.GE.AND P0, PT, R0, R37, PT ;  /* 0x000000250000720c */ /* 0x000fe20003f06270 */
[----:B------:R-:W-:-:S12]  /*1dcc0*/  BSSY B0, `(.L_x_745) ;  /* 0x00000fa000007945 */ /* 0x000fd80003800000 */
[----:B------:R-:W-:Y:S05]  /*1dcd0*/  @!P0 BRA `(.L_x_746) ;  /* 0x0000000c00e08947 */ /* 0x000fea0003800000 */
[----:B------:R-:W-:Y:S01]  /*1dce0*/  IMAD.MOV.U32 R10, RZ, RZ, R27 ;  /* 0x000000ffff0a7224 */ /* 0x000fe200078e001b */
[----:B------:R-:W-:Y:S01]  /*1dcf0*/  MOV R17, R28 ;  /* 0x0000001c00117202 */ /* 0x000fe20000000f00 */
[----:B------:R-:W-:-:S07]  /*1dd00*/  IMAD.MOV.U32 R31, RZ, RZ, R26 ;  /* 0x000000ffff1f7224 */ /* 0x000fce00078e001a */
.L_x_759:
[----:B------:R-:W2:Y:S01]  /*1dd10*/  LDL R2, [R1] ;  /* 0x0000000001027983 */ /* 0x000ea20000100800 */
[----:B------:R-:W1:Y:S03]  /*1dd20*/  LDC R8, c[0x0][0x430] ;  /* 0x00010c00ff087b82 */ /* 0x000e660000000800 */
[----:B------:R-:W3:Y:S04]  /*1dd30*/  LDL R7, [R1+0x4] ;  /* 0x0000040001077983 */ /* 0x000ee80000100800 */
[----:B------:R-:W4:Y:S01]  /*1dd40*/  LDL R6, [R1+0x30] ;  /* 0x0000300001067983 */ /* 0x000f220000100800 */
[----:B0-----:R-:W0:Y:S01]  /*1dd50*/  S2R R3, SR_TID.X ;  /* 0x0000000000037919 */ /* 0x001e220000002100 */
[----:B------:R-:W0:Y:S01]  /*1dd60*/  S2R R9, SR_TID.X ;  /* 0x0000000000097919 */ /* 0x000e220000002100 */
[----:B-1----:R-:W-:-:S13]  /*1dd70*/  ISETP.NE.AND P0, PT, R8, 0x1, PT ;  /* 0x000000010800780c */ /* 0x002fda0003f05270 */
[----:B------:R-:W1:Y:S01]  /*1dd80*/  @P0 LDC R4, c[0x0][0x434] ;  /* 0x00010d00ff040b82 */ /* 0x000e620000000800 */
[----:B0-----:R-:W-:-:S04]  /*1dd90*/  LOP3.LUT R3, R3, 0x7f, RZ, 0xc0, !PT ;  /* 0x0000007f03037812 */ /* 0x001fc800078ec0ff */
[----:B------:R-:W-:Y:S01]  /*1dda0*/  SHF.R.U32.HI R3, RZ, 0x3, R3 ;  /* 0x00000003ff037819 */ /* 0x000fe20000011603 */
[----:B------:R-:W-:-:S05]  /*1ddb0*/  IMAD.SHL.U32 R9, R9, 0x10, RZ ;  /* 0x0000001009097824 */ /* 0x000fca00078e00ff */
[----:B------:R-:W-:Y:S02]  /*1ddc0*/  LOP3.LUT R9, R3, 0x70, R9, 0xf8, !PT ;  /* 0x0000007003097812 */ /* 0x000fe400078ef809 */
[----:B------:R-:W0:Y:S02]  /*1ddd0*/  @P0 LDC R3, c[0x0][0x438] ;  /* 0x00010e00ff030b82 */ /* 0x000e240000000800 */
[----:B------:R-:W-:Y:S01]  /*1dde0*/  ISETP.GT.U32.AND P1, PT, R9, 0x5f, PT ;  /* 0x0000005f0900780c */ /* 0x000fe20003f24070 */
[----:B------:R-:W-:Y:S01]  /*1ddf0*/  VIADD R27, R10, 0x1 ;  /* 0x000000010a1b7836 */ /* 0x000fe20000000000 */
[----:B------:R-:W-:Y:S05]  /*1de00*/  YIELD ;  /* 0x0000000000007946 */ /* 0x000fea0003800000 */
[----:B------:R-:W-:Y:S01]  /*1de10*/  MOV R26, R0 ;  /* 0x00000000001a7202 */ /* 0x000fe20000000f00 */
[----:B--2---:R-:W-:-:S05]  /*1de20*/  IMAD R5, R0, 0x60, R2 ;  /* 0x0000006000057824 */ /* 0x004fca00078e0202 */
[----:B------:R-:W-:-:S05]  /*1de30*/  IADD3 R5, R9, R5, RZ ;  /* 0x0000000509057210 */ /* 0x000fca0007ffe0ff */
[----:B-1----:R-:W-:-:S04]  /*1de40*/  @P0 IMAD.HI.U32 R4, R5, R4, RZ ;  /* 0x0000000405040227 */ /* 0x002fc800078e00ff */
[----:B------:R-:W-:Y:S01]  /*1de50*/  IMAD.MOV.U32 R2, RZ, RZ, R5 ;  /* 0x000000ffff027224 */ /* 0x000fe200078e0005 */
[----:B0-----:R-:W-:-:S05]  /*1de60*/  @P0 SHF.R.U32.HI R2, RZ, R3, R4 ;  /* 0x00000003ff020219 */ /* 0x001fca0000011604 */
[----:B------:R-:W-:-:S04]  /*1de70*/  IMAD.MOV R3, RZ, RZ, -R2 ;  /* 0x000000ffff037224 */ /* 0x000fc800078e0a02 */
[----:B------:R-:W-:Y:S02]  /*1de80*/  IMAD R8, R8, R3, R5 ;  /* 0x0000000308087224 */ /* 0x000fe400078e0205 */
[----:B------:R-:W0:Y:S01]  /*1de90*/  @!P1 LDC.64 R4, c[0x0][0x428] ;  /* 0x00010a00ff049b82 */ /* 0x000e220000000a00 */
[----:B------:R-:W-:-:S03]  /*1dea0*/  @!P1 SHF.R.S32.HI R3, RZ, 0x1f, R2 ;  /* 0x0000001fff039819 */ /* 0x000fc60000011402 */
[----:B0-----:R-:W-:-:S04]  /*1deb0*/  @!P1 IMAD.WIDE.U32 R2, R32, R4, R2 ;  /* 0x0000000420029225 */ /* 0x001fc800078e0002 */
[----:B---3--:R-:W-:-:S04]  /*1dec0*/  @!P1 IMAD R4, R7, R4, RZ ;  /* 0x0000000407049224 */ /* 0x008fc800078e02ff */
[----:B------:R-:W-:Y:S02]  /*1ded0*/  @!P1 IMAD R7, R32, R5, R4 ;  /* 0x0000000520079224 */ /* 0x000fe400078e0204 */
[----:B------:R-:W0:Y:S03]  /*1dee0*/  @!P1 LDC.64 R4, c[0x0][0x418] ;  /* 0x00010600ff049b82 */ /* 0x000e260000000a00 */
[----:B------:R-:W-:Y:S01]  /*1def0*/  @!P1 IADD3 R3, R7, R3, RZ ;  /* 0x0000000307039210 */ /* 0x000fe20007ffe0ff */
[----:B------:R-:W-:Y:S01]  /*1df00*/  IMAD.MOV.U32 R7, RZ, RZ, RZ ;  /* 0x000000ffff077224 */ /* 0x000fe200078e00ff */
[----:B0-----:R-:W-:-:S04]  /*1df10*/  @!P1 LEA R4, P0, R2, R4, 0x2 ;  /* 0x0000000402049211 */ /* 0x001fc800078010ff */
[----:B------:R-:W-:-:S05]  /*1df20*/  @!P1 LEA.HI.X R5, R2, R5, R3, 0x2, P0 ;  /* 0x0000000502059211 */ /* 0x000fca00000f1403 */
[----:B------:R0:W5:Y:S01]  /*1df30*/  @!P1 LDG.E R7, desc[UR56][R4.64] ;  /* 0x0000003804079981 */ /* 0x000162000c1e1900 */
[----:B----4-:R-:W-:Y:S02]  /*1df40*/  ISETP.NE.AND P1, PT, R6, 0x3, PT ;  /* 0x000000030600780c */ /* 0x010fe40003f25270 */
[----:B------:R-:W-:-:S04]  /*1df50*/  ISETP.NE.AND P0, PT, R27, 0x2, PT ;  /* 0x000000021b00780c */ /* 0x000fc80003f05270 */
[----:B------:R-:W-:Y:S02]  /*1df60*/  SEL R28, RZ, 0x1, P0 ;  /* 0x00000001ff1c7807 */ /* 0x000fe40000000000 */
[----:B------:R-:W-:Y:S02]  /*1df70*/  SEL R27, R27, RZ, P0 ;  /* 0x000000ff1b1b7207 */ /* 0x000fe40000000000 */
[----:B------:R-:W-:-:S03]  /*1df80*/  LOP3.LUT R28, R17, R28, RZ, 0x3c, !PT ;  /* 0x0000001c111c7212 */ /* 0x000fc600078e3cff */
[----:B0-----:R-:W-:Y:S05]  /*1df90*/  @!P1 BRA `(.L_x_747) ;  /* 0x0000000000049947 */ /* 0x001fea0003800000 */
[----:B------:R-:W-:Y:S01]  /*1dfa0*/  BPT.TRAP 0x1 ;  /* 0x000000040000795c */ /* 0x000fe20000300000 */
.L_x_747:
[----:B------:R-:W-:Y:S01]  /*1dfb0*/  IMAD R6, R27, 0x8, R22 ;  /* 0x000000081b067824 */ /* 0x000fe200078e0216 */
[----:B------:R-:W-:Y:S01]  /*1dfc0*/  SHF.L.U32 R3, R28, 0x1f, RZ ;  /* 0x0000001f1c037819 */ /* 0x000fe200000006ff */
[----:B------:R-:W-:Y:S03]  /*1dfd0*/  BSSY B1, `(.L_x_748) ;  /* 0x0000003000017945 */ /* 0x000fe60003800000 */
[----:B------:R-:W0:Y:S02]  /*1dfe0*/  SYNCS.PHASECHK.TRANS64.TRYWAIT P0, [R6+URZ+0x2a840], R3 ;  /* 0x02a84003060075a7 */ /* 0x000e24000800017f */
[----:B0-----:R-:W-:Y:S05]  /*1dff0*/  @!P0 BRA `(.L_x_749) ;  /* 0x0000004800548947 */ /* 0x001fea0003800000 */
.L_x_879:
[----:B------:R-:W-:Y:S05]  /*1e000*/  BSYNC B1 ;  /* 0x0000000000017941 */ /* 0x000fea0003800000 */
.L_x_748:
[----:B------:R-:W2:Y:S01]  /*1e010*/  LDL R0, [R1+0x38] ;  /* 0x0000380001007983 */ /* 0x000ea20000100800 */
[----:B------:R-:W-:Y:S01]  /*1e020*/  SHF.R.S32.HI R20, RZ, 0x1f, R8 ;  /* 0x0000001fff147819 */ /* 0x000fe20000011408 */
[----:B------:R-:W-:Y:S01]  /*1e030*/  ULDC.64 UR4, c[0x0][0x300] ;  /* 0x0000c00000047ab9 */ /* 0x000fe20000000a00 */
[----:B-----5:R-:W-:Y:S01]  /*1e040*/  SHF.R.S32.HI R21, RZ, 0x1f, R7 ;  /* 0x0000001fff157819 */ /* 0x020fe20000011407 */
[----:B0-----:R-:W-:Y:S01]  /*1e050*/  IMAD.WIDE.U32 R2, R8, UR4, RZ ;  /* 0x0000000408027c25 */ /* 0x001fe2000f8e00ff */
[----:B------:R-:W-:-:S03]  /*1e060*/  ULDC.64 UR6, c[0x0][0x2e8] ;  /* 0x0000ba0000067ab9 */ /* 0x000fc60000000a00 */
[----:B------:R-:W-:Y:S01]  /*1e070*/  IMAD R4, R27, 0x4800, R33 ;  /* 0x000048001b047824 */ /* 0x000fe200078e0221 */
[C---:B--2---:R-:W-:Y:S02]  /*1e080*/  LOP3.LUT P3, RZ, R0.reuse, 0x4, RZ, 0xc0, !PT ;  /* 0x0000000400ff7812 */ /* 0x044fe4000786c0ff */
[C---:B------:R-:W-:Y:S02]  /*1e090*/  LOP3.LUT P2, RZ, R0.reuse, 0x2, RZ, 0xc0, !PT ;  /* 0x0000000200ff7812 */ /* 0x040fe4000784c0ff */
[----:B------:R-:W-:Y:S01]  /*1e0a0*/  LOP3.LUT P1, RZ, R0, 0x1, RZ, 0xc0, !PT ;  /* 0x0000000100ff7812 */ /* 0x000fe2000782c0ff */
[----:B------:R-:W-:-:S04]  /*1e0b0*/  IMAD R0, R20, UR4, RZ ;  /* 0x0000000414007c24 */ /* 0x000fc8000f8e02ff */
[----:B------:R-:W-:Y:S01]  /*1e0c0*/  IMAD R0, R8, UR5, R0 ;  /* 0x0000000508007c24 */ /* 0x000fe2000f8e0200 */
[----:B------:R-:W-:-:S03]  /*1e0d0*/  ULDC.64 UR4, c[0x0][0x310] ;  /* 0x0000c40000047ab9 */ /* 0x000fc60000000a00 */
[----:B------:R-:W-:Y:S02]  /*1e0e0*/  IMAD.IADD R3, R3, 0x1, R0 ;  /* 0x0000000103037824 */ /* 0x000fe400078e0200 */
[----:B------:R-:W-:Y:S02]  /*1e0f0*/  IMAD R0, R21, UR4, RZ ;  /* 0x0000000415007c24 */ /* 0x000fe4000f8e02ff */
[----:B------:R-:W-:-:S04]  /*1e100*/  IMAD.WIDE.U32 R2, R7, UR4, R2 ;  /* 0x0000000407027c25 */ /* 0x000fc8000f8e0002 */
[----:B------:R-:W-:Y:S01]  /*1e110*/  IMAD R0, R7, UR5, R0 ;  /* 0x0000000507007c24 */ /* 0x000fe2000f8e0200 */
[----:B------:R-:W-:-:S04]  /*1e120*/  ULDC.64 UR4, c[0x0][0x308] ;  /* 0x0000c20000047ab9 */ /* 0x000fc80000000a00 */
[----:B------:R-:W-:-:S03]  /*1e130*/  IADD3 R3, R3, R0, RZ ;  /* 0x0000000003037210 */ /* 0x000fc60007ffe0ff */
        /* <DEDUP_REMOVED lines=9> */
[----:B------:R-:W2:Y:S04]  /*1e1d0*/  SHFL.IDX PT, R3, R5, RZ, 0x181f ;  /* 0x00181fff05037589 */ /* 0x000ea800000e0000 */
[----:B------:R-:W-:Y:S01]  /*1e1e0*/  SHFL.IDX PT, R34, R5, 0x2, 0x181f ;  /* 0x00581f0005227f89 */ /* 0x000fe200000e0000 */
[----:B0-----:R-:W-:-:S05]  /*1e1f0*/  IMAD.SHL.U32 R11, R11, 0x8, RZ ;  /* 0x000000080b0b7824 */ /* 0x001fca00078e00ff */
[----:B------:R-:W-:-:S05]  /*1e200*/  LOP3.LUT R11, R11, 0x38, RZ, 0xc0, !PT ;  /* 0x000000380b0b7812 */ /* 0x000fca00078ec0ff */
[----:B------:R-:W-:-:S05]  /*1e210*/  IMAD.SHL.U32 R0, R11, 0x2, RZ ;  /* 0x000000020b007824 */ /* 0x000fca00078e00ff */
[----:B-1----:R-:W-:-:S04]  /*1e220*/  IADD3 R2, P0, R2, R0, RZ ;  /* 0x0000000002027210 */ /* 0x002fc80007f1e0ff */
[----:B--2---:R-:W-:-:S05]  /*1e230*/  IADD3.X R3, RZ, R3, RZ, P0, !PT ;  /* 0x00000003ff037210 */ /* 0x004fca00007fe4ff */
        /* <DEDUP_REMOVED lines=11> */
[----:B0-----:R-:W-:-:S04]  /*1e2f0*/  IADD3 R2, P0, R2, R0, RZ ;  /* 0x0000000002027210 */ /* 0x001fc80007f1e0ff */
[----:B------:R-:W-:Y:S02]  /*1e300*/  IADD3.X R3, RZ, R34, RZ, P0, !PT ;  /* 0x00000022ff037210 */ /* 0x000fe400007fe4ff */
        /* <DEDUP_REMOVED lines=18> */
[----:B-12---:R0:W2:Y:S02]  /*1e430*/  SHFL.IDX PT, R2, R9, 0x5, 0x181f ;  /* 0x00b81f0009027f89 */ /* 0x0060a400000e0000 */
.L_x_893:
[----:B--2---:R-:W-:-:S04]  /*1e440*/  IADD3 R2, P0, R2, R0, RZ ;  /* 0x0000000002027210 */ /* 0x004fc80007f1e0ff */
[----:B------:R-:W-:Y:S02]  /*1e450*/  IADD3.X R3, RZ, R34, RZ, P0, !PT ;  /* 0x00000022ff037210 */ /* 0x000fe400007fe4ff */
[----:B------:R-:W-:-:S03]  /*1e460*/  PLOP3.LUT P0, PT, PT, PT, PT, 0x80, 0x0 ;  /* 0x000000000000781c */ /* 0x000fc60003f0f070 */
[----:B------:R-:W-:Y:S01]  /*1e470*/  @!PT LDS RZ, [RZ] ;  /* 0x00000000fffff984 */ /* 0x000fe20000000800 */
[----:B------:R-:W-:Y:S01]  /*1e480*/  @!PT LDS RZ, [RZ] ;  /* 0x00000000fffff984 */ /* 0x000fe20000000800 */
[----:B------:R-:W-:Y:S01]  /*1e490*/  @!PT LDS RZ, [RZ] ;  /* 0x00000000fffff984 */ /* 0x000fe20000000800 */
[----:B------:R1:W-:Y:S04]  /*1e4a0*/  LDGSTS.E.BYPASS.LTC128B.128 [R4+0x1ac00], desc[UR56][R2.64], !P3 ;  /* 0x1ac0000002047fae */ /* 0x0003e8000d901d78 */
[----:B------:R1:W-:Y:S04]  /*1e4b0*/  LDGSTS.E.BYPASS.LTC128B.128 [R4+0x1dc00], desc[UR56][R2.64+0x80], !P2 ;  /* 0x1dc0008002047fae */ /* 0x0003e8000d101d78 */
[----:B------:R1:W-:Y:S01]  /*1e4c0*/  LDGSTS.E.BYPASS.LTC128B.128 [R4+0x20c00], desc[UR56][R2.64+0x100], !P1 ;  /* 0x20c0010002047fae */ /* 0x0003e2000c901d78 */
[----:B------:R-:W-:Y:S01]  /*1e4d0*/  NOP ;  /* 0x0000000000007918 */ /* 0x000fe20000000000 */
.L_x_751:
[----:B------:R-:W-:Y:S02]  /*1e4e0*/  PLOP3.LUT P1, PT, P1, P0, PT, 0xa2, 0x0 ;  /* 0x000000000000781c */ /* 0x000fe40000f21472 */
[----:B------:R-:W-:-:S08]  /*1e4f0*/  @P0 R2UR P1, UR4, R6 ;  /* 0x00000000060402ca */ /* 0x000fd00000020000 */
[----:B------:R-:W-:-:S05]  /*1e500*/  @P0 PLOP3.LUT P0, PT, P1, PT, PT, 0x80, 0x0 ;  /* 0x000000000000081c */ /* 0x000fca0000f0f070 */
[----:B------:R-:W-:Y:S01]  /*1e510*/  @!P1 SYNCS.ARRIVE.TRANS64.RED.A0T1 RZ, [UR4+0x2a830], RZ ;  /* 0x02a830ffffff99a7 */ /* 0x000fe20008200404 */
[----:B------:R-:W-:Y:S07]  /*1e520*/  @!P1 ARRIVES.LDGSTSBAR.64.TRANSCNT [UR4+0x2a830] ;  /* 0x02a83000ff0099b0 */ /* 0x000fee0008000a84 */
[----:B------:R-:W-:Y:S05]  /*1e530*/  @P0 BRA.U.ANY `(.L_x_751) ;  /* 0xfffffffd00e80947 */ /* 0x000fea000393ffff */
[----:B------:R-:W-:Y:S01]  /*1e540*/  NOP ;  /* 0x0000000000007918 */ /* 0x000fe20000000000 */
[----:B-1----:R-:W2:Y:S02]  /*1e550*/  LDL R2, [R1+0x30] ;  /* 0x0000300001027983 */ /* 0x002ea40000100800 */
[----:B--2---:R-:W-:-:S13]  /*1e560*/  ISETP.NE.AND P2, PT, R2, 0x3, PT ;  /* 0x000000030200780c */ /* 0x004fda0003f45270 */
[----:B------:R-:W-:Y:S05]  /*1e570*/  @!P2 BRA `(.L_x_752) ;  /* 0x000000000004a947 */ /* 0x000fea0003800000 */
[----:B------:R-:W-:Y:S01]  /*1e580*/  BPT.TRAP 0x1 ;  /* 0x000000040000795c */ /* 0x000fe20000300000 */
.L_x_752:
[----:B------:R1:W-:Y:S01]  /*1e590*/  SYNCS.ARRIVE.TRANS64.A1T0 RZ, [R6+URZ+0x2a830], RZ ;  /* 0x02a830ff06ff79a7 */ /* 0x0003e2000810003f */
[----:B------:R-:W-:Y:S05]  /*1e5a0*/  @!P2 BRA `(.L_x_753) ;  /* 0x000000000004a947 */ /* 0x000fea0003800000 */
[----:B------:R-:W-:Y:S01]  /*1e5b0*/  BPT.TRAP 0x1 ;  /* 0x000000040000795c */ /* 0x000fe20000300000 */
.L_x_753:
[----:B------:R-:W-:Y:S01]  /*1e5c0*/  SHF.L.U32 R2, R17, 0x1f, RZ ;  /* 0x0000001f11027819 */ /* 0x000fe200000006ff */
[----:B0-----:R-:W-:Y:S01]  /*1e5d0*/  IMAD R5, R10, 0x8, R22 ;  /* 0x000000080a057824 */ /* 0x001fe200078e0216 */
[----:B------:R-:W-:Y:S03]  /*1e5e0*/  BSSY B1, `(.L_x_754) ;  /* 0x0000003000017945 */ /* 0x000fe60003800000 */
[----:B------:R-:W0:Y:S02]  /*1e5f0*/  SYNCS.PHASECHK.TRANS64.TRYWAIT P0, [R5+URZ+0x2a860], R2 ;  /* 0x02a86002050075a7 */ /* 0x000e24000800017f */
[----:B0-----:R-:W-:Y:S05]  /*1e600*/  @!P0 BRA `(.L_x_755) ;  /* 0x0000004800c08947 */ /* 0x001fea0003800000 */
.L_x_894:
[----:B------:R-:W-:Y:S05]  /*1e610*/  BSYNC B1 ;  /* 0x0000000000017941 */ /* 0x000fea0003800000 */
.L_x_754:
[----:B------:R-:W2:Y:S01]  /*1e620*/  S2R R3, SR_TID.X ;  /* 0x0000000000037919 */ /* 0x000ea20000002100 */
[----:B------:R-:W-:Y:S01]  /*1e630*/  UMOV UR4, 0xffffffff ;  /* 0xffffffff00047882 */ /* 0x000fe20000000000 */
[----:B-1----:R-:W-:Y:S01]  /*1e640*/  IMAD R6, R31, -0x60, R36 ;  /* 0xffffffa01f067824 */ /* 0x002fe200078e0224 */
[----:B------:R-:W-:Y:S01]  /*1e650*/  LOP3.LUT P0, RZ, R29, 0x2, RZ, 0xc0, !PT ;  /* 0x000000021dff7812 */ /* 0x000fe2000780c0ff */
[----:B------:R-:W-:Y:S01]  /*1e660*/  IMAD R4, R10, 0x3000, R33 ;  /* 0x000030000a047824 */ /* 0x000fe200078e0221 */
[----:B--2---:R-:W-:-:S04]  /*1e670*/  LOP3.LUT R3, R3, 0x7f, RZ, 0xc0, !PT ;  /* 0x0000007f03037812 */ /* 0x004fc800078ec0ff */
[----:B------:R-:W-:-:S05]  /*1e680*/  SHF.R.U32.HI R3, RZ, 0x3, R3 ;  /* 0x00000003ff037819 */ /* 0x000fca0000011603 */
[----:B------:R-:W-:Y:S01]  /*1e690*/  IMAD.IADD R6, R6, 0x1, -R3 ;  /* 0x0000000106067824 */ /* 0x000fe200078e0a03 */
[----:B------:R-:W-:Y:S06]  /*1e6a0*/  BRA.DIV UR4, `(.L_x_756) ;  /* 0x0000004a04ac7947 */ /* 0x000fec000b800000 */
[----:B0-----:R-:W0:Y:S01]  /*1e6b0*/  SHFL.IDX PT, R2, R23, RZ, 0x181f ;  /* 0x00181fff17027589 */ /* 0x001e2200000e0000 */
[----:B------:R-:W-:-:S03]  /*1e6c0*/  IMAD R4, R4, 0x2, R22 ;  /* 0x0000000204047824 */ /* 0x000fc600078e0216 */
[----:B------:R-:W1:Y:S01]  /*1e6d0*/  SHFL.IDX PT, R3, R24, RZ, 0x181f ;  /* 0x00181fff18037589 */ /* 0x000e6200000e0000 */
[----:B0-----:R-:W-:-:S04]  /*1e6e0*/  IADD3 R2, P1, R2, R0, RZ ;  /* 0x0000000002027210 */ /* 0x001fc80007f3e0ff */
[----:B-1----:R-:W-:Y:S02]  /*1e6f0*/  IADD3.X R3, RZ, R3, RZ, P1, !PT ;  /* 0x00000003ff037210 */ /* 0x002fe40000ffe4ff */
[----:B------:R-:W-:-:S04]  /*1e700*/  LOP3.LUT P1, RZ, R29, 0x1, RZ, 0xc0, !PT ;  /* 0x000000011dff7812 */ /* 0x000fc8000782c0ff */
[----:B------:R-:W-:-:S13]  /*1e710*/  ISETP.LT.OR P2, PT, R6, 0x1, !P1 ;  /* 0x000000010600780c */ /* 0x000fda0004f41670 */
[----:B------:R-:W-:Y:S01]  /*1e720*/  @!PT LDS RZ, [RZ] ;  /* 0x00000000fffff984 */ /* 0x000fe20000000800 */
        /* <DEDUP_REMOVED lines=13> */
[----:B0-----:R-:W-:-:S04]  /*1e800*/  IADD3 R2, P2, R2, R0, RZ ;  /* 0x0000000002027210 */ /* 0x001fc80007f5e0ff */
[----:B-1----:R-:W-:Y:S02]  /*1e810*/  IADD3.X R3, RZ, R3, RZ, P2, !PT ;  /* 0x00000003ff037210 */ /* 0x002fe400017fe4ff */
        /* <DEDUP_REMOVED lines=18> */
[----:B------:R-:W-:Y:S01]  /*1e940*/  LDGSTS.E.BYPASS.LTC128B.128 [R4+0x2400], desc[UR56][R2.64], !P2 ;  /* 0x0240000002047fae */ /* 0x000fe2000d101d78 */
[----:B------:R-:W-:-:S13]  /*1e950*/  ISETP.LT.OR P2, PT, R6, 0x41, !P0 ;  /* 0x000000410600780c */ /* 0x000fda0004741670 */
[----:B------:R0:W-:Y:S04]  /*1e960*/  LDGSTS.E.BYPASS.LTC128B.128 [R4+0x5400], desc[UR56][R2.64+0x80], !P2 ;  /* 0x0540008002047fae */ /* 0x0001e8000d101d78 */
[----:B0-2---:R0:W1:Y:S02]  /*1e970*/  SHFL.IDX PT, R2, R23, 0x5, 0x181f ;  /* 0x00b81f0017027f89 */ /* 0x00506400000e0000 */
.L_x_908:
[C---:B------:R-:W-:Y:S01]  /*1e980*/  ISETP.LT.OR P1, PT, R6.reuse, 0x51, !P1 ;  /* 0x000000510600780c */ /* 0x040fe20004f21670 */
[----:B------:R-:W-:Y:S01]  /*1e990*/  ULDC.64 UR4, c[0x0][0x328] ;  /* 0x0000ca0000047ab9 */ /* 0x000fe20000000a00 */
[----:B------:R-:W-:Y:S01]  /*1e9a0*/  ISETP.LT.OR P0, PT, R6, 0x51, !P0 ;  /* 0x000000510600780c */ /* 0x000fe20004701670 */
[----:B------:R-:W-:Y:S01]  /*1e9b0*/  IMAD R9, R20, UR4, RZ ;  /* 0x0000000414097c24 */ /* 0x000fe2000f8e02ff */
[----:B-1----:R-:W-:-:S03]  /*1e9c0*/  IADD3 R2, P2, R2, R0, RZ ;  /* 0x0000000002027210 */ /* 0x002fc60007f5e0ff */
[----:B------:R-:W-:Y:S01]  /*1e9d0*/  IMAD R9, R8, UR5, R9 ;  /* 0x0000000508097c24 */ /* 0x000fe2000f8e0209 */
[----:B------:R-:W-:-:S05]  /*1e9e0*/  IADD3.X R3, RZ, R24, RZ, P2, !PT ;  /* 0x00000018ff037210 */ /* 0x000fca00017fe4ff */
[----:B------:R-:W-:Y:S01]  /*1e9f0*/  @!PT LDS RZ, [RZ] ;  /* 0x00000000fffff984 */ /* 0x000fe20000000800 */
[----:B------:R-:W-:Y:S01]  /*1ea00*/  @!PT LDS RZ, [RZ] ;  /* 0x00000000fffff984 */ /* 0x000fe20000000800 */
[----:B------:R-:W-:Y:S01]  /*1ea10*/  @!PT LDS RZ, [RZ] ;  /* 0x00000000fffff984 */ /* 0x000fe20000000800 */
[----:B------:R-:W-:Y:S04]  /*1ea20*/  LDGSTS.E.BYPASS.LTC128B.128 [R4+0x2c00], desc[UR56][R2.64], !P1 ;  /* 0x02c0000002047fae */ /* 0x000fe8000c901d78 */
[----:B------:R1:W-:Y:S01]  /*1ea30*/  LDGSTS.E.BYPASS.LTC128B.128 [R4+0x5c00], desc[UR56][R2.64+0x80], !P0 ;  /* 0x05c0008002047fae */ /* 0x0003e2000c101d78 */
[----:B------:R-:W-:Y:S01]  /*1ea40*/  PLOP3.LUT P0, PT, PT, PT, PT, 0x80, 0x0 ;  /* 0x000000000000781c */ /* 0x000fe20003f0f070 */
[----:B------:R-:W-:Y:S01]  /*1ea50*/  NOP ;  /* 0x0000000000007918 */ /* 0x000fe20000000000 */
[----:B-1----:R-:W-:Y:S01]  /*1ea60*/  IMAD.WIDE.U32 R2, R8, UR4, RZ ;  /* 0x0000000408027c25 */ /* 0x002fe2000f8e00ff */
[----:B------:R-:W-:-:S03]  /*1ea70*/  ULDC.64 UR4, c[0x0][0x338] ;  /* 0x0000ce0000047ab9 */ /* 0x000fc60000000a00 */
[----:B------:R-:W-:Y:S02]  /*1ea80*/  IMAD.IADD R3, R3, 0x1, R9 ;  /* 0x0000000103037824 */ /* 0x000fe400078e0209 */
[----:B------:R-:W-:Y:S02]  /*1ea90*/  IMAD R0, R21, UR4, RZ ;  /* 0x0000000415007c24 */ /* 0x000fe4000f8e02ff */
[----:B------:R-:W-:-:S04]  /*1eaa0*/  IMAD.WIDE.U32 R2, R7, UR4, R2 ;  /* 0x0000000407027c25 */ /* 0x000fc8000f8e0002 */
[----:B------:R-:W-:-:S04]  /*1eab0*/  IMAD R9, R7, UR5, R0 ;  /* 0x0000000507097c24 */ /* 0x000fc8000f8e0200 */
[----:B------:R-:W-:-:S07]  /*1eac0*/  IMAD.IADD R9, R3, 0x1, R9 ;  /* 0x0000000103097824 */ /* 0x000fce00078e0209 */
.L_x_757:
        /* <DEDUP_REMOVED lines=11> */
.L_x_758:
[----:B------:R-:W-:Y:S01]  /*1eb80*/  MOV R3, R9 ;  /* 0x0000000900037202 */ /* 0x000fe20000000f00 */
[----:B------:R-:W-:Y:S01]  /*1eb90*/  ULDC.64 UR4, c[0x0][0x330] ;  /* 0x0000cc0000047ab9 */ /* 0x000fe20000000a00 */
[----:B------:R-:W-:Y:S01]  /*1eba0*/  ULDC.64 UR6, c[0x0][0x318] ;  /* 0x0000c60000067ab9 */ /* 0x000fe20000000a00 */
[----:B------:R1:W-:Y:S01]  /*1ebb0*/  SYNCS.ARRIVE.TRANS64.A1T0 RZ, [R5+URZ+0x2a850], RZ ;  /* 0x02a850ff05ff79a7 */ /* 0x0003e2000810003f */
[----:B------:R-:W-:Y:S01]  /*1ebc0*/  VIADD R0, R26, 0xffffffff ;  /* 0xffffffff1a007836 */ /* 0x000fe20000000000 */
[----:B------:R-:W-:Y:S01]  /*1ebd0*/  MOV R17, R28 ;  /* 0x0000001c00117202 */ /* 0x000fe20000000f00 */
[----:B------:R-:W-:-:S04]  /*1ebe0*/  IMAD.WIDE.U32 R2, R18, UR4, R2 ;  /* 0x0000000412027c25 */ /* 0x000fc8000f8e0002 */
[----:B------:R-:W-:Y:S01]  /*1ebf0*/  IMAD R3, R18, UR5, R3 ;  /* 0x0000000512037c24 */ /* 0x000fe2000f8e0203 */
[C---:B0-----:R-:W-:Y:S01]  /*1ec00*/  LEA R23, P0, R2.reuse, UR6, 0x1 ;  /* 0x0000000602177c11 */ /* 0x041fe2000f8008ff */
[----:B------:R-:W-:Y:S02]  /*1ec10*/  IMAD.MOV.U32 R10, RZ, RZ, R27 ;  /* 0x000000ffff0a7224 */ /* 0x000fe400078e001b */
[----:B------:R-:W-:Y:S01]  /*1ec20*/  IMAD.MOV.U32 R31, RZ, RZ, R26 ;  /* 0x000000ffff1f7224 */ /* 0x000fe200078e001a */
[----:B------:R-:W-:Y:S02]  /*1ec30*/  LEA.HI.X R24, R2, UR7, R3, 0x1, P0 ;  /* 0x0000000702187c11 */ /* 0x000fe400080f0c03 */
[----:B------:R-:W-:-:S13]  /*1ec40*/  ISETP.GT.AND P0, PT, R26, R37, PT ;  /* 0x000000251a00720c */ /* 0x000fda0003f04270 */
[----:B-1----:R-:W-:Y:S05]  /*1ec50*/  @P0 BRA `(.L_x_759) ;  /* 0xfffffff0002c0947 */ /* 0x002fea000383ffff */
.L_x_746:
[----:B------:R-:W-:Y:S05]  /*1ec60*/  BSYNC B0 ;  /* 0x0000000000007941 */ /* 0x000fea0003800000 */
.L_x_745:
        /* <DEDUP_REMOVED lines=11> */
[----:B0-----:R-:W2:Y:S01]  /*1ed20*/  @P0 ATOMG.E.ADD.STRONG.GPU PT, R3, desc[UR56][R2.64], R5 ;  /* 0x00000005020309a8 */ /* 0x001ea200081ee1f8 */
[----:B------:R-:W0:Y:S02]  /*1ed30*/  S2R R4, SR_LTMASK ;  /* 0x0000000000047919 */ /* 0x000e240000003900 */
[----:B0-----:R-:W-:-:S04]  /*1ed40*/  LOP3.LUT R4, R4, UR4, RZ, 0xc0, !PT ;  /* 0x0000000404047c12 */ /* 0x001fc8000f8ec0ff */
[----:B------:R-:W0:Y:S01]  /*1ed50*/  POPC R7, R4 ;  /* 0x0000000400077309 */ /* 0x000e220000000000 */
[----:B--2---:R-:W0:Y:S02]  /*1ed60*/  SHFL.IDX PT, R0, R3, R0, 0x1f ;  /* 0x00001f0003007589 */ /* 0x004e2400000e0000 */
[----:B0-----:R-:W-:-:S07]  /*1ed70*/  IADD3 R16, R0, UR38, R7 ;  /* 0x0000002600107c10 */ /* 0x001fce000fffe007 */
.L_x_761:
[----:B------:R-:W-:Y:S05]  /*1ed80*/  BSYNC B0 ;  /* 0x0000000000007941 */ /* 0x000fea0003800000 */
.L_x_760:
[----:B------:R-:W2:Y:S02]  /*1ed90*/  LDL R0, [R1+0x30] ;  /* 0x0000300001007983 */ /* 0x000ea40000100800 */
[----:B--2---:R-:W-:-:S13]  /*1eda0*/  ISETP.NE.AND P0, PT, R0, 0x3, PT ;  /* 0x000000030000780c */ /* 0x004fda0003f05270 */
[----:B------:R-:W-:Y:S05]  /*1edb0*/  @!P0 BRA `(.L_x_762) ;  /* 0x0000000000048947 */ /* 0x000fea0003800000 */
[----:B------:R-:W-:Y:S01]  /*1edc0*/  BPT.TRAP 0x1 ;  /* 0x000000040000795c */ /* 0x000fe20000300000 */
.L_x_762:
[----:B------:R-:W-:Y:S01]  /*1edd0*/  IMAD R0, R27, 0x8, R22 ;  /* 0x000000081b007824 */ /* 0x000fe200078e0216 */
[----:B0-----:R-:W-:Y:S01]  /*1ede0*/  SHF.L.U32 R3, R28, 0x1f, RZ ;  /* 0x0000001f1c037819 */ /* 0x001fe200000006ff */
[----:B------:R-:W-:Y:S01]  /*1edf0*/  BSSY B0, `(.L_x_763) ;  /* 0x0000004000007945 */ /* 0x000fe20003800000 */
[----:B------:R-:W-:Y:S02]  /*1ee00*/  IMAD R6, R26, -0x60, R36 ;  /* 0xffffffa01a067824 */ /* 0x000fe400078e0224 */
[----:B------:R-:W0:Y:S02]  /*1ee10*/  SYNCS.PHASECHK.TRANS64.TRYWAIT P0, [R0+URZ+0x2a860], R3 ;  /* 0x02a86003000075a7 */ /* 0x000e24000800017f */
[----:B0-----:R-:W-:Y:S05]  /*1ee20*/  @!P0 BRA `(.L_x_764) ;  /* 0x0000004800bc8947 */ /* 0x001fea0003800000 */
.L_x_909:
[----:B------:R-:W-:Y:S05]  /*1ee30*/  BSYNC B0 ;  /* 0x0000000000007941 */ /* 0x000fea0003800000 */
.L_x_763:
[----:B------:R-:W1:Y:S01]  /*1ee40*/  S2R R2, SR_TID.X ;  /* 0x0000000000027919 */ /* 0x000e620000002100 */
[----:B------:R-:W-:Y:S01]  /*1ee50*/  UMOV UR4, 0xffffffff ;  /* 0xffffffff00047882 */ /* 0x000fe20000000000 */
[----:B------:R-:W-:Y:S01]  /*1ee60*/  IMAD R4, R27, 0x3000, R33 ;  /* 0x000030001b047824 */ /* 0x000fe200078e0221 */
[----:B-1----:R-:W-:-:S04]  /*1ee70*/  LOP3.LUT R2, R2, 0x7f, RZ, 0xc0, !PT ;  /* 0x0000007f02027812 */ /* 0x002fc800078ec0ff */
[----:B------:R-:W-:-:S04]  /*1ee80*/  SHF.R.U32.HI R2, RZ, 0x3, R2 ;  /* 0x00000003ff027819 */ /* 0x000fc80000011602 */
[----:B------:R-:W-:Y:S01]  /*1ee90*/  IADD3 R6, -R2, R6, RZ ;  /* 0x0000000602067210 */ /* 0x000fe20007ffe1ff */
[----:B------:R-:W-:Y:S06]  /*1eea0*/  BRA.DIV UR4, `(.L_x_765) ;  /* 0x0000004a04b07947 */ /* 0x000fec000b800000 */
[----:B------:R-:W1:Y:S01]  /*1eeb0*/  S2R R7, SR_TID.X ;  /* 0x0000000000077919 */ /* 0x000e620000002100 */
[C---:B------:R-:W-:Y:S01]  /*1eec0*/  LOP3.LUT R2, R29.reuse, 0x1, RZ, 0xc0, !PT ;  /* 0x000000011d027812 */ /* 0x040fe200078ec0ff */
[----:B------:R-:W-:Y:S01]  /*1eed0*/  IMAD R4, R4, 0x2, R22 ;  /* 0x0000000204047824 */ /* 0x000fe200078e0216 */
[----:B------:R-:W-:Y:S01]  /*1eee0*/  LOP3.LUT P0, RZ, R29, 0x2, RZ, 0xc0, !PT ;  /* 0x000000021dff7812 */ /* 0x000fe2000780c0ff */
[----:B------:R-:W2:Y:S01]  /*1eef0*/  SHFL.IDX PT, R14, R23, RZ, 0x181f ;  /* 0x00181fff170e7589 */ /* 0x000ea200000e0000 */
[----:B------:R-:W-:Y:S02]  /*1ef00*/  ISETP.NE.U32.AND P1, PT, R2, 0x1, PT ;  /* 0x000000010200780c */ /* 0x000fe40003f25070 */
[C---:B------:R-:W-:Y:S01]  /*1ef10*/  ISETP.LT.OR P3, PT, R6.reuse, 0x1, !P0 ;  /* 0x000000010600780c */ /* 0x040fe20004761670 */
[----:B0-----:R-:W0:Y:S01]  /*1ef20*/  SHFL.IDX PT, R3, R24, RZ, 0x181f ;  /* 0x00181fff18037589 */ /* 0x001e2200000e0000 */
[----:B------:R-:W-:-:S03]  /*1ef30*/  ISETP.LT.OR P2, PT, R6, 0x1, P1 ;  /* 0x000000010600780c */ /* 0x000fc60000f41670 */
[----:B------:R-:W-:Y:S04]  /*1ef40*/  SHFL.IDX PT, R8, R24, 0x1, 0x181f ;  /* 0x00381f0018087f89 */ /* 0x000fe800000e0000 */
[----:B------:R-:W-:Y:S01]  /*1ef50*/  SHFL.IDX PT, R10, R23, 0x2, 0x181f ;  /* 0x00581f00170a7f89 */ /* 0x000fe200000e0000 */
[----:B-1----:R-:W-:-:S05]  /*1ef60*/  IMAD.SHL.U32 R7, R7, 0x8, RZ ;  /* 0x0000000807077824 */ /* 0x002fca00078e00ff */
[----:B------:R-:W-:-:S05]  /*1ef70*/  LOP3.LUT R7, R7, 0x38, RZ, 0xc0, !PT ;  /* 0x0000003807077812 */ /* 0x000fca00078ec0ff */
[----:B------:R-:W-:Y:S02]  /*1ef80*/  IMAD.SHL.U32 R5, R7, 0x2, RZ ;  /* 0x0000000207057824 */ /* 0x000fe400078e00ff */
[----:B------:R-:W-:Y:S03]  /*1ef90*/  SHFL.IDX PT, R7, R24, 0x2, 0x181f ;  /* 0x00581f0018077f89 */ /* 0x000fe600000e0000 */
[----:B--2---:R-:W-:Y:S02]  /*1efa0*/  IADD3 R2, P4, R14, R5, RZ ;  /* 0x000000050e027210 */ /* 0x004fe40007f9e0ff */
[----:B------:R-:W1:Y:S02]  /*1efb0*/  SHFL.IDX PT, R14, R23, 0x1, 0x181f ;  /* 0x00381f00170e7f89 */ /* 0x000e6400000e0000 */
[----:B0-----:R-:W-:-:S05]  /*1efc0*/  IADD3.X R3, RZ, R3, RZ, P4, !PT ;  /* 0x00000003ff037210 */ /* 0x001fca00027fe4ff */
        /* <DEDUP_REMOVED lines=13> */
[----:B------:R-:W2:Y:S02]  /*1f0a0*/  SHFL.IDX PT, R10, R23, 0x4, 0x181f ;  /* 0x00981f00170a7f89 */ /* 0x000ea400000e0000 */
[----:B------:R-:W-:Y:S02]  /*1f0b0*/  IADD3.X R3, RZ, R7, RZ, P4, !PT ;  /* 0x00000007ff037210 */ /* 0x000fe400027fe4ff */
        /* <DEDUP_REMOVED lines=13> */
[----:B--2---:R-:W-:-:S05]  /*1f190*/  IADD3 R2, P4, R10, R5, RZ ;  /* 0x000000050a027210 */ /* 0x004fca0007f9e0ff */
[----:B---3--:R-:W-:-:S05]  /*1f1a0*/  IMAD.X R3, RZ, RZ, R7, P4 ;  /* 0x000000ffff037224 */ /* 0x008fca00020e0607 */
[----:B------:R1:W-:Y:S04]  /*1f1b0*/  LDGSTS.E.BYPASS.LTC128B.128 [R4+0x2400], desc[UR56][R2.64], !P2 ;  /* 0x0240000002047fae */ /* 0x0003e8000d101d78 */
[----:B0---4-:R1:W-:Y:S02]  /*1f1c0*/  LDGSTS.E.BYPASS.LTC128B.128 [R4+0x5400], desc[UR56][R2.64+0x80], !P3 ;  /* 0x0540008002047fae */ /* 0x0113e4000d901d78 */
.L_x_923:
[C---:B------:R-:W-:Y:S02]  /*1f1d0*/  ISETP.LT.OR P1, PT, R6.reuse, 0x51, P1 ;  /* 0x000000510600780c */ /* 0x040fe40000f21670 */
[----:B------:R-:W-:Y:S02]  /*1f1e0*/  ISETP.LT.OR P0, PT, R6, 0x51, !P0 ;  /* 0x000000510600780c */ /* 0x000fe40004701670 */
[----:B-1----:R-:W-:-:S04]  /*1f1f0*/  IADD3 R2, P2, R14, R5, RZ ;  /* 0x000000050e027210 */ /* 0x002fc80007f5e0ff */
[----:B------:R-:W-:-:S05]  /*1f200*/  IADD3.X R3, RZ, R24, RZ, P2, !PT ;  /* 0x00000018ff037210 */ /* 0x000fca00017fe4ff */
[----:B------:R-:W-:Y:S01]  /*1f210*/  @!PT LDS RZ, [RZ] ;  /* 0x00000000fffff984 */ /* 0x000fe20000000800 */
[----:B------:R-:W-:Y:S01]  /*1f220*/  @!PT LDS RZ, [RZ] ;  /* 0x00000000fffff984 */ /* 0x000fe20000000800 */
[----:B------:R-:W-:Y:S01]  /*1f230*/  @!PT LDS RZ, [RZ] ;  /* 0x00000000fffff984 */ /* 0x000fe20000000800 */
[----:B------:R0:W-:Y:S04]  /*1f240*/  LDGSTS.E.BYPASS.LTC128B.128 [R4+0x2c00], desc[UR56][R2.64], !P1 ;  /* 0x02c0000002047fae */ /* 0x0001e8000c901d78 */
[----:B------:R0:W-:Y:S01]  /*1f250*/  LDGSTS.E.BYPASS.LTC128B.128 [R4+0x5c00], desc[UR56][R2.64+0x80], !P0 ;  /* 0x05c0008002047fae */ /* 0x0001e2000c101d78 */
[----:B------:R-:W-:Y:S01]  /*1f260*/  PLOP3.LUT P0, PT, PT, PT, PT, 0x80, 0x0 ;  /* 0x000000000000781c */ /* 0x000fe20003f0f070 */
[----:B------:R-:W-:-:S12]  /*1f270*/  NOP ;  /* 0x0000000000007918 */ /* 0x000fd80000000000 */
.L_x_766:
[----:B------:R-:W-:Y:S02]  /*1f280*/  PLOP3.LUT P1, PT, P1, P0, PT, 0xa2, 0x0 ;  /* 0x000000000000781c */ /* 0x000fe40000f21472 */
[----:B------:R-:W-:-:S08]  /*1f290*/  @P0 R2UR P1, UR4, R0 ;  /* 0x00000000000402ca */ /* 0x000fd00000020000 */
[----:B------:R-:W-:-:S05]  /*1f2a0*/  @P0 PLOP3.LUT P0, PT, P1, PT, PT, 0x80, 0x0 ;  /* 0x000000000000081c */ /* 0x000fca0000f0f070 */
[----:B------:R-:W-:Y:S01]  /*1f2b0*/  @!P1 SYNCS.ARRIVE.TRANS64.RED.A0T1 RZ, [UR4+0x2a850], RZ ;  /* 0x02a850ffffff99a7 */ /* 0x000fe20008200404 */
[----:B------:R-:W-:Y:S07]  /*1f2c0*/  @!P1 ARRIVES.LDGSTSBAR.64.TRANSCNT [UR4+0x2a850] ;  /* 0x02a85000ff0099b0 */ /* 0x000fee0008000a84 */
[----:B------:R-:W-:Y:S05]  /*1f2d0*/  @P0 BRA.U.ANY `(.L_x_766) ;  /* 0xfffffffd00e80947 */ /* 0x000fea000393ffff */
[----:B------:R-:W-:Y:S01]  /*1f2e0*/  NOP ;  /* 0x0000000000007918 */ /* 0x000fe20000000000 */
[----:B0-----:R-:W2:Y:S02]  /*1f2f0*/  LDL.LU R2, [R1+0x30] ;  /* 0x0000300001027983 */ /* 0x001ea40000300800 */
[----:B--2---:R-:W-:-:S13]  /*1f300*/  ISETP.NE.AND P2, PT, R2, 0x3, PT ;  /* 0x000000030200780c */ /* 0x004fda0003f45270 */
[----:B------:R-:W-:Y:S05]  /*1f310*/  @!P2 BRA `(.L_x_767) ;  /* 0x000000000004a947 */ /* 0x000fea0003800000 */
[----:B------:R-:W-:Y:S01]  /*1f320*/  BPT.TRAP 0x1 ;  /* 0x000000040000795c */ /* 0x000fe20000300000 */
.L_x_767:
[----:B------:R0:W-:Y:S01]  /*1f330*/  SYNCS.ARRIVE.TRANS64.A1T0 RZ, [R0+URZ+0x2a850], RZ ;  /* 0x02a850ff00ff79a7 */ /* 0x0001e2000810003f */
[----:B------:R-:W-:-:S05]  /*1f340*/  VIADD R27, R27, 0x1 ;  /* 0x000000011b1b7836 */ /* 0x000fca0000000000 */
[----:B------:R-:W-:-:S04]  /*1f350*/  ISETP.NE.AND P0, PT, R27, 0x2, PT ;  /* 0x000000021b00780c */ /* 0x000fc80003f05270 */
[----:B------:R-:W-:Y:S02]  /*1f360*/  SEL R3, RZ, 0x1, P0 ;  /* 0x00000001ff037807 */ /* 0x000fe40000000000 */
[----:B------:R-:W-:Y:S02]  /*1f370*/  SEL R27, R27, RZ, P0 ;  /* 0x000000ff1b1b7207 */ /* 0x000fe40000000000 */
[----:B0-----:R-:W-:-:S07]  /*1f380*/  LOP3.LUT R28, R28, R3, RZ, 0x3c, !PT ;  /* 0x000000031c1c7212 */ /* 0x001fce00078e3cff */
.L_x_724:
[----:B------:R-:W-:Y:S05]  /*1f390*/  BSYNC B7 ;  /* 0x0000000000077941 */ /* 0x000fea0003800000 */
.L_x_722:
[----:B------:R-:W2:Y:S02]  /*1f3a0*/  LDL R0, [R1+0x38] ;  /* 0x0000380001007983 */ /* 0x000ea40000100800 */
[----:B--2---:R-:W-:-:S13]  /*1f3b0*/  LOP3.LUT P0, RZ, R0, 0x20, RZ, 0xc0, !PT ;  /* 0x0000002000ff7812 */ /* 0x004fda000780c0ff */
[----:B------:R-:W-:Y:S05]  /*1f3c0*/  @!P0 BRA `(.L_x_768) ;  /* 0x0000000000248947 */ /* 0x000fea0003800000 */
[----:B------:R-:W-:Y:S05]  /*1f3d0*/  WARPSYNC.ALL ;  /* 0x0000000000007948 */ /* 0x000fea0003800000 */
[----:B------:R-:W1:Y:S08]  /*1f3e0*/  S2UR UR5, SR_CgaCtaId ;  /* 0x00000000000579c3 */ /* 0x000e700000008800 */
[----:B------:R-:W-:Y:S06]  /*1f3f0*/  BAR.SYNC.DEFER_BLOCKING 0x5, 0x180 ;  /* 0x0146000000007b1d */ /* 0x000fec0000010000 */
[----:B------:R-:W-:-:S02]  /*1f400*/  UMOV UR4, 0x400 ;  /* 0x0000040000047882 */ /* 0x000fc40000000000 */
[----:B-1----:R-:W-:-:S06]  /*1f410*/  ULEA UR4, UR5, UR4, 0x18 ;  /* 0x0000000405047291 */ /* 0x002fcc000f8ec03f */
[----:B0-----:R-:W-:-:S05]  /*1f420*/  IMAD.U32 R22, RZ, RZ, UR4 ;  /* 0x00000004ff167e24 */ /* 0x001fca000f8e00ff */
[----:B------:R2:W3:Y:S01]  /*1f430*/  LDS.128 R16, [R22+0x2a8d0] ;  /* 0x02a8d00016107984 */ /* 0x0004e20000000c00 */
[----:B------:R-:W-:Y:S06]  /*1f440*/  BAR.ARV 0x4, 0x180 ;  /* 0x0106000000007b1d */ /* 0x000fec0000002000 */
[----:B------:R-:W-:Y:S05]  /*1f450*/  BRA `(.L_x_769) ;  /* 0x0000000800d07947 */ /* 0x000fea0003800000 */
.L_x_768:
[----:B------:R-:W1:Y:S01]  /*1f460*/  S2R R9, SR_TID.X ;  /* 0x0000000000097919 */ /* 0x000e620000002100 */
[----:B------:R-:W-:Y:S01]  /*1f470*/  UMOV UR4, 0xffffffff ;  /* 0xffffffff00047882 */ /* 0x000fe20000000000 */
[----:B-1----:R-:W-:-:S04]  /*1f480*/  LOP3.LUT R9, R9, 0x1f, RZ, 0xc0, !PT ;  /* 0x0000001f09097812 */ /* 0x002fc800078ec0ff */
[----:B------:R-:W-:Y:S01]  /*1f490*/  ISETP.NE.AND P0, PT, R9, 0x1f, PT ;  /* 0x0000001f0900780c */ /* 0x000fe20003f05270 */
[----:B------:R-:W-:-:S12]  /*1f4a0*/  BRA.DIV UR4, `(.L_x_770) ;  /* 0x0000004e041c7947 */ /* 0x000fd8000b800000 */
[----:B0-----:R-:W-:Y:S01]  /*1f4b0*/  IADD3 R7, R19, R9, RZ ;  /* 0x0000000913077210 */ /* 0x001fe20007ffe0ff */
[----:B------:R-:W-:-:S03]  /*1f4c0*/  ULDC UR4, c[0x0][0xc3c] ;  /* 0x00030f0000047ab9 */ /* 0x000fc60000000800 */
[----:B------:R-:W-:-:S13]  /*1f4d0*/  ISETP.GE.OR P1, PT, R7, UR4, !P0 ;  /* 0x0000000407007c0c */ /* 0x000fda000c726670 */
[----:B------:R-:W0:Y:S08]  /*1f4e0*/  @!P1 LDC.64 R2, c[0x0][0xc80] ;  /* 0x00032000ff029b82 */ /* 0x000e300000000a00 */
[----:B------:R-:W1:Y:S01]  /*1f4f0*/  @!P1 LDC.64 R4, c[0x0][0xc78] ;  /* 0x00031e00ff049b82 */ /* 0x000e620000000a00 */
[----:B0-----:R-:W-:-:S05]  /*1f500*/  @!P1 IMAD.WIDE R2, R7, 0x4, R2 ;  /* 0x0000000407029825 */ /* 0x001fca00078e0202 */
[----:B------:R1:W2:Y:S02]  /*1f510*/  @!P1 LDG.E R6, desc[UR56][R2.64] ;  /* 0x0000003802069981 */ /* 0x0002a4000c1e1900 */
[----:B-1----:R-:W-:-:S05]  /*1f520*/  @!P1 IMAD.WIDE R2, R7, 0x4, R4 ;  /* 0x0000000407029825 */ /* 0x002fca00078e0204 */
[----:B------:R-:W3:Y:S01]  /*1f530*/  @!P1 LDG.E R5, desc[UR56][R2.64] ;  /* 0x0000003802059981 */ /* 0x000ee2000c1e1900 */
[----:B------:R-:W-:Y:S01]  /*1f540*/  IMAD.MOV.U32 R7, RZ, RZ, RZ ;  /* 0x000000ffff077224 */ /* 0x000fe200078e00ff */
[----:B------:R-:W-:Y:S02]  /*1f550*/  MOV R4, RZ ;  /* 0x000000ff00047202 */ /* 0x000fe40000000f00 */
[C---:B------:R-:W-:Y:S01]  /*1f560*/  ISETP.GE.U32.AND P2, PT, R9.reuse, 0x2, PT ;  /* 0x000000020900780c */ /* 0x040fe20003f46070 */
[----:B------:R-:W-:Y:S01]  /*1f570*/  SHFL.IDX PT, R0, R16, RZ, 0x1f ;  /* 0x00001fff10007589 */ /* 0x000fe200000e0000 */
[C---:B------:R-:W-:Y:S02]  /*1f580*/  ISETP.GE.U32.AND P3, PT, R9.reuse, 0x4, PT ;  /* 0x000000040900780c */ /* 0x040fe40003f66070 */
[C---:B------:R-:W-:Y:S01]  /*1f590*/  ISETP.GE.U32.AND P4, PT, R9.reuse, 0x8, PT ;  /* 0x000000080900780c */ /* 0x040fe20003f86070 */
[----:B------:R-:W-:Y:S01]  /*1f5a0*/  SHFL.IDX PT, R8, R16, 0x1, 0x1f ;  /* 0x00201f0010087f89 */ /* 0x000fe200000e0000 */
[----:B------:R-:W-:Y:S01]  /*1f5b0*/  ISETP.GE.U32.AND P5, PT, R9, 0x10, PT ;  /* 0x000000100900780c */ /* 0x000fe20003fa6070 */
[----:B--2---:R-:W-:-:S02]  /*1f5c0*/  @!P1 IMAD.MOV.U32 R7, RZ, RZ, R6 ;  /* 0x000000ffff079224 */ /* 0x004fc400078e0006 */
[----:B------:R-:W-:Y:S02]  /*1f5d0*/  IMAD.MOV.U32 R6, RZ, RZ, RZ ;  /* 0x000000ffff067224 */ /* 0x000fe400078e00ff */
[----:B---3--:R-:W-:Y:S01]  /*1f5e0*/  @!P1 IMAD.MOV.U32 R4, RZ, RZ, R5 ;  /* 0x000000ffff049224 */ /* 0x008fe200078e0005 */
[----:B------:R-:W-:-:S03]  /*1f5f0*/  ISETP.NE.AND P1, PT, R9, RZ, PT ;  /* 0x000000ff0900720c */ /* 0x000fc60003f25270 */
[----:B------:R-:W-:-:S05]  /*1f600*/  IMAD R13, R4, R7, RZ ;  /* 0x00000007040d7224 */ /* 0x000fca00078e02ff */
        /* <DEDUP_REMOVED lines=15> */
[----:B------:R0:W1:Y:S02]  /*1f700*/  SHFL.IDX PT, R14, R2, 0x1f, 0x1f ;  /* 0x03e01f00020e7f89 */ /* 0x00006400000e0000 */
.L_x_933:
[----:B------:R-:W-:Y:S02]  /*1f710*/  ULDC UR4, c[0x0][0xc38] ;  /* 0x00030e0000047ab9 */ /* 0x000fe40000000800 */
[----:B------:R-:W-:-:S04]  /*1f720*/  IMAD.U32 R5, RZ, RZ, UR4 ;  /* 0x00000004ff057e24 */ /* 0x000fc8000f8e00ff */
[----:B-1----:R-:W-:-:S05]  /*1f730*/  IMAD R14, R14, R5, RZ ;  /* 0x000000050e0e7224 */ /* 0x002fca00078e02ff */
[----:B------:R-:W-:-:S04]  /*1f740*/  IADD3 R9, R8, R14, RZ ;  /* 0x0000000e08097210 */ /* 0x000fc80007ffe0ff */
[----:B------:R-:W-:-:S13]  /*1f750*/  ISETP.GT.AND P6, PT, R9, R0, PT ;  /* 0x000000000900720c */ /* 0x000fda0003fc4270 */
[----:B------:R-:W-:Y:S05]  /*1f760*/  @P6 BRA `(.L_x_771) ;  /* 0x0000000000a46947 */ /* 0x000fea0003800000 */
.L_x_774:
[----:B0-----:R-:W0:Y:S01]  /*1f770*/  LDC R2, c[0x0][0xc3c] ;  /* 0x00030f00ff027b82 */ /* 0x001e220000000800 */
[----:B------:R-:W-:-:S05]  /*1f780*/  VIADD R19, R19, 0x1f ;  /* 0x0000001f13137836 */ /* 0x000fca0000000000 */
[----:B0-----:R-:W-:-:S13]  /*1f790*/  ISETP.GE.AND P6, PT, R19, R2, PT ;  /* 0x000000021300720c */ /* 0x001fda0003fc6270 */
[----:B------:R-:W-:Y:S05]  /*1f7a0*/  @P6 BRA `(.L_x_772) ;  /* 0x0000000400b86947 */ /* 0x000fea0003800000 */
[----:B------:R-:W0:Y:S01]  /*1f7b0*/  S2R R3, SR_TID.X ;  /* 0x0000000000037919 */ /* 0x000e220000002100 */
[----:B------:R-:W-:Y:S02]  /*1f7c0*/  MOV R7, RZ ;  /* 0x000000ff00077202 */ /* 0x000fe40000000f00 */
[----:B0-----:R-:W-:-:S05]  /*1f7d0*/  LOP3.LUT R3, R3, 0x1f, RZ, 0xc0, !PT ;  /* 0x0000001f03037812 */ /* 0x001fca00078ec0ff */
[----:B------:R-:W-:-:S05]  /*1f7e0*/  IMAD.IADD R11, R19, 0x1, R3 ;  /* 0x00000001130b7824 */ /* 0x000fca00078e0203 */
[----:B------:R-:W-:-:S13]  /*1f7f0*/  ISETP.GE.OR P6, PT, R11, R2, !P0 ;  /* 0x000000020b00720c */ /* 0x000fda00047c6670 */
[----:B------:R-:W0:Y:S08]  /*1f800*/  @!P6 LDC.64 R2, c[0x0][0xc80] ;  /* 0x00032000ff02eb82 */ /* 0x000e300000000a00 */
[----:B------:R-:W1:Y:S01]  /*1f810*/  @!P6 LDC.64 R4, c[0x0][0xc78] ;  /* 0x00031e00ff04eb82 */ /* 0x000e620000000a00 */
[----:B0-----:R-:W-:-:S05]  /*1f820*/  @!P6 IMAD.WIDE R2, R11, 0x4, R2 ;  /* 0x000000040b02e825 */ /* 0x001fca00078e0202 */
[----:B------:R1:W2:Y:S02]  /*1f830*/  @!P6 LDG.E R7, desc[UR56][R2.64] ;  /* 0x000000380207e981 */ /* 0x0002a4000c1e1900 */
[----:B-1----:R-:W-:-:S04]  /*1f840*/  @!P6 IMAD.WIDE R2, R11, 0x4, R4 ;  /* 0x000000040b02e825 */ /* 0x002fc800078e0204 */
[----:B------:R-:W-:-:S06]  /*1f850*/  IMAD.MOV.U32 R4, RZ, RZ, RZ ;  /* 0x000000ffff047224 */ /* 0x000fcc00078e00ff */
        /* <DEDUP_REMOVED lines=20> */
.L_x_941:
[----:B------:R-:W-:Y:S02]  /*1f9a0*/  ULDC UR4, c[0x0][0xc38] ;  /* 0x00030e0000047ab9 */ /* 0x000fe40000000800 */
[----:B------:R-:W-:-:S04]  /*1f9b0*/  IMAD.U32 R5, RZ, RZ, UR4 ;  /* 0x00000004ff057e24 */ /* 0x000fc8000f8e00ff */
[----:B-1----:R-:W-:-:S04]  /*1f9c0*/  IMAD R14, R14, R5, RZ ;  /* 0x000000050e0e7224 */ /* 0x002fc800078e02ff */
[----:B------:R-:W-:-:S05]  /*1f9d0*/  IMAD.IADD R9, R14, 0x1, R9 ;  /* 0x000000010e097824 */ /* 0x000fca00078e0209 */
[----:B------:R-:W-:-:S13]  /*1f9e0*/  ISETP.GT.AND P6, PT, R9, R0, PT ;  /* 0x000000000900720c */ /* 0x000fda0003fc4270 */
[----:B------:R-:W-:Y:S05]  /*1f9f0*/  @!P6 BRA `(.L_x_774) ;  /* 0xfffffffc005ce947 */ /* 0x000fea000383ffff */
.L_x_771:
[----:B------:R-:W-:Y:S01]  /*1fa00*/  IADD3 R9, -R14, R9, RZ ;  /* 0x000000090e097210 */ /* 0x000fe20007ffe1ff */
[----:B------:R-:W-:-:S04]  /*1fa10*/  UMOV UR4, 0xffffffff ;  /* 0xffffffff00047882 */ /* 0x000fc80000000000 */
[----:B------:R-:W-:-:S05]  /*1fa20*/  IMAD R3, R2, R5, R9 ;  /* 0x0000000502037224 */ /* 0x000fca00078e0209 */
[----:B------:R-:W-:Y:S01]  /*1fa30*/  ISETP.GT.AND P6, PT, R3, R0, PT ;  /* 0x000000000300720c */ /* 0x000fe20003fc4270 */
[----:B------:R-:W-:-:S12]  /*1fa40*/  BRA.DIV UR4, `(.L_x_775) ;  /* 0x0000004e04a87947 */ /* 0x000fd8000b800000 */
[----:B------:R-:W-:-:S04]  /*1fa50*/  VOTE.ANY R3, PT, !P6 ;  /* 0x0000000000037806 */ /* 0x000fc800070e0100 */
[----:B------:R-:W1:Y:S02]  /*1fa60*/  POPC R8, R3 ;  /* 0x0000000300087309 */ /* 0x000e640000000000 */
[----:B-1----:R1:W2:Y:S04]  /*1fa70*/  SHFL.IDX PT, R7, R7, R8, 0x1f ;  /* 0x00001f0807077589 */ /* 0x0022a800000e0000 */
[----:B------:R1:W3:Y:S02]  /*1fa80*/  SHFL.IDX PT, R4, R4, R8, 0x1f ;  /* 0x00001f0804047589 */ /* 0x0002e400000e0000 */
.L_x_946:
[----:B------:R-:W-:-:S13]  /*1fa90*/  ISETP.NE.AND P0, PT, R3, RZ, PT ;  /* 0x000000ff0300720c */ /* 0x000fda0003f05270 */
[----:B------:R-:W-:Y:S05]  /*1faa0*/  @!P0 BRA `(.L_x_776) ;  /* 0x0000000000108947 */ /* 0x000fea0003800000 */
[----:B------:R-:W-:Y:S01]  /*1fab0*/  UMOV UR4, 0xffffffff ;  /* 0xffffffff00047882 */ /* 0x000fe20000000000 */
[----:B------:R-:W-:Y:S02]  /*1fac0*/  VIADD R12, R8, 0xffffffff ;  /* 0xffffffff080c7836 */ /* 0x000fe40000000000 */
[----:B------:R-:W-:Y:S05]  /*1fad0*/  BRA.DIV UR4, `(.L_x_777) ;  /* 0x0000004e04e07947 */ /* 0x000fea000b800000 */
[----:B------:R4:W0:Y:S02]  /*1fae0*/  SHFL.IDX PT, R6, R2, R12, 0x1f ;  /* 0x00001f0c02067589 */ /* 0x00082400000e0000 */
.L_x_776:
[----:B--2---:R-:W-:Y:S01]  /*1faf0*/  IABS R10, R7 ;  /* 0x00000007000a7213 */ /* 0x004fe20000000000 */
[----:B0-----:R-:W-:Y:S01]  /*1fb00*/  IMAD R16, R6, R5, R9 ;  /* 0x0000000506107224 */ /* 0x001fe200078e0209 */
[----:B---3--:R-:W-:Y:S02]  /*1fb10*/  IABS R5, R4 ;  /* 0x0000000400057213 */ /* 0x008fe40000000000 */
[----:B------:R-:W0:Y:S01]  /*1fb20*/  I2F.RP R11, R10 ;  /* 0x0000000a000b7306 */ /* 0x000e220000209400 */
[----:B------:R-:W-:Y:S01]  /*1fb30*/  IMAD.IADD R0, R0, 0x1, -R16 ;  /* 0x0000000100007824 */ /* 0x000fe200078e0a10 */
[----:B------:R-:W-:-:S06]  /*1fb40*/  IADD3 R19, R8, R19, RZ ;  /* 0x0000001308137210 */ /* 0x000fcc0007ffe0ff */
[----:B----4-:R-:W2:Y:S08]  /*1fb50*/  I2F.RP R12, R5 ;  /* 0x00000005000c7306 */ /* 0x010eb00000209400 */
[----:B0-----:R-:W0:Y:S08]  /*1fb60*/  MUFU.RCP R11, R11 ;  /* 0x0000000b000b7308 */ /* 0x001e300000001000 */
[----:B--2---:R-:W-:Y:S01]  /*1fb70*/  MUFU.RCP R12, R12 ;  /* 0x0000000c000c7308 */ /* 0x004fe20000001000 */
[----:B0-----:R-:W-:-:S07]  /*1fb80*/  VIADD R2, R11, 0xffffffe ;  /* 0x0ffffffe0b027836 */ /* 0x001fce0000000000 */
[----:B------:R0:W2:Y:S02]  /*1fb90*/  F2I.FTZ.U32.TRUNC.NTZ R3, R2 ;  /* 0x0000000200037305 */ /* 0x0000a4000021f000 */
[----:B0-----:R-:W-:Y:S01]  /*1fba0*/  IMAD.MOV.U32 R2, RZ, RZ, RZ ;  /* 0x000000ffff027224 */ /* 0x001fe200078e00ff */
[----:B--2---:R-:W-:-:S05]  /*1fbb0*/  IADD3 R9, RZ, -R3, RZ ;  /* 0x80000003ff097210 */ /* 0x004fca0007ffe0ff */
[----:B------:R-:W-:-:S04]  /*1fbc0*/  IMAD R9, R9, R10, RZ ;  /* 0x0000000a09097224 */ /* 0x000fc800078e02ff */
[----:B------:R-:W-:Y:S01]  /*1fbd0*/  IMAD.HI.U32 R3, R3, R9, R2 ;  /* 0x0000000903037227 */ /* 0x000fe200078e0002 */
[----:B------:R-:W-:Y:S02]  /*1fbe0*/  IABS R2, R7 ;  /* 0x0000000700027213 */ /* 0x000fe40000000000 */
[----:B------:R-:W-:Y:S02]  /*1fbf0*/  IABS R9, R0 ;  /* 0x0000000000097213 */ /* 0x000fe40000000000 */
[----:B------:R-:W-:-:S03]  /*1fc00*/  IADD3 R2, RZ, -R2, RZ ;  /* 0x80000002ff027210 */ /* 0x000fc60007ffe0ff */
[----:B------:R-:W-:-:S04]  /*1fc10*/  IMAD.HI.U32 R6, R3, R9, RZ ;  /* 0x0000000903067227 */ /* 0x000fc800078e00ff */
[----:B------:R-:W-:Y:S02]  /*1fc20*/  VIADD R3, R12, 0xffffffe ;  /* 0x0ffffffe0c037836 */ /* 0x000fe40000000000 */
[----:B------:R-:W-:-:S04]  /*1fc30*/  IMAD R9, R6, R2, R9 ;  /* 0x0000000206097224 */ /* 0x000fc800078e0209 */
[----:B------:R-:W0:Y:S01]  /*1fc40*/  F2I.FTZ.U32.TRUNC.NTZ R3, R3 ;  /* 0x0000000300037305 */ /* 0x000e22000021f000 */
[----:B------:R-:W-:-:S13]  /*1fc50*/  ISETP.GT.U32.AND P1, PT, R10, R9, PT ;  /* 0x000000090a00720c */ /* 0x000fda0003f24070 */
[----:B------:R-:W-:Y:S01]  /*1fc60*/  @!P1 IMAD.IADD R9, R9, 0x1, -R10 ;  /* 0x0000000109099824 */ /* 0x000fe200078e0a0a */
[----:B0-----:R-:W-:Y:S01]  /*1fc70*/  IADD3 R2, RZ, -R3, RZ ;  /* 0x80000003ff027210 */ /* 0x001fe20007ffe0ff */
[----:B------:R-:W-:Y:S01]  /*1fc80*/  @!P1 VIADD R6, R6, 0x1 ;  /* 0x0000000106069836 */ /* 0x000fe20000000000 */
[----:B------:R-:W-:Y:S02]  /*1fc90*/  ISETP.NE.AND P1, PT, R7, RZ, PT ;  /* 0x000000ff0700720c */ /* 0x000fe40003f25270 */
[----:B------:R-:W-:Y:S01]  /*1fca0*/  ISETP.GE.U32.AND P0, PT, R9, R10, PT ;  /* 0x0000000a0900720c */ /* 0x000fe20003f06070 */
[----:B------:R-:W-:Y:S02]  /*1fcb0*/  IMAD R9, R2, R5, RZ ;  /* 0x0000000502097224 */ /* 0x000fe400078e02ff */
[----:B------:R-:W-:-:S04]  /*1fcc0*/  IMAD.MOV.U32 R2, RZ, RZ, RZ ;  /* 0x000000ffff027224 */ /* 0x000fc800078e00ff */
[----:B------:R-:W-:Y:S01]  /*1fcd0*/  IMAD.HI.U32 R9, R3, R9, R2 ;  /* 0x0000000903097227 */ /* 0x000fe200078e0002 */
[----:B------:R-:W-:Y:S02]  /*1fce0*/  LOP3.LUT R2, R0, R7, RZ, 0x3c, !PT ;  /* 0x0000000700027212 */ /* 0x000fe400078e3cff */
[----:B------:R-:W-:Y:S02]  /*1fcf0*/  IABS R3, R4 ;  /* 0x0000000400037213 */ /* 0x000fe40000000000 */
[----:B------:R-:W-:Y:S02]  /*1fd00*/  ISETP.GE.AND P2, PT, R2, RZ, PT ;  /* 0x000000ff0200720c */ /* 0x000fe40003f46270 */
[----:B------:R-:W-:Y:S01]  /*1fd10*/  @P0 IADD3 R6, R6, 0x1, RZ ;  /* 0x0000000106060810 */ /* 0x000fe20007ffe0ff */
[----:B------:R-:W-:-:S10]  /*1fd20*/  IMAD.MOV R3, RZ, RZ, -R3 ;  /* 0x000000ffff037224 */ /* 0x000fd400078e0a03 */
        /* <DEDUP_REMOVED lines=8> */
[-C--:B------:R-:W-:Y:S01]  /*1fdb0*/  @!P1 IADD3 R2, R2, -R5.reuse, RZ ;  /* 0x8000000502029210 */ /* 0x080fe20007ffe0ff */
[----:B------:R-:W-:Y:S01]  /*1fdc0*/  @!P1 VIADD R9, R9, 0x1 ;  /* 0x0000000109099836 */ /* 0x000fe20000000000 */
[----:B------:R-:W-:Y:S02]  /*1fdd0*/  ISETP.NE.AND P1, PT, R4, RZ, PT ;  /* 0x000000ff0400720c */ /* 0x000fe40003f25270 */
[----:B------:R-:W-:Y:S02]  /*1fde0*/  ISETP.GE.U32.AND P0, PT, R2, R5, PT ;  /* 0x000000050200720c */ /* 0x000fe40003f06070 */
[----:B------:R-:W-:-:S04]  /*1fdf0*/  LOP3.LUT R2, R6, R4, RZ, 0x3c, !PT ;  /* 0x0000000406027212 */ /* 0x000fc800078e3cff */
[----:B------:R-:W-:-:S07]  /*1fe00*/  ISETP.GE.AND P2, PT, R2, RZ, PT ;  /* 0x000000ff0200720c */ /* 0x000fce0003f46270 */
[----:B------:R-:W-:-:S06]  /*1fe10*/  @P0 VIADD R9, R9, 0x1 ;  /* 0x0000000109090836 */ /* 0x000fcc0000000000 */
[----:B------:R-:W-:Y:S02]  /*1fe20*/  @!P2 IADD3 R9, -R9, RZ, RZ ;  /* 0x000000ff0909a210 */ /* 0x000fe40007ffe1ff */
[----:B------:R-:W-:-:S05]  /*1fe30*/  @!P1 LOP3.LUT R9, RZ, R4, RZ, 0x33, !PT ;  /* 0x00000004ff099212 */ /* 0x000fca00078e33ff */
[--C-:B------:R-:W-:Y:S02]  /*1fe40*/  IMAD.MOV R3, RZ, RZ, -R9.reuse ;  /* 0x000000ffff037224 */ /* 0x100fe400078e0a09 */
[C---:B------:R-:W-:Y:S02]  /*1fe50*/  IMAD R9, R4.reuse, 0x1000000, R9 ;  /* 0x0100000004097824 */ /* 0x040fe400078e0209 */
[----:B------:R-:W-:-:S04]  /*1fe60*/  IMAD R18, R4, R3, R6 ;  /* 0x0000000304127224 */ /* 0x000fc800078e0206 */
[----:B------:R-:W-:Y:S01]  /*1fe70*/  IMAD R18, R18, 0x10000, R9 ;  /* 0x0001000012127824 */ /* 0x000fe200078e0209 */
[----:B------:R-:W-:Y:S06]  /*1fe80*/  BRA `(.L_x_778) ;  /* 0x00000000001c7947 */ /* 0x000fec0003800000 */
.L_x_772:
[----:B------:R-:W-:Y:S01]  /*1fe90*/  UMOV UR4, URZ ;  /* 0x0000003f00047c82 */ /* 0x000fe20008000000 */
[----:B------:R-:W-:Y:S01]  /*1fea0*/  UMOV UR5, URZ ;  /* 0x0000003f00057c82 */ /* 0x000fe20008000000 */
[----:B------:R-:W-:Y:S01]  /*1feb0*/  ULDC UR6, c[0x0][0xc3c] ;  /* 0x00030f0000067ab9 */ /* 0x000fe20000000800 */
[----:B------:R-:W-:Y:S01]  /*1fec0*/  MOV R16, R0 ;  /* 0x0000000000107202 */ /* 0x000fe20000000f00 */
[----:B------:R-:W-:Y:S01]  /*1fed0*/  IMAD.U32 R17, RZ, RZ, UR4 ;  /* 0x00000004ff117e24 */ /* 0x000fe2000f8e00ff */
[----:B------:R-:W-:Y:S01]  /*1fee0*/  MOV R19, UR6 ;  /* 0x0000000600137c02 */ /* 0x000fe20008000f00 */
[----:B------:R-:W-:-:S07]  /*1fef0*/  IMAD.U32 R18, RZ, RZ, UR5 ;  /* 0x00000005ff127e24 */ /* 0x000fce000f8e00ff */
.L_x_778:
        /* <DEDUP_REMOVED lines=10> */
.L_x_769:
[----:B------:R-:W-:Y:S02]  /*1ffa0*/  ULDC UR4, c[0x0][0xc3c] ;  /* 0x00030f0000047ab9 */ /* 0x000fe40000000800 */
[----:B---3--:R-:W-:-:S13]  /*1ffb0*/  ISETP.GE.AND P0, PT, R19, UR4, PT ;  /* 0x0000000413007c0c */ /* 0x008fda000bf06270 */
[----:B------:R-:W-:Y:S05]  /*1ffc0*/  @!P0 BRA `(.L_x_779) ;  /* 0xffffff9c00f48947 */ /* 0x000fea000383ffff */
[----:B------:R-:W-:Y:S05]  /*1ffd0*/  BSYNC B8 ;  /* 0x0000000000087941 */ /* 0x000fea0003800000 */
.L_x_676:
[----:B------:R-:W3:Y:S01]  /*1ffe0*/  LDL.LU R0, [R1+0x20] ;  /* 0x0000200001007983 */ /* 0x000ee20000300800 */
[----:B------:R-:W-:Y:S01]  /*1fff0*/  BSSY B0, `(.L_x_780) ;  /* 0x000000b000007945 */ /* 0x000fe20003800000 */
[----:B------:R-:W4:Y:S01]  /*20000*/  S2R R5, SR_CgaCtaId ;  /* 0x0000000000057919 */ /* 0x000f220000008800 */
[----:B---3--:R-:W-:-:S05]  /*20010*/  VIADD R0, R0, 0x1 ;  /* 0x0000000100007836 */ /* 0x008fca0000000000 */
[----:B0-----:R-:W-:-:S04]  /*20020*/  LEA.HI R2, R0, R0, RZ, 0x1 ;  /* 0x0000000000027211 */ /* 0x001fc800078f08ff */
[----:B------:R-:W-:Y:S02]  /*20030*/  LOP3.LUT R3, R2, 0xfffffffe, RZ, 0xc0, !PT ;  /* 0xfffffffe02037812 */ /* 0x000fe400078ec0ff */
[----:B------:R-:W-:-:S03]  /*20040*/  MOV R2, 0x400 ;  /* 0x0000040000027802 */ /* 0x000fc60000000f00 */
[----:B------:R-:W-:Y:S01]  /*20050*/  IMAD.IADD R0, R0, 0x1, -R3 ;  /* 0x0000000100007824 */ /* 0x000fe200078e0a03 */
[----:B----4-:R-:W-:-:S04]  /*20060*/  LEA R4, R5, R2, 0x18 ;  /* 0x0000000205047211 */ /* 0x010fc800078ec0ff */
[----:B------:R-:W-:-:S04]  /*20070*/  SHF.L.U32 R0, R0, 0x1f, RZ ;  /* 0x0000001f00007819 */ /* 0x000fc800000006ff */
[----:B------:R-:W0:Y:S02]  /*20080*/  SYNCS.PHASECHK.TRANS64.TRYWAIT P0, [R4+URZ+0x2a820], R0 ;  /* 0x02a82000040075a7 */ /* 0x000e24000800017f */
[----:B0-----:R-:W-:Y:S05]  /*20090*/  @!P0 BRA `(.L_x_781) ;  /* 0x0000004800988947 */ /* 0x001fea0003800000 */
.L_x_949:
[----:B------:R-:W-:Y:S05]  /*200a0*/  BSYNC B0 ;  /* 0x0000000000007941 */ /* 0x000fea0003800000 */
.L_x_780:
[----:B------:R-:W-:-:S03]  /*200b0*/  UMOV UR4, 0xffffffff ;  /* 0xffffffff00047882 */ /* 0x000fc60000000000 */
[----:B------:R-:W-:Y:S05]  /*200c0*/  BRA.DIV UR4, `(.L_x_782) ;  /* 0x0000004a04a07947 */ /* 0x000fea000b800000 */
[----:B0-----:R-:W0:Y:S02]  /*200d0*/  S2R R0, SR_TID.X ;  /* 0x0000000000007919 */ /* 0x001e240000002100 */
[----:B0-----:R-:W-:-:S04]  /*200e0*/  SHF.R.U32.HI R0, RZ, 0x5, R0 ;  /* 0x00000005ff007819 */ /* 0x001fc80000011600 */
[----:B------:R-:W-:-:S05]  /*200f0*/  LOP3.LUT R0, R0, 0x3, RZ, 0xc0, !PT ;  /* 0x0000000300007812 */ /* 0x000fca00078ec0ff */
[----:B------:R0:W3:Y:S02]  /*20100*/  SHFL.IDX PT, R14, R0, RZ, 0x1f ;  /* 0x00001fff000e7589 */ /* 0x0000e400000e0000 */
.L_x_952:
[----:B---3--:R-:W-:-:S13]  /*20110*/  ISETP.NE.AND P0, PT, R14, RZ, PT ;  /* 0x000000ff0e00720c */ /* 0x008fda0003f05270 */
[----:B------:R-:W-:Y:S05]  /*20120*/  @P0 BRA `(.L_x_446) ;  /* 0x0000000000880947 */ /* 0x000fea0003800000 */
[----:B------:R-:W-:-:S03]  /*20130*/  UMOV UR4, 0xffffffff ;  /* 0xffffffff00047882 */ /* 0x000fc60000000000 */
[----:B------:R-:W-:Y:S05]  /*20140*/  BRA.DIV UR4, `(.L_x_783) ;  /* 0x0000004a04b47947 */ /* 0x000fea000b800000 */
[----:B------:R-:W-:-:S13]  /*20150*/  ELECT P6, URZ, PT ;  /* 0x00000000003f782f */ /* 0x000fda00038c0000 */
.L_x_955:
[----:B------:R-:W-:Y:S05]  /*20160*/  @!P6 BRA `(.L_x_446) ;  /* 0x000000000078e947 */ /* 0x000fea0003800000 */
[----:B------:R-:W-:-:S06]  /*20170*/  ULOP3.LUT UR4, UR60, 0x2, URZ, 0xfc, !UPT ;  /* 0x000000023c047892 */ /* 0x000fcc000f8efc3f */
[----:B0-----:R-:W-:-:S04]  /*20180*/  MOV R0, UR4 ;  /* 0x0000000400007c02 */ /* 0x001fc80008000f00 */
[----:B------:R-:W-:-:S13]  /*20190*/  ISETP.NE.AND P0, PT, R0, 0x3, PT ;  /* 0x000000030000780c */ /* 0x000fda0003f05270 */
[----:B------:R-:W-:Y:S05]  /*201a0*/  @!P0 BRA `(.L_x_784) ;  /* 0x0000000000048947 */ /* 0x000fea0003800000 */
[----:B------:R-:W-:Y:S01]  /*201b0*/  BPT.TRAP 0x1 ;  /* 0x000000040000795c */ /* 0x000fe20000300000 */
.L_x_784:
[C---:B------:R-:W-:Y:S01]  /*201c0*/  IMAD R5, R27.reuse, 0x8, R4 ;  /* 0x000000081b057824 */ /* 0x040fe200078e0204 */
[----:B------:R-:W-:Y:S01]  /*201d0*/  SHF.L.U32 R0, R28, 0x1f, RZ ;  /* 0x0000001f1c007819 */ /* 0x000fe200000006ff */
[----:B------:R-:W-:-:S03]  /*201e0*/  VIADD R27, R27, 0x1 ;  /* 0x000000011b1b7836 */ /* 0x000fc60000000000 */
[----:B------:R-:W0:Y:S02]  /*201f0*/  SYNCS.PHASECHK.TRANS64.TRYWAIT P1, [R5+URZ+0x2a840], R0 ;  /* 0x02a84000050075a7 */ /* 0x000e24000802017f */
[----:B------:R-:W-:-:S04]  /*20200*/  ISETP.NE.AND P2, PT, R27, 0x2, PT ;  /* 0x000000021b00780c */ /* 0x000fc80003f45270 */
[----:B------:R-:W-:Y:S01]  /*20210*/  SEL R3, RZ, 0x1, P2 ;  /* 0x00000001ff037807 */ /* 0x000fe20001000000 */
[----:B0-----:R-:W-:Y:S08]  /*20220*/  @!P1 BRA `(.L_x_785) ;  /* 0x00000048009c9947 */ /* 0x001ff00003800000 */
.L_x_956:
[----:B------:R-:W-:Y:S02]  /*20230*/  SEL R27, R27, RZ, P2 ;  /* 0x000000ff1b1b7207 */ /* 0x000fe40001000000 */
[----:B------:R-:W-:Y:S01]  /*20240*/  LOP3.LUT R2, R28, R3, RZ, 0x3c, !PT ;  /* 0x000000031c027212 */ /* 0x000fe200078e3cff */
[----:B------:R-:W-:Y:S06]  /*20250*/  @!P0 BRA `(.L_x_786) ;  /* 0x0000000000048947 */ /* 0x000fec0003800000 */
[----:B------:R-:W-:Y:S01]  /*20260*/  BPT.TRAP 0x1 ;  /* 0x000000040000795c */ /* 0x000fe20000300000 */
.L_x_786:
[----:B------:R-:W-:Y:S02]  /*20270*/  LEA R27, R27, R4, 0x3 ;  /* 0x000000041b1b7211 */ /* 0x000fe400078e18ff */
[----:B------:R-:W-:-:S04]  /*20280*/  SHF.L.U32 R2, R2, 0x1f, RZ ;  /* 0x0000001f02027819 */ /* 0x000fc800000006ff */
[----:B------:R-:W3:Y:S02]  /*20290*/  SYNCS.PHASECHK.TRANS64.TRYWAIT P1, [R27+URZ+0x2a840], R2 ;  /* 0x02a840021b0075a7 */ /* 0x000ee4000802017f */
[----:B---3--:R-:W-:Y:S05]  /*202a0*/  @!P1 BRA `(.L_x_787) ;  /* 0x0000004800909947 */ /* 0x008fea0003800000 */
.L_x_957:
[----:B------:R-:W-:Y:S05]  /*202b0*/  @!P0 BRA `(.L_x_788) ;  /* 0x0000000000048947 */ /* 0x000fea0003800000 */
[----:B------:R-:W-:Y:S01]  /*202c0*/  BPT.TRAP 0x1 ;  /* 0x000000040000795c */ /* 0x000fe20000300000 */
.L_x_788:
[----:B------:R-:W4:Y:S02]  /*202d0*/  SYNCS.PHASECHK.TRANS64.TRYWAIT P1, [R5+URZ+0x2a860], R0 ;  /* 0x02a86000050075a7 */ /* 0x000f24000802017f */
[----:B----4-:R-:W-:Y:S05]  /*202e0*/  @!P1 BRA `(.L_x_789) ;  /* 0x0000004800949947 */ /* 0x010fea0003800000 */
.L_x_958:
[----:B------:R-:W-:Y:S05]  /*202f0*/  @!P0 BRA `(.L_x_790) ;  /* 0x0000000000048947 */ /* 0x000fea0003800000 */
[----:B------:R-:W-:Y:S01]  /*20300*/  BPT.TRAP 0x1 ;  /* 0x000000040000795c */ /* 0x000fe20000300000 */
.L_x_790:
[----:B------:R0:W0:Y:S02]  /*20310*/  SYNCS.PHASECHK.TRANS64.TRYWAIT P0, [R27+URZ+0x2a860], R2 ;  /* 0x02a860021b0075a7 */ /* 0x000024000800017f */
[----:B0-----:R-:W-:Y:S05]  /*20320*/  @!P0 NANOSLEEP.SYNCS 0x989680 ;  /* 0x009896800000895d */ /* 0x001fea0003900000 */
[----:B------:R-:W0:Y:S02]  /*20330*/  @!P0 SYNCS.PHASECHK.TRANS64 P0, [R27+URZ+0x2a860], R2 ;  /* 0x02a860021b0085a7 */ /* 0x000e24000800007f */
[----:B0-----:R-:W-:Y:S05]  /*20340*/  @!P0 BRA `(.L_x_790) ;  /* 0xfffffffc00f08947 */ /* 0x001fea000383ffff */
.L_x_446:
[----:B------:R-:W-:Y:S05]  /*20350*/  BSYNC B9 ;  /* 0x0000000000097941 */ /* 0x000fea0003800000 */
.L_x_443:
[----:B------:R-:W-:Y:S05]  /*20360*/  EXIT ;  /* 0x000000000000794d */ /* 0x000fea0003800000 */
.L_x_466:
[----:B0-----:R0:W1:Y:S02]  /*20370*/  SYNCS.PHASECHK.TRANS64.TRYWAIT P5, [R85+URZ+0x2a890], R86 ;  /* 0x02a89056550075a7 */ /* 0x00106400080a017f */
[----:B-1----:R-:W-:Y:S05]  /*20380*/  @!P5 NANOSLEEP.SYNCS 0x989680 ;  /* 0x009896800000d95d */ /* 0x002fea0003900000 */
[----:B------:R-:W1:Y:S02]  /*20390*/  @!P5 SYNCS.PHASECHK.TRANS64 P5, [R85+URZ+0x2a890], R86 ;  /* 0x02a890565500d5a7 */ /* 0x000e6400080a007f */
[----:B-1----:R-:W-:Y:S05]  /*203a0*/  @!P5 BRA `(.L_x_466) ;  /* 0xfffffffc00f0d947 */ /* 0x002fea000383ffff */
[----:B------:R-:W-:Y:S05]  /*203b0*/  BRA `(.L_x_791) ;  /* 0xfffffe3800147947 */ /* 0x000fea000383ffff */
.L_x_467:
[----:B------:R-:W-:Y:S01]  /*203c0*/  BSSY B1, `(.L_x_792) ;  /* 0x0000008000017945 */ /* 0x000fe20003800000 */
[----:B------:R-:W-:Y:S01]  /*203d0*/  IMAD.MOV.U32 R13, RZ, RZ, R115 ;  /* 0x000000ffff0d7224 */ /* 0x000fe200078e0073 */
[----:B------:R-:W-:Y:S01]  /*203e0*/  MOV R11, 0x1c1f ;  /* 0x00001c1f000b7802 */ /* 0x000fe20000000f00 */
[----:B------:R-:W-:Y:S02]  /*203f0*/  IMAD.MOV.U32 R12, RZ, RZ, RZ ;  /* 0x000000ffff0c7224 */ /* 0x000fe400078e00ff */
[----:B------:R-:W-:-:S07]  /*20400*/  IMAD.MOV.U32 R15, RZ, RZ, -0x1 ;  /* 0xffffffffff0f7424 */ /* 0x000fce00078e00ff */
[----:B0-----:R-:W-:Y:S05]  /*20410*/  WARPSYNC.COLLECTIVE R15, `(.L_x_793) ;  /* 0x000000000f087348 */ /* 0x001fea0003c00000 */
[----:B------:R1:W2:Y:S02]  /*20420*/  SHFL.IDX P6, R14, R13, R12, R11 ;  /* 0x0000000c0d0e7389 */ /* 0x0002a400000c000b */
[----:B012---:R-:W-:Y:S01]  /*20430*/  ENDCOLLECTIVE ;  /* 0x000000000000791b */ /* 0x007fe20003800000 */
.L_x_793:
[----:B------:R-:W-:Y:S05]  /*20440*/  BSYNC B1 ;  /* 0x0000000000017941 */ /* 0x000fea0003800000 */
.L_x_792:
[----:B------:R-:W-:Y:S01]  /*20450*/  MOV R13, R118 ;  /* 0x00000076000d7202 */ /* 0x000fe20000000f00 */
[----:B------:R-:W-:Y:S01]  /*20460*/  IMAD.MOV.U32 R12, RZ, RZ, RZ ;  /* 0x000000ffff0c7224 */ /* 0x000fe200078e00ff */
[----:B------:R-:W-:Y:S01]  /*20470*/  MOV R15, 0xffffffff ;  /* 0xffffffff000f7802 */ /* 0x000fe20000000f00 */
[----:B------:R-:W-:Y:S02]  /*20480*/  IMAD.MOV.U32 R11, RZ, RZ, 0x1c1f ;  /* 0x00001c1fff0b7424 */ /* 0x000fe400078e00ff */
[----:B------:R-:W-:-:S07]  /*20490*/  IMAD.MOV.U32 R78, RZ, RZ, R14 ;  /* 0x000000ffff4e7224 */ /* 0x000fce00078e000e */
[----:B------:R-:W-:Y:S05]  /*204a0*/  WARPSYNC.COLLECTIVE R15, `(.L_x_794) ;  /* 0x000000000f087348 */ /* 0x000fea0003c00000 */
[----:B------:R0:W1:Y:S02]  /*204b0*/  SHFL.IDX P6, R14, R13, R12, R11 ;  /* 0x0000000c0d0e7389 */ /* 0x00006400000c000b */
[----:B01----:R-:W-:Y:S01]  /*204c0*/  ENDCOLLECTIVE ;  /* 0x000000000000791b */ /* 0x003fe20003800000 */
.L_x_794:
[----:B------:R-:W-:Y:S01]  /*204d0*/  IMAD.MOV.U32 R11, RZ, RZ, R14 ;  /* 0x000000ffff0b7224 */ /* 0x000fe200078e000e */
[----:B------:R-:W-:Y:S06]  /*204e0*/  BRA `(.L_x_795) ;  /* 0xfffffe3400dc7947 */ /* 0x000fec000383ffff */
.L_x_492:
[----:B------:R-:W-:Y:S01]  /*204f0*/  BSSY B1, `(.L_x_796) ;  /* 0x0000008000017945 */ /* 0x000fe20003800000 */
[----:B0---4-:R-:W-:Y:S01]  /*20500*/  IMAD.MOV.U32 R13, RZ, RZ, R115 ;  /* 0x000000ffff0d7224 */ /* 0x011fe200078e0073 */
[----:B------:R-:W-:Y:S01]  /*20510*/  MOV R12, 0x1 ;  /* 0x00000001000c7802 */ /* 0x000fe20000000f00 */
[----:B---3--:R-:W-:Y:S02]  /*20520*/  IMAD.MOV.U32 R11, RZ, RZ, 0x1c1f ;  /* 0x00001c1fff0b7424 */ /* 0x008fe400078e00ff */
[----:B------:R-:W-:-:S07]  /*20530*/  IMAD.MOV.U32 R15, RZ, RZ, -0x1 ;  /* 0xffffffffff0f7424 */ /* 0x000fce00078e00ff */
[----:B-12---:R-:W-:Y:S05]  /*20540*/  WARPSYNC.COLLECTIVE R15, `(.L_x_797) ;  /* 0x000000000f087348 */ /* 0x006fea0003c00000 */
[----:B------:R0:W3:Y:S02]  /*20550*/  SHFL.IDX P6, R14, R13, R12, R11 ;  /* 0x0000000c0d0e7389 */ /* 0x0000e400000c000b */
[----:B0123--:R-:W-:Y:S01]  /*20560*/  ENDCOLLECTIVE ;  /* 0x000000000000791b */ /* 0x00ffe20003800000 */
.L_x_797:
[----:B------:R-:W-:Y:S05]  /*20570*/  BSYNC B1 ;  /* 0x0000000000017941 */ /* 0x000fea0003800000 */
.L_x_796:
[----:B------:R-:W-:Y:S01]  /*20580*/  IMAD.MOV.U32 R13, RZ, RZ, R118 ;  /* 0x000000ffff0d7224 */ /* 0x000fe200078e0076 */
[----:B------:R-:W-:Y:S01]  /*20590*/  MOV R11, 0x1c1f ;  /* 0x00001c1f000b7802 */ /* 0x000fe20000000f00 */
[----:B------:R-:W-:Y:S01]  /*205a0*/  IMAD.MOV.U32 R12, RZ, RZ, 0x1 ;  /* 0x00000001ff0c7424 */ /* 0x000fe200078e00ff */
[----:B------:R-:W-:Y:S01]  /*205b0*/  MOV R115, R14 ;  /* 0x0000000e00737202 */ /* 0x000fe20000000f00 */
[----:B------:R-:W-:-:S07]  /*205c0*/  IMAD.MOV.U32 R15, RZ, RZ, -0x1 ;  /* 0xffffffffff0f7424 */ /* 0x000fce00078e00ff */
[----:B------:R-:W-:Y:S05]  /*205d0*/  WARPSYNC.COLLECTIVE R15, `(.L_x_798) ;  /* 0x000000000f087348 */ /* 0x000fea0003c00000 */
[----:B------:R0:W1:Y:S02]  /*205e0*/  SHFL.IDX P6, R14, R13, R12, R11 ;  /* 0x0000000c0d0e7389 */ /* 0x00006400000c000b */
[----:B01----:R-:W-:Y:S01]  /*205f0*/  ENDCOLLECTIVE ;  /* 0x000000000000791b */ /* 0x003fe20003800000 */
.L_x_798:
[----:B------:R-:W-:Y:S01]  /*20600*/  IMAD.MOV.U32 R118, RZ, RZ, R14 ;  /* 0x000000ffff767224 */ /* 0x000fe200078e000e */
[----:B------:R-:W-:Y:S06]  /*20610*/  BRA `(.L_x_799) ;  /* 0xfffffe4800e87947 */ /* 0x000fec000383ffff */
.L_x_522:
[----:B0-----:R0:W1:Y:S02]  /*20620*/  SYNCS.PHASECHK.TRANS64.TRYWAIT P5, [R85+URZ+0x2a890], R86 ;  /* 0x02a89056550075a7 */ /* 0x00106400080a017f */
[----:B-1----:R-:W-:Y:S05]  /*20630*/  @!P5 NANOSLEEP.SYNCS 0x989680 ;  /* 0x009896800000d95d */ /* 0x002fea0003900000 */
[----:B------:R-:W1:Y:S02]  /*20640*/  @!P5 SYNCS.PHASECHK.TRANS64 P5, [R85+URZ+0x2a890], R86 ;  /* 0x02a890565500d5a7 */ /* 0x000e6400080a007f */
[----:B-1----:R-:W-:Y:S05]  /*20650*/  @!P5 BRA `(.L_x_522) ;  /* 0xfffffffc00f0d947 */ /* 0x002fea000383ffff */
[----:B------:R-:W-:Y:S05]  /*20660*/  BRA `(.L_x_800) ;  /* 0xfffffe6c00087947 */ /* 0x000fea000383ffff */
.L_x_523:
        /* <DEDUP_REMOVED lines=8> */
.L_x_802:
[----:B------:R-:W-:Y:S05]  /*206f0*/  BSYNC B1 ;  /* 0x0000000000017941 */ /* 0x000fea0003800000 */
.L_x_801:
[----:B------:R-:W-:Y:S01]  /*20700*/  IMAD.MOV.U32 R13, RZ, RZ, R118 ;  /* 0x000000ffff0d7224 */ /* 0x000fe200078e0076 */
[----:B------:R-:W-:Y:S01]  /*20710*/  MOV R12, RZ ;  /* 0x000000ff000c7202 */ /* 0x000fe20000000f00 */
[----:B------:R-:W-:Y:S02]  /*20720*/  IMAD.MOV.U32 R11, RZ, RZ, 0x1c1f ;  /* 0x00001c1fff0b7424 */ /* 0x000fe400078e00ff */
[----:B------:R-:W-:Y:S02]  /*20730*/  IMAD.MOV.U32 R15, RZ, RZ, -0x1 ;  /* 0xffffffffff0f7424 */ /* 0x000fe400078e00ff */
[----:B------:R-:W-:-:S07]  /*20740*/  IMAD.MOV.U32 R117, RZ, RZ, R14 ;  /* 0x000000ffff757224 */ /* 0x000fce00078e000e */
[----:B------:R-:W-:Y:S05]  /*20750*/  WARPSYNC.COLLECTIVE R15, `(.L_x_803) ;  /* 0x000000000f087348 */ /* 0x000fea0003c00000 */
[----:B------:R0:W1:Y:S02]  /*20760*/  SHFL.IDX P6, R14, R13, R12, R11 ;  /* 0x0000000c0d0e7389 */ /* 0x00006400000c000b */
[----:B01----:R-:W-:Y:S01]  /*20770*/  ENDCOLLECTIVE ;  /* 0x000000000000791b */ /* 0x003fe20003800000 */
.L_x_803:
[----:B------:R-:W-:Y:S01]  /*20780*/  MOV R11, R14 ;  /* 0x0000000e000b7202 */ /* 0x000fe20000000f00 */
[----:B------:R-:W-:Y:S06]  /*20790*/  BRA `(.L_x_804) ;  /* 0xfffffe6800d87947 */ /* 0x000fec000383ffff */
.L_x_536:
[----:B------:R-:W-:Y:S01]  /*207a0*/  BSSY B1, `(.L_x_805) ;  /* 0x0000008000017945 */ /* 0x000fe20003800000 */
[----:B--234-:R-:W-:Y:S01]  /*207b0*/  IMAD.MOV.U32 R13, RZ, RZ, R115 ;  /* 0x000000ffff0d7224 */ /* 0x01cfe200078e0073 */
[----:B------:R-:W-:Y:S01]  /*207c0*/  MOV R11, 0x1c1f ;  /* 0x00001c1f000b7802 */ /* 0x000fe20000000f00 */
[----:B------:R-:W-:Y:S02]  /*207d0*/  IMAD.MOV.U32 R12, RZ, RZ, 0x1 ;  /* 0x00000001ff0c7424 */ /* 0x000fe400078e00ff */
[----:B------:R-:W-:-:S07]  /*207e0*/  IMAD.MOV.U32 R15, RZ, RZ, -0x1 ;  /* 0xffffffffff0f7424 */ /* 0x000fce00078e00ff */
[----:B01----:R-:W-:Y:S05]  /*207f0*/  WARPSYNC.COLLECTIVE R15, `(.L_x_806) ;  /* 0x000000000f087348 */ /* 0x003fea0003c00000 */
[----:B------:R2:W3:Y:S02]  /*20800*/  SHFL.IDX P6, R14, R13, R12, R11 ;  /* 0x0000000c0d0e7389 */ /* 0x0004e400000c000b */
[----:B0123--:R-:W-:Y:S01]  /*20810*/  ENDCOLLECTIVE ;  /* 0x000000000000791b */ /* 0x00ffe20003800000 */
.L_x_806:
[----:B------:R-:W-:Y:S05]  /*20820*/  BSYNC B1 ;  /* 0x0000000000017941 */ /* 0x000fea0003800000 */
.L_x_805:
[----:B------:R-:W-:Y:S01]  /*20830*/  MOV R13, R118 ;  /* 0x00000076000d7202 */ /* 0x000fe20000000f00 */
[----:B------:R-:W-:Y:S01]  /*20840*/  IMAD.MOV.U32 R12, RZ, RZ, 0x1 ;  /* 0x00000001ff0c7424 */ /* 0x000fe200078e00ff */
[----:B------:R-:W-:Y:S01]  /*20850*/  MOV R15, 0xffffffff ;  /* 0xffffffff000f7802 */ /* 0x000fe20000000f00 */
[----:B------:R-:W-:Y:S02]  /*20860*/  IMAD.MOV.U32 R11, RZ, RZ, 0x1c1f ;  /* 0x00001c1fff0b7424 */ /* 0x000fe400078e00ff */
[----:B------:R-:W-:-:S07]  /*20870*/  IMAD.MOV.U32 R115, RZ, RZ, R14 ;  /* 0x000000ffff737224 */ /* 0x000fce00078e000e */
[----:B------:R-:W-:Y:S05]  /*20880*/  WARPSYNC.COLLECTIVE R15, `(.L_x_807) ;  /* 0x000000000f087348 */ /* 0x000fea0003c00000 */
[----:B------:R0:W1:Y:S02]  /*20890*/  SHFL.IDX P6, R14, R13, R12, R11 ;  /* 0x0000000c0d0e7389 */ /* 0x00006400000c000b */
[----:B01----:R-:W-:Y:S01]  /*208a0*/  ENDCOLLECTIVE ;  /* 0x000000000000791b */ /* 0x003fe20003800000 */
.L_x_807:
[----:B------:R-:W-:Y:S01]  /*208b0*/  IMAD.MOV.U32 R118, RZ, RZ, R14 ;  /* 0x000000ffff767224 */ /* 0x000fe200078e000e */
[----:B------:R-:W-:Y:S06]  /*208c0*/  BRA `(.L_x_808) ;  /* 0xfffffe8000807947 */ /* 0x000fec000383ffff */
.L_x_549:
[----:B-1----:R1:W2:Y:S02]  /*208d0*/  SYNCS.PHASECHK.TRANS64.TRYWAIT P3, [R85+URZ+0x2a890], R86 ;  /* 0x02a89056550075a7 */ /* 0x0022a4000806017f */
[----:B--2---:R-:W-:Y:S05]  /*208e0*/  @!P3 NANOSLEEP.SYNCS 0x989680 ;  /* 0x009896800000b95d */ /* 0x004fea0003900000 */
[----:B------:R-:W2:Y:S02]  /*208f0*/  @!P3 SYNCS.PHASECHK.TRANS64 P3, [R85+URZ+0x2a890], R86 ;  /* 0x02a890565500b5a7 */ /* 0x000ea4000806007f */
[----:B--2---:R-:W-:Y:S05]  /*20900*/  @!P3 BRA `(.L_x_549) ;  /* 0xfffffffc00f0b947 */ /* 0x004fea000383ffff */
[----:B------:R-:W-:Y:S05]  /*20910*/  BRA `(.L_x_809) ;  /* 0xfffffe9800407947 */ /* 0x000fea000383ffff */
.L_x_550:
[----:B------:R-:W-:Y:S01]  /*20920*/  BSSY B1, `(.L_x_810) ;  /* 0x0000008000017945 */ /* 0x000fe20003800000 */
[----:B------:R-:W-:Y:S01]  /*20930*/  IMAD.MOV.U32 R13, RZ, RZ, R37 ;  /* 0x000000ffff0d7224 */ /* 0x000fe200078e0025 */
[----:B------:R-:W-:Y:S01]  /*20940*/  MOV R12, RZ ;  /* 0x000000ff000c7202 */ /* 0x000fe20000000f00 */
[----:B------:R-:W-:Y:S02]  /*20950*/  IMAD.MOV.U32 R11, RZ, RZ, 0x1c1f ;  /* 0x00001c1fff0b7424 */ /* 0x000fe400078e00ff */
[----:B------:R-:W-:-:S07]  /*20960*/  IMAD.MOV.U32 R15, RZ, RZ, -0x1 ;  /* 0xffffffffff0f7424 */ /* 0x000fce00078e00ff */
[----:B-1----:R-:W-:Y:S05]  /*20970*/  WARPSYNC.COLLECTIVE R15, `(.L_x_811) ;  /* 0x000000000f087348 */ /* 0x002fea0003c00000 */
[----:B------:R0:W2:Y:S02]  /*20980*/  SHFL.IDX P6, R14, R13, R12, R11 ;  /* 0x0000000c0d0e7389 */ /* 0x0000a400000c000b */
[----:B012---:R-:W-:Y:S01]  /*20990*/  ENDCOLLECTIVE ;  /* 0x000000000000791b */ /* 0x007fe20003800000 */
.L_x_811:
[----:B------:R-:W-:Y:S05]  /*209a0*/  BSYNC B1 ;  /* 0x0000000000017941 */ /* 0x000fea0003800000 */
.L_x_810:
[----:B------:R-:W-:Y:S01]  /*209b0*/  IMAD.MOV.U32 R13, RZ, RZ, R36 ;  /* 0x000000ffff0d7224 */ /* 0x000fe200078e0024 */
[----:B------:R-:W-:Y:S01]  /*209c0*/  MOV R11, 0x1c1f ;  /* 0x00001c1f000b7802 */ /* 0x000fe20000000f00 */
[----:B------:R-:W-:Y:S01]  /*209d0*/  IMAD.MOV.U32 R12, RZ, RZ, RZ ;  /* 0x000000ffff0c7224 */ /* 0x000fe200078e00ff */
[----:B------:R-:W-:Y:S01]  /*209e0*/  MOV R40, R14 ;  /* 0x0000000e00287202 */ /* 0x000fe20000000f00 */
[----:B------:R-:W-:-:S07]  /*209f0*/  IMAD.MOV.U32 R15, RZ, RZ, -0x1 ;  /* 0xffffffffff0f7424 */ /* 0x000fce00078e00ff */
[----:B------:R-:W-:Y:S05]  /*20a00*/  WARPSYNC.COLLECTIVE R15, `(.L_x_812) ;  /* 0x000000000f087348 */ /* 0x000fea0003c00000 */
[----:B------:R0:W1:Y:S02]  /*20a10*/  SHFL.IDX P6, R14, R13, R12, R11 ;  /* 0x0000000c0d0e7389 */ /* 0x00006400000c000b */
[----:B01----:R-:W-:Y:S01]  /*20a20*/  ENDCOLLECTIVE ;  /* 0x000000000000791b */ /* 0x003fe20003800000 */
.L_x_812:
[----:B------:R-:W-:Y:S01]  /*20a30*/  IMAD.MOV.U32 R39, RZ, RZ, R14 ;  /* 0x000000ffff277224 */ /* 0x000fe200078e000e */
[----:B------:R-:W-:Y:S06]  /*20a40*/  BRA `(.L_x_813) ;  /* 0xfffffe98005c7947 */ /* 0x000fec000383ffff */
.L_x_553:
[----:B------:R-:W-:Y:S01]  /*20a50*/  BSSY B1, `(.L_x_814) ;  /* 0x0000008000017945 */ /* 0x000fe20003800000 */
[----:B----4-:R-:W-:Y:S01]  /*20a60*/  MOV R13, R37 ;  /* 0x00000025000d7202 */ /* 0x010fe20000000f00 */
[----:B------:R-:W-:Y:S01]  /*20a70*/  IMAD.MOV.U32 R12, RZ, RZ, 0x1 ;  /* 0x00000001ff0c7424 */ /* 0x000fe200078e00ff */
[----:B------:R-:W-:Y:S01]  /*20a80*/  MOV R15, 0xffffffff ;  /* 0xffffffff000f7802 */ /* 0x000fe20000000f00 */
[----:B------:R-:W-:-:S07]  /*20a90*/  IMAD.MOV.U32 R11, RZ, RZ, 0x1c1f ;  /* 0x00001c1fff0b7424 */ /* 0x000fce00078e00ff */
[----:B0123--:R-:W-:Y:S05]  /*20aa0*/  WARPSYNC.COLLECTIVE R15, `(.L_x_815) ;  /* 0x000000000f087348 */ /* 0x00ffea0003c00000 */
[----:B------:R4:W0:Y:S02]  /*20ab0*/  SHFL.IDX P6, R14, R13, R12, R11 ;  /* 0x0000000c0d0e7389 */ /* 0x00082400000c000b */
[----:B01234-:R-:W-:Y:S01]  /*20ac0*/  ENDCOLLECTIVE ;  /* 0x000000000000791b */ /* 0x01ffe20003800000 */
.L_x_815:
[----:B------:R-:W-:Y:S05]  /*20ad0*/  BSYNC B1 ;  /* 0x0000000000017941 */ /* 0x000fea0003800000 */
.L_x_814:
[----:B------:R-:W-:Y:S01]  /*20ae0*/  IMAD.MOV.U32 R13, RZ, RZ, R36 ;  /* 0x000000ffff0d7224 */ /* 0x000fe200078e0024 */
[----:B------:R-:W-:Y:S01]  /*20af0*/  MOV R12, 0x1 ;  /* 0x00000001000c7802 */ /* 0x000fe20000000f00 */
[----:B------:R-:W-:Y:S02]  /*20b00*/  IMAD.MOV.U32 R11, RZ, RZ, 0x1c1f ;  /* 0x00001c1fff0b7424 */ /* 0x000fe400078e00ff */
[----:B------:R-:W-:Y:S02]  /*20b10*/  IMAD.MOV.U32 R15, RZ, RZ, -0x1 ;  /* 0xffffffffff0f7424 */ /* 0x000fe400078e00ff */
[----:B------:R-:W-:-:S07]  /*20b20*/  IMAD.MOV.U32 R40, RZ, RZ, R14 ;  /* 0x000000ffff287224 */ /* 0x000fce00078e000e */
[----:B------:R-:W-:Y:S05]  /*20b30*/  WARPSYNC.COLLECTIVE R15, `(.L_x_816) ;  /* 0x000000000f087348 */ /* 0x000fea0003c00000 */
[----:B------:R0:W1:Y:S02]  /*20b40*/  SHFL.IDX P6, R14, R13, R12, R11 ;  /* 0x0000000c0d0e7389 */ /* 0x00006400000c000b */
[----:B01----:R-:W-:Y:S01]  /*20b50*/  ENDCOLLECTIVE ;  /* 0x000000000000791b */ /* 0x003fe20003800000 */
.L_x_816:
[----:B------:R-:W-:Y:S01]  /*20b60*/  MOV R39, R14 ;  /* 0x0000000e00277202 */ /* 0x000fe20000000f00 */
[----:B------:R-:W-:Y:S06]  /*20b70*/  BRA `(.L_x_817) ;  /* 0xfffffe9800b87947 */ /* 0x000fec000383ffff */
.L_x_557:
[----:B------:R0:W0:Y:S02]  /*20b80*/  SYNCS.PHASECHK.TRANS64.TRYWAIT P2, [R85+URZ+0x2a8b0], R86 ;  /* 0x02a8b056550075a7 */ /* 0x000024000804017f */
[----:B0-----:R-:W-:Y:S05]  /*20b90*/  @!P2 NANOSLEEP.SYNCS 0x989680 ;  /* 0x009896800000a95d */ /* 0x001fea0003900000 */
[----:B------:R-:W0:Y:S02]  /*20ba0*/  @!P2 SYNCS.PHASECHK.TRANS64 P2, [R85+URZ+0x2a8b0], R86 ;  /* 0x02a8b0565500a5a7 */ /* 0x000e24000804007f */
[----:B0-----:R-:W-:Y:S05]  /*20bb0*/  @!P2 BRA `(.L_x_557) ;  /* 0xfffffffc00f0a947 */ /* 0x001fea000383ffff */
[----:B------:R-:W-:Y:S05]  /*20bc0*/  BRA `(.L_x_818) ;  /* 0xfffffe9c00907947 */ /* 0x000fea000383ffff */
.L_x_577:
[----:B------:R-:W-:Y:S01]  /*20bd0*/  BSSY B1, `(.L_x_819) ;  /* 0x0000008000017945 */ /* 0x000fe20003800000 */
[----:B------:R-:W-:Y:S01]  /*20be0*/  IMAD.MOV.U32 R13, RZ, RZ, R24 ;  /* 0x000000ffff0d7224 */ /* 0x000fe200078e0018 */
[----:B------:R-:W-:Y:S01]  /*20bf0*/  MOV R11, 0x1c1f ;  /* 0x00001c1f000b7802 */ /* 0x000fe20000000f00 */
[----:B------:R-:W-:Y:S02]  /*20c00*/  IMAD.MOV.U32 R12, RZ, RZ, RZ ;  /* 0x000000ffff0c7224 */ /* 0x000fe400078e00ff */
[----:B------:R-:W-:-:S07]  /*20c10*/  IMAD.MOV.U32 R15, RZ, RZ, -0x1 ;  /* 0xffffffffff0f7424 */ /* 0x000fce00078e00ff */
[----:B---3--:R-:W-:Y:S05]  /*20c20*/  WARPSYNC.COLLECTIVE R15, `(.L_x_820) ;  /* 0x000000000f087348 */ /* 0x008fea0003c00000 */
[----:B------:R0:W1:Y:S02]  /*20c30*/  SHFL.IDX P6, R14, R13, R12, R11 ;  /* 0x0000000c0d0e7389 */ /* 0x00006400000c000b */
[----:B01-3--:R-:W-:Y:S01]  /*20c40*/  ENDCOLLECTIVE ;  /* 0x000000000000791b */ /* 0x00bfe20003800000 */
.L_x_820:
[----:B------:R-:W-:Y:S05]  /*20c50*/  BSYNC B1 ;  /* 0x0000000000017941 */ /* 0x000fea0003800000 */
.L_x_819:
        /* <DEDUP_REMOVED lines=8> */
.L_x_821:
[----:B------:R-:W-:Y:S02]  /*20ce0*/  IMAD.MOV.U32 R13, RZ, RZ, R41 ;  /* 0x000000ffff0d7224 */ /* 0x000fe400078e0029 */
[----:B------:R-:W-:-:S07]  /*20cf0*/  IMAD.MOV.U32 R38, RZ, RZ, R14 ;  /* 0x000000ffff267224 */ /* 0x000fce00078e000e */
[----:B------:R-:W-:Y:S05]  /*20d00*/  WARPSYNC.COLLECTIVE R15, `(.L_x_822) ;  /* 0x000000000f087348 */ /* 0x000fea0003c00000 */
[----:B------:R0:W1:Y:S02]  /*20d10*/  SHFL.IDX P6, R14, R13, R12, R11 ;  /* 0x0000000c0d0e7389 */ /* 0x00006400000c000b */
[----:B01----:R-:W-:Y:S01]  /*20d20*/  ENDCOLLECTIVE ;  /* 0x000000000000791b */ /* 0x003fe20003800000 */
.L_x_822:
[----:B------:R-:W-:Y:S01]  /*20d30*/  IMAD.MOV.U32 R13, RZ, RZ, R40 ;  /* 0x000000ffff0d7224 */ /* 0x000fe200078e0028 */
[----:B------:R-:W-:-:S07]  /*20d40*/  MOV R41, R14 ;  /* 0x0000000e00297202 */ /* 0x000fce0000000f00 */
[----:B------:R-:W-:Y:S05]  /*20d50*/  WARPSYNC.COLLECTIVE R15, `(.L_x_823) ;  /* 0x000000000f087348 */ /* 0x000fea0003c00000 */
[----:B------:R0:W1:Y:S02]  /*20d60*/  SHFL.IDX P6, R14, R13, R12, R11 ;  /* 0x0000000c0d0e7389 */ /* 0x00006400000c000b */
[----:B01----:R-:W-:Y:S01]  /*20d70*/  ENDCOLLECTIVE ;  /* 0x000000000000791b */ /* 0x003fe20003800000 */
.L_x_823:
[----:B------:R-:W-:Y:S01]  /*20d80*/  IMAD.MOV.U32 R40, RZ, RZ, R14 ;  /* 0x000000ffff287224 */ /* 0x000fe200078e000e */
[----:B------:R-:W-:Y:S06]  /*20d90*/  BRA `(.L_x_824) ;  /* 0xfffffeac00387947 */ /* 0x000fec000383ffff */
.L_x_581:
[----:B0-----:R0:W1:Y:S02]  /*20da0*/  SYNCS.PHASECHK.TRANS64.TRYWAIT P0, [R2+URZ+0x2a800], R5 ;  /* 0x02a80005020075a7 */ /* 0x001064000800017f */
[----:B-1----:R-:W-:Y:S05]  /*20db0*/  @!P0 NANOSLEEP.SYNCS 0x989680 ;  /* 0x009896800000895d */ /* 0x002fea0003900000 */
[----:B------:R-:W1:Y:S02]  /*20dc0*/  @!P0 SYNCS.PHASECHK.TRANS64 P0, [R2+URZ+0x2a800], R5 ;  /* 0x02a80005020085a7 */ /* 0x000e64000800007f */
[----:B-1----:R-:W-:Y:S05]  /*20dd0*/  @!P0 BRA `(.L_x_581) ;  /* 0xfffffffc00f08947 */ /* 0x002fea000383ffff */
[----:B------:R-:W-:Y:S05]  /*20de0*/  BRA `(.L_x_825) ;  /* 0xfffffeb400bc7947 */ /* 0x000fea000383ffff */
.L_x_605:
[----:B------:R-:W-:Y:S01]  /*20df0*/  BSSY B1, `(.L_x_826) ;  /* 0x0000008000017945 */ /* 0x000fe20003800000 */
[----:B------:R-:W-:Y:S01]  /*20e00*/  MOV R13, R24 ;  /* 0x00000018000d7202 */ /* 0x000fe20000000f00 */
[----:B------:R-:W-:Y:S01]  /*20e10*/  IMAD.MOV.U32 R12, RZ, RZ, RZ ;  /* 0x000000ffff0c7224 */ /* 0x000fe200078e00ff */
[----:B------:R-:W-:Y:S01]  /*20e20*/  MOV R15, 0xffffffff ;  /* 0xffffffff000f7802 */ /* 0x000fe20000000f00 */
[----:B------:R-:W-:-:S07]  /*20e30*/  IMAD.MOV.U32 R11, RZ, RZ, 0x1c1f ;  /* 0x00001c1fff0b7424 */ /* 0x000fce00078e00ff */
[----:B---3--:R-:W-:Y:S05]  /*20e40*/  WARPSYNC.COLLECTIVE R15, `(.L_x_827) ;  /* 0x000000000f087348 */ /* 0x008fea0003c00000 */
[----:B------:R0:W1:Y:S02]  /*20e50*/  SHFL.IDX P6, R14, R13, R12, R11 ;  /* 0x0000000c0d0e7389 */ /* 0x00006400000c000b */
[----:B01-3--:R-:W-:Y:S01]  /*20e60*/  ENDCOLLECTIVE ;  /* 0x000000000000791b */ /* 0x00bfe20003800000 */
.L_x_827:
[----:B------:R-:W-:Y:S05]  /*20e70*/  BSYNC B1 ;  /* 0x0000000000017941 */ /* 0x000fea0003800000 */
.L_x_826:
        /* <DEDUP_REMOVED lines=8> */
.L_x_828:
[----:B------:R-:W-:Y:S01]  /*20f00*/  IMAD.MOV.U32 R13, RZ, RZ, R41 ;  /* 0x000000ffff0d7224 */ /* 0x000fe200078e0029 */
[----:B------:R-:W-:-:S07]  /*20f10*/  MOV R0, R14 ;  /* 0x0000000e00007202 */ /* 0x000fce0000000f00 */
[----:B------:R-:W-:Y:S05]  /*20f20*/  WARPSYNC.COLLECTIVE R15, `(.L_x_829) ;  /* 0x000000000f087348 */ /* 0x000fea0003c00000 */
[----:B------:R0:W1:Y:S02]  /*20f30*/  SHFL.IDX P6, R14, R13, R12, R11 ;  /* 0x0000000c0d0e7389 */ /* 0x00006400000c000b */
[----:B01----:R-:W-:Y:S01]  /*20f40*/  ENDCOLLECTIVE ;  /* 0x000000000000791b */ /* 0x003fe20003800000 */
.L_x_829:
[----:B------:R-:W-:Y:S01]  /*20f50*/  MOV R13, R40 ;  /* 0x00000028000d7202 */ /* 0x000fe20000000f00 */
[----:B------:R-:W-:-:S07]  /*20f60*/  IMAD.MOV.U32 R37, RZ, RZ, R14 ;  /* 0x000000ffff257224 */ /* 0x000fce00078e000e */
[----:B------:R-:W-:Y:S05]  /*20f70*/  WARPSYNC.COLLECTIVE R15, `(.L_x_830) ;  /* 0x000000000f087348 */ /* 0x000fea0003c00000 */
[----:B------:R0:W1:Y:S02]  /*20f80*/  SHFL.IDX P6, R14, R13, R12, R11 ;  /* 0x0000000c0d0e7389 */ /* 0x00006400000c000b */
[----:B01----:R-:W-:Y:S01]  /*20f90*/  ENDCOLLECTIVE ;  /* 0x000000000000791b */ /* 0x003fe20003800000 */
.L_x_830:
[----:B------:R-:W-:Y:S01]  /*20fa0*/  IMAD.MOV.U32 R40, RZ, RZ, R14 ;  /* 0x000000ffff287224 */ /* 0x000fe200078e000e */
[----:B------:R-:W-:Y:S06]  /*20fb0*/  BRA `(.L_x_831) ;  /* 0xfffffed4005c7947 */ /* 0x000fec000383ffff */
.L_x_609:
[----:B0-----:R0:W1:Y:S02]  /*20fc0*/  SYNCS.PHASECHK.TRANS64.TRYWAIT P0, [R2+URZ+0x2a800], R5 ;  /* 0x02a80005020075a7 */ /* 0x001064000800017f */
[----:B-1----:R-:W-:Y:S05]  /*20fd0*/  @!P0 NANOSLEEP.SYNCS 0x989680 ;  /* 0x009896800000895d */ /* 0x002fea0003900000 */
[----:B------:R-:W1:Y:S02]  /*20fe0*/  @!P0 SYNCS.PHASECHK.TRANS64 P0, [R2+URZ+0x2a800], R5 ;  /* 0x02a80005020085a7 */ /* 0x000e64000800007f */
[----:B-1----:R-:W-:Y:S05]  /*20ff0*/  @!P0 BRA `(.L_x_609) ;  /* 0xfffffffc00f08947 */ /* 0x002fea000383ffff */
[----:B------:R-:W-:Y:S05]  /*21000*/  BRA `(.L_x_832) ;  /* 0xfffffedc00747947 */ /* 0x000fea000383ffff */
.L_x_623:
[----:B-1----:R1:W2:Y:S02]  /*21010*/  SYNCS.PHASECHK.TRANS64.TRYWAIT P1, [R9+URZ+0x2a830], R0 ;  /* 0x02a83000090075a7 */ /* 0x0022a4000802017f */
[----:B--2---:R-:W-:Y:S05]  /*21020*/  @!P1 NANOSLEEP.SYNCS 0x989680 ;  /* 0x009896800000995d */ /* 0x004fea0003900000 */
[----:B------:R-:W2:Y:S02]  /*21030*/  @!P1 SYNCS.PHASECHK.TRANS64 P1, [R9+URZ+0x2a830], R0 ;  /* 0x02a83000090095a7 */ /* 0x000ea4000802007f */
[----:B--2---:R-:W-:Y:S05]  /*21040*/  @!P1 BRA `(.L_x_623) ;  /* 0xfffffffc00f09947 */ /* 0x004fea000383ffff */
[----:B------:R-:W-:Y:S05]  /*21050*/  BRA `(.L_x_622) ;  /* 0xffffff0000787947 */ /* 0x000fea000383ffff */
.L_x_631:
[----:B-1----:R1:W2:Y:S02]  /*21060*/  SYNCS.PHASECHK.TRANS64.TRYWAIT P1, [R15+URZ+0x2a830], R0 ;  /* 0x02a830000f0075a7 */ /* 0x0022a4000802017f */
[----:B--2---:R-:W-:Y:S05]  /*21070*/  @!P1 NANOSLEEP.SYNCS 0x989680 ;  /* 0x009896800000995d */ /* 0x004fea0003900000 */
[----:B------:R-:W2:Y:S02]  /*21080*/  @!P1 SYNCS.PHASECHK.TRANS64 P1, [R15+URZ+0x2a830], R0 ;  /* 0x02a830000f0095a7 */ /* 0x000ea4000802007f */
[----:B--2---:R-:W-:Y:S05]  /*21090*/  @!P1 BRA `(.L_x_631) ;  /* 0xfffffffc00f09947 */ /* 0x004fea000383ffff */
[----:B------:R-:W-:Y:S05]  /*210a0*/  BRA `(.L_x_630) ;  /* 0xffffff24006c7947 */ /* 0x000fea000383ffff */
.L_x_636:
[----:B-1----:R1:W2:Y:S02]  /*210b0*/  SYNCS.PHASECHK.TRANS64.TRYWAIT P1, [R20+URZ+0x2a850], R0 ;  /* 0x02a85000140075a7 */ /* 0x0022a4000802017f */
[----:B--2---:R-:W-:Y:S05]  /*210c0*/  @!P1 NANOSLEEP.SYNCS 0x989680 ;  /* 0x009896800000995d */ /* 0x004fea0003900000 */
[----:B------:R-:W2:Y:S02]  /*210d0*/  @!P1 SYNCS.PHASECHK.TRANS64 P1, [R20+URZ+0x2a850], R0 ;  /* 0x02a85000140095a7 */ /* 0x000ea4000802007f */
[----:B--2---:R-:W-:Y:S05]  /*210e0*/  @!P1 BRA `(.L_x_636) ;  /* 0xfffffffc00f09947 */ /* 0x004fea000383ffff */
[----:B------:R-:W-:Y:S05]  /*210f0*/  BRA `(.L_x_635) ;  /* 0xffffff3000987947 */ /* 0x000fea000383ffff */
.L_x_644:
[----:B-1----:R1:W2:Y:S02]  /*21100*/  SYNCS.PHASECHK.TRANS64.TRYWAIT P1, [R4+URZ+0x2a850], R9 ;  /* 0x02a85009040075a7 */ /* 0x0022a4000802017f */
[----:B--2---:R-:W-:Y:S05]  /*21110*/  @!P1 NANOSLEEP.SYNCS 0x989680 ;  /* 0x009896800000995d */ /* 0x004fea0003900000 */
[----:B------:R-:W2:Y:S02]  /*21120*/  @!P1 SYNCS.PHASECHK.TRANS64 P1, [R4+URZ+0x2a850], R9 ;  /* 0x02a85009040095a7 */ /* 0x000ea4000802007f */
[----:B--2---:R-:W-:Y:S05]  /*21130*/  @!P1 BRA `(.L_x_644) ;  /* 0xfffffffc00f09947 */ /* 0x004fea000383ffff */
[----:B------:R-:W-:Y:S05]  /*21140*/  BRA `(.L_x_643) ;  /* 0xffffff4800707947 */ /* 0x000fea000383ffff */
.L_x_684:
[----:B------:R-:W0:Y:S01]  /*21150*/  S2R R9, SR_TID.X ;  /* 0x0000000000097919 */ /* 0x000e220000002100 */
[----:B------:R-:W-:Y:S01]  /*21160*/  BSSY B1, `(.L_x_833) ;  /* 0x000000a000017945 */ /* 0x000fe20003800000 */
[----:B------:R-:W-:Y:S01]  /*21170*/  MOV R12, RZ ;  /* 0x000000ff000c7202 */ /* 0x000fe20000000f00 */
[----:B------:R-:W-:Y:S02]  /*21180*/  IMAD.MOV.U32 R11, RZ, RZ, 0x1f ;  /* 0x0000001fff0b7424 */ /* 0x000fe400078e00ff */
[----:B------:R-:W-:Y:S01]  /*21190*/  IMAD.MOV.U32 R15, RZ, RZ, -0x1 ;  /* 0xffffffffff0f7424 */ /* 0x000fe200078e00ff */
[----:B0-----:R-:W-:-:S04]  /*211a0*/  SHF.R.U32.HI R9, RZ, 0x5, R9 ;  /* 0x00000005ff097819 */ /* 0x001fc80000011609 */
[----:B------:R-:W-:-:S05]  /*211b0*/  LOP3.LUT R9, R9, 0x3, RZ, 0xc0, !PT ;  /* 0x0000000309097812 */ /* 0x000fca00078ec0ff */
[----:B------:R-:W-:-:S07]  /*211c0*/  IMAD.MOV.U32 R13, RZ, RZ, R9 ;  /* 0x000000ffff0d7224 */ /* 0x000fce00078e0009 */
[----:B------:R-:W-:Y:S05]  /*211d0*/  WARPSYNC.COLLECTIVE R15, `(.L_x_834) ;  /* 0x000000000f087348 */ /* 0x000fea0003c00000 */
[----:B------:R0:W1:Y:S02]  /*211e0*/  SHFL.IDX P6, R14, R13, R12, R11 ;  /* 0x0000000c0d0e7389 */ /* 0x00006400000c000b */
[----:B01----:R-:W-:Y:S01]  /*211f0*/  ENDCOLLECTIVE ;  /* 0x000000000000791b */ /* 0x003fe20003800000 */
.L_x_834:
[----:B------:R-:W-:Y:S05]  /*21200*/  BSYNC B1 ;  /* 0x0000000000017941 */ /* 0x000fea0003800000 */
.L_x_833:
[----:B------:R-:W-:Y:S05]  /*21210*/  BRA `(.L_x_835) ;  /* 0xffffff9400b07947 */ /* 0x000fea000383ffff */
.L_x_686:
[----:B------:R-:W-:Y:S01]  /*21220*/  BSSY B1, `(.L_x_836) ;  /* 0x0000006000017945 */ /* 0x000fe20003800000 */
[----:B------:R-:W-:-:S07]  /*21230*/  MOV R15, 0xffffffff ;  /* 0xffffffff000f7802 */ /* 0x000fce0000000f00 */
[----:B0-----:R-:W-:Y:S05]  /*21240*/  WARPSYNC.COLLECTIVE R15, `(.L_x_837) ;  /* 0x000000000f0c7348 */ /* 0x001fea0003c00000 */
[----:B------:R-:W-:Y:S02]  /*21250*/  ELECT P6, UR62, PT ;  /* 0x00000000003e782f */ /* 0x000fe400038c0000 */
[----:B------:R-:W-:Y:S01]  /*21260*/  MOV R14, UR62 ;  /* 0x0000003e000e7c02 */ /* 0x000fe20008000f00 */
[----:B0-----:R-:W-:Y:S10]  /*21270*/  ENDCOLLECTIVE ;  /* 0x000000000000791b */ /* 0x001ff40003800000 */
.L_x_837:
[----:B------:R-:W-:Y:S05]  /*21280*/  BSYNC B1 ;  /* 0x0000000000017941 */ /* 0x000fea0003800000 */
.L_x_836:
[----:B------:R-:W-:Y:S05]  /*21290*/  BRA `(.L_x_685) ;  /* 0xffffff9400a87947 */ /* 0x000fea000383ffff */
.L_x_688:
[----:B0-----:R0:W1:Y:S02]  /*212a0*/  SYNCS.PHASECHK.TRANS64.TRYWAIT P0, [R22+URZ+0x2a820], R7 ;  /* 0x02a82007160075a7 */ /* 0x001064000800017f */
[----:B-1----:R-:W-:Y:S05]  /*212b0*/  @!P0 NANOSLEEP.SYNCS 0x989680 ;  /* 0x009896800000895d */ /* 0x002fea0003900000 */
[----:B------:R-:W1:Y:S02]  /*212c0*/  @!P0 SYNCS.PHASECHK.TRANS64 P0, [R22+URZ+0x2a820], R7 ;  /* 0x02a82007160085a7 */ /* 0x000e64000800007f */
[----:B-1----:R-:W-:Y:S05]  /*212d0*/  @!P0 BRA `(.L_x_688) ;  /* 0xfffffffc00f08947 */ /* 0x002fea000383ffff */
[----:B------:R-:W-:Y:S05]  /*212e0*/  BRA `(.L_x_838) ;  /* 0xffffff9400b87947 */ /* 0x000fea000383ffff */
.L_x_692:
[----:B-1----:R1:W2:Y:S02]  /*212f0*/  SYNCS.PHASECHK.TRANS64.TRYWAIT P0, [R11+URZ+0x2a8a0], R10 ;  /* 0x02a8a00a0b0075a7 */ /* 0x0022a4000800017f */
[----:B--2---:R-:W-:Y:S05]  /*21300*/  @!P0 NANOSLEEP.SYNCS 0x989680 ;  /* 0x009896800000895d */ /* 0x004fea0003900000 */
[----:B------:R-:W2:Y:S02]  /*21310*/  @!P0 SYNCS.PHASECHK.TRANS64 P0, [R11+URZ+0x2a8a0], R10 ;  /* 0x02a8a00a0b0085a7 */ /* 0x000ea4000800007f */
[----:B--2---:R-:W-:Y:S05]  /*21320*/  @!P0 BRA `(.L_x_692) ;  /* 0xfffffffc00f08947 */ /* 0x004fea000383ffff */
[----:B------:R-:W-:Y:S05]  /*21330*/  BRA `(.L_x_839) ;  /* 0xffffff9400d07947 */ /* 0x000fea000383ffff */
.L_x_699:
[----:B0-----:R0:W2:Y:S02]  /*21340*/  SYNCS.PHASECHK.TRANS64.TRYWAIT P0, [R11+URZ+0x2a8c0], R10 ;  /* 0x02a8c00a0b0075a7 */ /* 0x0010a4000800017f */
[----:B--2---:R-:W-:Y:S05]  /*21350*/  @!P0 NANOSLEEP.SYNCS 0x989680 ;  /* 0x009896800000895d */ /* 0x004fea0003900000 */
[----:B------:R-:W2:Y:S02]  /*21360*/  @!P0 SYNCS.PHASECHK.TRANS64 P0, [R11+URZ+0x2a8c0], R10 ;  /* 0x02a8c00a0b0085a7 */ /* 0x000ea4000800007f */
[----:B--2---:R-:W-:Y:S05]  /*21370*/  @!P0 BRA `(.L_x_699) ;  /* 0xfffffffc00f08947 */ /* 0x004fea000383ffff */
[----:B------:R-:W-:Y:S05]  /*21380*/  BRA `(.L_x_840) ;  /* 0xffffff9800c87947 */ /* 0x000fea000383ffff */
.L_x_707:
[----:B-1----:R1:W2:Y:S02]  /*21390*/  SYNCS.PHASECHK.TRANS64.TRYWAIT P2, [R10+URZ+0x2a8a0], R9 ;  /* 0x02a8a0090a0075a7 */ /* 0x0022a4000804017f */
[----:B--2---:R-:W-:Y:S05]  /*213a0*/  @!P2 NANOSLEEP.SYNCS 0x989680 ;  /* 0x009896800000a95d */ /* 0x004fea0003900000 */
[----:B------:R-:W2:Y:S02]  /*213b0*/  @!P2 SYNCS.PHASECHK.TRANS64 P2, [R10+URZ+0x2a8a0], R9 ;  /* 0x02a8a0090a00a5a7 */ /* 0x000ea4000804007f */
[----:B--2---:R-:W-:Y:S05]  /*213c0*/  @!P2 BRA `(.L_x_707) ;  /* 0xfffffffc00f0a947 */ /* 0x004fea000383ffff */
[----:B------:R-:W-:Y:S05]  /*213d0*/  BRA `(.L_x_841) ;  /* 0xffffff9c00c47947 */ /* 0x000fea000383ffff */
.L_x_714:
[----:B0-----:R0:W2:Y:S02]  /*213e0*/  SYNCS.PHASECHK.TRANS64.TRYWAIT P2, [R10+URZ+0x2a8c0], R9 ;  /* 0x02a8c0090a0075a7 */ /* 0x0010a4000804017f */
[----:B--2---:R-:W-:Y:S05]  /*213f0*/  @!P2 NANOSLEEP.SYNCS 0x989680 ;  /* 0x009896800000a95d */ /* 0x004fea0003900000 */
[----:B------:R-:W2:Y:S02]  /*21400*/  @!P2 SYNCS.PHASECHK.TRANS64 P2, [R10+URZ+0x2a8c0], R9 ;  /* 0x02a8c0090a00a5a7 */ /* 0x000ea4000804007f */
[----:B--2---:R-:W-:Y:S05]  /*21410*/  @!P2 BRA `(.L_x_714) ;  /* 0xfffffffc00f0a947 */ /* 0x004fea000383ffff */
[----:B------:R-:W-:Y:S05]  /*21420*/  BRA `(.L_x_842) ;  /* 0xffffffa000b87947 */ /* 0x000fea000383ffff */
.L_x_730:
[----:B0-----:R-:W0:Y:S01]  /*21430*/  S2R R8, SR_TID.X ;  /* 0x0000000000087919 */ /* 0x001e220000002100 */
[----:B------:R-:W-:Y:S01]  /*21440*/  BSSY B0, `(.L_x_843) ;  /* 0x000000a000007945 */ /* 0x000fe20003800000 */
[----:B------:R-:W-:Y:S01]  /*21450*/  IMAD.MOV.U32 R12, RZ, RZ, RZ ;  /* 0x000000ffff0c7224 */ /* 0x000fe200078e00ff */
[----:B------:R-:W-:Y:S01]  /*21460*/  MOV R11, 0x1f ;  /* 0x0000001f000b7802 */ /* 0x000fe20000000f00 */
[----:B------:R-:W-:Y:S01]  /*21470*/  IMAD.MOV.U32 R15, RZ, RZ, -0x1 ;  /* 0xffffffffff0f7424 */ /* 0x000fe200078e00ff */
[----:B0-----:R-:W-:-:S04]  /*21480*/  SHF.R.U32.HI R8, RZ, 0x5, R8 ;  /* 0x00000005ff087819 */ /* 0x001fc80000011608 */
[----:B------:R-:W-:-:S05]  /*21490*/  LOP3.LUT R8, R8, 0x3, RZ, 0xc0, !PT ;  /* 0x0000000308087812 */ /* 0x000fca00078ec0ff */
[----:B------:R-:W-:-:S07]  /*214a0*/  IMAD.MOV.U32 R13, RZ, RZ, R8 ;  /* 0x000000ffff0d7224 */ /* 0x000fce00078e0008 */
[----:B-----5:R-:W-:Y:S05]  /*214b0*/  WARPSYNC.COLLECTIVE R15, `(.L_x_844) ;  /* 0x000000000f087348 */ /* 0x020fea0003c00000 */
[----:B------:R0:W1:Y:S02]  /*214c0*/  SHFL.IDX P6, R14, R13, R12, R11 ;  /* 0x0000000c0d0e7389 */ /* 0x00006400000c000b */
[----:B01---5:R-:W-:Y:S01]  /*214d0*/  ENDCOLLECTIVE ;  /* 0x000000000000791b */ /* 0x023fe20003800000 */
.L_x_844:
[----:B------:R-:W-:Y:S05]  /*214e0*/  BSYNC B0 ;  /* 0x0000000000007941 */ /* 0x000fea0003800000 */
.L_x_843:
[----:B------:R-:W-:Y:S05]  /*214f0*/  BRA `(.L_x_845) ;  /* 0xffffffb000587947 */ /* 0x000fea000383ffff */
.L_x_733:
[----:B0-----:R0:W1:Y:S02]  /*21500*/  SYNCS.PHASECHK.TRANS64.TRYWAIT P0, [R7+URZ+0x2a840], R2 ;  /* 0x02a84002070075a7 */ /* 0x001064000800017f */
[----:B-1----:R-:W-:Y:S05]  /*21510*/  @!P0 NANOSLEEP.SYNCS 0x989680 ;  /* 0x009896800000895d */ /* 0x002fea0003900000 */
[----:B------:R-:W1:Y:S02]  /*21520*/  @!P0 SYNCS.PHASECHK.TRANS64 P0, [R7+URZ+0x2a840], R2 ;  /* 0x02a84002070085a7 */ /* 0x000e64000800007f */
[----:B-1----:R-:W-:Y:S05]  /*21530*/  @!P0 BRA `(.L_x_733) ;  /* 0xfffffffc00f08947 */ /* 0x002fea000383ffff */
[----:B------:R-:W-:Y:S05]  /*21540*/  BRA `(.L_x_846) ;  /* 0xffffffb000a87947 */ /* 0x000fea000383ffff */
.L_x_734:
        /* <DEDUP_REMOVED lines=8> */
.L_x_848:
[----:B------:R-:W-:Y:S05]  /*215d0*/  BSYNC B0 ;  /* 0x0000000000007941 */ /* 0x000fea0003800000 */
.L_x_847:
[----:B------:R-:W-:Y:S01]  /*215e0*/  IMAD.MOV.U32 R13, RZ, RZ, R4 ;  /* 0x000000ffff0d7224 */ /* 0x000fe200078e0004 */
[----:B------:R-:W-:Y:S01]  /*215f0*/  MOV R11, 0x181f ;  /* 0x0000181f000b7802 */ /* 0x000fe20000000f00 */
[----:B------:R-:W-:Y:S01]  /*21600*/  IMAD.MOV.U32 R12, RZ, RZ, RZ ;  /* 0x000000ffff0c7224 */ /* 0x000fe200078e00ff */
[----:B------:R-:W-:Y:S01]  /*21610*/  MOV R2, R14 ;  /* 0x0000000e00027202 */ /* 0x000fe20000000f00 */
[----:B------:R-:W-:Y:S02]  /*21620*/  IMAD.MOV.U32 R15, RZ, RZ, -0x1 ;  /* 0xffffffffff0f7424 */ /* 0x000fe400078e00ff */
[----:B------:R-:W-:-:S07]  /*21630*/  @P0 IMAD R8, R5, 0x2, R22 ;  /* 0x0000000205080824 */ /* 0x000fce00078e0216 */
[----:B------:R-:W-:Y:S05]  /*21640*/  WARPSYNC.COLLECTIVE R15, `(.L_x_849) ;  /* 0x000000000f087348 */ /* 0x000fea0003c00000 */
[----:B------:R0:W1:Y:S02]  /*21650*/  SHFL.IDX P6, R14, R13, R12, R11 ;  /* 0x0000000c0d0e7389 */ /* 0x00006400000c000b */
[----:B01----:R-:W-:Y:S01]  /*21660*/  ENDCOLLECTIVE ;  /* 0x000000000000791b */ /* 0x003fe20003800000 */
.L_x_849:
[----:B------:R-:W-:Y:S01]  /*21670*/  IMAD.MOV.U32 R13, RZ, RZ, R0 ;  /* 0x000000ffff0d7224 */ /* 0x000fe200078e0000 */
[----:B------:R-:W-:Y:S01]  /*21680*/  MOV R12, 0x1 ;  /* 0x00000001000c7802 */ /* 0x000fe20000000f00 */
[----:B------:R-:W-:-:S07]  /*21690*/  IMAD.MOV.U32 R3, RZ, RZ, R14 ;  /* 0x000000ffff037224 */ /* 0x000fce00078e000e */
[----:B------:R-:W-:Y:S05]  /*216a0*/  WARPSYNC.COLLECTIVE R15, `(.L_x_850) ;  /* 0x000000000f087348 */ /* 0x000fea0003c00000 */
[----:B------:R0:W1:Y:S02]  /*216b0*/  SHFL.IDX P6, R14, R13, R12, R11 ;  /* 0x0000000c0d0e7389 */ /* 0x00006400000c000b */
[----:B01----:R-:W-:Y:S01]  /*216c0*/  ENDCOLLECTIVE ;  /* 0x000000000000791b */ /* 0x003fe20003800000 */
.L_x_850:
[----:B------:R-:W-:-:S04]  /*216d0*/  @P0 LEA R3, P1, R9, R3, 0x1 ;  /* 0x0000000309030211 */ /* 0x000fc800078208ff */
[----:B------:R-:W-:Y:S02]  /*216e0*/  @P0 IADD3.X R2, RZ, R2, RZ, P1, !PT ;  /* 0x00000002ff020210 */ /* 0x000fe40000ffe4ff */
[----:B------:R-:W-:Y:S02]  /*216f0*/  ISETP.GE.AND P1, PT, R6, 0x11, PT ;  /* 0x000000110600780c */ /* 0x000fe40003f26270 */
        /* <DEDUP_REMOVED lines=10> */
[----:B0-----:R-:W-:-:S07]  /*217a0*/  IMAD.MOV.U32 R2, RZ, RZ, R14 ;  /* 0x000000ffff027224 */ /* 0x001fce00078e000e */
[----:B------:R-:W-:Y:S05]  /*217b0*/  WARPSYNC.COLLECTIVE R15, `(.L_x_851) ;  /* 0x000000000f087348 */ /* 0x000fea0003c00000 */
[----:B------:R0:W1:Y:S02]  /*217c0*/  SHFL.IDX P6, R14, R13, R12, R11 ;  /* 0x0000000c0d0e7389 */ /* 0x00006400000c000b */
[----:B01----:R-:W-:Y:S01]  /*217d0*/  ENDCOLLECTIVE ;  /* 0x000000000000791b */ /* 0x003fe20003800000 */
.L_x_851:
[----:B------:R-:W-:Y:S01]  /*217e0*/  @P1 IMAD R8, R5, 0x2, R22 ;  /* 0x0000000205081824 */ /* 0x000fe200078e0216 */
[----:B------:R-:W-:Y:S01]  /*217f0*/  MOV R13, R0 ;  /* 0x00000000000d7202 */ /* 0x000fe20000000f00 */
[----:B------:R-:W-:Y:S01]  /*21800*/  IMAD.MOV.U32 R12, RZ, RZ, 0x2 ;  /* 0x00000002ff0c7424 */ /* 0x000fe200078e00ff */
[----:B------:R-:W-:-:S07]  /*21810*/  MOV R3, R14 ;  /* 0x0000000e00037202 */ /* 0x000fce0000000f00 */
[----:B------:R-:W-:Y:S05]  /*21820*/  WARPSYNC.COLLECTIVE R15, `(.L_x_852) ;  /* 0x000000000f087348 */ /* 0x000fea0003c00000 */
[----:B------:R0:W1:Y:S02]  /*21830*/  SHFL.IDX P6, R14, R13, R12, R11 ;  /* 0x0000000c0d0e7389 */ /* 0x00006400000c000b */
[----:B01----:R-:W-:Y:S01]  /*21840*/  ENDCOLLECTIVE ;  /* 0x000000000000791b */ /* 0x003fe20003800000 */
.L_x_852:
[----:B------:R-:W-:-:S05]  /*21850*/  @P1 LEA R3, P0, R9, R3, 0x1 ;  /* 0x0000000309031211 */ /* 0x000fca00078008ff */
[----:B------:R-:W-:-:S05]  /*21860*/  @P1 IMAD.X R2, RZ, RZ, R2, P0 ;  /* 0x000000ffff021224 */ /* 0x000fca00000e0602 */
[----:B------:R-:W-:Y:S02]  /*21870*/  @P1 LOP3.LUT R3, R3, R2, RZ, 0x3c, !PT ;  /* 0x0000000203031212 */ /* 0x000fe400078e3cff */
[----:B------:R-:W-:Y:S02]  /*21880*/  MOV R13, R4 ;  /* 0x00000004000d7202 */ /* 0x000fe40000000f00 */
        /* <DEDUP_REMOVED lines=13> */
.L_x_853:
[----:B------:R-:W-:Y:S01]  /*21960*/  @P1 LEA R8, R5, R22, 0x1 ;  /* 0x0000001605081211 */ /* 0x000fe200078e08ff */
[----:B------:R-:W-:Y:S02]  /*21970*/  IMAD.MOV.U32 R13, RZ, RZ, R0 ;  /* 0x000000ffff0d7224 */ /* 0x000fe400078e0000 */
[----:B------:R-:W-:Y:S02]  /*21980*/  IMAD.MOV.U32 R12, RZ, RZ, 0x3 ;  /* 0x00000003ff0c7424 */ /* 0x000fe400078e00ff */
[----:B------:R-:W-:-:S07]  /*21990*/  IMAD.MOV.U32 R3, RZ, RZ, R14 ;  /* 0x000000ffff037224 */ /* 0x000fce00078e000e */
[----:B------:R-:W-:Y:S05]  /*219a0*/  WARPSYNC.COLLECTIVE R15, `(.L_x_854) ;  /* 0x000000000f087348 */ /* 0x000fea0003c00000 */
[----:B------:R0:W1:Y:S02]  /*219b0*/  SHFL.IDX P6, R14, R13, R12, R11 ;  /* 0x0000000c0d0e7389 */ /* 0x00006400000c000b */
[----:B01----:R-:W-:Y:S01]  /*219c0*/  ENDCOLLECTIVE ;  /* 0x000000000000791b */ /* 0x003fe20003800000 */
.L_x_854:
        /* <DEDUP_REMOVED lines=17> */
.L_x_855:
[----:B------:R-:W-:Y:S02]  /*21ae0*/  @P1 IMAD R8, R5, 0x2, R22 ;  /* 0x0000000205081824 */ /* 0x000fe400078e0216 */
[----:B------:R-:W-:Y:S01]  /*21af0*/  IMAD.MOV.U32 R13, RZ, RZ, R0 ;  /* 0x000000ffff0d7224 */ /* 0x000fe200078e0000 */
[----:B------:R-:W-:Y:S01]  /*21b00*/  MOV R12, 0x4 ;  /* 0x00000004000c7802 */ /* 0x000fe20000000f00 */
[----:B------:R-:W-:-:S07]  /*21b10*/  IMAD.MOV.U32 R3, RZ, RZ, R14 ;  /* 0x000000ffff037224 */ /* 0x000fce00078e000e */
[----:B------:R-:W-:Y:S05]  /*21b20*/  WARPSYNC.COLLECTIVE R15, `(.L_x_856) ;  /* 0x000000000f087348 */ /* 0x000fea0003c00000 */
[----:B------:R0:W1:Y:S02]  /*21b30*/  SHFL.IDX P6, R14, R13, R12, R11 ;  /* 0x0000000c0d0e7389 */ /* 0x00006400000c000b */
[----:B01----:R-:W-:Y:S01]  /*21b40*/  ENDCOLLECTIVE ;  /* 0x000000000000791b */ /* 0x003fe20003800000 */
.L_x_856:
[----:B------:R-:W-:-:S04]  /*21b50*/  @P1 LEA R3, P0, R9, R3, 0x1 ;  /* 0x0000000309031211 */ /* 0x000fc800078008ff */
[----:B------:R-:W-:-:S04]  /*21b60*/  @P1 IADD3.X R2, RZ, R2, RZ, P0, !PT ;  /* 0x00000002ff021210 */ /* 0x000fc800007fe4ff */
        /* <DEDUP_REMOVED lines=15> */
.L_x_857:
[----:B------:R-:W-:Y:S01]  /*21c60*/  @P1 IMAD R8, R5, 0x2, R22 ;  /* 0x0000000205081824 */ /* 0x000fe200078e0216 */
[----:B------:R-:W-:Y:S01]  /*21c70*/  MOV R13, R0 ;  /* 0x00000000000d7202 */ /* 0x000fe20000000f00 */
[----:B------:R-:W-:Y:S01]  /*21c80*/  IMAD.MOV.U32 R12, RZ, RZ, 0x5 ;  /* 0x00000005ff0c7424 */ /* 0x000fe200078e00ff */
[----:B------:R-:W-:-:S07]  /*21c90*/  MOV R3, R14 ;  /* 0x0000000e00037202 */ /* 0x000fce0000000f00 */
[----:B------:R-:W-:Y:S05]  /*21ca0*/  WARPSYNC.COLLECTIVE R15, `(.L_x_858) ;  /* 0x000000000f087348 */ /* 0x000fea0003c00000 */
[----:B------:R0:W1:Y:S02]  /*21cb0*/  SHFL.IDX P6, R14, R13, R12, R11 ;  /* 0x0000000c0d0e7389 */ /* 0x00006400000c000b */
[----:B01----:R-:W-:Y:S01]  /*21cc0*/  ENDCOLLECTIVE ;  /* 0x000000000000791b */ /* 0x003fe20003800000 */
.L_x_858:
[----:B------:R-:W-:-:S05]  /*21cd0*/  @P1 LEA R3, P0, R9, R3, 0x1 ;  /* 0x0000000309031211 */ /* 0x000fca00078008ff */
[----:B------:R-:W-:-:S05]  /*21ce0*/  @P1 IMAD.X R2, RZ, RZ, R2, P0 ;  /* 0x000000ffff021224 */ /* 0x000fca00000e0602 */
[----:B------:R-:W-:Y:S02]  /*21cf0*/  @P1 LOP3.LUT R3, R3, R2, RZ, 0x3c, !PT ;  /* 0x0000000203031212 */ /* 0x000fe400078e3cff */
[----:B------:R-:W-:Y:S02]  /*21d00*/  MOV R13, R4 ;  /* 0x00000004000d7202 */ /* 0x000fe40000000f00 */
        /* <DEDUP_REMOVED lines=10> */
.L_x_859:
[----:B------:R-:W-:Y:S01]  /*21db0*/  @!PT LDS RZ, [RZ] ;  /* 0x00000000fffff984 */ /* 0x000fe20000000800 */
[----:B------:R-:W-:Y:S01]  /*21dc0*/  @!PT LDS RZ, [RZ] ;  /* 0x00000000fffff984 */ /* 0x000fe20000000800 */
[----:B------:R-:W-:Y:S01]  /*21dd0*/  @!PT LDS RZ, [RZ] ;  /* 0x00000000fffff984 */ /* 0x000fe20000000800 */
[----:B------:R-:W-:Y:S04]  /*21de0*/  @P1 LDGSTS.E.BYPASS.LTC128B.128 [R8+0x1d400], desc[UR56][R2.64+0x80], !P3 ;  /* 0x1d40008002081fae */ /* 0x000fe8000d901d78 */
[----:B------:R0:W-:Y:S02]  /*21df0*/  @P1 LDGSTS.E.BYPASS.LTC128B.128 [R8+0x20400], desc[UR56][R2.64+0x100], !P2 ;  /* 0x2040010002081fae */ /* 0x0001e4000d101d78 */
[----:B0-----:R-:W-:Y:S01]  /*21e00*/  IMAD.MOV.U32 R2, RZ, RZ, R14 ;  /* 0x000000ffff027224 */ /* 0x001fe200078e000e */
[----:B------:R-:W-:Y:S06]  /*21e10*/  BRA `(.L_x_860) ;  /* 0xffffffac00f07947 */ /* 0x000fec000383ffff */
.L_x_739:
[----:B------:R-:W-:Y:S01]  /*21e20*/  IMAD.MOV.U32 R13, RZ, RZ, R5 ;  /* 0x000000ffff0d7224 */ /* 0x000fe200078e0005 */
[----:B------:R-:W-:Y:S01]  /*21e30*/  MOV R12, RZ ;  /* 0x000000ff000c7202 */ /* 0x000fe20000000f00 */
[----:B------:R-:W-:Y:S01]  /*21e40*/  IMAD.MOV.U32 R11, RZ, RZ, 0x181f ;  /* 0x0000181fff0b7424 */ /* 0x000fe200078e00ff */
[----:B------:R-:W-:Y:S01]  /*21e50*/  IADD3 R4, R10, R4, RZ ;  /* 0x000000040a047210 */ /* 0x000fe20007ffe0ff */
[----:B------:R-:W-:Y:S02]  /*21e60*/  IMAD.MOV.U32 R15, RZ, RZ, -0x1 ;  /* 0xffffffffff0f7424 */ /* 0x000fe400078e00ff */
[----:B-----5:R-:W-:-:S07]  /*21e70*/  IMAD R6, R17, R8, RZ ;  /* 0x0000000811067224 */ /* 0x020fce00078e02ff */
[----:B------:R-:W-:Y:S05]  /*21e80*/  WARPSYNC.COLLECTIVE R15, `(.L_x_861) ;  /* 0x000000000f087348 */ /* 0x000fea0003c00000 */
[----:B------:R0:W1:Y:S02]  /*21e90*/  SHFL.IDX P6, R14, R13, R12, R11 ;  /* 0x0000000c0d0e7389 */ /* 0x00006400000c000b */
[----:B01----:R-:W-:Y:S01]  /*21ea0*/  ENDCOLLECTIVE ;  /* 0x000000000000791b */ /* 0x003fe20003800000 */
.L_x_861:
[----:B------:R-:W-:Y:S01]  /*21eb0*/  ISETP.GE.AND P1, PT, R4, R6, PT ;  /* 0x000000060400720c */ /* 0x000fe20003f26270 */
[----:B------:R-:W-:Y:S01]  /*21ec0*/  IMAD.MOV.U32 R13, RZ, RZ, R0 ;  /* 0x000000ffff0d7224 */ /* 0x000fe200078e0000 */
[----:B------:R-:W-:-:S11]  /*21ed0*/  MOV R2, R14 ;  /* 0x0000000e00027202 */ /* 0x000fd60000000f00 */
[----:B------:R-:W-:Y:S05]  /*21ee0*/  WARPSYNC.COLLECTIVE R15, `(.L_x_862) ;  /* 0x000000000f087348 */ /* 0x000fea0003c00000 */
[----:B------:R0:W1:Y:S02]  /*21ef0*/  SHFL.IDX P6, R14, R13, R12, R11 ;  /* 0x0000000c0d0e7389 */ /* 0x00006400000c000b */
[----:B01----:R-:W-:Y:S01]  /*21f00*/  ENDCOLLECTIVE ;  /* 0x000000000000791b */ /* 0x003fe20003800000 */
.L_x_862:
[----:B------:R-:W-:Y:S02]  /*21f10*/  IMAD.MOV.U32 R13, RZ, RZ, R5 ;  /* 0x000000ffff0d7224 */ /* 0x000fe400078e0005 */
[----:B------:R-:W-:Y:S02]  /*21f20*/  IMAD.MOV.U32 R12, RZ, RZ, 0x1 ;  /* 0x00000001ff0c7424 */ /* 0x000fe400078e00ff */
[----:B------:R-:W-:-:S07]  /*21f30*/  IMAD.MOV.U32 R3, RZ, RZ, R14 ;  /* 0x000000ffff037224 */ /* 0x000fce00078e000e */
[----:B------:R-:W-:Y:S05]  /*21f40*/  WARPSYNC.COLLECTIVE R15, `(.L_x_863) ;  /* 0x000000000f087348 */ /* 0x000fea0003c00000 */
[----:B------:R0:W1:Y:S02]  /*21f50*/  SHFL.IDX P6, R14, R13, R12, R11 ;  /* 0x0000000c0d0e7389 */ /* 0x00006400000c000b */
[----:B01----:R-:W-:Y:S01]  /*21f60*/  ENDCOLLECTIVE ;  /* 0x000000000000791b */ /* 0x003fe20003800000 */
.L_x_863:
[----:B------:R-:W-:-:S05]  /*21f70*/  @!P1 LEA R7, P4, R9, R3, 0x1 ;  /* 0x0000000309079211 */ /* 0x000fca00078808ff */
[----:B------:R-:W-:Y:S02]  /*21f80*/  @!P1 IMAD.X R3, RZ, RZ, R2, P4 ;  /* 0x000000ffff039224 */ /* 0x000fe400020e0602 */
[----:B------:R-:W-:Y:S01]  /*21f90*/  @!P1 IMAD.MOV.U32 R2, RZ, RZ, R7 ;  /* 0x000000ffff029224 */ /* 0x000fe200078e0007 */
[----:B------:R-:W-:Y:S01]  /*21fa0*/  IADD3 R7, R4, 0x10, RZ ;  /* 0x0000001004077810 */ /* 0x000fe20007ffe0ff */
[----:B------:R-:W-:-:S03]  /*21fb0*/  IMAD.MOV.U32 R13, RZ, RZ, R0 ;  /* 0x000000ffff0d7224 */ /* 0x000fc600078e0000 */
[----:B------:R-:W-:Y:S01]  /*21fc0*/  @!PT LDS RZ, [RZ] ;  /* 0x00000000fffff984 */ /* 0x000fe20000000800 */
[----:B------:R-:W-:Y:S01]  /*21fd0*/  @!PT LDS RZ, [RZ] ;  /* 0x00000000fffff984 */ /* 0x000fe20000000800 */
[----:B------:R-:W-:Y:S01]  /*21fe0*/  @!PT LDS RZ, [RZ] ;  /* 0x00000000fffff984 */ /* 0x000fe20000000800 */
[----:B------:R-:W-:Y:S04]  /*21ff0*/  @!P1 LDGSTS.E.BYPASS.LTC128B.128 [R35+0xc400], desc[UR56][R2.64], !P3 ;  /* 0x0c40000002239fae */ /* 0x000fe8000d901d78 */
[----:B------:R-:W-:Y:S04]  /*22000*/  @!P1 LDGSTS.E.BYPASS.LTC128B.128 [R35+0x10400], desc[UR56][R2.64+0x80], !P2 ;  /* 0x1040008002239fae */ /* 0x000fe8000d101d78 */
[----:B------:R0:W-:Y:S01]  /*22010*/  @!P1 LDGSTS.E.BYPASS.LTC128B.128 [R35+0x14400], desc[UR56][R2.64+0x100], !P0 ;  /* 0x1440010002239fae */ /* 0x0001e2000c101d78 */
[----:B------:R-:W-:Y:S02]  /*22020*/  ISETP.GE.AND P1, PT, R7, R6, PT ;  /* 0x000000060700720c */ /* 0x000fe40003f26270 */
[----:B0-----:R-:W-:-:S11]  /*22030*/  MOV R2, R14 ;  /* 0x0000000e00027202 */ /* 0x001fd60000000f00 */
[----:B------:R-:W-:Y:S05]  /*22040*/  WARPSYNC.COLLECTIVE R15, `(.L_x_864) ;  /* 0x000000000f087348 */ /* 0x000fea0003c00000 */
[----:B------:R0:W1:Y:S02]  /*22050*/  SHFL.IDX P6, R14, R13, R12, R11 ;  /* 0x0000000c0d0e7389 */ /* 0x00006400000c000b */
[----:B01----:R-:W-:Y:S01]  /*22060*/  ENDCOLLECTIVE ;  /* 0x000000000000791b */ /* 0x003fe20003800000 */
.L_x_864:
[----:B------:R-:W-:Y:S02]  /*22070*/  IMAD.MOV.U32 R13, RZ, RZ, R5 ;  /* 0x000000ffff0d7224 */ /* 0x000fe400078e0005 */
[----:B------:R-:W-:Y:S02]  /*22080*/  IMAD.MOV.U32 R12, RZ, RZ, 0x2 ;  /* 0x00000002ff0c7424 */ /* 0x000fe400078e00ff */
[----:B------:R-:W-:-:S07]  /*22090*/  IMAD.MOV.U32 R3, RZ, RZ, R14 ;  /* 0x000000ffff037224 */ /* 0x000fce00078e000e */
[----:B------:R-:W-:Y:S05]  /*220a0*/  WARPSYNC.COLLECTIVE R15, `(.L_x_865) ;  /* 0x000000000f087348 */ /* 0x000fea0003c00000 */
[----:B------:R0:W1:Y:S02]  /*220b0*/  SHFL.IDX P6, R14, R13, R12, R11 ;  /* 0x0000000c0d0e7389 */ /* 0x00006400000c000b */
[----:B01----:R-:W-:Y:S01]  /*220c0*/  ENDCOLLECTIVE ;  /* 0x000000000000791b */ /* 0x003fe20003800000 */
.L_x_865:
[----:B------:R-:W-:-:S04]  /*220d0*/  @!P1 LEA R7, P4, R9, R3, 0x1 ;  /* 0x0000000309079211 */ /* 0x000fc800078808ff */
[----:B------:R-:W-:Y:S01]  /*220e0*/  @!P1 IADD3.X R8, RZ, R2, RZ, P4, !PT ;  /* 0x00000002ff089210 */ /* 0x000fe200027fe4ff */
[----:B------:R-:W-:Y:S01]  /*220f0*/  @!P1 IMAD.MOV.U32 R2, RZ, RZ, R7 ;  /* 0x000000ffff029224 */ /* 0x000fe200078e0007 */
[----:B------:R-:W-:-:S03]  /*22100*/  IADD3 R7, R4, 0x20, RZ ;  /* 0x0000002004077810 */ /* 0x000fc60007ffe0ff */
[----:B------:R-:W-:Y:S02]  /*22110*/  @!P1 IMAD.MOV.U32 R3, RZ, RZ, R8 ;  /* 0x000000ffff039224 */ /* 0x000fe400078e0008 */
        /* <DEDUP_REMOVED lines=12> */
.L_x_866:
[----:B------:R-:W-:Y:S02]  /*221e0*/  IMAD.MOV.U32 R13, RZ, RZ, R5 ;  /* 0x000000ffff0d7224 */ /* 0x000fe400078e0005 */
[----:B------:R-:W-:Y:S02]  /*221f0*/  IMAD.MOV.U32 R12, RZ, RZ, 0x3 ;  /* 0x00000003ff0c7424 */ /* 0x000fe400078e00ff */
[----:B------:R-:W-:-:S07]  /*22200*/  IMAD.MOV.U32 R3, RZ, RZ, R14 ;  /* 0x000000ffff037224 */ /* 0x000fce00078e000e */
[----:B------:R-:W-:Y:S05]  /*22210*/  WARPSYNC.COLLECTIVE R15, `(.L_x_867) ;  /* 0x000000000f087348 */ /* 0x000fea0003c00000 */
[----:B------:R0:W1:Y:S02]  /*22220*/  SHFL.IDX P6, R14, R13, R12, R11 ;  /* 0x0000000c0d0e7389 */ /* 0x00006400000c000b */
[----:B01----:R-:W-:Y:S01]  /*22230*/  ENDCOLLECTIVE ;  /* 0x000000000000791b */ /* 0x003fe20003800000 */
.L_x_867:
        /* <DEDUP_REMOVED lines=17> */
.L_x_868:
[----:B------:R-:W-:Y:S02]  /*22350*/  IMAD.MOV.U32 R13, RZ, RZ, R5 ;  /* 0x000000ffff0d7224 */ /* 0x000fe400078e0005 */
[----:B------:R-:W-:Y:S02]  /*22360*/  IMAD.MOV.U32 R12, RZ, RZ, 0x4 ;  /* 0x00000004ff0c7424 */ /* 0x000fe400078e00ff */
[----:B------:R-:W-:-:S07]  /*22370*/  IMAD.MOV.U32 R3, RZ, RZ, R14 ;  /* 0x000000ffff037224 */ /* 0x000fce00078e000e */
[----:B------:R-:W-:Y:S05]  /*22380*/  WARPSYNC.COLLECTIVE R15, `(.L_x_869) ;  /* 0x000000000f087348 */ /* 0x000fea0003c00000 */
[----:B------:R0:W1:Y:S02]  /*22390*/  SHFL.IDX P6, R14, R13, R12, R11 ;  /* 0x0000000c0d0e7389 */ /* 0x00006400000c000b */
[----:B01----:R-:W-:Y:S01]  /*223a0*/  ENDCOLLECTIVE ;  /* 0x000000000000791b */ /* 0x003fe20003800000 */
.L_x_869:
        /* <DEDUP_REMOVED lines=17> */
.L_x_870:
[----:B------:R-:W-:Y:S01]  /*224c0*/  MOV R13, R5 ;  /* 0x00000005000d7202 */ /* 0x000fe20000000f00 */
[----:B------:R-:W-:Y:S02]  /*224d0*/  IMAD.MOV.U32 R12, RZ, RZ, 0x5 ;  /* 0x00000005ff0c7424 */ /* 0x000fe400078e00ff */
[----:B------:R-:W-:-:S07]  /*224e0*/  IMAD.MOV.U32 R3, RZ, RZ, R14 ;  /* 0x000000ffff037224 */ /* 0x000fce00078e000e */
[----:B------:R-:W-:Y:S05]  /*224f0*/  WARPSYNC.COLLECTIVE R15, `(.L_x_871) ;  /* 0x000000000f087348 */ /* 0x000fea0003c00000 */
[----:B------:R0:W1:Y:S02]  /*22500*/  SHFL.IDX P6, R14, R13, R12, R11 ;  /* 0x0000000c0d0e7389 */ /* 0x00006400000c000b */
[----:B01----:R-:W-:Y:S01]  /*22510*/  ENDCOLLECTIVE ;  /* 0x000000000000791b */ /* 0x003fe20003800000 */
.L_x_871:
[----:B------:R-:W-:-:S04]  /*22520*/  @!P1 LEA R7, P4, R9, R3, 0x1 ;  /* 0x0000000309079211 */ /* 0x000fc800078808ff */
[----:B------:R-:W-:Y:S01]  /*22530*/  @!P1 IADD3.X R8, RZ, R2, RZ, P4, !PT ;  /* 0x00000002ff089210 */ /* 0x000fe200027fe4ff */
[----:B------:R-:W-:Y:S02]  /*22540*/  @!P1 IMAD.MOV.U32 R2, RZ, RZ, R7 ;  /* 0x000000ffff029224 */ /* 0x000fe400078e0007 */
[----:B------:R-:W-:Y:S01]  /*22550*/  VIADD R7, R4, 0x50 ;  /* 0x0000005004077836 */ /* 0x000fe20000000000 */
[----:B------:R-:W-:Y:S01]  /*22560*/  @!P1 MOV R3, R8 ;  /* 0x0000000800039202 */ /* 0x000fe20000000f00 */
[----:B------:R-:W-:-:S04]  /*22570*/  IMAD.MOV.U32 R13, RZ, RZ, R0 ;  /* 0x000000ffff0d7224 */ /* 0x000fc800078e0000 */
        /* <DEDUP_REMOVED lines=11> */
.L_x_872:
[----:B------:R-:W-:Y:S01]  /*22630*/  IMAD.MOV.U32 R13, RZ, RZ, R5 ;  /* 0x000000ffff0d7224 */ /* 0x000fe200078e0005 */
[----:B------:R-:W-:Y:S02]  /*22640*/  MOV R12, 0x6 ;  /* 0x00000006000c7802 */ /* 0x000fe40000000f00 */
[----:B------:R-:W-:-:S07]  /*22650*/  MOV R3, R14 ;  /* 0x0000000e00037202 */ /* 0x000fce0000000f00 */
[----:B------:R-:W-:Y:S05]  /*22660*/  WARPSYNC.COLLECTIVE R15, `(.L_x_873) ;  /* 0x000000000f087348 */ /* 0x000fea0003c00000 */
[----:B------:R0:W1:Y:S02]  /*22670*/  SHFL.IDX P6, R14, R13, R12, R11 ;  /* 0x0000000c0d0e7389 */ /* 0x00006400000c000b */
[----:B01----:R-:W-:Y:S01]  /*22680*/  ENDCOLLECTIVE ;  /* 0x000000000000791b */ /* 0x003fe20003800000 */
.L_x_873:
[----:B------:R-:W-:-:S05]  /*22690*/  @!P1 LEA R7, P4, R9, R3, 0x1 ;  /* 0x0000000309079211 */ /* 0x000fca00078808ff */
[----:B------:R-:W-:Y:S01]  /*226a0*/  @!P1 IMAD.X R8, RZ, RZ, R2, P4 ;  /* 0x000000ffff089224 */ /* 0x000fe200020e0602 */
[----:B------:R-:W-:Y:S02]  /*226b0*/  @!P1 MOV R2, R7 ;  /* 0x0000000700029202 */ /* 0x000fe40000000f00 */
[----:B------:R-:W-:Y:S01]  /*226c0*/  IADD3 R7, R4, 0x60, RZ ;  /* 0x0000006004077810 */ /* 0x000fe20007ffe0ff */
[----:B------:R-:W-:Y:S01]  /*226d0*/  @!P1 IMAD.MOV.U32 R3, RZ, RZ, R8 ;  /* 0x000000ffff039224 */ /* 0x000fe200078e0008 */
[----:B------:R-:W-:-:S04]  /*226e0*/  MOV R13, R0 ;  /* 0x00000000000d7202 */ /* 0x000fc80000000f00 */
[----:B------:R-:W-:Y:S01]  /*226f0*/  @!PT LDS RZ, [RZ] ;  /* 0x00000000fffff984 */ /* 0x000fe20000000800 */
[----:B------:R-:W-:Y:S01]  /*22700*/  @!PT LDS RZ, [RZ] ;  /* 0x00000000fffff984 */ /* 0x000fe20000000800 */
[----:B------:R-:W-:Y:S01]  /*22710*/  @!PT LDS RZ, [RZ] ;  /* 0x00000000fffff984 */ /* 0x000fe20000000800 */
[----:B------:R-:W-:Y:S04]  /*22720*/  @!P1 LDGSTS.E.BYPASS.LTC128B.128 [R35+0xec00], desc[UR56][R2.64], !P3 ;  /* 0x0ec0000002239fae */ /* 0x000fe8000d901d78 */
[----:B------:R-:W-:Y:S04]  /*22730*/  @!P1 LDGSTS.E.BYPASS.LTC128B.128 [R35+0x12c00], desc[UR56][R2.64+0x80], !P2 ;  /* 0x12c0008002239fae */ /* 0x000fe8000d101d78 */
[----:B------:R0:W-:Y:S01]  /*22740*/  @!P1 LDGSTS.E.BYPASS.LTC128B.128 [R35+0x16c00], desc[UR56][R2.64+0x100], !P0 ;  /* 0x16c0010002239fae */ /* 0x0001e2000c101d78 */
[----:B------:R-:W-:Y:S01]  /*22750*/  ISETP.GE.AND P1, PT, R7, R6, PT ;  /* 0x000000060700720c */ /* 0x000fe20003f26270 */
[----:B0-----:R-:W-:-:S12]  /*22760*/  IMAD.MOV.U32 R2, RZ, RZ, R14 ;  /* 0x000000ffff027224 */ /* 0x001fd800078e000e */
[----:B------:R-:W-:Y:S05]  /*22770*/  WARPSYNC.COLLECTIVE R15, `(.L_x_874) ;  /* 0x000000000f087348 */ /* 0x000fea0003c00000 */
[----:B------:R0:W1:Y:S02]  /*22780*/  SHFL.IDX P6, R14, R13, R12, R11 ;  /* 0x0000000c0d0e7389 */ /* 0x00006400000c000b */
[----:B01----:R-:W-:Y:S01]  /*22790*/  ENDCOLLECTIVE ;  /* 0x000000000000791b */ /* 0x003fe20003800000 */
.L_x_874:
[----:B------:R-:W-:Y:S01]  /*227a0*/  IMAD.MOV.U32 R13, RZ, RZ, R5 ;  /* 0x000000ffff0d7224 */ /* 0x000fe200078e0005 */
[----:B------:R-:W-:Y:S01]  /*227b0*/  MOV R12, 0x7 ;  /* 0x00000007000c7802 */ /* 0x000fe20000000f00 */
[----:B------:R-:W-:-:S07]  /*227c0*/  IMAD.MOV.U32 R3, RZ, RZ, R14 ;  /* 0x000000ffff037224 */ /* 0x000fce00078e000e */
[----:B------:R-:W-:Y:S05]  /*227d0*/  WARPSYNC.COLLECTIVE R15, `(.L_x_875) ;  /* 0x000000000f087348 */ /* 0x000fea0003c00000 */
[----:B------:R0:W1:Y:S02]  /*227e0*/  SHFL.IDX P6, R14, R13, R12, R11 ;  /* 0x0000000c0d0e7389 */ /* 0x00006400000c000b */
[----:B01----:R-:W-:Y:S01]  /*227f0*/  ENDCOLLECTIVE ;  /* 0x000000000000791b */ /* 0x003fe20003800000 */
.L_x_875:
[----:B------:R-:W-:-:S04]  /*22800*/  @!P1 LEA R7, P4, R9, R3, 0x1 ;  /* 0x0000000309079211 */ /* 0x000fc800078808ff */
[----:B------:R-:W-:Y:S01]  /*22810*/  @!P1 IADD3.X R8, RZ, R2, RZ, P4, !PT ;  /* 0x00000002ff089210 */ /* 0x000fe200027fe4ff */
[----:B------:R-:W-:-:S03]  /*22820*/  @!P1 IMAD.MOV.U32 R2, RZ, RZ, R7 ;  /* 0x000000ffff029224 */ /* 0x000fc600078e0007 */
[----:B------:R-:W-:Y:S02]  /*22830*/  @!P1 MOV R3, R8 ;  /* 0x0000000800039202 */ /* 0x000fe40000000f00 */
[----:B------:R-:W-:-:S03]  /*22840*/  MOV R13, R0 ;  /* 0x00000000000d7202 */ /* 0x000fc60000000f00 */
[----:B------:R-:W-:Y:S01]  /*22850*/  @!PT LDS RZ, [RZ] ;  /* 0x00000000fffff984 */ /* 0x000fe20000000800 */
[----:B------:R-:W-:Y:S01]  /*22860*/  @!PT LDS RZ, [RZ] ;  /* 0x00000000fffff984 */ /* 0x000fe20000000800 */
[----:B------:R-:W-:Y:S01]  /*22870*/  @!PT LDS RZ, [RZ] ;  /* 0x00000000fffff984 */ /* 0x000fe20000000800 */
[----:B------:R0:W-:Y:S04]  /*22880*/  @!P1 LDGSTS.E.BYPASS.LTC128B.128 [R35+0xf400], desc[UR56][R2.64], !P3 ;  /* 0x0f40000002239fae */ /* 0x0001e8000d901d78 */
[----:B------:R0:W-:Y:S01]  /*22890*/  @!P1 LDGSTS.E.BYPASS.LTC128B.128 [R35+0x13400], desc[UR56][R2.64+0x80], !P2 ;  /* 0x1340008002239fae */ /* 0x0001e2000d101d78 */
[----:B------:R-:W-:-:S03]  /*228a0*/  IMAD.MOV.U32 R5, RZ, RZ, R14 ;  /* 0x000000ffff057224 */ /* 0x000fc600078e000e */
[----:B------:R0:W-:Y:S04]  /*228b0*/  @!P1 LDGSTS.E.BYPASS.LTC128B.128 [R35+0x17400], desc[UR56][R2.64+0x100], !P0 ;  /* 0x1740010002239fae */ /* 0x0001e8000c101d78 */
[----:B0-----:R-:W-:Y:S05]  /*228c0*/  WARPSYNC.COLLECTIVE R15, `(.L_x_876) ;  /* 0x000000000f087348 */ /* 0x001fea0003c00000 */
[----:B------:R1:W2:Y:S02]  /*228d0*/  SHFL.IDX P6, R14, R13, R12, R11 ;  /* 0x0000000c0d0e7389 */ /* 0x0002a400000c000b */
[----:B012---:R-:W-:Y:S01]  /*228e0*/  ENDCOLLECTIVE ;  /* 0x000000000000791b */ /* 0x007fe20003800000 */
.L_x_876:
[----:B------:R-:W-:Y:S05]  /*228f0*/  BRA `(.L_x_877) ;  /* 0xffffffb0005c7947 */ /* 0x000fea000383ffff */
.L_x_744:
[----:B0-----:R0:W1:Y:S02]  /*22900*/  SYNCS.PHASECHK.TRANS64.TRYWAIT P0, [R22+URZ+0x2a820], R3 ;  /* 0x02a82003160075a7 */ /* 0x001064000800017f */
[----:B-1----:R-:W-:Y:S05]  /*22910*/  @!P0 NANOSLEEP.SYNCS 0x989680 ;  /* 0x009896800000895d */ /* 0x002fea0003900000 */
[----:B------:R-:W1:Y:S02]  /*22920*/  @!P0 SYNCS.PHASECHK.TRANS64 P0, [R22+URZ+0x2a820], R3 ;  /* 0x02a82003160085a7 */ /* 0x000e64000800007f */
[----:B-1----:R-:W-:Y:S05]  /*22930*/  @!P0 BRA `(.L_x_744) ;  /* 0xfffffffc00f08947 */ /* 0x002fea000383ffff */
[----:B------:R-:W-:Y:S05]  /*22940*/  BRA `(.L_x_878) ;  /* 0xffffffb000d47947 */ /* 0x000fea000383ffff */
.L_x_749:
[----:B0-----:R0:W1:Y:S02]  /*22950*/  SYNCS.PHASECHK.TRANS64.TRYWAIT P0, [R6+URZ+0x2a840], R3 ;  /* 0x02a84003060075a7 */ /* 0x001064000800017f */
[----:B-1----:R-:W-:Y:S05]  /*22960*/  @!P0 NANOSLEEP.SYNCS 0x989680 ;  /* 0x009896800000895d */ /* 0x002fea0003900000 */
[----:B------:R-:W1:Y:S02]  /*22970*/  @!P0 SYNCS.PHASECHK.TRANS64 P0, [R6+URZ+0x2a840], R3 ;  /* 0x02a84003060085a7 */ /* 0x000e64000800007f */
[----:B-1----:R-:W-:Y:S05]  /*22980*/  @!P0 BRA `(.L_x_749) ;  /* 0xfffffffc00f08947 */ /* 0x002fea000383ffff */
[----:B------:R-:W-:Y:S05]  /*22990*/  BRA `(.L_x_879) ;  /* 0xffffffb400987947 */ /* 0x000fea000383ffff */
.L_x_750:
[----:B------:R-:W-:Y:S01]  /*229a0*/  BSSY B1, `(.L_x_880) ;  /* 0x0000008000017945 */ /* 0x000fe20003800000 */
[----:B------:R-:W-:Y:S01]  /*229b0*/  IMAD.MOV.U32 R13, RZ, RZ, R5 ;  /* 0x000000ffff0d7224 */ /* 0x000fe200078e0005 */
[----:B------:R-:W-:Y:S01]  /*229c0*/  MOV R12, RZ ;  /* 0x000000ff000c7202 */ /* 0x000fe20000000f00 */
[----:B------:R-:W-:Y:S01]  /*229d0*/  IMAD.MOV.U32 R11, RZ, RZ, 0x181f ;  /* 0x0000181fff0b7424 */ /* 0x000fe200078e00ff */
[----:B------:R-:W-:-:S07]  /*229e0*/  MOV R15, 0xffffffff ;  /* 0xffffffff000f7802 */ /* 0x000fce0000000f00 */
[----:B------:R-:W-:Y:S05]  /*229f0*/  WARPSYNC.COLLECTIVE R15, `(.L_x_881) ;  /* 0x000000000f087348 */ /* 0x000fea0003c00000 */
[----:B------:R0:W1:Y:S02]  /*22a00*/  SHFL.IDX P6, R14, R13, R12, R11 ;  /* 0x0000000c0d0e7389 */ /* 0x00006400000c000b */
[----:B01----:R-:W-:Y:S01]  /*22a10*/  ENDCOLLECTIVE ;  /* 0x000000000000791b */ /* 0x003fe20003800000 */
.L_x_881:
[----:B------:R-:W-:Y:S05]  /*22a20*/  BSYNC B1 ;  /* 0x0000000000017941 */ /* 0x000fea0003800000 */
.L_x_880:
[----:B------:R-:W0:Y:S01]  /*22a30*/  S2R R34, SR_TID.X ;  /* 0x0000000000227919 */ /* 0x000e220000002100 */
[----:B------:R-:W-:Y:S01]  /*22a40*/  MOV R13, R9 ;  /* 0x00000009000d7202 */ /* 0x000fe20000000f00 */
[----:B------:R-:W-:Y:S01]  /*22a50*/  IMAD.MOV.U32 R12, RZ, RZ, RZ ;  /* 0x000000ffff0c7224 */ /* 0x000fe200078e00ff */
[----:B------:R-:W-:Y:S01]  /*22a60*/  MOV R11, 0x181f ;  /* 0x0000181f000b7802 */ /* 0x000fe20000000f00 */
[----:B------:R-:W-:Y:S01]  /*22a70*/  IMAD.MOV.U32 R3, RZ, RZ, R14 ;  /* 0x000000ffff037224 */ /* 0x000fe200078e000e */
[----:B------:R-:W-:Y:S02]  /*22a80*/  MOV R15, 0xffffffff ;  /* 0xffffffff000f7802 */ /* 0x000fe40000000f00 */
[----:B------:R-:W-:-:S07]  /*22a90*/  LEA R4, R4, R22, 0x1 ;  /* 0x0000001604047211 */ /* 0x000fce00078e08ff */
[----:B0-----:R-:W-:Y:S05]  /*22aa0*/  WARPSYNC.COLLECTIVE R15, `(.L_x_882) ;  /* 0x000000000f087348 */ /* 0x001fea0003c00000 */
[----:B------:R1:W2:Y:S02]  /*22ab0*/  SHFL.IDX P6, R14, R13, R12, R11 ;  /* 0x0000000c0d0e7389 */ /* 0x0002a400000c000b */
[----:B012---:R-:W-:Y:S01]  /*22ac0*/  ENDCOLLECTIVE ;  /* 0x000000000000791b */ /* 0x007fe20003800000 */
.L_x_882:
[----:B------:R-:W-:Y:S01]  /*22ad0*/  IMAD.MOV.U32 R13, RZ, RZ, R5 ;  /* 0x000000ffff0d7224 */ /* 0x000fe200078e0005 */
[----:B------:R-:W-:Y:S01]  /*22ae0*/  MOV R12, 0x1 ;  /* 0x00000001000c7802 */ /* 0x000fe20000000f00 */
[----:B------:R-:W-:Y:S02]  /*22af0*/  IMAD.SHL.U32 R34, R34, 0x8, RZ ;  /* 0x0000000822227824 */ /* 0x000fe400078e00ff */
[----:B------:R-:W-:-:S07]  /*22b00*/  IMAD.MOV.U32 R2, RZ, RZ, R14 ;  /* 0x000000ffff027224 */ /* 0x000fce00078e000e */
[----:B------:R-:W-:Y:S05]  /*22b10*/  WARPSYNC.COLLECTIVE R15, `(.L_x_883) ;  /* 0x000000000f087348 */ /* 0x000fea0003c00000 */
[----:B------:R0:W1:Y:S02]  /*22b20*/  SHFL.IDX P6, R14, R13, R12, R11 ;  /* 0x0000000c0d0e7389 */ /* 0x00006400000c000b */
[----:B01----:R-:W-:Y:S01]  /*22b30*/  ENDCOLLECTIVE ;  /* 0x000000000000791b */ /* 0x003fe20003800000 */
.L_x_883:
[----:B------:R-:W-:-:S04]  /*22b40*/  LOP3.LUT R34, R34, 0x38, RZ, 0xc0, !PT ;  /* 0x0000003822227812 */ /* 0x000fc800078ec0ff */
[----:B------:R-:W-:-:S04]  /*22b50*/  SHF.L.U32 R0, R34, 0x1, RZ ;  /* 0x0000000122007819 */ /* 0x000fc800000006ff */
[----:B------:R-:W-:-:S05]  /*22b60*/  IADD3 R2, P0, R2, R0, RZ ;  /* 0x0000000002027210 */ /* 0x000fca0007f1e0ff */
[----:B------:R-:W-:Y:S01]  /*22b70*/  IMAD.X R3, RZ, RZ, R3, P0 ;  /* 0x000000ffff037224 */ /* 0x000fe200000e0603 */
[----:B------:R-:W-:-:S04]  /*22b80*/  MOV R13, R9 ;  /* 0x00000009000d7202 */ /* 0x000fc80000000f00 */
        /* <DEDUP_REMOVED lines=10> */
.L_x_884:
[----:B------:R-:W-:Y:S01]  /*22c30*/  IMAD.MOV.U32 R13, RZ, RZ, R5 ;  /* 0x000000ffff0d7224 */ /* 0x000fe200078e0005 */
[----:B------:R-:W-:Y:S01]  /*22c40*/  MOV R12, 0x2 ;  /* 0x00000002000c7802 */ /* 0x000fe20000000f00 */
[----:B------:R-:W-:-:S07]  /*22c50*/  IMAD.MOV.U32 R2, RZ, RZ, R14 ;  /* 0x000000ffff027224 */ /* 0x000fce00078e000e */
[----:B------:R-:W-:Y:S05]  /*22c60*/  WARPSYNC.COLLECTIVE R15, `(.L_x_885) ;  /* 0x000000000f087348 */ /* 0x000fea0003c00000 */
[----:B------:R0:W1:Y:S02]  /*22c70*/  SHFL.IDX P6, R14, R13, R12, R11 ;  /* 0x0000000c0d0e7389 */ /* 0x00006400000c000b */
[----:B01----:R-:W-:Y:S01]  /*22c80*/  ENDCOLLECTIVE ;  /* 0x000000000000791b */ /* 0x003fe20003800000 */
.L_x_885:
[----:B------:R-:W-:-:S04]  /*22c90*/  IADD3 R2, P0, R2, R0, RZ ;  /* 0x0000000002027210 */ /* 0x000fc80007f1e0ff */
[----:B------:R-:W-:-:S05]  /*22ca0*/  IADD3.X R3, RZ, R3, RZ, P0, !PT ;  /* 0x00000003ff037210 */ /* 0x000fca00007fe4ff */
[----:B------:R-:W-:Y:S01]  /*22cb0*/  @!PT LDS RZ, [RZ] ;  /* 0x00000000fffff984 */ /* 0x000fe20000000800 */
[----:B------:R-:W-:Y:S01]  /*22cc0*/  @!PT LDS RZ, [RZ] ;  /* 0x00000000fffff984 */ /* 0x000fe20000000800 */
[----:B------:R-:W-:Y:S01]  /*22cd0*/  @!PT LDS RZ, [RZ] ;  /* 0x00000000fffff984 */ /* 0x000fe20000000800 */
[----:B------:R0:W-:Y:S01]  /*22ce0*/  LDGSTS.E.BYPASS.LTC128B.128 [R4+0x18c00], desc[UR56][R2.64], !P3 ;  /* 0x18c0000002047fae */ /* 0x0001e2000d901d78 */
[----:B------:R-:W-:-:S03]  /*22cf0*/  MOV R13, R9 ;  /* 0x00000009000d7202 */ /* 0x000fc60000000f00 */
[----:B------:R0:W-:Y:S04]  /*22d00*/  LDGSTS.E.BYPASS.LTC128B.128 [R4+0x1bc00], desc[UR56][R2.64+0x80], !P2 ;  /* 0x1bc0008002047fae */ /* 0x0001e8000d101d78 */
[----:B------:R0:W-:Y:S01]  /*22d10*/  LDGSTS.E.BYPASS.LTC128B.128 [R4+0x1ec00], desc[UR56][R2.64+0x100], !P1 ;  /* 0x1ec0010002047fae */ /* 0x0001e2000c901d78 */
[----:B------:R-:W-:-:S07]  /*22d20*/  IMAD.MOV.U32 R34, RZ, RZ, R14 ;  /* 0x000000ffff227224 */ /* 0x000fce00078e000e */
[----:B0-----:R-:W-:Y:S05]  /*22d30*/  WARPSYNC.COLLECTIVE R15, `(.L_x_886) ;  /* 0x000000000f087348 */ /* 0x001fea0003c00000 */
[----:B------:R1:W2:Y:S02]  /*22d40*/  SHFL.IDX P6, R14, R13, R12, R11 ;  /* 0x0000000c0d0e7389 */ /* 0x0002a400000c000b */
[----:B012---:R-:W-:Y:S01]  /*22d50*/  ENDCOLLECTIVE ;  /* 0x000000000000791b */ /* 0x007fe20003800000 */
.L_x_886:
[----:B------:R-:W-:Y:S01]  /*22d60*/  IMAD.MOV.U32 R13, RZ, RZ, R5 ;  /* 0x000000ffff0d7224 */ /* 0x000fe200078e0005 */
[----:B------:R-:W-:Y:S01]  /*22d70*/  MOV R12, 0x3 ;  /* 0x00000003000c7802 */ /* 0x000fe20000000f00 */
[----:B------:R-:W-:-:S07]  /*22d80*/  IMAD.MOV.U32 R2, RZ, RZ, R14 ;  /* 0x000000ffff027224 */ /* 0x000fce00078e000e */
[----:B------:R-:W-:Y:S05]  /*22d90*/  WARPSYNC.COLLECTIVE R15, `(.L_x_887) ;  /* 0x000000000f087348 */ /* 0x000fea0003c00000 */
[----:B------:R0:W1:Y:S02]  /*22da0*/  SHFL.IDX P6, R14, R13, R12, R11 ;  /* 0x0000000c0d0e7389 */ /* 0x00006400000c000b */
[----:B01----:R-:W-:Y:S01]  /*22db0*/  ENDCOLLECTIVE ;  /* 0x000000000000791b */ /* 0x003fe20003800000 */
.L_x_887:
        /* <DEDUP_REMOVED lines=13> */
.L_x_888:
[----:B------:R-:W-:Y:S01]  /*22e90*/  IMAD.MOV.U32 R13, RZ, RZ, R5 ;  /* 0x000000ffff0d7224 */ /* 0x000fe200078e0005 */
[----:B------:R-:W-:Y:S01]  /*22ea0*/  MOV R12, 0x4 ;  /* 0x00000004000c7802 */ /* 0x000fe20000000f00 */
[----:B------:R-:W-:-:S07]  /*22eb0*/  IMAD.MOV.U32 R2, RZ, RZ, R14 ;  /* 0x000000ffff027224 */ /* 0x000fce00078e000e */
[----:B------:R-:W-:Y:S05]  /*22ec0*/  WARPSYNC.COLLECTIVE R15, `(.L_x_889) ;  /* 0x000000000f087348 */ /* 0x000fea0003c00000 */
[----:B------:R0:W1:Y:S02]  /*22ed0*/  SHFL.IDX P6, R14, R13, R12, R11 ;  /* 0x0000000c0d0e7389 */ /* 0x00006400000c000b */
[----:B01----:R-:W-:Y:S01]  /*22ee0*/  ENDCOLLECTIVE ;  /* 0x000000000000791b */ /* 0x003fe20003800000 */
.L_x_889:
        /* <DEDUP_REMOVED lines=13> */
.L_x_890:
[----:B------:R-:W-:Y:S01]  /*22fc0*/  IMAD.MOV.U32 R13, RZ, RZ, R5 ;  /* 0x000000ffff0d7224 */ /* 0x000fe200078e0005 */
[----:B------:R-:W-:Y:S01]  /*22fd0*/  MOV R12, 0x5 ;  /* 0x00000005000c7802 */ /* 0x000fe20000000f00 */
[----:B------:R-:W-:-:S07]  /*22fe0*/  IMAD.MOV.U32 R2, RZ, RZ, R14 ;  /* 0x000000ffff027224 */ /* 0x000fce00078e000e */
[----:B------:R-:W-:Y:S05]  /*22ff0*/  WARPSYNC.COLLECTIVE R15, `(.L_x_891) ;  /* 0x000000000f087348 */ /* 0x000fea0003c00000 */
[----:B------:R0:W1:Y:S02]  /*23000*/  SHFL.IDX P6, R14, R13, R12, R11 ;  /* 0x0000000c0d0e7389 */ /* 0x00006400000c000b */
[----:B01----:R-:W-:Y:S01]  /*23010*/  ENDCOLLECTIVE ;  /* 0x000000000000791b */ /* 0x003fe20003800000 */
.L_x_891:
        /* <DEDUP_REMOVED lines=13> */
.L_x_892:
[----:B------:R-:W-:Y:S01]  /*230f0*/  IMAD.MOV.U32 R2, RZ, RZ, R14 ;  /* 0x000000ffff027224 */ /* 0x000fe200078e000e */
[----:B------:R-:W-:Y:S06]  /*23100*/  BRA `(.L_x_893) ;  /* 0xffffffb000cc7947 */ /* 0x000fec000383ffff */
.L_x_755:
[----:B0-----:R0:W2:Y:S02]  /*23110*/  SYNCS.PHASECHK.TRANS64.TRYWAIT P0, [R5+URZ+0x2a860], R2 ;  /* 0x02a86002050075a7 */ /* 0x0010a4000800017f */
[----:B--2---:R-:W-:Y:S05]  /*23120*/  @!P0 NANOSLEEP.SYNCS 0x989680 ;  /* 0x009896800000895d */ /* 0x004fea0003900000 */
[----:B------:R-:W2:Y:S02]  /*23130*/  @!P0 SYNCS.PHASECHK.TRANS64 P0, [R5+URZ+0x2a860], R2 ;  /* 0x02a86002050085a7 */ /* 0x000ea4000800007f */
[----:B--2---:R-:W-:Y:S05]  /*23140*/  @!P0 BRA `(.L_x_755) ;  /* 0xfffffffc00f08947 */ /* 0x004fea000383ffff */
[----:B------:R-:W-:Y:S05]  /*23150*/  BRA `(.L_x_894) ;  /* 0xffffffb4002c7947 */ /* 0x000fea000383ffff */
.L_x_756:
[----:B------:R-:W-:Y:S01]  /*23160*/  BSSY B1, `(.L_x_895) ;  /* 0x0000008000017945 */ /* 0x000fe20003800000 */
[----:B------:R-:W-:Y:S01]  /*23170*/  MOV R13, R24 ;  /* 0x00000018000d7202 */ /* 0x000fe20000000f00 */
[----:B------:R-:W-:Y:S01]  /*23180*/  IMAD.MOV.U32 R12, RZ, RZ, RZ ;  /* 0x000000ffff0c7224 */ /* 0x000fe200078e00ff */
[----:B------:R-:W-:Y:S01]  /*23190*/  MOV R11, 0x181f ;  /* 0x0000181f000b7802 */ /* 0x000fe20000000f00 */
[----:B------:R-:W-:-:S07]  /*231a0*/  IMAD.MOV.U32 R15, RZ, RZ, -0x1 ;  /* 0xffffffffff0f7424 */ /* 0x000fce00078e00ff */
[----:B0-----:R-:W-:Y:S05]  /*231b0*/  WARPSYNC.COLLECTIVE R15, `(.L_x_896) ;  /* 0x000000000f087348 */ /* 0x001fea0003c00000 */
[----:B------:R1:W2:Y:S02]  /*231c0*/  SHFL.IDX P6, R14, R13, R12, R11 ;  /* 0x0000000c0d0e7389 */ /* 0x0002a400000c000b */
[----:B012---:R-:W-:Y:S01]  /*231d0*/  ENDCOLLECTIVE ;  /* 0x000000000000791b */ /* 0x007fe20003800000 */
.L_x_896:
[----:B------:R-:W-:Y:S05]  /*231e0*/  BSYNC B1 ;  /* 0x0000000000017941 */ /* 0x000fea0003800000 */
.L_x_895:
[----:B------:R-:W-:Y:S01]  /*231f0*/  IMAD.MOV.U32 R13, RZ, RZ, R23 ;  /* 0x000000ffff0d7224 */ /* 0x000fe200078e0017 */
[----:B------:R-:W-:Y:S01]  /*23200*/  MOV R12, RZ ;  /* 0x000000ff000c7202 */ /* 0x000fe20000000f00 */
[----:B------:R-:W-:Y:S01]  /*23210*/  IMAD.MOV.U32 R11, RZ, RZ, 0x181f ;  /* 0x0000181fff0b7424 */ /* 0x000fe200078e00ff */
[----:B------:R-:W-:Y:S01]  /*23220*/  MOV R15, 0xffffffff ;  /* 0xffffffff000f7802 */ /* 0x000fe20000000f00 */
[----:B------:R-:W-:Y:S01]  /*23230*/  IMAD R4, R4, 0x2, R22 ;  /* 0x0000000204047824 */ /* 0x000fe200078e0216 */
[----:B------:R-:W-:-:S07]  /*23240*/  MOV R3, R14 ;  /* 0x0000000e00037202 */ /* 0x000fce0000000f00 */
[----:B------:R-:W-:Y:S05]  /*23250*/  WARPSYNC.COLLECTIVE R15, `(.L_x_897) ;  /* 0x000000000f087348 */ /* 0x000fea0003c00000 */
[----:B------:R0:W1:Y:S02]  /*23260*/  SHFL.IDX P6, R14, R13, R12, R11 ;  /* 0x0000000c0d0e7389 */ /* 0x00006400000c000b */
[----:B01----:R-:W-:Y:S01]  /*23270*/  ENDCOLLECTIVE ;  /* 0x000000000000791b */ /* 0x003fe20003800000 */
.L_x_897:
[----:B------:R-:W-:Y:S01]  /*23280*/  MOV R13, R24 ;  /* 0x00000018000d7202 */ /* 0x000fe20000000f00 */
[----:B------:R-:W-:Y:S02]  /*23290*/  IMAD.MOV.U32 R12, RZ, RZ, 0x1 ;  /* 0x00000001ff0c7424 */ /* 0x000fe400078e00ff */
[----:B------:R-:W-:-:S07]  /*232a0*/  IMAD.MOV.U32 R2, RZ, RZ, R14 ;  /* 0x000000ffff027224 */ /* 0x000fce00078e000e */
[----:B------:R-:W-:Y:S05]  /*232b0*/  WARPSYNC.COLLECTIVE R15, `(.L_x_898) ;  /* 0x000000000f087348 */ /* 0x000fea0003c00000 */
[----:B------:R0:W1:Y:S02]  /*232c0*/  SHFL.IDX P6, R14, R13, R12, R11 ;  /* 0x0000000c0d0e7389 */ /* 0x00006400000c000b */
[----:B01----:R-:W-:Y:S01]  /*232d0*/  ENDCOLLECTIVE ;  /* 0x000000000000791b */ /* 0x003fe20003800000 */
.L_x_898:
[----:B------:R-:W-:-:S04]  /*232e0*/  IADD3 R2, P1, R2, R0, RZ ;  /* 0x0000000002027210 */ /* 0x000fc80007f3e0ff */
[----:B------:R-:W-:Y:S02]  /*232f0*/  IADD3.X R3, RZ, R3, RZ, P1, !PT ;  /* 0x00000003ff037210 */ /* 0x000fe40000ffe4ff */
        /* <DEDUP_REMOVED lines=9> */
[----:B0-----:R-:W-:-:S07]  /*23390*/  MOV R3, R14 ;  /* 0x0000000e00037202 */ /* 0x001fce0000000f00 */
[----:B------:R-:W-:Y:S05]  /*233a0*/  WARPSYNC.COLLECTIVE R15, `(.L_x_899) ;  /* 0x000000000f087348 */ /* 0x000fea0003c00000 */
[----:B------:R0:W1:Y:S02]  /*233b0*/  SHFL.IDX P6, R14, R13, R12, R11 ;  /* 0x0000000c0d0e7389 */ /* 0x00006400000c000b */
[----:B01----:R-:W-:Y:S01]  /*233c0*/  ENDCOLLECTIVE ;  /* 0x000000000000791b */ /* 0x003fe20003800000 */
.L_x_899:
[----:B------:R-:W-:Y:S01]  /*233d0*/  MOV R13, R24 ;  /* 0x00000018000d7202 */ /* 0x000fe20000000f00 */
[----:B------:R-:W-:Y:S01]  /*233e0*/  IMAD.MOV.U32 R12, RZ, RZ, 0x2 ;  /* 0x00000002ff0c7424 */ /* 0x000fe200078e00ff */
[----:B------:R-:W-:-:S07]  /*233f0*/  MOV R2, R14 ;  /* 0x0000000e00027202 */ /* 0x000fce0000000f00 */
[----:B------:R-:W-:Y:S05]  /*23400*/  WARPSYNC.COLLECTIVE R15, `(.L_x_900) ;  /* 0x000000000f087348 */ /* 0x000fea0003c00000 */
[----:B------:R0:W1:Y:S02]  /*23410*/  SHFL.IDX P6, R14, R13, R12, R11 ;  /* 0x0000000c0d0e7389 */ /* 0x00006400000c000b */
[----:B01----:R-:W-:Y:S01]  /*23420*/  ENDCOLLECTIVE ;  /* 0x000000000000791b */ /* 0x003fe20003800000 */
.L_x_900:
        /* <DEDUP_REMOVED lines=14> */
.L_x_901:
[----:B------:R-:W-:Y:S01]  /*23510*/  MOV R13, R24 ;  /* 0x00000018000d7202 */ /* 0x000fe20000000f00 */
[----:B------:R-:W-:Y:S01]  /*23520*/  IMAD.MOV.U32 R12, RZ, RZ, 0x3 ;  /* 0x00000003ff0c7424 */ /* 0x000fe200078e00ff */
[----:B------:R-:W-:-:S07]  /*23530*/  MOV R2, R14 ;  /* 0x0000000e00027202 */ /* 0x000fce0000000f00 */
[----:B------:R-:W-:Y:S05]  /*23540*/  WARPSYNC.COLLECTIVE R15, `(.L_x_902) ;  /* 0x000000000f087348 */ /* 0x000fea0003c00000 */
[----:B------:R0:W1:Y:S02]  /*23550*/  SHFL.IDX P6, R14, R13, R12, R11 ;  /* 0x0000000c0d0e7389 */ /* 0x00006400000c000b */
[----:B01----:R-:W-:Y:S01]  /*23560*/  ENDCOLLECTIVE ;  /* 0x000000000000791b */ /* 0x003fe20003800000 */
.L_x_902:
        /* <DEDUP_REMOVED lines=14> */
.L_x_903:
[----:B------:R-:W-:Y:S01]  /*23650*/  MOV R13, R24 ;  /* 0x00000018000d7202 */ /* 0x000fe20000000f00 */
[----:B------:R-:W-:Y:S01]  /*23660*/  IMAD.MOV.U32 R12, RZ, RZ, 0x4 ;  /* 0x00000004ff0c7424 */ /* 0x000fe200078e00ff */
[----:B------:R-:W-:-:S07]  /*23670*/  MOV R2, R14 ;  /* 0x0000000e00027202 */ /* 0x000fce0000000f00 */
[----:B------:R-:W-:Y:S05]  /*23680*/  WARPSYNC.COLLECTIVE R15, `(.L_x_904) ;  /* 0x000000000f087348 */ /* 0x000fea0003c00000 */
[----:B------:R0:W1:Y:S02]  /*23690*/  SHFL.IDX P6, R14, R13, R12, R11 ;  /* 0x0000000c0d0e7389 */ /* 0x00006400000c000b */
[----:B01----:R-:W-:Y:S01]  /*236a0*/  ENDCOLLECTIVE ;  /* 0x000000000000791b */ /* 0x003fe20003800000 */
.L_x_904:
        /* <DEDUP_REMOVED lines=14> */
.L_x_905:
[----:B------:R-:W-:Y:S01]  /*23790*/  MOV R13, R24 ;  /* 0x00000018000d7202 */ /* 0x000fe20000000f00 */
[----:B------:R-:W-:Y:S01]  /*237a0*/  IMAD.MOV.U32 R12, RZ, RZ, 0x5 ;  /* 0x00000005ff0c7424 */ /* 0x000fe200078e00ff */
[----:B------:R-:W-:-:S07]  /*237b0*/  MOV R2, R14 ;  /* 0x0000000e00027202 */ /* 0x000fce0000000f00 */
[----:B------:R-:W-:Y:S05]  /*237c0*/  WARPSYNC.COLLECTIVE R15, `(.L_x_906) ;  /* 0x000000000f087348 */ /* 0x000fea0003c00000 */
[----:B------:R0:W1:Y:S02]  /*237d0*/  SHFL.IDX P6, R14, R13, R12, R11 ;  /* 0x0000000c0d0e7389 */ /* 0x00006400000c000b */
[----:B01----:R-:W-:Y:S01]  /*237e0*/  ENDCOLLECTIVE ;  /* 0x000000000000791b */ /* 0x003fe20003800000 */
.L_x_906:
[----:B------:R-:W-:-:S05]  /*237f0*/  IADD3 R2, P2, R2, R0, RZ ;  /* 0x0000000002027210 */ /* 0x000fca0007f5e0ff */
[----:B------:R-:W-:Y:S01]  /*23800*/  IMAD.X R3, RZ, RZ, R3, P2 ;  /* 0x000000ffff037224 */ /* 0x000fe200010e0603 */
        /* <DEDUP_REMOVED lines=11> */
.L_x_907:
[----:B------:R-:W-:Y:S01]  /*238c0*/  @!PT LDS RZ, [RZ] ;  /* 0x00000000fffff984 */ /* 0x000fe20000000800 */
[----:B------:R-:W-:Y:S01]  /*238d0*/  @!PT LDS RZ, [RZ] ;  /* 0x00000000fffff984 */ /* 0x000fe20000000800 */
[----:B------:R-:W-:Y:S01]  /*238e0*/  @!PT LDS RZ, [RZ] ;  /* 0x00000000fffff984 */ /* 0x000fe20000000800 */
[----:B------:R0:W-:Y:S02]  /*238f0*/  LDGSTS.E.BYPASS.LTC128B.128 [R4+0x5400], desc[UR56][R2.64+0x80], !P2 ;  /* 0x0540008002047fae */ /* 0x0001e4000d101d78 */
[----:B0-----:R-:W-:Y:S01]  /*23900*/  MOV R2, R14 ;  /* 0x0000000e00027202 */ /* 0x001fe20000000f00 */
[----:B------:R-:W-:Y:S06]  /*23910*/  BRA `(.L_x_908) ;  /* 0xffffffb000187947 */ /* 0x000fec000383ffff */
.L_x_764:
[----:B0-----:R0:W1:Y:S02]  /*23920*/  SYNCS.PHASECHK.TRANS64.TRYWAIT P0, [R0+URZ+0x2a860], R3 ;  /* 0x02a86003000075a7 */ /* 0x001064000800017f */
[----:B-1----:R-:W-:Y:S05]  /*23930*/  @!P0 NANOSLEEP.SYNCS 0x989680 ;  /* 0x009896800000895d */ /* 0x002fea0003900000 */
[----:B------:R-:W1:Y:S02]  /*23940*/  @!P0 SYNCS.PHASECHK.TRANS64 P0, [R0+URZ+0x2a860], R3 ;  /* 0x02a86003000085a7 */ /* 0x000e64000800007f */
[----:B-1----:R-:W-:Y:S05]  /*23950*/  @!P0 BRA `(.L_x_764) ;  /* 0xfffffffc00f08947 */ /* 0x002fea000383ffff */
[----:B------:R-:W-:Y:S05]  /*23960*/  BRA `(.L_x_909) ;  /* 0xffffffb400307947 */ /* 0x000fea000383ffff */
.L_x_765:
[----:B------:R-:W-:Y:S01]  /*23970*/  BSSY B0, `(.L_x_910) ;  /* 0x0000008000007945 */ /* 0x000fe20003800000 */
[----:B------:R-:W-:Y:S01]  /*23980*/  IMAD.MOV.U32 R13, RZ, RZ, R24 ;  /* 0x000000ffff0d7224 */ /* 0x000fe200078e0018 */
[----:B------:R-:W-:Y:S01]  /*23990*/  MOV R12, RZ ;  /* 0x000000ff000c7202 */ /* 0x000fe20000000f00 */
[----:B------:R-:W-:Y:S01]  /*239a0*/  IMAD.MOV.U32 R11, RZ, RZ, 0x181f ;  /* 0x0000181fff0b7424 */ /* 0x000fe200078e00ff */
[----:B------:R-:W-:-:S07]  /*239b0*/  MOV R15, 0xffffffff ;  /* 0xffffffff000f7802 */ /* 0x000fce0000000f00 */
[----:B0-----:R-:W-:Y:S05]  /*239c0*/  WARPSYNC.COLLECTIVE R15, `(.L_x_911) ;  /* 0x000000000f087348 */ /* 0x001fea0003c00000 */
[----:B------:R1:W2:Y:S02]  /*239d0*/  SHFL.IDX P6, R14, R13, R12, R11 ;  /* 0x0000000c0d0e7389 */ /* 0x0002a400000c000b */
[----:B012---:R-:W-:Y:S01]  /*239e0*/  ENDCOLLECTIVE ;  /* 0x000000000000791b */ /* 0x007fe20003800000 */
.L_x_911:
[----:B------:R-:W-:Y:S05]  /*239f0*/  BSYNC B0 ;  /* 0x0000000000007941 */ /* 0x000fea0003800000 */
.L_x_910:
[----:B------:R-:W0:Y:S01]  /*23a00*/  S2R R5, SR_TID.X ;  /* 0x0000000000057919 */ /* 0x000e220000002100 */
[----:B------:R-:W-:Y:S01]  /*23a10*/  MOV R13, R23 ;  /* 0x00000017000d7202 */ /* 0x000fe20000000f00 */
[----:B------:R-:W-:Y:S01]  /*23a20*/  IMAD.MOV.U32 R12, RZ, RZ, RZ ;  /* 0x000000ffff0c7224 */ /* 0x000fe200078e00ff */
[----:B------:R-:W-:Y:S01]  /*23a30*/  MOV R11, 0x181f ;  /* 0x0000181f000b7802 */ /* 0x000fe20000000f00 */
[----:B------:R-:W-:Y:S01]  /*23a40*/  IMAD.MOV.U32 R15, RZ, RZ, -0x1 ;  /* 0xffffffffff0f7424 */ /* 0x000fe200078e00ff */
[C---:B------:R-:W-:Y:S01]  /*23a50*/  LOP3.LUT R2, R29.reuse, 0x1, RZ, 0xc0, !PT ;  /* 0x000000011d027812 */ /* 0x040fe200078ec0ff */
[----:B------:R-:W-:Y:S01]  /*23a60*/  IMAD.MOV.U32 R3, RZ, RZ, R14 ;  /* 0x000000ffff037224 */ /* 0x000fe200078e000e */
[----:B------:R-:W-:Y:S01]  /*23a70*/  LOP3.LUT P0, RZ, R29, 0x2, RZ, 0xc0, !PT ;  /* 0x000000021dff7812 */ /* 0x000fe2000780c0ff */
[----:B------:R-:W-:-:S12]  /*23a80*/  IMAD R4, R4, 0x2, R22 ;  /* 0x0000000204047824 */ /* 0x000fd800078e0216 */
[----:B0-----:R-:W-:Y:S05]  /*23a90*/  WARPSYNC.COLLECTIVE R15, `(.L_x_912) ;  /* 0x000000000f087348 */ /* 0x001fea0003c00000 */
[----:B------:R1:W2:Y:S02]  /*23aa0*/  SHFL.IDX P6, R14, R13, R12, R11 ;  /* 0x0000000c0d0e7389 */ /* 0x0002a400000c000b */
[----:B012---:R-:W-:Y:S01]  /*23ab0*/  ENDCOLLECTIVE ;  /* 0x000000000000791b */ /* 0x007fe20003800000 */
.L_x_912:
[----:B------:R-:W-:Y:S02]  /*23ac0*/  ISETP.NE.U32.AND P1, PT, R2, 0x1, PT ;  /* 0x000000010200780c */ /* 0x000fe40003f25070 */
[C---:B------:R-:W-:Y:S02]  /*23ad0*/  ISETP.LT.OR P4, PT, R6.reuse, 0x1, !P0 ;  /* 0x000000010600780c */ /* 0x040fe40004781670 */
[----:B------:R-:W-:Y:S02]  /*23ae0*/  ISETP.LT.OR P3, PT, R6, 0x1, P1 ;  /* 0x000000010600780c */ /* 0x000fe40000f61670 */
[----:B------:R-:W-:Y:S01]  /*23af0*/  MOV R13, R24 ;  /* 0x00000018000d7202 */ /* 0x000fe20000000f00 */
[----:B------:R-:W-:Y:S01]  /*23b00*/  IMAD.MOV.U32 R12, RZ, RZ, 0x1 ;  /* 0x00000001ff0c7424 */ /* 0x000fe200078e00ff */
[----:B------:R-:W-:-:S04]  /*23b10*/  SHF.L.U32 R5, R5, 0x3, RZ ;  /* 0x0000000305057819 */ /* 0x000fc800000006ff */
[----:B------:R-:W-:-:S05]  /*23b20*/  LOP3.LUT R5, R5, 0x38, RZ, 0xc0, !PT ;  /* 0x0000003805057812 */ /* 0x000fca00078ec0ff */
[----:B------:R-:W-:-:S05]  /*23b30*/  IMAD.SHL.U32 R5, R5, 0x2, RZ ;  /* 0x0000000205057824 */ /* 0x000fca00078e00ff */
[----:B------:R-:W-:-:S13]  /*23b40*/  IADD3 R2, P2, R14, R5, RZ ;  /* 0x000000050e027210 */ /* 0x000fda0007f5e0ff */
[----:B------:R-:W-:Y:S05]  /*23b50*/  WARPSYNC.COLLECTIVE R15, `(.L_x_913) ;  /* 0x000000000f087348 */ /* 0x000fea0003c00000 */
[----:B------:R0:W1:Y:S02]  /*23b60*/  SHFL.IDX P6, R14, R13, R12, R11 ;  /* 0x0000000c0d0e7389 */ /* 0x00006400000c000b */
[----:B01----:R-:W-:Y:S01]  /*23b70*/  ENDCOLLECTIVE ;  /* 0x000000000000791b */ /* 0x003fe20003800000 */
.L_x_913:
[----:B------:R-:W-:-:S05]  /*23b80*/  IADD3.X R3, RZ, R3, RZ, P2, !PT ;  /* 0x00000003ff037210 */ /* 0x000fca00017fe4ff */
        /* <DEDUP_REMOVED lines=12> */
.L_x_914:
[----:B------:R-:W-:Y:S01]  /*23c50*/  IMAD.MOV.U32 R13, RZ, RZ, R24 ;  /* 0x000000ffff0d7224 */ /* 0x000fe200078e0018 */
[----:B------:R-:W-:Y:S02]  /*23c60*/  MOV R12, 0x2 ;  /* 0x00000002000c7802 */ /* 0x000fe40000000f00 */
[----:B------:R-:W-:-:S13]  /*23c70*/  IADD3 R2, P2, R14, R5, RZ ;  /* 0x000000050e027210 */ /* 0x000fda0007f5e0ff */
[----:B------:R-:W-:Y:S05]  /*23c80*/  WARPSYNC.COLLECTIVE R15, `(.L_x_915) ;  /* 0x000000000f087348 */ /* 0x000fea0003c00000 */
[----:B------:R0:W1:Y:S02]  /*23c90*/  SHFL.IDX P6, R14, R13, R12, R11 ;  /* 0x0000000c0d0e7389 */ /* 0x00006400000c000b */
[----:B01----:R-:W-:Y:S01]  /*23ca0*/  ENDCOLLECTIVE ;  /* 0x000000000000791b */ /* 0x003fe20003800000 */
.L_x_915:
[----:B------:R-:W-:-:S05]  /*23cb0*/  IADD3.X R3, RZ, R8, RZ, P2, !PT ;  /* 0x00000008ff037210 */ /* 0x000fca00017fe4ff */
[----:B------:R-:W-:Y:S01]  /*23cc0*/  @!PT LDS RZ, [RZ] ;  /* 0x00000000fffff984 */ /* 0x000fe20000000800 */
[----:B------:R-:W-:Y:S01]  /*23cd0*/  @!PT LDS RZ, [RZ] ;  /* 0x00000000fffff984 */ /* 0x000fe20000000800 */
[----:B------:R-:W-:Y:S01]  /*23ce0*/  @!PT LDS RZ, [RZ] ;  /* 0x00000000fffff984 */ /* 0x000fe20000000800 */
[----:B------:R0:W-:Y:S01]  /*23cf0*/  LDGSTS.E.BYPASS.LTC128B.128 [R4+0xc00], desc[UR56][R2.64], !P3 ;  /* 0x00c0000002047fae */ /* 0x0001e2000d901d78 */
[----:B------:R-:W-:-:S03]  /*23d00*/  ISETP.LT.OR P3, PT, R6, 0x21, P1 ;  /* 0x000000210600780c */ /* 0x000fc60000f61670 */
[----:B------:R0:W-:Y:S01]  /*23d10*/  LDGSTS.E.BYPASS.LTC128B.128 [R4+0x3c00], desc[UR56][R2.64+0x80], !P4 ;  /* 0x03c0008002047fae */ /* 0x0001e2000e101d78 */
[----:B------:R-:W-:Y:S02]  /*23d20*/  ISETP.LT.OR P4, PT, R6, 0x21, !P0 ;  /* 0x000000210600780c */ /* 0x000fe40004781670 */
[----:B------:R-:W-:Y:S01]  /*23d30*/  MOV R13, R23 ;  /* 0x00000017000d7202 */ /* 0x000fe20000000f00 */
[----:B------:R-:W-:-:S10]  /*23d40*/  IMAD.MOV.U32 R7, RZ, RZ, R14 ;  /* 0x000000ffff077224 */ /* 0x000fd400078e000e */
[----:B0-----:R-:W-:Y:S05]  /*23d50*/  WARPSYNC.COLLECTIVE R15, `(.L_x_916) ;  /* 0x000000000f087348 */ /* 0x001fea0003c00000 */
[----:B------:R1:W2:Y:S02]  /*23d60*/  SHFL.IDX P6, R14, R13, R12, R11 ;  /* 0x0000000c0d0e7389 */ /* 0x0002a400000c000b */
[----:B012---:R-:W-:Y:S01]  /*23d70*/  ENDCOLLECTIVE ;  /* 0x000000000000791b */ /* 0x007fe20003800000 */
.L_x_916:
[----:B------:R-:W-:Y:S01]  /*23d80*/  IMAD.MOV.U32 R13, RZ, RZ, R24 ;  /* 0x000000ffff0d7224 */ /* 0x000fe200078e0018 */
[----:B------:R-:W-:Y:S01]  /*23d90*/  MOV R12, 0x3 ;  /* 0x00000003000c7802 */ /* 0x000fe20000000f00 */
[----:B------:R-:W-:-:S07]  /*23da0*/  IMAD.MOV.U32 R10, RZ, RZ, R14 ;  /* 0x000000ffff0a7224 */ /* 0x000fce00078e000e */
[----:B------:R-:W-:Y:S05]  /*23db0*/  WARPSYNC.COLLECTIVE R15, `(.L_x_917) ;  /* 0x000000000f087348 */ /* 0x000fea0003c00000 */
[----:B------:R0:W1:Y:S02]  /*23dc0*/  SHFL.IDX P6, R14, R13, R12, R11 ;  /* 0x0000000c0d0e7389 */ /* 0x00006400000c000b */
[----:B01----:R-:W-:Y:S01]  /*23dd0*/  ENDCOLLECTIVE ;  /* 0x000000000000791b */ /* 0x003fe20003800000 */
.L_x_917:
[----:B------:R-:W-:-:S04]  /*23de0*/  IADD3 R2, P2, R10, R5, RZ ;  /* 0x000000050a027210 */ /* 0x000fc80007f5e0ff */
[----:B------:R-:W-:-:S05]  /*23df0*/  IADD3.X R3, RZ, R7, RZ, P2, !PT ;  /* 0x00000007ff037210 */ /* 0x000fca00017fe4ff */
        /* <DEDUP_REMOVED lines=12> */
.L_x_918:
[----:B------:R-:W-:Y:S01]  /*23ec0*/  MOV R13, R24 ;  /* 0x00000018000d7202 */ /* 0x000fe20000000f00 */
[----:B------:R-:W-:Y:S01]  /*23ed0*/  IMAD.MOV.U32 R12, RZ, RZ, 0x4 ;  /* 0x00000004ff0c7424 */ /* 0x000fe200078e00ff */
[----:B------:R-:W-:-:S13]  /*23ee0*/  IADD3 R2, P2, R14, R5, RZ ;  /* 0x000000050e027210 */ /* 0x000fda0007f5e0ff */
[----:B------:R-:W-:Y:S05]  /*23ef0*/  WARPSYNC.COLLECTIVE R15, `(.L_x_919) ;  /* 0x000000000f087348 */ /* 0x000fea0003c00000 */
[----:B------:R0:W1:Y:S02]  /*23f00*/  SHFL.IDX P6, R14, R13, R12, R11 ;  /* 0x0000000c0d0e7389 */ /* 0x00006400000c000b */
[----:B01----:R-:W-:Y:S01]  /*23f10*/  ENDCOLLECTIVE ;  /* 0x000000000000791b */ /* 0x003fe20003800000 */
.L_x_919:
        /* <DEDUP_REMOVED lines=13> */
.L_x_920:
[----:B------:R-:W-:Y:S01]  /*23ff0*/  MOV R13, R24 ;  /* 0x00000018000d7202 */ /* 0x000fe20000000f00 */
[----:B------:R-:W-:Y:S01]  /*24000*/  IMAD.MOV.U32 R12, RZ, RZ, 0x5 ;  /* 0x00000005ff0c7424 */ /* 0x000fe200078e00ff */
[----:B------:R-:W-:-:S07]  /*24010*/  MOV R10, R14 ;  /* 0x0000000e000a7202 */ /* 0x000fce0000000f00 */
[----:B------:R-:W-:Y:S05]  /*24020*/  WARPSYNC.COLLECTIVE R15, `(.L_x_921) ;  /* 0x000000000f087348 */ /* 0x000fea0003c00000 */
[----:B------:R0:W1:Y:S02]  /*24030*/  SHFL.IDX P6, R14, R13, R12, R11 ;  /* 0x0000000c0d0e7389 */ /* 0x00006400000c000b */
[----:B01----:R-:W-:Y:S01]  /*24040*/  ENDCOLLECTIVE ;  /* 0x000000000000791b */ /* 0x003fe20003800000 */
.L_x_921:
        /* <DEDUP_REMOVED lines=12> */
.L_x_922:
[----:B------:R-:W-:Y:S05]  /*24110*/  BRA `(.L_x_923) ;  /* 0xffffffb0002c7947 */ /* 0x000fea000383ffff */
.L_x_770:
        /* <DEDUP_REMOVED lines=8> */
.L_x_925:
[----:B------:R-:W-:Y:S05]  /*241a0*/  BSYNC B0 ;  /* 0x0000000000007941 */ /* 0x000fea0003800000 */
.L_x_924:
[----:B------:R-:W-:Y:S01]  /*241b0*/  IMAD.MOV.U32 R13, RZ, RZ, R16 ;  /* 0x000000ffff0d7224 */ /* 0x000fe200078e0010 */
[----:B------:R-:W-:Y:S01]  /*241c0*/  MOV R12, 0x1 ;  /* 0x00000001000c7802 */ /* 0x000fe20000000f00 */
[----:B------:R-:W-:Y:S01]  /*241d0*/  IMAD.MOV.U32 R11, RZ, RZ, 0x1f ;  /* 0x0000001fff0b7424 */ /* 0x000fe200078e00ff */
[----:B------:R-:W-:Y:S02]  /*241e0*/  MOV R15, 0xffffffff ;  /* 0xffffffff000f7802 */ /* 0x000fe40000000f00 */
[----:B------:R-:W-:Y:S02]  /*241f0*/  MOV R0, R14 ;  /* 0x0000000e00007202 */ /* 0x000fe40000000f00 */
[----:B------:R-:W-:-:S07]  /*24200*/  IADD3 R7, R19, R9, RZ ;  /* 0x0000000913077210 */ /* 0x000fce0007ffe0ff */
[----:B------:R-:W-:Y:S05]  /*24210*/  WARPSYNC.COLLECTIVE R15, `(.L_x_926) ;  /* 0x000000000f087348 */ /* 0x000fea0003c00000 */
[----:B------:R0:W1:Y:S02]  /*24220*/  SHFL.IDX P6, R14, R13, R12, R11 ;  /* 0x0000000c0d0e7389 */ /* 0x00006400000c000b */
[----:B01----:R-:W-:Y:S01]  /*24230*/  ENDCOLLECTIVE ;  /* 0x000000000000791b */ /* 0x003fe20003800000 */
.L_x_926:
[----:B------:R-:W-:Y:S02]  /*24240*/  ULDC UR4, c[0x0][0xc3c] ;  /* 0x00030f0000047ab9 */ /* 0x000fe40000000800 */
[----:B------:R-:W-:-:S13]  /*24250*/  ISETP.GE.OR P1, PT, R7, UR4, !P0 ;  /* 0x0000000407007c0c */ /* 0x000fda000c726670 */
[----:B------:R-:W0:Y:S08]  /*24260*/  @!P1 LDC.64 R2, c[0x0][0xc80] ;  /* 0x00032000ff029b82 */ /* 0x000e300000000a00 */
[----:B------:R-:W1:Y:S01]  /*24270*/  @!P1 LDC.64 R4, c[0x0][0xc78] ;  /* 0x00031e00ff049b82 */ /* 0x000e620000000a00 */
[----:B------:R-:W-:Y:S02]  /*24280*/  IMAD.MOV.U32 R11, RZ, RZ, RZ ;  /* 0x000000ffff0b7224 */ /* 0x000fe400078e00ff */
[----:B------:R-:W-:-:S02]  /*24290*/  IMAD.MOV.U32 R8, RZ, RZ, R14 ;  /* 0x000000ffff087224 */ /* 0x000fc400078e000e */
[----:B0-----:R-:W-:-:S05]  /*242a0*/  @!P1 IMAD.WIDE R2, R7, 0x4, R2 ;  /* 0x0000000407029825 */ /* 0x001fca00078e0202 */
[----:B------:R1:W2:Y:S02]  /*242b0*/  @!P1 LDG.E R6, desc[UR56][R2.64] ;  /* 0x0000003802069981 */ /* 0x0002a4000c1e1900 */
[----:B-1----:R-:W-:-:S05]  /*242c0*/  @!P1 IMAD.WIDE R2, R7, 0x4, R4 ;  /* 0x0000000407029825 */ /* 0x002fca00078e0204 */
[----:B------:R-:W3:Y:S01]  /*242d0*/  @!P1 LDG.E R5, desc[UR56][R2.64] ;  /* 0x0000003802059981 */ /* 0x000ee2000c1e1900 */
[----:B------:R-:W-:Y:S01]  /*242e0*/  IMAD.MOV.U32 R7, RZ, RZ, RZ ;  /* 0x000000ffff077224 */ /* 0x000fe200078e00ff */
[C---:B------:R-:W-:Y:S01]  /*242f0*/  ISETP.GE.U32.AND P2, PT, R9.reuse, 0x2, PT ;  /* 0x000000020900780c */ /* 0x040fe20003f46070 */
[----:B------:R-:W-:Y:S01]  /*24300*/  IMAD.MOV.U32 R4, RZ, RZ, RZ ;  /* 0x000000ffff047224 */ /* 0x000fe200078e00ff */
[C---:B------:R-:W-:Y:S02]  /*24310*/  ISETP.GE.U32.AND P3, PT, R9.reuse, 0x4, PT ;  /* 0x000000040900780c */ /* 0x040fe40003f66070 */
[C---:B------:R-:W-:Y:S02]  /*24320*/  ISETP.GE.U32.AND P4, PT, R9.reuse, 0x8, PT ;  /* 0x000000080900780c */ /* 0x040fe40003f86070 */
[----:B------:R-:W-:Y:S02]  /*24330*/  ISETP.GE.U32.AND P5, PT, R9, 0x10, PT ;  /* 0x000000100900780c */ /* 0x000fe40003fa6070 */
[----:B--2---:R-:W-:-:S02]  /*24340*/  @!P1 MOV R7, R6 ;  /* 0x0000000600079202 */ /* 0x004fc40000000f00 */
[----:B------:R-:W-:Y:S02]  /*24350*/  MOV R6, RZ ;  /* 0x000000ff00067202 */ /* 0x000fe40000000f00 */
[----:B---3--:R-:W-:Y:S02]  /*24360*/  @!P1 MOV R4, R5 ;  /* 0x0000000500049202 */ /* 0x008fe40000000f00 */
[----:B------:R-:W-:-:S03]  /*24370*/  ISETP.NE.AND P1, PT, R9, RZ, PT ;  /* 0x000000ff0900720c */ /* 0x000fc60003f25270 */
[----:B------:R-:W-:-:S10]  /*24380*/  IMAD R13, R4, R7, RZ ;  /* 0x00000007040d7224 */ /* 0x000fd400078e02ff */
[----:B------:R-:W-:Y:S05]  /*24390*/  WARPSYNC.COLLECTIVE R15, `(.L_x_927) ;  /* 0x000000000f087348 */ /* 0x000fea0003c00000 */
[----:B------:R0:W1:Y:S02]  /*243a0*/  SHFL.UP P6, R14, R13, R12, R11 ;  /* 0x0400000c0d0e7389 */ /* 0x00006400000c000b */
[----:B01----:R-:W-:Y:S01]  /*243b0*/  ENDCOLLECTIVE ;  /* 0x000000000000791b */ /* 0x003fe20003800000 */
.L_x_927:
[----:B------:R-:W-:Y:S02]  /*243c0*/  MOV R12, 0x2 ;  /* 0x00000002000c7802 */ /* 0x000fe40000000f00 */
[----:B------:R-:W-:-:S04]  /*243d0*/  SEL R14, R14, RZ, P1 ;  /* 0x000000ff0e0e7207 */ /* 0x000fc80000800000 */
[----:B------:R-:W-:-:S05]  /*243e0*/  IADD3 R5, R13, R14, RZ ;  /* 0x0000000e0d057210 */ /* 0x000fca0007ffe0ff */
[----:B------:R-:W-:-:S07]  /*243f0*/  IMAD.MOV.U32 R13, RZ, RZ, R5 ;  /* 0x000000ffff0d7224 */ /* 0x000fce00078e0005 */
[----:B------:R-:W-:Y:S05]  /*24400*/  WARPSYNC.COLLECTIVE R15, `(.L_x_928) ;  /* 0x000000000f087348 */ /* 0x000fea0003c00000 */
[----:B------:R0:W1:Y:S02]  /*24410*/  SHFL.UP P6, R14, R13, R12, R11 ;  /* 0x0400000c0d0e7389 */ /* 0x00006400000c000b */
[----:B01----:R-:W-:Y:S01]  /*24420*/  ENDCOLLECTIVE ;  /* 0x000000000000791b */ /* 0x003fe20003800000 */
.L_x_928:
[----:B------:R-:W-:Y:S01]  /*24430*/  IMAD.MOV.U32 R12, RZ, RZ, 0x4 ;  /* 0x00000004ff0c7424 */ /* 0x000fe200078e00ff */
[----:B------:R-:W-:-:S05]  /*24440*/  SEL R2, R14, RZ, P2 ;  /* 0x000000ff0e027207 */ /* 0x000fca0001000000 */
[----:B------:R-:W-:-:S05]  /*24450*/  IMAD.IADD R2, R5, 0x1, R2 ;  /* 0x0000000105027824 */ /* 0x000fca00078e0202 */
[----:B------:R-:W-:-:S07]  /*24460*/  MOV R13, R2 ;  /* 0x00000002000d7202 */ /* 0x000fce0000000f00 */
[----:B------:R-:W-:Y:S05]  /*24470*/  WARPSYNC.COLLECTIVE R15, `(.L_x_929) ;  /* 0x000000000f087348 */ /* 0x000fea0003c00000 */
[----:B------:R0:W1:Y:S02]  /*24480*/  SHFL.UP P6, R14, R13, R12, R11 ;  /* 0x0400000c0d0e7389 */ /* 0x00006400000c000b */
[----:B01----:R-:W-:Y:S01]  /*24490*/  ENDCOLLECTIVE ;  /* 0x000000000000791b */ /* 0x003fe20003800000 */
.L_x_929:
[----:B------:R-:W-:Y:S02]  /*244a0*/  MOV R12, 0x8 ;  /* 0x00000008000c7802 */ /* 0x000fe40000000f00 */
[----:B------:R-:W-:-:S04]  /*244b0*/  SEL R3, R14, RZ, P3 ;  /* 0x000000ff0e037207 */ /* 0x000fc80001800000 */
[----:B------:R-:W-:-:S05]  /*244c0*/  IADD3 R3, R2, R3, RZ ;  /* 0x0000000302037210 */ /* 0x000fca0007ffe0ff */
[----:B------:R-:W-:-:S07]  /*244d0*/  IMAD.MOV.U32 R13, RZ, RZ, R3 ;  /* 0x000000ffff0d7224 */ /* 0x000fce00078e0003 */
[----:B------:R-:W-:Y:S05]  /*244e0*/  WARPSYNC.COLLECTIVE R15, `(.L_x_930) ;  /* 0x000000000f087348 */ /* 0x000fea0003c00000 */
[----:B------:R0:W1:Y:S02]  /*244f0*/  SHFL.UP P6, R14, R13, R12, R11 ;  /* 0x0400000c0d0e7389 */ /* 0x00006400000c000b */
[----:B01----:R-:W-:Y:S01]  /*24500*/  ENDCOLLECTIVE ;  /* 0x000000000000791b */ /* 0x003fe20003800000 */
.L_x_930:
[----:B------:R-:W-:Y:S01]  /*24510*/  IMAD.MOV.U32 R12, RZ, RZ, 0x10 ;  /* 0x00000010ff0c7424 */ /* 0x000fe200078e00ff */
[----:B------:R-:W-:-:S05]  /*24520*/  SEL R14, R14, RZ, P4 ;  /* 0x000000ff0e0e7207 */ /* 0x000fca0002000000 */
[----:B------:R-:W-:-:S05]  /*24530*/  IMAD.IADD R5, R3, 0x1, R14 ;  /* 0x0000000103057824 */ /* 0x000fca00078e020e */
[----:B------:R-:W-:-:S07]  /*24540*/  MOV R13, R5 ;  /* 0x00000005000d7202 */ /* 0x000fce0000000f00 */
[----:B------:R-:W-:Y:S05]  /*24550*/  WARPSYNC.COLLECTIVE R15, `(.L_x_931) ;  /* 0x000000000f087348 */ /* 0x000fea0003c00000 */
[----:B------:R0:W1:Y:S02]  /*24560*/  SHFL.UP P6, R14, R13, R12, R11 ;  /* 0x0400000c0d0e7389 */ /* 0x00006400000c000b */
[----:B01----:R-:W-:Y:S01]  /*24570*/  ENDCOLLECTIVE ;  /* 0x000000000000791b */ /* 0x003fe20003800000 */
.L_x_931:
[----:B------:R-:W-:Y:S01]  /*24580*/  MOV R12, 0x1f ;  /* 0x0000001f000c7802 */ /* 0x000fe20000000f00 */
[----:B------:R-:W-:Y:S01]  /*24590*/  IMAD.MOV.U32 R11, RZ, RZ, 0x1f ;  /* 0x0000001fff0b7424 */ /* 0x000fe200078e00ff */
[----:B------:R-:W-:-:S04]  /*245a0*/  SEL R2, R14, RZ, P5 ;  /* 0x000000ff0e027207 */ /* 0x000fc80002800000 */
[----:B------:R-:W-:-:S05]  /*245b0*/  IADD3 R2, R5, R2, RZ ;  /* 0x0000000205027210 */ /* 0x000fca0007ffe0ff */
[----:B------:R-:W-:-:S07]  /*245c0*/  IMAD.MOV.U32 R13, RZ, RZ, R2 ;  /* 0x000000ffff0d7224 */ /* 0x000fce00078e0002 */
[----:B------:R-:W-:Y:S05]  /*245d0*/  WARPSYNC.COLLECTIVE R15, `(.L_x_932) ;  /* 0x000000000f087348 */ /* 0x000fea0003c00000 */
[----:B------:R0:W1:Y:S02]  /*245e0*/  SHFL.IDX P6, R14, R13, R12, R11 ;  /* 0x0000000c0d0e7389 */ /* 0x00006400000c000b */
[----:B01----:R-:W-:Y:S01]  /*245f0*/  ENDCOLLECTIVE ;  /* 0x000000000000791b */ /* 0x003fe20003800000 */
.L_x_932:
[----:B------:R-:W-:Y:S05]  /*24600*/  BRA `(.L_x_933) ;  /* 0xffffffb000407947 */ /* 0x000fea000383ffff */
.L_x_773:
[----:B------:R-:W-:Y:S01]  /*24610*/  BSSY B0, `(.L_x_934) ;  /* 0x0000007000007945 */ /* 0x000fe20003800000 */
[----:B------:R-:W-:Y:S01]  /*24620*/  IMAD.MOV.U32 R12, RZ, RZ, 0x1 ;  /* 0x00000001ff0c7424 */ /* 0x000fe200078e00ff */
[----:B------:R-:W-:Y:S01]  /*24630*/  MOV R11, RZ ;  /* 0x000000ff000b7202 */ /* 0x000fe20000000f00 */
[----:B------:R-:W-:-:S07]  /*24640*/  IMAD.MOV.U32 R15, RZ, RZ, -0x1 ;  /* 0xffffffffff0f7424 */ /* 0x000fce00078e00ff */
[----:B------:R-:W-:Y:S05]  /*24650*/  WARPSYNC.COLLECTIVE R15, `(.L_x_935) ;  /* 0x000000000f087348 */ /* 0x000fea0003c00000 */
[----:B------:R0:W1:Y:S02]  /*24660*/  SHFL.UP P6, R14, R13, R12, R11 ;  /* 0x0400000c0d0e7389 */ /* 0x00006400000c000b */
[----:B01----:R-:W-:Y:S01]  /*24670*/  ENDCOLLECTIVE ;  /* 0x000000000000791b */ /* 0x003fe20003800000 */
.L_x_935:
[----:B------:R-:W-:Y:S05]  /*24680*/  BSYNC B0 ;  /* 0x0000000000007941 */ /* 0x000fea0003800000 */
.L_x_934:
[----:B------:R-:W-:Y:S01]  /*24690*/  SEL R14, R14, RZ, P1 ;  /* 0x000000ff0e0e7207 */ /* 0x000fe20000800000 */
[----:B------:R-:W-:Y:S01]  /*246a0*/  IMAD.MOV.U32 R12, RZ, RZ, 0x2 ;  /* 0x00000002ff0c7424 */ /* 0x000fe200078e00ff */
[----:B------:R-:W-:Y:S01]  /*246b0*/  MOV R11, RZ ;  /* 0x000000ff000b7202 */ /* 0x000fe20000000f00 */
[----:B------:R-:W-:Y:S01]  /*246c0*/  IMAD.MOV.U32 R15, RZ, RZ, -0x1 ;  /* 0xffffffffff0f7424 */ /* 0x000fe200078e00ff */
[----:B------:R-:W-:-:S07]  /*246d0*/  IADD3 R13, R13, R14, RZ ;  /* 0x0000000e0d0d7210 */ /* 0x000fce0007ffe0ff */
[----:B------:R-:W-:Y:S05]  /*246e0*/  WARPSYNC.COLLECTIVE R15, `(.L_x_936) ;  /* 0x000000000f087348 */ /* 0x000fea0003c00000 */
[----:B------:R0:W1:Y:S02]  /*246f0*/  SHFL.UP P6, R14, R13, R12, R11 ;  /* 0x0400000c0d0e7389 */ /* 0x00006400000c000b */
[----:B01----:R-:W-:Y:S01]  /*24700*/  ENDCOLLECTIVE ;  /* 0x000000000000791b */ /* 0x003fe20003800000 */
.L_x_936:
[----:B------:R-:W-:Y:S02]  /*24710*/  MOV R12, 0x4 ;  /* 0x00000004000c7802 */ /* 0x000fe40000000f00 */
[----:B------:R-:W-:-:S04]  /*24720*/  SEL R2, R14, RZ, P2 ;  /* 0x000000ff0e027207 */ /* 0x000fc80001000000 */
[----:B------:R-:W-:-:S05]  /*24730*/  IADD3 R2, R13, R2, RZ ;  /* 0x000000020d027210 */ /* 0x000fca0007ffe0ff */
[----:B------:R-:W-:-:S07]  /*24740*/  IMAD.MOV.U32 R13, RZ, RZ, R2 ;  /* 0x000000ffff0d7224 */ /* 0x000fce00078e0002 */
[----:B------:R-:W-:Y:S05]  /*24750*/  WARPSYNC.COLLECTIVE R15, `(.L_x_937) ;  /* 0x000000000f087348 */ /* 0x000fea0003c00000 */
[----:B------:R0:W1:Y:S02]  /*24760*/  SHFL.UP P6, R14, R13, R12, R11 ;  /* 0x0400000c0d0e7389 */ /* 0x00006400000c000b */
[----:B01----:R-:W-:Y:S01]  /*24770*/  ENDCOLLECTIVE ;  /* 0x000000000000791b */ /* 0x003fe20003800000 */
.L_x_937:
[----:B------:R-:W-:Y:S01]  /*24780*/  IMAD.MOV.U32 R12, RZ, RZ, 0x8 ;  /* 0x00000008ff0c7424 */ /* 0x000fe200078e00ff */
[----:B------:R-:W-:-:S05]  /*24790*/  SEL R3, R14, RZ, P3 ;  /* 0x000000ff0e037207 */ /* 0x000fca0001800000 */
[----:B------:R-:W-:-:S05]  /*247a0*/  IMAD.IADD R3, R2, 0x1, R3 ;  /* 0x0000000102037824 */ /* 0x000fca00078e0203 */
[----:B------:R-:W-:-:S07]  /*247b0*/  MOV R13, R3 ;  /* 0x00000003000d7202 */ /* 0x000fce0000000f00 */
[----:B------:R-:W-:Y:S05]  /*247c0*/  WARPSYNC.COLLECTIVE R15, `(.L_x_938) ;  /* 0x000000000f087348 */ /* 0x000fea0003c00000 */
[----:B------:R0:W1:Y:S02]  /*247d0*/  SHFL.UP P6, R14, R13, R12, R11 ;  /* 0x0400000c0d0e7389 */ /* 0x00006400000c000b */
[----:B01----:R-:W-:Y:S01]  /*247e0*/  ENDCOLLECTIVE ;  /* 0x000000000000791b */ /* 0x003fe20003800000 */
.L_x_938:
[----:B------:R-:W-:Y:S02]  /*247f0*/  MOV R12, 0x10 ;  /* 0x00000010000c7802 */ /* 0x000fe40000000f00 */
[----:B------:R-:W-:-:S04]  /*24800*/  SEL R14, R14, RZ, P4 ;  /* 0x000000ff0e0e7207 */ /* 0x000fc80002000000 */
[----:B------:R-:W-:-:S05]  /*24810*/  IADD3 R5, R3, R14, RZ ;  /* 0x0000000e03057210 */ /* 0x000fca0007ffe0ff */
[----:B------:R-:W-:-:S07]  /*24820*/  IMAD.MOV.U32 R13, RZ, RZ, R5 ;  /* 0x000000ffff0d7224 */ /* 0x000fce00078e0005 */
[----:B------:R-:W-:Y:S05]  /*24830*/  WARPSYNC.COLLECTIVE R15, `(.L_x_939) ;  /* 0x000000000f087348 */ /* 0x000fea0003c00000 */
[----:B------:R0:W1:Y:S02]  /*24840*/  SHFL.UP P6, R14, R13, R12, R11 ;  /* 0x0400000c0d0e7389 */ /* 0x00006400000c000b */
[----:B01----:R-:W-:Y:S01]  /*24850*/  ENDCOLLECTIVE ;  /* 0x000000000000791b */ /* 0x003fe20003800000 */
.L_x_939:
[----:B------:R-:W-:Y:S01]  /*24860*/  IMAD.MOV.U32 R12, RZ, RZ, 0x1f ;  /* 0x0000001fff0c7424 */ /* 0x000fe200078e00ff */
[----:B------:R-:W-:Y:S02]  /*24870*/  MOV R11, 0x1f ;  /* 0x0000001f000b7802 */ /* 0x000fe40000000f00 */
[----:B------:R-:W-:-:S05]  /*24880*/  SEL R2, R14, RZ, P5 ;  /* 0x000000ff0e027207 */ /* 0x000fca0002800000 */
[----:B------:R-:W-:-:S05]  /*24890*/  IMAD.IADD R2, R5, 0x1, R2 ;  /* 0x0000000105027824 */ /* 0x000fca00078e0202 */
[----:B------:R-:W-:-:S07]  /*248a0*/  MOV R13, R2 ;  /* 0x00000002000d7202 */ /* 0x000fce0000000f00 */
[----:B------:R-:W-:Y:S05]  /*248b0*/  WARPSYNC.COLLECTIVE R15, `(.L_x_940) ;  /* 0x000000000f087348 */ /* 0x000fea0003c00000 */
[----:B------:R0:W1:Y:S02]  /*248c0*/  SHFL.IDX P6, R14, R13, R12, R11 ;  /* 0x0000000c0d0e7389 */ /* 0x00006400000c000b */
[----:B01----:R-:W-:Y:S01]  /*248d0*/  ENDCOLLECTIVE ;  /* 0x000000000000791b */ /* 0x003fe20003800000 */
.L_x_940:
[----:B------:R-:W-:Y:S05]  /*248e0*/  BRA `(.L_x_941) ;  /* 0xffffffb0002c7947 */ /* 0x000fea000383ffff */
.L_x_775:
[----:B------:R-:W-:Y:S01]  /*248f0*/  BSSY B0, `(.L_x_942) ;  /* 0x0000006000007945 */ /* 0x000fe20003800000 */
[----:B------:R-:W-:Y:S01]  /*24900*/  PLOP3.LUT P6, PT, P6, PT, PT, 0x8, 0x0 ;  /* 0x000000000000781c */ /* 0x000fe200037ce170 */
[----:B------:R-:W-:-:S12]  /*24910*/  IMAD.MOV.U32 R15, RZ, RZ, -0x1 ;  /* 0xffffffffff0f7424 */ /* 0x000fd800078e00ff */
[----:B0-----:R-:W-:Y:S05]  /*24920*/  WARPSYNC.COLLECTIVE R15, `(.L_x_943) ;  /* 0x000000000f087348 */ /* 0x001fea0003c00000 */
[----:B------:R-:W-:Y:S01]  /*24930*/  VOTE.ANY R14, PT, P6 ;  /* 0x00000000000e7806 */ /* 0x000fe200030e0100 */
[----:B0-----:R-:W-:Y:S06]  /*24940*/  ENDCOLLECTIVE ;  /* 0x000000000000791b */ /* 0x001fec0003800000 */
.L_x_943:
[----:B------:R-:W-:Y:S05]  /*24950*/  BSYNC B0 ;  /* 0x0000000000007941 */ /* 0x000fea0003800000 */
.L_x_942:
[----:B------:R-:W-:Y:S01]  /*24960*/  MOV R3, R14 ;  /* 0x0000000e00037202 */ /* 0x000fe20000000f00 */
[----:B------:R-:W-:Y:S01]  /*24970*/  IMAD.MOV.U32 R13, RZ, RZ, R7 ;  /* 0x000000ffff0d7224 */ /* 0x000fe200078e0007 */
[----:B------:R-:W-:Y:S01]  /*24980*/  MOV R15, 0xffffffff ;  /* 0xffffffff000f7802 */ /* 0x000fe20000000f00 */
[----:B------:R-:W-:Y:S01]  /*24990*/  IMAD.MOV.U32 R11, RZ, RZ, 0x1f ;  /* 0x0000001fff0b7424 */ /* 0x000fe200078e00ff */
[----:B------:R-:W0:Y:S02]  /*249a0*/  POPC R8, R3 ;  /* 0x0000000300087309 */ /* 0x000e240000000000 */
[----:B0-----:R-:W-:-:S07]  /*249b0*/  MOV R12, R8 ;  /* 0x00000008000c7202 */ /* 0x001fce0000000f00 */
[----:B------:R-:W-:Y:S05]  /*249c0*/  WARPSYNC.COLLECTIVE R15, `(.L_x_944) ;  /* 0x000000000f087348 */ /* 0x000fea0003c00000 */
[----:B------:R0:W1:Y:S02]  /*249d0*/  SHFL.IDX P6, R14, R13, R12, R11 ;  /* 0x0000000c0d0e7389 */ /* 0x00006400000c000b */
[----:B01----:R-:W-:Y:S01]  /*249e0*/  ENDCOLLECTIVE ;  /* 0x000000000000791b */ /* 0x003fe20003800000 */
.L_x_944:
[----:B------:R-:W-:Y:S01]  /*249f0*/  MOV R13, R4 ;  /* 0x00000004000d7202 */ /* 0x000fe20000000f00 */
[----:B------:R-:W-:-:S07]  /*24a00*/  IMAD.MOV.U32 R7, RZ, RZ, R14 ;  /* 0x000000ffff077224 */ /* 0x000fce00078e000e */
[----:B------:R-:W-:Y:S05]  /*24a10*/  WARPSYNC.COLLECTIVE R15, `(.L_x_945) ;  /* 0x000000000f087348 */ /* 0x000fea0003c00000 */
[----:B------:R0:W1:Y:S02]  /*24a20*/  SHFL.IDX P6, R14, R13, R12, R11 ;  /* 0x0000000c0d0e7389 */ /* 0x00006400000c000b */
[----:B01----:R-:W-:Y:S01]  /*24a30*/  ENDCOLLECTIVE ;  /* 0x000000000000791b */ /* 0x003fe20003800000 */
.L_x_945:
[----:B------:R-:W-:Y:S01]  /*24a40*/  IMAD.MOV.U32 R4, RZ, RZ, R14 ;  /* 0x000000ffff047224 */ /* 0x000fe200078e000e */
[----:B------:R-:W-:Y:S06]  /*24a50*/  BRA `(.L_x_946) ;  /* 0xffffffb0000c7947 */ /* 0x000fec000383ffff */
.L_x_777:
[----:B------:R-:W-:Y:S01]  /*24a60*/  BSSY B0, `(.L_x_947) ;  /* 0x0000007000007945 */ /* 0x000fe20003800000 */
[----:B------:R-:W-:Y:S01]  /*24a70*/  MOV R13, R2 ;  /* 0x00000002000d7202 */ /* 0x000fe20000000f00 */
[----:B------:R-:W-:Y:S01]  /*24a80*/  IMAD.MOV.U32 R11, RZ, RZ, 0x1f ;  /* 0x0000001fff0b7424 */ /* 0x000fe200078e00ff */
[----:B------:R-:W-:-:S07]  /*24a90*/  MOV R15, 0xffffffff ;  /* 0xffffffff000f7802 */ /* 0x000fce0000000f00 */
[----:B0123--:R-:W-:Y:S05]  /*24aa0*/  WARPSYNC.COLLECTIVE R15, `(.L_x_948) ;  /* 0x000000000f087348 */ /* 0x00ffea0003c00000 */
[----:B------:R4:W0:Y:S02]  /*24ab0*/  SHFL.IDX P6, R14, R13, R12, R11 ;  /* 0x0000000c0d0e7389 */ /* 0x00082400000c000b */
[----:B01234-:R-:W-:Y:S01]  /*24ac0*/  ENDCOLLECTIVE ;  /* 0x000000000000791b */ /* 0x01ffe20003800000 */
.L_x_948:
[----:B------:R-:W-:Y:S05]  /*24ad0*/  BSYNC B0 ;  /* 0x0000000000007941 */ /* 0x000fea0003800000 */
.L_x_947:
[----:B------:R-:W-:Y:S01]  /*24ae0*/  IMAD.MOV.U32 R6, RZ, RZ, R14 ;  /* 0x000000ffff067224 */ /* 0x000fe200078e000e */
[----:B------:R-:W-:Y:S06]  /*24af0*/  BRA `(.L_x_776) ;  /* 0xffffffac00fc7947 */ /* 0x000fec000383ffff */
.L_x_781:
[----:B0-----:R0:W3:Y:S02]  /*24b00*/  SYNCS.PHASECHK.TRANS64.TRYWAIT P0, [R4+URZ+0x2a820], R0 ;  /* 0x02a82000040075a7 */ /* 0x0010e4000800017f */
[----:B---3--:R-:W-:Y:S05]  /*24b10*/  @!P0 NANOSLEEP.SYNCS 0x989680 ;  /* 0x009896800000895d */ /* 0x008fea0003900000 */
[----:B------:R-:W3:Y:S02]  /*24b20*/  @!P0 SYNCS.PHASECHK.TRANS64 P0, [R4+URZ+0x2a820], R0 ;  /* 0x02a82000040085a7 */ /* 0x000ee4000800007f */
[----:B---3--:R-:W-:Y:S05]  /*24b30*/  @!P0 BRA `(.L_x_781) ;  /* 0xfffffffc00f08947 */ /* 0x008fea000383ffff */
[----:B------:R-:W-:Y:S05]  /*24b40*/  BRA `(.L_x_949) ;  /* 0xffffffb400547947 */ /* 0x000fea000383ffff */
.L_x_782:
[----:B------:R-:W3:Y:S01]  /*24b50*/  S2R R2, SR_TID.X ;  /* 0x0000000000027919 */ /* 0x000ee20000002100 */
[----:B------:R-:W-:Y:S01]  /*24b60*/  BSSY B0, `(.L_x_950) ;  /* 0x000000a000007945 */ /* 0x000fe20003800000 */
[----:B------:R-:W-:Y:S01]  /*24b70*/  IMAD.MOV.U32 R12, RZ, RZ, RZ ;  /* 0x000000ffff0c7224 */ /* 0x000fe200078e00ff */
[----:B------:R-:W-:Y:S01]  /*24b80*/  MOV R11, 0x1f ;  /* 0x0000001f000b7802 */ /* 0x000fe20000000f00 */
[----:B------:R-:W-:Y:S01]  /*24b90*/  IMAD.MOV.U32 R15, RZ, RZ, -0x1 ;  /* 0xffffffffff0f7424 */ /* 0x000fe200078e00ff */
[----:B---3--:R-:W-:-:S04]  /*24ba0*/  SHF.R.U32.HI R2, RZ, 0x5, R2 ;  /* 0x00000005ff027819 */ /* 0x008fc80000011602 */
[----:B------:R-:W-:-:S04]  /*24bb0*/  LOP3.LUT R2, R2, 0x3, RZ, 0xc0, !PT ;  /* 0x0000000302027812 */ /* 0x000fc800078ec0ff */
[----:B------:R-:W-:-:S07]  /*24bc0*/  MOV R13, R2 ;  /* 0x00000002000d7202 */ /* 0x000fce0000000f00 */
[----:B012---:R-:W-:Y:S05]  /*24bd0*/  WARPSYNC.COLLECTIVE R15, `(.L_x_951) ;  /* 0x000000000f087348 */ /* 0x007fea0003c00000 */
[----:B------:R3:W4:Y:S02]  /*24be0*/  SHFL.IDX P6, R14, R13, R12, R11 ;  /* 0x0000000c0d0e7389 */ /* 0x00072400000c000b */
[----:B01234-:R-:W-:Y:S01]  /*24bf0*/  ENDCOLLECTIVE ;  /* 0x000000000000791b */ /* 0x01ffe20003800000 */
.L_x_951:
[----:B------:R-:W-:Y:S05]  /*24c00*/  BSYNC B0 ;  /* 0x0000000000007941 */ /* 0x000fea0003800000 */
.L_x_950:
[----:B------:R-:W-:Y:S05]  /*24c10*/  BRA `(.L_x_952) ;  /* 0xffffffb4003c7947 */ /* 0x000fea000383ffff */
.L_x_783:
[----:B------:R-:W-:Y:S01]  /*24c20*/  BSSY B0, `(.L_x_953) ;  /* 0x0000006000007945 */ /* 0x000fe20003800000 */
[----:B------:R-:W-:-:S07]  /*24c30*/  MOV R15, 0xffffffff ;  /* 0xffffffff000f7802 */ /* 0x000fce0000000f00 */
[----:B012---:R-:W-:Y:S05]  /*24c40*/  WARPSYNC.COLLECTIVE R15, `(.L_x_954) ;  /* 0x000000000f0c7348 */ /* 0x007fea0003c00000 */
[----:B------:R-:W-:Y:S02]  /*24c50*/  ELECT P6, UR62, PT ;  /* 0x00000000003e782f */ /* 0x000fe400038c0000 */
[----:B------:R-:W-:Y:S01]  /*24c60*/  MOV R14, UR62 ;  /* 0x0000003e000e7c02 */ /* 0x000fe20008000f00 */
[----:B012---:R-:W-:Y:S10]  /*24c70*/  ENDCOLLECTIVE ;  /* 0x000000000000791b */ /* 0x007ff40003800000 */
.L_x_954:
[----:B------:R-:W-:Y:S05]  /*24c80*/  BSYNC B0 ;  /* 0x0000000000007941 */ /* 0x000fea0003800000 */
.L_x_953:
[----:B------:R-:W-:Y:S05]  /*24c90*/  BRA `(.L_x_955) ;  /* 0xffffffb400307947 */ /* 0x000fea000383ffff */
.L_x_785:
[----:B0-----:R0:W3:Y:S02]  /*24ca0*/  SYNCS.PHASECHK.TRANS64.TRYWAIT P1, [R5+URZ+0x2a840], R0 ;  /* 0x02a84000050075a7 */ /* 0x0010e4000802017f */
[----:B---3--:R-:W-:Y:S05]  /*24cb0*/  @!P1 NANOSLEEP.SYNCS 0x989680 ;  /* 0x009896800000995d */ /* 0x008fea0003900000 */
[----:B------:R-:W3:Y:S02]  /*24cc0*/  @!P1 SYNCS.PHASECHK.TRANS64 P1, [R5+URZ+0x2a840], R0 ;  /* 0x02a84000050095a7 */ /* 0x000ee4000802007f */
[----:B---3--:R-:W-:Y:S05]  /*24cd0*/  @!P1 BRA `(.L_x_785) ;  /* 0xfffffffc00f09947 */ /* 0x008fea000383ffff */
[----:B------:R-:W-:Y:S05]  /*24ce0*/  BRA `(.L_x_956) ;  /* 0xffffffb400507947 */ /* 0x000fea000383ffff */
.L_x_787:
[----:B---3--:R3:W4:Y:S02]  /*24cf0*/  SYNCS.PHASECHK.TRANS64.TRYWAIT P1, [R27+URZ+0x2a840], R2 ;  /* 0x02a840021b0075a7 */ /* 0x008724000802017f */
[----:B----4-:R-:W-:Y:S05]  /*24d00*/  @!P1 NANOSLEEP.SYNCS 0x989680 ;  /* 0x009896800000995d */ /* 0x010fea0003900000 */
[----:B------:R-:W4:Y:S02]  /*24d10*/  @!P1 SYNCS.PHASECHK.TRANS64 P1, [R27+URZ+0x2a840], R2 ;  /* 0x02a840021b0095a7 */ /* 0x000f24000802007f */
[----:B----4-:R-:W-:Y:S05]  /*24d20*/  @!P1 BRA `(.L_x_787) ;  /* 0xfffffffc00f09947 */ /* 0x010fea000383ffff */
[----:B------:R-:W-:Y:S05]  /*24d30*/  BRA `(.L_x_957) ;  /* 0xffffffb4005c7947 */ /* 0x000fea000383ffff */
.L_x_789:
[----:B----4-:R4:W0:Y:S02]  /*24d40*/  SYNCS.PHASECHK.TRANS64.TRYWAIT P1, [R5+URZ+0x2a860], R0 ;  /* 0x02a86000050075a7 */ /* 0x010824000802017f */
[----:B0-----:R-:W-:Y:S05]  /*24d50*/  @!P1 NANOSLEEP.SYNCS 0x989680 ;  /* 0x009896800000995d */ /* 0x001fea0003900000 */
[----:B------:R-:W0:Y:S02]  /*24d60*/  @!P1 SYNCS.PHASECHK.TRANS64 P1, [R5+URZ+0x2a860], R0 ;  /* 0x02a86000050095a7 */ /* 0x000e24000802007f */
[----:B0-----:R-:W-:Y:S05]  /*24d70*/  @!P1 BRA `(.L_x_789) ;  /* 0xfffffffc00f09947 */ /* 0x001fea000383ffff */
[----:B------:R-:W-:Y:S05]  /*24d80*/  BRA `(.L_x_958) ;  /* 0xffffffb400587947 */ /* 0x000fea000383ffff */
.L_x_959:
        /* <DEDUP_REMOVED lines=15> */
.L_x_3206:


//--------------------- .text._ZN7cutlass13device_kernelIN5flash11enable_sm90INS1_16FlashAttnFwdSm90INS1_25CollectiveMainloopFwdSm90ILi2EN4cute5tupleIJNS5_1CILi1EEES8_S8_EEENS6_IJNS7_ILi128EEENS7_ILi96EEENS7_ILi192EEEEEELi128ENS_6half_tEfNS_4arch4Sm90ELb0ELb1ELb0ELb0ELb1ELb0ELb0ELb1ELb1ELb1ELb1ELb0EEENS1_21CollectiveEpilogueFwdINS6_IJSA_SA_SB_EEES9_SE_SG_Li256ELb0ELb1ELb1ELb0EEENS1_19SingleTileSchedulerILb0ELb1ELb1ELi128EEEEEEEEEvNT_6ParamsE --------------------------
	.section	.text._ZN7cutlass13device_kernelIN5flash11enable_sm90INS1_16FlashAttnFwdSm90INS1_25CollectiveMainloopFwdSm90ILi2EN4cute5tupleIJNS5_1CILi1EEES8_S8_EEENS6_IJNS7_ILi128EEENS7_ILi96EEENS7_ILi192EEEEEELi128ENS_6half_tEfNS_4arch4Sm90ELb0ELb1ELb0ELb0ELb1ELb0ELb0ELb1ELb1ELb1ELb1ELb0EEENS1_21CollectiveEpilogueFwdINS6_IJSA_SA_SB_EEES9_SE_SG_Li256ELb0ELb1ELb1ELb0EEENS1_19SingleTileSchedulerILb0ELb1ELb1ELi128EEEEEEEEEvNT_6ParamsE,"ax",@progbits
	.align	128
.text._ZN7cutlass13device_kernelIN5flash11enable_sm90INS1_16FlashAttnFwdSm90INS1_25CollectiveMainloopFwdSm90ILi2EN4cute5tupleIJNS5_1CILi1EEES8_S8_EEENS6_IJNS7_ILi128EEENS7_ILi96EEENS7_ILi192EEEEEELi128ENS_6half_tEfNS_4arch4Sm90ELb0ELb1ELb0ELb0ELb1ELb0ELb0ELb1ELb1ELb1ELb1ELb0EEENS1_21CollectiveEpilogueFwdINS6_IJSA_SA_SB_EEES9_SE_SG_Li256ELb0ELb1ELb1ELb0EEENS1_19SingleTileSchedulerILb0ELb1ELb1ELi128EEEEEEEEEvNT_6ParamsE:
        .type           _ZN7cutlass13device_kernelIN5flash11enable_sm90INS1_16FlashAttnFwdSm90INS1_25CollectiveMainloopFwdSm90ILi2EN4cute5tupleIJNS5_1CILi1EEES8_S8_EEENS6_IJNS7_ILi128EEENS7_ILi96EEENS7_ILi192EEEEEELi128ENS_6half_tEfNS_4arch4Sm90ELb0ELb1ELb0ELb0ELb1ELb0ELb0ELb1ELb1ELb1ELb1ELb0EEENS1_21CollectiveEpilogueFwdINS6_IJSA_SA_SB_EEES9_SE_SG_Li256ELb0ELb1ELb1ELb0EEENS1_19SingleTileSchedulerILb0ELb1ELb1ELi128EEEEEEEEEvNT_6ParamsE,@function
        .size           _ZN7cutlass13device_kernelIN5flash11enable_sm90INS1_16FlashAttnFwdSm90INS1_25CollectiveMainloopFwdSm90ILi2EN4cute5tupleIJNS5_1CILi1EEES8_S8_EEENS6_IJNS7_ILi128EEENS7_ILi96EEENS7_ILi192EEEEEELi128ENS_6half_tEfNS_4arch4Sm90ELb0ELb1ELb0ELb0ELb1ELb0ELb0ELb1ELb1ELb1ELb1ELb0EEENS1_21CollectiveEpilogueFwdINS6_IJSA_SA_SB_EEES9_SE_SG_Li256ELb0ELb1ELb1ELb0EEENS1_19SingleTileSchedulerILb0ELb1ELb1ELi128EEEEEEEEEvNT_6ParamsE,(.L_x_3207 - _ZN7cutlass13device_kernelIN5flash11enable_sm90INS1_16FlashAttnFwdSm90INS1_25CollectiveMainloopFwdSm90ILi2EN4cute5tupleIJNS5_1CILi1EEES8_S8_EEENS6_IJNS7_ILi128EEENS7_ILi96EEENS7_ILi192EEEEEELi128ENS_6half_tEfNS_4arch4Sm90ELb0ELb1ELb0ELb0ELb1ELb0ELb0ELb1ELb1ELb1ELb1ELb0EEENS1_21CollectiveEpilogueFwdINS6_IJSA_SA_SB_EEES9_SE_SG_Li256ELb0ELb1ELb1ELb0EEENS1_19SingleTileSchedulerILb0ELb1ELb1ELi128EEEEEEEEEvNT_6ParamsE)
        .other          _ZN7cutlass13device_kernelIN5flash11enable_sm90INS1_16FlashAttnFwdSm90INS1_25CollectiveMainloopFwdSm90ILi2EN4cute5tupleIJNS5_1CILi1EEES8_S8_EEENS6_IJNS7_ILi128EEENS7_ILi96EEENS7_ILi192EEEEEELi128ENS_6half_tEfNS_4arch4Sm90ELb0ELb1ELb0ELb0ELb1ELb0ELb0ELb1ELb1ELb1ELb1ELb0EEENS1_21CollectiveEpilogueFwdINS6_IJSA_SA_SB_EEES9_SE_SG_Li256ELb0ELb1ELb1ELb0EEENS1_19SingleTileSchedulerILb0ELb1ELb1ELi128EEEEEEEEEvNT_6ParamsE,@"STO_CUDA_ENTRY STV_DEFAULT"
_ZN7cutlass13device_kernelIN5flash11enable_sm90INS1_16FlashAttnFwdSm90INS1_25CollectiveMainloopFwdSm90ILi2EN4cute5tupleIJNS5_1CILi1EEES8_S8_EEENS6_IJNS7_ILi128EEENS7_ILi96EEENS7_ILi192EEEEEELi128ENS_6half_tEfNS_4arch4Sm90ELb0ELb1ELb0ELb0ELb1ELb0ELb0ELb1ELb1ELb1ELb1ELb0EEENS1_21CollectiveEpilogueFwdINS6_IJSA_SA_SB_EEES9_SE_SG_Li256ELb0ELb1ELb1ELb0EEENS1_19SingleTileSchedulerILb0ELb1ELb1ELi128EEEEEEEEEvNT_6ParamsE:
        /* <DEDUP_REMOVED lines=45> */
.L_x_960:
        /* <DEDUP_REMOVED lines=22> */
.L_x_961:
        /* <DEDUP_REMOVED lines=18> */
.L_x_962:
        /* <DEDUP_REMOVED lines=22> */
.L_x_963:
        /* <DEDUP_REMOVED lines=23> */
.L_x_964:
[----:B------:R-:W-:Y:S01]  /*0820*/  UISETP.NE.AND UP0, UPT, UR9, URZ, UPT ;  /* 0x0000003f0900728c */ /* 0x000fe2000bf05270 */
[----:B------:R-:W-:Y:S01]  /*0830*/  NOP ;  /* 0x0000000000007918 */ /* 0x000fe20000000000 */
[----:B0-----:R-:W-:Y:S01]  /*0840*/  UMOV UR4, 0x1 ;  /* 0x0000000100047882 */ /* 0x001fe20000000000 */
[----:B------:R-:W-:Y:S01]  /*0850*/  ULDC.64 UR36, c[0x0][0x208] ;  /* 0x0000820000247ab9 */ /* 0x000fe20000000a00 */
[----:B------:R-:W-:Y:S01]  /*0860*/  USEL UR4, UR4, 0x2, !UP0 ;  /* 0x0000000204047887 */ /* 0x000fe2000c000000 */
[----:B------:R-:W-:Y:S01]  /*0870*/  BSSY B6, `(.L_x_965) ;  /* 0x0001175000067945 */ /* 0x000fe20003800000 */
[----:B-1234-:R-:W-:Y:S01]  /*0880*/  BAR.SYNC.DEFER_BLOCKING 0x0 ;  /* 0x0000000000007b1d */ /* 0x01efe20000010000 */
[----:B------:R-:W-:-:S03]  /*0890*/  PLOP3.LUT P0, PT, PT, PT, UP0, 0x80, 0x0 ;  /* 0x000000000000781c */ /* 0x000fc60003f0f008 */
[----:B------:R-:W-:-:S05]  /*08a0*/  IMAD.U32 R2, RZ, RZ, UR4 ;  /* 0x00000004ff027e24 */ /* 0x000fca000f8e00ff */
[----:B------:R0:W-:Y:S05]  /*08b0*/  STL [R1], R2 ;  /* 0x0000000201007387 */ /* 0x0001ea0000100800 */
[----:B------:R-:W-:Y:S05]  /*08c0*/  @!P0 BRA `(.L_x_966) ;  /* 0x000000d800408947 */ /* 0x000fea0003800000 */
.L_x_967:
[----:B------:R-:W-:-:S08]  /*08d0*/  NOP ;  /* 0x0000000000007918 */ /* 0x000fd00000000000 */
[----:B------:R-:W1:Y:S02]  /*08e0*/  USETMAXREG.TRY_ALLOC.CTAPOOL UP0, 0xe8 ;  /* 0x000000e8000079c8 */ /* 0x000e640008000600 */
[----:B-1----:R-:W-:-:S13]  /*08f0*/  PLOP3.LUT P0, PT, PT, PT, UP0, 0x80, 0x0 ;  /* 0x000000000000781c */ /* 0x002fda0003f0f008 */
[----:B------:R-:W-:Y:S05]  /*0900*/  @!P0 BRA `(.L_x_967) ;  /* 0xfffffffc00f08947 */ /* 0x000fea000383ffff */
[----:B0-----:R-:W0:Y:S08]  /*0910*/  LDC R2, c[0x0][0xc50] ;  /* 0x00031400ff027b82 */ /* 0x001e300000000800 */
        /* <DEDUP_REMOVED lines=13> */
[----:B------:R-:W0:Y:S01]  /*09f0*/  LDC R23, c[0x0][0x448] ;  /* 0x00011200ff177b82 */ /* 0x000e220000000800 */
[----:B------:R-:W1:Y:S01]  /*0a00*/  S2R R72, SR_CTAID.X ;  /* 0x0000000000487919 */ /* 0x000e620000002500 */
[----:B------:R-:W-:Y:S01]  /*0a10*/  LOP3.LUT R18, R18, 0xffefffff, RZ, 0xc0, !PT ;  /* 0xffefffff12127812 */ /* 0x000fe200078ec0ff */
[----:B------:R-:W-:-:S05]  /*0a20*/  VIADD R75, R25, 0xffffff80 ;  /* 0xffffff80194b7836 */ /* 0x000fca0000000000 */
[----:B------:R-:W2:Y:S08]  /*0a30*/  LDC.64 R2, c[0x0][0x418] ;  /* 0x00010600ff027b82 */ /* 0x000eb00000000a00 */
[----:B------:R-:W3:Y:S01]  /*0a40*/  LDC.64 R10, c[0x0][0x9e0] ;  /* 0x00027800ff0a7b82 */ /* 0x000ee20000000a00 */
[----:B0-----:R-:W-:-:S07]  /*0a50*/  ISETP.NE.AND P2, PT, R23, 0x1, PT ;  /* 0x000000011700780c */ /* 0x001fce0003f45270 */
[----:B------:R-:W0:Y:S01]  /*0a60*/  LDC R8, c[0x0][0x288] ;  /* 0x0000a200ff087b82 */ /* 0x000e220000000800 */
[----:B--2---:R-:W-:-:S07]  /*0a70*/  ISETP.NE.U32.AND P0, PT, R2, RZ, PT ;  /* 0x000000ff0200720c */ /* 0x004fce0003f05070 */
[----:B------:R-:W2:Y:S01]  /*0a80*/  LDC R16, c[0x0][0x424] ;  /* 0x00010900ff107b82 */ /* 0x000ea20000000800 */
[----:B-1----:R-:W-:Y:S01]  /*0a90*/  IMAD.SHL.U32 R72, R72, 0x80, RZ ;  /* 0x0000008048487824 */ /* 0x002fe200078e00ff */
[----:B------:R-:W-:-:S03]  /*0aa0*/  ISETP.NE.AND.EX P0, PT, R3, RZ, PT, P0 ;  /* 0x000000ff0300720c */ /* 0x000fc60003f05300 */
[----:B------:R-:W-:Y:S01]  /*0ab0*/  @P2 VIADD R0, R72, 0x7f ;  /* 0x0000007f48002836 */ /* 0x000fe20000000000 */
[----:B------:R-:W-:Y:S02]  /*0ac0*/  @P2 LOP3.LUT R18, R18, 0x100000, RZ, 0xfc, !PT ;  /* 0x0010000012122812 */ /* 0x000fe400078efcff */
[----:B------:R-:W1:Y:S01]  /*0ad0*/  @P2 LDC R5, c[0x0][0x44c] ;  /* 0x00011300ff052b82 */ /* 0x000e620000000800 */
[----:B---3--:R-:W-:Y:S02]  /*0ae0*/  ISETP.GE.AND P1, PT, R11, 0x1, PT ;  /* 0x000000010b00780c */ /* 0x008fe40003f26270 */
[----:B------:R-:W-:-:S05]  /*0af0*/  LOP3.LUT R18, R18, 0xfff7ffff, RZ, 0xc0, !PT ;  /* 0xfff7ffff12127812 */ /* 0x000fca00078ec0ff */
[----:B------:R-:W3:Y:S01]  /*0b00*/  @P2 LDC R7, c[0x0][0x450] ;  /* 0x00011400ff072b82 */ /* 0x000ee20000000800 */
[----:B0-----:R-:W-:-:S05]  /*0b10*/  IADD3 R3, -R8, 0x1, RZ ;  /* 0x0000000108037810 */ /* 0x001fca0007ffe1ff */
[----:B------:R-:W-:Y:S02]  /*0b20*/  @P1 LOP3.LUT R18, R18, 0x80000, RZ, 0xfc, !PT ;  /* 0x0008000012121812 */ /* 0x000fe400078efcff */
[----:B------:R-:W0:Y:S01]  /*0b30*/  LDC R73, c[0x0][0x2f0] ;  /* 0x0000bc00ff497b82 */ /* 0x000e220000000800 */
[----:B--2---:R-:W-:Y:S01]  /*0b40*/  SEL R16, R16, 0x1, P0 ;  /* 0x0000000110107807 */ /* 0x004fe20000000000 */
[----:B-1----:R-:W-:-:S04]  /*0b50*/  @P2 IMAD.HI.U32 R2, R0, R5, RZ ;  /* 0x0000000500022227 */ /* 0x002fc800078e00ff */
[----:B------:R-:W-:Y:S01]  /*0b60*/  VIADD R0, R72, 0x7f ;  /* 0x0000007f48007836 */ /* 0x000fe20000000000 */
[----:B---3--:R-:W-:Y:S01]  /*0b70*/  @P2 SHF.R.U32.HI R0, RZ, R7, R2 ;  /* 0x00000007ff002219 */ /* 0x008fe20000011602 */
[CC--:B0-----:R-:W-:Y:S02]  /*0b80*/  IMAD R3, R16.reuse, R73.reuse, R3 ;  /* 0x0000004910037224 */ /* 0x0c1fe400078e0203 */
[----:B------:R-:W-:Y:S02]  /*0b90*/  IMAD R22, R16, R73, RZ ;  /* 0x0000004910167224 */ /* 0x000fe400078e02ff */
[----:B------:R-:W-:-:S04]  /*0ba0*/  IMAD.IADD R3, R3, 0x1, R0 ;  /* 0x0000000103037824 */ /* 0x000fc800078e0200 */
[----:B------:R-:W-:Y:S01]  /*0bb0*/  IMAD.IADD R0, R3, 0x1, R10 ;  /* 0x0000000103007824 */ /* 0x000fe200078e020a */
[----:B------:R-:W-:Y:S06]  /*0bc0*/  @!P1 BRA `(.L_x_969) ;  /* 0x0000000000409947 */ /* 0x000fec0003800000 */
[C---:B------:R-:W-:Y:S01]  /*0bd0*/  ISETP.GT.AND P0, PT, R3.reuse, RZ, PT ;  /* 0x000000ff0300720c */ /* 0x040fe20003f04270 */
[----:B------:R-:W-:-:S12]  /*0be0*/  VIADD R2, R3, 0xffffffff ;  /* 0xffffffff03027836 */ /* 0x000fd80000000000 */
[----:B------:R-:W-:Y:S05]  /*0bf0*/  @P0 BRA `(.L_x_970) ;  /* 0x00000000001c0947 */ /* 0x000fea0003800000 */
[----:B------:R-:W-:Y:S01]  /*0c00*/  ISETP.NE.AND P0, PT, R11, 0x1, PT ;  /* 0x000000010b00780c */ /* 0x000fe20003f05270 */
[----:B------:R-:W-:-:S12]  /*0c10*/  IMAD.MOV R3, RZ, RZ, -R3 ;  /* 0x000000ffff037224 */ /* 0x000fd800078e0a03 */
[----:B------:R-:W0:Y:S02]  /*0c20*/  @P0 LDC.64 R4, c[0x0][0x9e8] ;  /* 0x00027a00ff040b82 */ /* 0x000e240000000a00 */
[----:B0-----:R-:W-:-:S05]  /*0c30*/  @P0 IMAD.HI.U32 R2, R3, R4, RZ ;  /* 0x0000000403020227 */ /* 0x001fca00078e00ff */
[----:B------:R-:W-:-:S04]  /*0c40*/  @P0 SHF.R.U32.HI R3, RZ, R5, R2 ;  /* 0x00000005ff030219 */ /* 0x000fc80000011602 */
[----:B------:R-:W-:Y:S01]  /*0c50*/  LOP3.LUT R2, RZ, R3, RZ, 0x33, !PT ;  /* 0x00000003ff027212 */ /* 0x000fe200078e33ff */
[----:B------:R-:W-:Y:S06]  /*0c60*/  BRA `(.L_x_971) ;  /* 0x0000000000107947 */ /* 0x000fec0003800000 */
.L_x_970:
[----:B------:R-:W-:-:S13]  /*0c70*/  ISETP.NE.AND P0, PT, R11, 0x1, PT ;  /* 0x000000010b00780c */ /* 0x000fda0003f05270 */
[----:B------:R-:W0:Y:S02]  /*0c80*/  @P0 LDC.64 R4, c[0x0][0x9e8] ;  /* 0x00027a00ff040b82 */ /* 0x000e240000000a00 */
[----:B0-----:R-:W-:-:S05]  /*0c90*/  @P0 IMAD.HI.U32 R4, R2, R4, RZ ;  /* 0x0000000402040227 */ /* 0x001fca00078e00ff */
[----:B------:R-:W-:-:S07]  /*0ca0*/  @P0 SHF.R.U32.HI R2, RZ, R5, R4 ;  /* 0x00000005ff020219 */ /* 0x000fce0000011604 */
.L_x_971:
[----:B------:R-:W-:-:S05]  /*0cb0*/  IMAD R3, R2, R11, R11 ;  /* 0x0000000b02037224 */ /* 0x000fca00078e020b */
[----:B------:R-:W-:-:S07]  /*0cc0*/  VIMNMX R0, R0, R3, PT ;  /* 0x0000000300007248 */ /* 0x000fce0003fe0100 */
.L_x_969:
[----:B------:R-:W0:Y:S01]  /*0cd0*/  @P2 LDC R3, c[0x0][0x44c] ;  /* 0x00011300ff032b82 */ /* 0x000e220000000800 */
[----:B------:R-:W-:Y:S01]  /*0ce0*/  VIADD R2, R0, 0x5f ;  /* 0x0000005f00027836 */ /* 0x000fe20000000000 */
[----:B------:R-:W-:Y:S01]  /*0cf0*/  ULDC UR4, c[0x0][0x9dc] ;  /* 0x0002770000047ab9 */ /* 0x000fe20000000800 */
[----:B------:R-:W-:Y:S02]  /*0d00*/  IMAD R0, R16, R73, 0x5f ;  /* 0x0000005f10007424 */ /* 0x000fe400078e0249 */
[----:B------:R-:W-:-:S03]  /*0d10*/  IMAD.HI R2, R2, 0x2aaaaaab, RZ ;  /* 0x2aaaaaab02027827 */ /* 0x000fc600078e02ff */
[----:B------:R-:W1:Y:S01]  /*0d20*/  @P2 LDC R7, c[0x0][0x450] ;  /* 0x00011400ff072b82 */ /* 0x000e620000000800 */
[----:B------:R-:W-:Y:S01]  /*0d30*/  IMAD.HI R0, R0, 0x2aaaaaab, RZ ;  /* 0x2aaaaaab00007827 */ /* 0x000fe200078e02ff */
[----:B------:R-:W-:-:S03]  /*0d40*/  SHF.R.U32.HI R5, RZ, 0x1f, R2 ;  /* 0x0000001fff057819 */ /* 0x000fc60000011602 */
[----:B------:R-:W-:Y:S01]  /*0d50*/  IMAD.MOV.U32 R4, RZ, RZ, R72 ;  /* 0x000000ffff047224 */ /* 0x000fe200078e0048 */
[----:B------:R-:W-:Y:S01]  /*0d60*/  LEA.HI.SX32 R2, R2, R5, 0x1c ;  /* 0x0000000502027211 */ /* 0x000fe200078fe2ff */
[----:B------:R-:W-:Y:S02]  /*0d70*/  IMAD R73, R16, R73, -R8 ;  /* 0x0000004910497224 */ /* 0x000fe400078e0a08 */
[----:B0-----:R-:W-:Y:S01]  /*0d80*/  @P2 IMAD.HI.U32 R6, R72, R3, RZ ;  /* 0x0000000348062227 */ /* 0x001fe200078e00ff */
[----:B------:R-:W-:-:S04]  /*0d90*/  SHF.R.U32.HI R3, RZ, 0x1f, R0 ;  /* 0x0000001fff037819 */ /* 0x000fc80000011600 */
[----:B------:R-:W-:Y:S02]  /*0da0*/  LEA.HI.SX32 R3, R0, R3, 0x1c ;  /* 0x0000000300037211 */ /* 0x000fe400078fe2ff */
[----:B-1----:R-:W-:Y:S02]  /*0db0*/  @P2 SHF.R.U32.HI R4, RZ, R7, R6 ;  /* 0x00000007ff042219 */ /* 0x002fe40000011606 */
[----:B------:R-:W-:-:S03]  /*0dc0*/  VIMNMX R9, R3, R2, PT ;  /* 0x0000000203097248 */ /* 0x000fc60003fe0100 */
[----:B------:R-:W-:-:S04]  /*0dd0*/  IMAD.IADD R0, R73, 0x1, R4 ;  /* 0x0000000149007824 */ /* 0x000fc800078e0204 */
[----:B------:R-:W-:Y:S01]  /*0de0*/  VIADD R2, R0, -UR4 ;  /* 0x8000000400027c36 */ /* 0x000fe20008000000 */
[----:B------:R-:W-:Y:S06]  /*0df0*/  @!P1 BRA `(.L_x_972) ;  /* 0x00000000003c9947 */ /* 0x000fec0003800000 */
[----:B------:R-:W-:-:S13]  /*0e00*/  ISETP.GT.AND P0, PT, R0, -0x1, PT ;  /* 0xffffffff0000780c */ /* 0x000fda0003f04270 */
[----:B------:R-:W-:Y:S05]  /*0e10*/  @P0 BRA `(.L_x_973) ;  /* 0x00000000001c0947 */ /* 0x000fea0003800000 */
[----:B------:R-:W-:Y:S02]  /*0e20*/  ISETP.NE.AND P0, PT, R11, 0x1, PT ;  /* 0x000000010b00780c */ /* 0x000fe40003f05270 */
[----:B------:R-:W-:-:S11]  /*0e30*/  LOP3.LUT R3, RZ, R0, RZ, 0x33, !PT ;  /* 0x00000000ff037212 */ /* 0x000fd600078e33ff */
[----:B------:R-:W0:Y:S02]  /*0e40*/  @P0 LDC.64 R4, c[0x0][0x9e8] ;  /* 0x00027a00ff040b82 */ /* 0x000e240000000a00 */
[----:B0-----:R-:W-:-:S05]  /*0e50*/  @P0 IMAD.HI.U32 R0, R3, R4, RZ ;  /* 0x0000000403000227 */ /* 0x001fca00078e00ff */
[----:B------:R-:W-:-:S04]  /*0e60*/  @P0 SHF.R.U32.HI R3, RZ, R5, R0 ;  /* 0x00000005ff030219 */ /* 0x000fc80000011600 */
[----:B------:R-:W-:Y:S01]  /*0e70*/  LOP3.LUT R0, RZ, R3, RZ, 0x33, !PT ;  /* 0x00000003ff007212 */ /* 0x000fe200078e33ff */
[----:B------:R-:W-:Y:S06]  /*0e80*/  BRA `(.L_x_974) ;  /* 0x0000000000107947 */ /* 0x000fec0003800000 */
.L_x_973:
[----:B------:R-:W-:-:S13]  /*0e90*/  ISETP.NE.AND P0, PT, R11, 0x1, PT ;  /* 0x000000010b00780c */ /* 0x000fda0003f05270 */
[----:B------:R-:W0:Y:S02]  /*0ea0*/  @P0 LDC.64 R4, c[0x0][0x9e8] ;  /* 0x00027a00ff040b82 */ /* 0x000e240000000a00 */
[----:B0-----:R-:W-:-:S05]  /*0eb0*/  @P0 IMAD.HI.U32 R4, R0, R4, RZ ;  /* 0x0000000400040227 */ /* 0x001fca00078e00ff */
[----:B------:R-:W-:-:S07]  /*0ec0*/  @P0 SHF.R.U32.HI R0, RZ, R5, R4 ;  /* 0x00000005ff000219 */ /* 0x000fce0000011604 */
.L_x_974:
[----:B------:R-:W-:-:S05]  /*0ed0*/  IMAD R3, R0, R11, RZ ;  /* 0x0000000b00037224 */ /* 0x000fca00078e02ff */
[----:B------:R-:W-:-:S07]  /*0ee0*/  VIMNMX R2, R2, R3, !PT ;  /* 0x0000000302027248 */ /* 0x000fce0007fe0100 */
.L_x_972:
[----:B------:R-:W-:Y:S01]  /*0ef0*/  SHF.R.U32.HI R0, RZ, 0x10, R17 ;  /* 0x00000010ff007819 */ /* 0x000fe20000011611 */
[----:B------:R-:W-:Y:S01]  /*0f00*/  IMAD.HI R2, R2, 0x2aaaaaab, RZ ;  /* 0x2aaaaaab02027827 */ /* 0x000fe200078e02ff */
[----:B------:R-:W-:Y:S02]  /*0f10*/  LOP3.LUT R17, R17, 0xffff, RZ, 0xc0, !PT ;  /* 0x0000ffff11117812 */ /* 0x000fe400078ec0ff */
[----:B------:R-:W-:Y:S01]  /*0f20*/  ISETP.NE.AND P0, PT, R0, RZ, PT ;  /* 0x000000ff0000720c */ /* 0x000fe20003f05270 */
[----:B------:R-:W-:Y:S01]  /*0f30*/  IMAD.MOV.U32 R74, RZ, RZ, RZ ;  /* 0x000000ffff4a7224 */ /* 0x000fe200078e00ff */
[----:B------:R-:W-:-:S04]  /*0f40*/  SHF.R.U32.HI R3, RZ, 0x1f, R2 ;  /* 0x0000001fff037819 */ /* 0x000fc80000011602 */
[----:B------:R-:W-:-:S04]  /*0f50*/  LEA.HI.SX32 R3, R2, R3, 0x1c ;  /* 0x0000000302037211 */ /* 0x000fc800078fe2ff */
[----:B------:R-:W-:-:S03]  /*0f60*/  VIMNMX R8, RZ, R3, !PT ;  /* 0x00000003ff087248 */ /* 0x000fc60007fe0100 */
[----:B------:R-:W0:Y:S01]  /*0f70*/  @!P0 LDC R0, c[0x0][0x9f0] ;  /* 0x00027c00ff008b82 */ /* 0x000e220000000800 */
[----:B------:R-:W-:-:S13]  /*0f80*/  ISETP.GT.AND P1, PT, R9, R8, PT ;  /* 0x000000080900720c */ /* 0x000fda0003f24270 */
[----:B------:R-:W-:Y:S05]  /*0f90*/  @!P1 BRA `(.L_x_975) ;  /* 0x0000000000709947 */ /* 0x000fea0003800000 */
[-C--:B0-----:R-:W-:Y:S02]  /*0fa0*/  IABS R6, R0.reuse ;  /* 0x0000000000067213 */ /* 0x081fe40000000000 */
[----:B------:R-:W-:Y:S02]  /*0fb0*/  IADD3 R2, R0, -0x1, R9 ;  /* 0xffffffff00027810 */ /* 0x000fe40007ffe009 */
[----:B------:R-:W0:Y:S03]  /*0fc0*/  I2F.RP R4, R6 ;  /* 0x0000000600047306 */ /* 0x000e260000209400 */
[----:B------:R-:W-:Y:S01]  /*0fd0*/  IMAD.IADD R5, R2, 0x1, -R8 ;  /* 0x0000000102057824 */ /* 0x000fe200078e0a08 */
[----:B------:R-:W-:-:S04]  /*0fe0*/  IABS R2, R0 ;  /* 0x0000000000027213 */ /* 0x000fc80000000000 */
[----:B------:R-:W-:Y:S02]  /*0ff0*/  IABS R10, R5 ;  /* 0x00000005000a7213 */ /* 0x000fe40000000000 */
[----:B------:R-:W-:-:S04]  /*1000*/  LOP3.LUT R5, R5, R0, RZ, 0x3c, !PT ;  /* 0x0000000005057212 */ /* 0x000fc800078e3cff */
[----:B------:R-:W-:Y:S01]  /*1010*/  ISETP.GE.AND P2, PT, R5, RZ, PT ;  /* 0x000000ff0500720c */ /* 0x000fe20003f46270 */
[----:B0-----:R-:W0:Y:S02]  /*1020*/  MUFU.RCP R4, R4 ;  /* 0x0000000400047308 */ /* 0x001e240000001000 */
[----:B0-----:R-:W-:Y:S02]  /*1030*/  VIADD R3, R4, 0xffffffe ;  /* 0x0ffffffe04037836 */ /* 0x001fe40000000000 */
[----:B------:R-:W-:Y:S02]  /*1040*/  IMAD.MOV R4, RZ, RZ, -R2 ;  /* 0x000000ffff047224 */ /* 0x000fe400078e0a02 */
[----:B------:R-:W-:Y:S02]  /*1050*/  IMAD.MOV.U32 R2, RZ, RZ, RZ ;  /* 0x000000ffff027224 */ /* 0x000fe400078e00ff */
[----:B------:R-:W0:Y:S02]  /*1060*/  F2I.FTZ.U32.TRUNC.NTZ R3, R3 ;  /* 0x0000000300037305 */ /* 0x000e24000021f000 */
[----:B0-----:R-:W-:-:S04]  /*1070*/  IMAD.MOV R7, RZ, RZ, -R3 ;  /* 0x000000ffff077224 */ /* 0x001fc800078e0a03 */
[----:B------:R-:W-:-:S04]  /*1080*/  IMAD R7, R7, R6, RZ ;  /* 0x0000000607077224 */ /* 0x000fc800078e02ff */
[----:B------:R-:W-:-:S04]  /*1090*/  IMAD.HI.U32 R2, R3, R7, R2 ;  /* 0x0000000703027227 */ /* 0x000fc800078e0002 */
[----:B------:R-:W-:-:S04]  /*10a0*/  IMAD.MOV.U32 R3, RZ, RZ, R10 ;  /* 0x000000ffff037224 */ /* 0x000fc800078e000a */
[----:B------:R-:W-:-:S04]  /*10b0*/  IMAD.HI.U32 R2, R2, R3, RZ ;  /* 0x0000000302027227 */ /* 0x000fc800078e00ff */
[----:B------:R-:W-:-:S05]  /*10c0*/  IMAD R3, R2, R4, R3 ;  /* 0x0000000402037224 */ /* 0x000fca00078e0203 */
[----:B------:R-:W-:-:S13]  /*10d0*/  ISETP.GT.U32.AND P1, PT, R6, R3, PT ;  /* 0x000000030600720c */ /* 0x000fda0003f24070 */
[----:B------:R-:W-:Y:S02]  /*10e0*/  @!P1 IMAD.IADD R3, R3, 0x1, -R6 ;  /* 0x0000000103039824 */ /* 0x000fe400078e0a06 */
[----:B------:R-:W-:Y:S01]  /*10f0*/  @!P1 VIADD R2, R2, 0x1 ;  /* 0x0000000102029836 */ /* 0x000fe20000000000 */
[----:B------:R-:W-:Y:S02]  /*1100*/  ISETP.NE.AND P1, PT, R0, RZ, PT ;  /* 0x000000ff0000720c */ /* 0x000fe40003f25270 */
[----:B------:R-:W-:-:S13]  /*1110*/  ISETP.GE.U32.AND P0, PT, R3, R6, PT ;  /* 0x000000060300720c */ /* 0x000fda0003f06070 */
[----:B------:R-:W-:-:S04]  /*1120*/  @P0 VIADD R2, R2, 0x1 ;  /* 0x0000000102020836 */ /* 0x000fc80000000000 */
[----:B------:R-:W-:Y:S01]  /*1130*/  @!P2 IMAD.MOV R2, RZ, RZ, -R2 ;  /* 0x000000ffff02a224 */ /* 0x000fe200078e0a02 */
[----:B------:R-:W-:-:S05]  /*1140*/  @!P1 LOP3.LUT R2, RZ, R0, RZ, 0x33, !PT ;  /* 0x00000000ff029212 */ /* 0x000fca00078e33ff */
[----:B------:R-:W-:-:S07]  /*1150*/  IMAD.MOV.U32 R74, RZ, RZ, R2 ;  /* 0x000000ffff4a7224 */ /* 0x000fce00078e0002 */
.L_x_975:
[-C--:B------:R-:W-:Y:S01]  /*1160*/  IMAD R17, R17, R74.reuse, R8 ;  /* 0x0000004a11117224 */ /* 0x080fe200078e0208 */
[----:B------:R-:W-:Y:S01]  /*1170*/  PLOP3.LUT P0, PT, PT, PT, PT, 0x80, 0x0 ;  /* 0x000000000000781c */ /* 0x000fe20003f0f070 */
[----:B0-----:R-:W-:Y:S01]  /*1180*/  IMAD.MOV.U32 R0, RZ, RZ, RZ ;  /* 0x000000ffff007224 */ /* 0x001fe200078e00ff */
[----:B------:R-:W-:Y:S01]  /*1190*/  CS2R R86, SRZ ;  /* 0x0000000000567805 */ /* 0x000fe2000001ff00 */
        /* <DEDUP_REMOVED lines=39> */
[----:B------:R-:W-:-:S05]  /*1410*/  SHF.R.S32.HI R78, RZ, 0x7, R77 ;  /* 0x00000007ff4e7819 */ /* 0x000fca000001144d */
        /* <DEDUP_REMOVED lines=29> */
.L_x_977:
[----:B------:R-:W-:-:S04]  /*15f0*/  SHF.L.U32 R0, RZ, 0x1f, RZ ;  /* 0x0000001fff007819 */ /* 0x000fc800000006ff */
[----:B------:R-:W0:Y:S02]  /*1600*/  SYNCS.PHASECHK.TRANS64.TRYWAIT P0, [UR38+0x2a800], R0 ;  /* 0x02a80000ff0075a7 */ /* 0x000e240008000166 */
[----:B0-----:R-:W-:Y:S05]  /*1610*/  @!P0 BRA `(.L_x_978) ;  /* 0x0000010800708947 */ /* 0x001fea0003800000 */
.L_x_1111:
[----:B------:R-:W2:Y:S02]  /*1620*/  LDL R2, [R1] ;  /* 0x0000000001027983 */ /* 0x000ea40000100800 */
[----:B--2---:R-:W-:-:S13]  /*1630*/  R2UR UR4, R2 ;  /* 0x00000000020472ca */ /* 0x004fda00000e0000 */
[----:B------:R-:W-:-:S06]  /*1640*/  ULOP3.LUT UR4, UR4, 0x1, URZ, 0xfc, !UPT ;  /* 0x0000000104047892 */ /* 0x000fcc000f8efc3f */
[----:B------:R-:W-:-:S05]  /*1650*/  IMAD.U32 R2, RZ, RZ, UR4 ;  /* 0x00000004ff027e24 */ /* 0x000fca000f8e00ff */
[----:B------:R-:W-:-:S13]  /*1660*/  ISETP.NE.AND P0, PT, R2, 0x3, PT ;  /* 0x000000030200780c */ /* 0x000fda0003f05270 */
[----:B------:R-:W-:Y:S05]  /*1670*/  @!P0 BRA `(.L_x_979) ;  /* 0x0000000000048947 */ /* 0x000fea0003800000 */
[----:B------:R-:W-:Y:S01]  /*1680*/  BPT.TRAP 0x1 ;  /* 0x000000040000795c */ /* 0x000fe20000300000 */
.L_x_979:
[----:B------:R1:W2:Y:S01]  /*1690*/  SYNCS.PHASECHK.TRANS64.TRYWAIT P1, [UR38+0x2a830], R0 ;  /* 0x02a83000ff0075a7 */ /* 0x0002a20008020166 */
[----:B------:R-:W-:Y:S05]  /*16a0*/  @!P0 BRA `(.L_x_980) ;  /* 0x0000000000048947 */ /* 0x000fea0003800000 */
[----:B------:R-:W-:Y:S01]  /*16b0*/  BPT.TRAP 0x1 ;  /* 0x000000040000795c */ /* 0x000fe20000300000 */
.L_x_980:
[----:B------:R-:W-:-:S05]  /*16c0*/  IMAD.U32 R4, RZ, RZ, UR39 ;  /* 0x00000027ff047e24 */ /* 0x000fca000f8e00ff */
[----:B------:R-:W-:Y:S01]  /*16d0*/  LOP3.LUT R4, R4, 0x10000, RZ, 0xfc, !PT ;  /* 0x0001000004047812 */ /* 0x000fe200078efcff */
[----:B--2---:R-:W-:Y:S06]  /*16e0*/  @P1 BRA `(.L_x_981) ;  /* 0x0000000000081947 */ /* 0x004fec0003800000 */
[----:B------:R-:W2:Y:S02]  /*16f0*/  SYNCS.PHASECHK.TRANS64.TRYWAIT P1, [UR38+0x2a830], R0 ;  /* 0x02a83000ff0075a7 */ /* 0x000ea40008020166 */
[----:B--2---:R-:W-:Y:S05]  /*1700*/  @!P1 BRA `(.L_x_982) ;  /* 0x00000108004c9947 */ /* 0x004fea0003800000 */
.L_x_981:
[----:B------:R-:W-:Y:S05]  /*1710*/  WARPSYNC.ALL ;  /* 0x0000000000007948 */ /* 0x000fea0003800000 */
[----:B------:R-:W-:Y:S01]  /*1720*/  IMAD.MOV.U32 R5, RZ, RZ, 0x40000040 ;  /* 0x40000040ff057424 */ /* 0x000fe200078e00ff */
[----:B------:R-:W-:Y:S01]  /*1730*/  UIADD3 UR4, UR38, 0x18400, URZ ;  /* 0x0001840026047890 */ /* 0x000fe2000fffe03f */
[----:B------:R-:W-:Y:S01]  /*1740*/  R2UR UR8, R4 ;  /* 0x00000000040872ca */ /* 0x000fe200000e0000 */
[----:B------:R-:W-:Y:S02]  /*1750*/  WARPGROUP.ARRIVE ;  /* 0x00000000000079c5 */ /* 0x000fe40000000000 */
[----:B------:R-:W-:Y:S01]  /*1760*/  R2UR UR9, R5 ;  /* 0x00000000050972ca */ /* 0x000fe200000e0000 */
[----:B------:R-:W-:-:S03]  /*1770*/  USHF.R.U32.HI UR4, URZ, 0x4, UR4 ;  /* 0x000000043f047899 */ /* 0x000fc60008011604 */
[----:B------:R-:W2:Y:S01]  /*1780*/  S2UR UR61, SR_CgaCtaId ;  /* 0x00000000003d79c3 */ /* 0x000ea20000008800 */
[----:B------:R-:W-:Y:S01]  /*1790*/  UMOV UR11, 0x40000040 ;  /* 0x40000040000b7882 */ /* 0x000fe20000000000 */
[----:B------:R-:W-:Y:S01]  /*17a0*/  UMOV UR13, 0x40000040 ;  /* 0x40000040000d7882 */ /* 0x000fe20000000000 */
[----:B------:R-:W-:Y:S01]  /*17b0*/  ULOP3.LUT UR4, UR4, 0x3fff, URZ, 0xc0, !UPT ;  /* 0x00003fff04047892 */ /* 0x000fe2000f8ec03f */
[----:B------:R-:W-:Y:S01]  /*17c0*/  UMOV UR15, 0x40000040 ;  /* 0x40000040000f7882 */ /* 0x000fe20000000000 */
[----:B------:R-:W-:Y:S02]  /*17d0*/  UMOV UR17, 0x40000040 ;  /* 0x4000004000117882 */ /* 0x000fe40000000000 */
[----:B------:R-:W-:Y:S01]  /*17e0*/  ULOP3.LUT UR39, UR4, 0x10000, URZ, 0xfc, !UPT ;  /* 0x0001000004277892 */ /* 0x000fe2000f8efc3f */
[----:B------:R-:W-:Y:S02]  /*17f0*/  UMOV UR19, 0x40000040 ;  /* 0x4000004000137882 */ /* 0x000fe40000000000 */
[----:B------:R-:W-:Y:S01]  /*1800*/  R2UR UR4, R4 ;  /* 0x00000000040472ca */ /* 0x000fe200000e0000 */
[----:B------:R-:W-:-:S02]  /*1810*/  UIADD3 UR14, UR39, 0x4, URZ ;  /* 0x00000004270e7890 */ /* 0x000fc4000fffe03f */
[----:B------:R-:W-:Y:S02]  /*1820*/  UIADD3 UR18, UR39, 0x6, URZ ;  /* 0x0000000627127890 */ /* 0x000fe4000fffe03f */
[----:B------:R-:W-:Y:S01]  /*1830*/  UMOV UR10, UR39 ;  /* 0x00000027000a7c82 */ /* 0x000fe20008000000 */
[----:B------:R-:W-:Y:S01]  /*1840*/  UIADD3 UR22, UR39, 0x300, URZ ;  /* 0x0000030027167890 */ /* 0x000fe2000fffe03f */
[----:B------:R-:W-:Y:S01]  /*1850*/  HGMMA.64x96x16.F32 R24, gdesc[UR8], RZ, !UPT, gsb0 ;  /* 0x01600000081879f0 */ /* 0x000fe2000c0008ff */
[----:B------:R-:W-:Y:S01]  /*1860*/  UIADD3 UR10, UR39, 0x2, URZ ;  /* 0x00000002270a7890 */ /* 0x000fe2000fffe03f */
[----:B------:R-:W-:Y:S01]  /*1870*/  UMOV UR9, 0x40000040 ;  /* 0x4000004000097882 */ /* 0x000fe20000000000 */
[----:B------:R-:W-:Y:S01]  /*1880*/  UMOV UR11, 0x40000040 ;  /* 0x40000040000b7882 */ /* 0x000fe20000000000 */
[----:B------:R-:W-:Y:S02]  /*1890*/  UMOV UR21, 0x40000040 ;  /* 0x4000004000157882 */ /* 0x000fe40000000000 */
[----:B------:R-:W-:-:S02]  /*18a0*/  UIADD3 UR8, UR4, 0x2, URZ ;  /* 0x0000000204087890 */ /* 0x000fc4000fffe03f */
[----:B------:R-:W-:Y:S02]  /*18b0*/  UIADD3 UR12, UR4, 0x4, URZ ;  /* 0x00000004040c7890 */ /* 0x000fe4000fffe03f */
[----:B------:R-:W-:Y:S02]  /*18c0*/  UIADD3 UR16, UR4, 0x6, URZ ;  /* 0x0000000604107890 */ /* 0x000fe4000fffe03f */
[----:B------:R-:W-:Y:S01]  /*18d0*/  UIADD3 UR20, UR4, 0x400, URZ ;  /* 0x0000040004147890 */ /* 0x000fe2000fffe03f */
        /* <DEDUP_REMOVED lines=29> */
[----:B------:R-:W-:-:S02]  /*1ab0*/  UMOV UR5, UR53 ;  /* 0x0000003500057c82 */ /* 0x000fc40008000000 */
[----:B------:R-:W-:Y:S01]  /*1ac0*/  UMOV UR4, UR52 ;  /* 0x0000003400047c82 */ /* 0x000fe20008000000 */
        /* <DEDUP_REMOVED lines=36> */
.L_x_983:
[----:B01----:R-:W-:Y:S01]  /*1d10*/  LOP3.LUT R0, R77, 0xffffff80, RZ, 0xc0, !PT ;  /* 0xffffff804d007812 */ /* 0x003fe200078ec0ff */
[----:B------:R-:W-:Y:S01]  /*1d20*/  UIADD3 UR4, UR38, 0x2a840, URZ ;  /* 0x0002a84026047890 */ /* 0x000fe2000fffe03f */
[----:B------:R-:W-:Y:S01]  /*1d30*/  ISETP.NE.AND P2, PT, R23, 0x1, PT ;  /* 0x000000011700780c */ /* 0x000fe20003f45270 */
[----:B------:R-:W-:Y:S01]  /*1d40*/  ULDC UR11, c[0x0][0x288] ;  /* 0x0000a200000b7ab9 */ /* 0x000fe20000000800 */
[----:B------:R-:W-:Y:S01]  /*1d50*/  LEA.HI R76, R76, R75, RZ, 0x2 ;  /* 0x0000004b4c4c7211 */ /* 0x000fe200078f10ff */
[----:B------:R-:W-:Y:S01]  /*1d60*/  IMAD.IADD R0, R75, 0x1, -R0 ;  /* 0x000000014b007824 */ /* 0x000fe200078e0a00 */
[----:B------:R-:W-:Y:S01]  /*1d70*/  LEA.HI R9, R78, R78, RZ, 0x1 ;  /* 0x0000004e4e097211 */ /* 0x000fe200078f08ff */
[----:B------:R-:W-:Y:S01]  /*1d80*/  UPRMT UR4, UR61, 0x654, UR4 ;  /* 0x000006543d047896 */ /* 0x000fe20008000004 */
[----:B------:R-:W-:Y:S02]  /*1d90*/  LOP3.LUT R76, R76, 0xfffffffc, RZ, 0xc0, !PT ;  /* 0xfffffffc4c4c7812 */ /* 0x000fe400078ec0ff */
[----:B------:R-:W-:-:S02]  /*1da0*/  SHF.R.S32.HI R3, RZ, 0x1f, R0 ;  /* 0x0000001fff037819 */ /* 0x000fc40000011400 */
[----:B------:R-:W-:Y:S01]  /*1db0*/  LOP3.LUT R9, R9, 0x3fffffe, RZ, 0xc0, !PT ;  /* 0x03fffffe09097812 */ /* 0x000fe200078ec0ff */
[----:B------:R-:W-:Y:S01]  /*1dc0*/  IMAD.IADD R76, R75, 0x1, -R76 ;  /* 0x000000014b4c7824 */ /* 0x000fe200078e0a4c */
[CC--:B------:R-:W-:Y:S01]  /*1dd0*/  LEA.HI R2, R3.reuse, R0.reuse, RZ, 0x2 ;  /* 0x0000000003027211 */ /* 0x0c0fe200078f10ff */
[----:B------:R-:W0:Y:S01]  /*1de0*/  @P2 LDC R11, c[0x0][0x44c] ;  /* 0x00011300ff0b2b82 */ /* 0x000e220000000800 */
[----:B------:R-:W-:Y:S01]  /*1df0*/  LEA.HI R6, R3, R0, RZ, 0x5 ;  /* 0x0000000003067211 */ /* 0x000fe200078f28ff */
[----:B------:R-:W-:Y:S01]  /*1e00*/  IMAD.IADD R9, R78, 0x1, -R9 ;  /* 0x000000014e097824 */ /* 0x000fe200078e0a09 */
[--C-:B------:R-:W-:Y:S02]  /*1e10*/  SHF.R.S32.HI R3, RZ, 0x2, R2.reuse ;  /* 0x00000002ff037819 */ /* 0x100fe40000011402 */
[----:B------:R-:W-:Y:S02]  /*1e20*/  SHF.R.S32.HI R8, RZ, 0x1f, R2 ;  /* 0x0000001fff087819 */ /* 0x000fe40000011402 */
[----:B------:R-:W-:Y:S01]  /*1e30*/  SHF.R.S32.HI R7, RZ, 0x5, R6 ;  /* 0x00000005ff077819 */ /* 0x000fe20000011406 */
[----:B------:R-:W1:Y:S01]  /*1e40*/  @P2 LDC R13, c[0x0][0x450] ;  /* 0x00011400ff0d2b82 */ /* 0x000e620000000800 */
[----:B------:R-:W-:-:S02]  /*1e50*/  LEA.HI R8, R8, R3, RZ, 0x3 ;  /* 0x0000000308087211 */ /* 0x000fc400078f18ff */
[----:B------:R-:W-:Y:S01]  /*1e60*/  LEA.HI R6, R76, R76, RZ, 0x1 ;  /* 0x0000004c4c067211 */ /* 0x000fe200078f08ff */
[----:B------:R-:W-:Y:S01]  /*1e70*/  IMAD R10, R7, 0x10, R72 ;  /* 0x00000010070a7824 */ /* 0x000fe200078e0248 */
[----:B------:R-:W-:Y:S02]  /*1e80*/  LOP3.LUT R8, R8, 0xfffffff8, RZ, 0xc0, !PT ;  /* 0xfffffff808087812 */ /* 0x000fe400078ec0ff */
[----:B------:R-:W-:Y:S01]  /*1e90*/  LOP3.LUT R7, R6, 0x1ffffffe, RZ, 0xc0, !PT ;  /* 0x1ffffffe06077812 */ /* 0x000fe200078ec0ff */
[----:B------:R-:W-:Y:S01]  /*1ea0*/  SYNCS.ARRIVE.TRANS64.RED.A1T0 RZ, [UR4], RZ ;  /* 0x000000ffffff79a7 */ /* 0x000fe20008100404 */
[----:B------:R-:W-:Y:S01]  /*1eb0*/  IADD3 R8, R10, R3, -R8 ;  /* 0x000000030a087210 */ /* 0x000fe20007ffe808 */
[----:B------:R-:W-:Y:S01]  /*1ec0*/  ULDC UR4, c[0x0][0x9dc] ;  /* 0x0002770000047ab9 */ /* 0x000fe20000000800 */
[----:B------:R-:W-:Y:S01]  /*1ed0*/  LOP3.LUT P1, RZ, R18, 0x80000, RZ, 0xc0, !PT ;  /* 0x0008000012ff7812 */ /* 0x000fe2000782c0ff */
[----:B------:R-:W-:Y:S01]  /*1ee0*/  IMAD.IADD R7, R76, 0x1, -R7 ;  /* 0x000000014c077824 */ /* 0x000fe200078e0a07 */
[----:B------:R-:W-:Y:S01]  /*1ef0*/  ULOP3.LUT UR5, URZ, UR4, URZ, 0x33, !UPT ;  /* 0x000000043f057292 */ /* 0x000fe2000f8e333f */
[----:B------:R-:W-:Y:S01]  /*1f00*/  IMAD R8, R9, 0x40, R8 ;  /* 0x0000004009087824 */ /* 0x000fe200078e0208 */
[----:B------:R-:W-:Y:S01]  /*1f10*/  LOP3.LUT R9, R2, 0x7ffffffc, RZ, 0xc0, !PT ;  /* 0x7ffffffc02097812 */ /* 0x000fe200078ec0ff */
[----:B------:R-:W-:-:S02]  /*1f20*/  ULDC UR4, c[0x0][0x9e0] ;  /* 0x0002780000047ab9 */ /* 0x000fc40000000800 */
[----:B------:R-:W-:Y:S02]  /*1f30*/  IMAD R8, R7, 0x8, R8 ;  /* 0x0000000807087824 */ /* 0x000fe400078e0208 */
[----:B------:R-:W-:Y:S02]  /*1f40*/  IMAD.MOV.U32 R7, RZ, RZ, -0x60 ;  /* 0xffffffa0ff077424 */ /* 0x000fe400078e00ff */
[----:B0-----:R-:W-:-:S04]  /*1f50*/  @P2 IMAD.HI.U32 R6, R8, R11, RZ ;  /* 0x0000000b08062227 */ /* 0x001fc800078e00ff */
[----:B------:R-:W-:Y:S01]  /*1f60*/  IMAD.MOV.U32 R3, RZ, RZ, R8 ;  /* 0x000000ffff037224 */ /* 0x000fe200078e0008 */
[----:B-1----:R-:W-:Y:S01]  /*1f70*/  @P2 SHF.R.U32.HI R3, RZ, R13, R6 ;  /* 0x0000000dff032219 */ /* 0x002fe20000011606 */
[----:B------:R-:W-:Y:S02]  /*1f80*/  IMAD.IADD R9, R0, 0x1, -R9 ;  /* 0x0000000100097824 */ /* 0x000fe400078e0a09 */
[C---:B------:R-:W-:Y:S02]  /*1f90*/  IMAD R2, R74.reuse, R7, 0x61 ;  /* 0x000000614a027424 */ /* 0x040fe400078e0207 */
[----:B------:R-:W0:Y:S01]  /*1fa0*/  SHFL.IDX PT, R15, R3, RZ, 0x1c1f ;  /* 0x001c1fff030f7589 */ /* 0x000e2200000e0000 */
[----:B------:R-:W-:Y:S02]  /*1fb0*/  IMAD R0, R74, -0x60, R22 ;  /* 0xffffffa04a007824 */ /* 0x000fe400078e0216 */
[----:B------:R-:W-:Y:S02]  /*1fc0*/  IMAD R7, R9, -0x2, R2 ;  /* 0xfffffffe09077824 */ /* 0x000fe400078e0202 */
[----:B------:R-:W-:-:S02]  /*1fd0*/  VIADD R0, R0, 0x60 ;  /* 0x0000006000007836 */ /* 0x000fc40000000000 */
[----:B------:R-:W-:Y:S01]  /*1fe0*/  IMAD.U32 R10, RZ, RZ, UR5 ;  /* 0x00000005ff0a7e24 */ /* 0x000fe2000f8e00ff */
[----:B------:R-:W-:Y:S01]  /*1ff0*/  IADD3 R6, R7, -UR11, R22 ;  /* 0x8000000b07067c10 */ /* 0x000fe2000fffe016 */
[----:B------:R-:W-:Y:S02]  /*2000*/  IMAD R11, R9, -0x2, R0 ;  /* 0xfffffffe090b7824 */ /* 0x000fe400078e0200 */
[----:B------:R-:W-:Y:S02]  /*2010*/  VIADD R14, R2, 0xffffffff ;  /* 0xffffffff020e7836 */ /* 0x000fe40000000000 */
[C---:B------:R-:W-:Y:S02]  /*2020*/  VIADD R12, R6.reuse, UR4 ;  /* 0x00000004060c7c36 */ /* 0x040fe40008000000 */
[----:B------:R-:W-:Y:S02]  /*2030*/  VIADD R13, R6, UR5 ;  /* 0x00000005060d7c36 */ /* 0x000fe40008000000 */
[----:B------:R-:W-:Y:S01]  /*2040*/  VIADD R20, R7, 0xffffffff ;  /* 0xffffffff07147836 */ /* 0x000fe20000000000 */
[----:B0-----:R-:W-:Y:S01]  /*2050*/  VIADDMNMX R0, R15, R12, R11, PT ;  /* 0x0000000c0f007246 */ /* 0x001fe2000380010b */
[----:B------:R-:W-:Y:S01]  /*2060*/  IMAD.IADD R2, R13, 0x1, R15 ;  /* 0x000000010d027824 */ /* 0x000fe200078e020f */
[----:B------:R-:W-:Y:S06]  /*2070*/  @!P1 BRA `(.L_x_984) ;  /* 0x00000000005c9947 */ /* 0x000fec0003800000 */
[----:B------:R-:W-:Y:S01]  /*2080*/  IADD3 R7, R22, -UR11, R15 ;  /* 0x8000000b16077c10 */ /* 0x000fe2000fffe00f */
[----:B------:R-:W-:Y:S03]  /*2090*/  BSSY B0, `(.L_x_985) ;  /* 0x0000012000007945 */ /* 0x000fe60003800000 */
[----:B------:R-:W-:-:S13]  /*20a0*/  ISETP.GT.AND P1, PT, R7, -0x1, PT ;  /* 0xffffffff0700780c */ /* 0x000fda0003f24270 */
[----:B------:R-:W-:Y:S05]  /*20b0*/  @P1 BRA `(.L_x_986) ;  /* 0x0000000000241947 */ /* 0x000fea0003800000 */
[----:B------:R-:W-:Y:S01]  /*20c0*/  ULDC UR5, c[0x0][0x9e4] ;  /* 0x0002790000057ab9 */ /* 0x000fe20000000800 */
[----:B------:R-:W-:Y:S01]  /*20d0*/  LOP3.LUT R7, RZ, R7, RZ, 0x33, !PT ;  /* 0x00000007ff077212 */ /* 0x000fe200078e33ff */
[----:B------:R-:W-:-:S05]  /*20e0*/  IMAD.U32 R15, RZ, RZ, UR5 ;  /* 0x00000005ff0f7e24 */ /* 0x000fca000f8e00ff */
[----:B------:R-:W-:-:S13]  /*20f0*/  ISETP.NE.AND P1, PT, R15, 0x1, PT ;  /* 0x000000010f00780c */ /* 0x000fda0003f25270 */
[----:B------:R-:W0:Y:S02]  /*2100*/  @P1 LDC.64 R76, c[0x0][0x9e8] ;  /* 0x00027a00ff4c1b82 */ /* 0x000e240000000a00 */
[----:B0-----:R-:W-:-:S05]  /*2110*/  @P1 IMAD.HI.U32 R6, R7, R76, RZ ;  /* 0x0000004c07061227 */ /* 0x001fca00078e00ff */
[----:B------:R-:W-:-:S04]  /*2120*/  @P1 SHF.R.U32.HI R7, RZ, R77, R6 ;  /* 0x0000004dff071219 */ /* 0x000fc80000011606 */
[----:B------:R-:W-:Y:S01]  /*2130*/  LOP3.LUT R7, RZ, R7, RZ, 0x33, !PT ;  /* 0x00000007ff077212 */ /* 0x000fe200078e33ff */
[----:B------:R-:W-:Y:S06]  /*2140*/  BRA `(.L_x_987) ;  /* 0x0000000000187947 */ /* 0x000fec0003800000 */
.L_x_986:
[----:B------:R-:W-:Y:S02]  /*2150*/  ULDC UR5, c[0x0][0x9e4] ;  /* 0x0002790000057ab9 */ /* 0x000fe40000000800 */
[----:B------:R-:W-:-:S05]  /*2160*/  IMAD.U32 R15, RZ, RZ, UR5 ;  /* 0x00000005ff0f7e24 */ /* 0x000fca000f8e00ff */
[----:B------:R-:W-:-:S13]  /*2170*/  ISETP.NE.AND P1, PT, R15, 0x1, PT ;  /* 0x000000010f00780c */ /* 0x000fda0003f25270 */
[----:B------:R-:W0:Y:S02]  /*2180*/  @P1 LDC.64 R76, c[0x0][0x9e8] ;  /* 0x00027a00ff4c1b82 */ /* 0x000e240000000a00 */
[----:B0-----:R-:W-:-:S05]  /*2190*/  @P1 IMAD.HI.U32 R6, R7, R76, RZ ;  /* 0x0000004c07061227 */ /* 0x001fca00078e00ff */
[----:B------:R-:W-:-:S07]  /*21a0*/  @P1 SHF.R.U32.HI R7, RZ, R77, R6 ;  /* 0x0000004dff071219 */ /* 0x000fce0000011606 */
.L_x_987:
[----:B------:R-:W-:Y:S05]  /*21b0*/  BSYNC B0 ;  /* 0x0000000000007941 */ /* 0x000fea0003800000 */
.L_x_985:
[----:B------:R-:W-:-:S05]  /*21c0*/  IMAD R7, R7, R15, R20 ;  /* 0x0000000f07077224 */ /* 0x000fca00078e0214 */
[----:B------:R-:W-:Y:S02]  /*21d0*/  VIADDMNMX R0, R7, R15, R0, PT ;  /* 0x0000000f07007246 */ /* 0x000fe40003800100 */
[----:B------:R-:W-:-:S07]  /*21e0*/  VIMNMX R2, R2, R7, !PT ;  /* 0x0000000702027248 */ /* 0x000fce0007fe0100 */
.L_x_984:
[C---:B------:R-:W-:Y:S01]  /*21f0*/  ISETP.GE.AND P6, PT, R14.reuse, 0x9, PT ;  /* 0x000000090e00780c */ /* 0x040fe20003fc6270 */
[----:B------:R-:W0:Y:S01]  /*2200*/  SHFL.IDX PT, R3, R3, 0x1, 0x1c1f ;  /* 0x003c1f0003037f89 */ /* 0x000e2200000e0000 */
[----:B------:R-:W-:Y:S02]  /*2210*/  ISETP.GE.AND P1, PT, R14, 0x2, PT ;  /* 0x000000020e00780c */ /* 0x000fe40003f26270 */
[C---:B------:R-:W-:Y:S02]  /*2220*/  ISETP.GT.AND P2, PT, R2.reuse, 0x8, !P6 ;  /* 0x000000080200780c */ /* 0x040fe40007744270 */
[----:B------:R-:W-:Y:S02]  /*2230*/  ISETP.GT.AND P3, PT, R2, 0x1, !P1 ;  /* 0x000000010200780c */ /* 0x000fe40004f64270 */
[----:B------:R-:W-:Y:S02]  /*2240*/  ISETP.LT.OR P2, PT, R0, 0x9, P2 ;  /* 0x000000090000780c */ /* 0x000fe40001741670 */
[----:B------:R-:W-:-:S02]  /*2250*/  ISETP.GE.AND P4, PT, R14, 0xa, PT ;  /* 0x0000000a0e00780c */ /* 0x000fc40003f86270 */
[----:B------:R-:W-:Y:S02]  /*2260*/  FSEL R28, R28, -INF , !P2 ;  /* 0xff8000001c1c7808 */ /* 0x000fe40005000000 */
[----:B------:R-:W-:Y:S02]  /*2270*/  ISETP.LT.OR P3, PT, R0, 0x2, P3 ;  /* 0x000000020000780c */ /* 0x000fe40001f61670 */
[----:B------:R-:W-:Y:S02]  /*2280*/  ISETP.GT.AND P2, PT, R2, 0x9, !P4 ;  /* 0x000000090200780c */ /* 0x000fe40006744270 */
[----:B------:R-:W-:Y:S02]  /*2290*/  FSEL R76, R25, -INF , !P3 ;  /* 0xff800000194c7808 */ /* 0x000fe40005800000 */
[----:B------:R-:W-:Y:S02]  /*22a0*/  ISETP.LT.OR P2, PT, R0, 0xa, P2 ;  /* 0x0000000a0000780c */ /* 0x000fe40001741670 */
[----:B------:R-:W-:-:S02]  /*22b0*/  ISETP.GE.AND P3, PT, R14, 0x11, PT ;  /* 0x000000110e00780c */ /* 0x000fc40003f66270 */
[----:B------:R-:W-:Y:S02]  /*22c0*/  FSEL R78, R29, -INF , !P2 ;  /* 0xff8000001d4e7808 */ /* 0x000fe40005000000 */
[----:B------:R-:W-:Y:S02]  /*22d0*/  ISETP.GT.AND P2, PT, R2, 0x10, !P3 ;  /* 0x000000100200780c */ /* 0x000fe40005f44270 */
[----:B------:R-:W-:Y:S02]  /*22e0*/  P2R R25, PR, RZ, 0x8 ;  /* 0x00000008ff197803 */ /* 0x000fe40000000000 */
[----:B------:R-:W-:Y:S02]  /*22f0*/  ISETP.LT.OR P2, PT, R0, 0x11, P2 ;  /* 0x000000110000780c */ /* 0x000fe40001741670 */
[----:B------:R-:W-:Y:S02]  /*2300*/  ISETP.GE.AND P3, PT, R14, 0x12, PT ;  /* 0x000000120e00780c */ /* 0x000fe40003f66270 */
[----:B------:R-:W-:-:S02]  /*2310*/  FSEL R32, R32, -INF , !P2 ;  /* 0xff80000020207808 */ /* 0x000fc40005000000 */
[----:B------:R-:W-:Y:S02]  /*2320*/  ISETP.GT.AND P2, PT, R2, 0x11, !P3 ;  /* 0x000000110200780c */ /* 0x000fe40005f44270 */
[----:B------:R-:W-:Y:S02]  /*2330*/  P2R R29, PR, RZ, 0x8 ;  /* 0x00000008ff1d7803 */ /* 0x000fe40000000000 */
[----:B------:R-:W-:Y:S02]  /*2340*/  ISETP.LT.OR P2, PT, R0, 0x12, P2 ;  /* 0x000000120000780c */ /* 0x000fe40001741670 */
[----:B------:R-:W-:Y:S02]  /*2350*/  ISETP.GE.AND P3, PT, R14, 0x19, PT ;  /* 0x000000190e00780c */ /* 0x000fe40003f66270 */
[----:B------:R-:W-:Y:S02]  /*2360*/  FSEL R80, R33, -INF , !P2 ;  /* 0xff80000021507808 */ /* 0x000fe40005000000 */
[----:B------:R-:W-:-:S02]  /*2370*/  ISETP.GT.AND P2, PT, R2, 0x18, !P3 ;  /* 0x000000180200780c */ /* 0x000fc40005f44270 */
[----:B------:R-:W-:Y:S02]  /*2380*/  P2R R33, PR, RZ, 0x8 ;  /* 0x00000008ff217803 */ /* 0x000fe40000000000 */
[----:B------:R-:W-:Y:S02]  /*2390*/  ISETP.LT.OR P2, PT, R0, 0x19, P2 ;  /* 0x000000190000780c */ /* 0x000fe40001741670 */
[----:B------:R-:W-:Y:S02]  /*23a0*/  ISETP.GE.AND P3, PT, R14, 0x1a, PT ;  /* 0x0000001a0e00780c */ /* 0x000fe40003f66270 */
[----:B------:R-:W-:Y:S02]  /*23b0*/  FSEL R36, R36, -INF , !P2 ;  /* 0xff80000024247808 */ /* 0x000fe40005000000 */
[----:B------:R-:W-:Y:S02]  /*23c0*/  ISETP.GT.AND P2, PT, R2, 0x19, !P3 ;  /* 0x000000190200780c */ /* 0x000fe40005f44270 */
[----:B------:R-:W-:-:S02]  /*23d0*/  P2R R21, PR, RZ, 0x8 ;  /* 0x00000008ff157803 */ /* 0x000fc40000000000 */
[----:B------:R-:W-:Y:S02]  /*23e0*/  ISETP.LT.OR P2, PT, R0, 0x1a, P2 ;  /* 0x0000001a0000780c */ /* 0x000fe40001741670 */
[----:B------:R-:W-:Y:S02]  /*23f0*/  ISETP.GE.AND P3, PT, R14, 0x21, PT ;  /* 0x000000210e00780c */ /* 0x000fe40003f66270 */
[----:B------:R-:W-:Y:S02]  /*2400*/  FSEL R82, R37, -INF , !P2 ;  /* 0xff80000025527808 */ /* 0x000fe40005000000 */
[----:B------:R-:W-:Y:S02]  /*2410*/  ISETP.GT.AND P2, PT, R2, 0x20, !P3 ;  /* 0x000000200200780c */ /* 0x000fe40005f44270 */
[----:B------:R-:W-:Y:S02]  /*2420*/  P2R R37, PR, RZ, 0x8 ;  /* 0x00000008ff257803 */ /* 0x000fe40000000000 */
[----:B------:R-:W-:-:S02]  /*2430*/  ISETP.LT.OR P2, PT, R0, 0x21, P2 ;  /* 0x000000210000780c */ /* 0x000fc40001741670 */
[----:B------:R-:W-:Y:S02]  /*2440*/  ISETP.GE.AND P3, PT, R14, 0x22, PT ;  /* 0x000000220e00780c */ /* 0x000fe40003f66270 */
[----:B------:R-:W-:Y:S02]  /*2450*/  FSEL R40, R40, -INF , !P2 ;  /* 0xff80000028287808 */ /* 0x000fe40005000000 */
[----:B------:R-:W-:Y:S02]  /*2460*/  ISETP.GT.AND P2, PT, R2, 0x21, !P3 ;  /* 0x000000210200780c */ /* 0x000fe40005f44270 */
[----:B------:R-:W-:Y:S02]  /*2470*/  P2R R75, PR, RZ, 0x8 ;  /* 0x00000008ff4b7803 */ /* 0x000fe40000000000 */
        /* <DEDUP_REMOVED lines=56> */
[----:B------:R-:W-:Y:S02]  /*2800*/  P2R R15, PR, RZ, 0x10 ;  /* 0x00000010ff0f7803 */ /* 0x000fe40000000000 */
[----:B------:R-:W-:Y:S02]  /*2810*/  FSEL R64, R64, -INF , !P2 ;  /* 0xff80000040407808 */ /* 0x000fe40005000000 */
[----:B------:R-:W-:-:S04]  /*2820*/  ISETP.GE.AND P2, PT, R14, 0x52, PT ;  /* 0x000000520e00780c */ /* 0x000fc80003f46270 */
[----:B------:R-:W-:-:S04]  /*2830*/  ISETP.GT.AND P3, PT, R2, 0x51, !P2 ;  /* 0x000000510200780c */ /* 0x000fc80005764270 */
[----:B------:R-:W-:-:S04]  /*2840*/  ISETP.LT.OR P3, PT, R0, 0x52, P3 ;  /* 0x000000520000780c */ /* 0x000fc80001f61670 */
[----:B------:R-:W-:Y:S02]  /*2850*/  FSEL R96, R65, -INF , !P3 ;  /* 0xff80000041607808 */ /* 0x000fe40005800000 */
[----:B------:R-:W-:-:S04]  /*2860*/  ISETP.GE.AND P3, PT, R14, 0x59, PT ;  /* 0x000000590e00780c */ /* 0x000fc80003f66270 */
[----:B------:R-:W-:-:S04]  /*2870*/  ISETP.GT.AND P4, PT, R2, 0x58, !P3 ;  /* 0x000000580200780c */ /* 0x000fc80005f84270 */
[----:B------:R-:W-:-:S04]  /*2880*/  ISETP.LT.OR P4, PT, R0, 0x59, P4 ;  /* 0x000000590000780c */ /* 0x000fc80002781670 */
[----:B------:R-:W-:Y:S02]  /*2890*/  FSEL R7, R68, -INF , !P4 ;  /* 0xff80000044077808 */ /* 0x000fe40006000000 */
[----:B------:R-:W-:-:S04]  /*28a0*/  ISETP.GE.AND P4, PT, R14, 0x1, PT ;  /* 0x000000010e00780c */ /* 0x000fc80003f86270 */
[----:B------:R-:W-:-:S04]  /*28b0*/  ISETP.GT.AND P5, PT, R2, RZ, !P4 ;  /* 0x000000ff0200720c */ /* 0x000fc800067a4270 */
[----:B------:R-:W-:-:S04]  /*28c0*/  ISETP.LT.OR P5, PT, R0, 0x1, P5 ;  /* 0x000000010000780c */ /* 0x000fc80002fa1670 */
[----:B------:R-:W-:Y:S02]  /*28d0*/  FSEL R24, R24, -INF , !P5 ;  /* 0xff80000018187808 */ /* 0x000fe40006800000 */
[----:B------:R-:W-:-:S04]  /*28e0*/  ISETP.GE.AND P5, PT, R14, 0x5a, PT ;  /* 0x0000005a0e00780c */ /* 0x000fc80003fa6270 */
[----:B------:R-:W-:Y:S02]  /*28f0*/  P2R R65, PR, RZ, 0x20 ;  /* 0x00000020ff417803 */ /* 0x000fe40000000000 */
[----:B------:R-:W-:Y:S01]  /*2900*/  ISETP.GT.AND P5, PT, R2, 0x59, !P5 ;  /* 0x000000590200780c */ /* 0x000fe20006fa4270 */
[----:B0-----:R-:W-:-:S03]  /*2910*/  IMAD.IADD R2, R13, 0x1, R3 ;  /* 0x000000010d027824 */ /* 0x001fc600078e0203 */
[----:B------:R-:W-:Y:S02]  /*2920*/  ISETP.LT.OR P5, PT, R0, 0x5a, P5 ;  /* 0x0000005a0000780c */ /* 0x000fe40002fa1670 */
[----:B------:R-:W-:Y:S02]  /*2930*/  VIADDMNMX R0, R3, R12, R11, PT ;  /* 0x0000000c03007246 */ /* 0x000fe4000380010b */
[----:B------:R-:W-:Y:S02]  /*2940*/  FSEL R68, R69, -INF , !P5 ;  /* 0xff80000045447808 */ /* 0x000fe40006800000 */
[----:B------:R-:W-:-:S13]  /*2950*/  LOP3.LUT P5, RZ, R18, 0x80000, RZ, 0xc0, !PT ;  /* 0x0008000012ff7812 */ /* 0x000fda00078ac0ff */
[----:B------:R-:W-:Y:S05]  /*2960*/  @!P5 BRA `(.L_x_988) ;  /* 0x00000000005cd947 */ /* 0x000fea0003800000 */
        /* <DEDUP_REMOVED lines=13> */
.L_x_990:
[----:B------:R-:W-:Y:S02]  /*2a40*/  ULDC UR5, c[0x0][0x9e4] ;  /* 0x0002790000057ab9 */ /* 0x000fe40000000800 */
[----:B------:R-:W-:-:S05]  /*2a50*/  IMAD.U32 R11, RZ, RZ, UR5 ;  /* 0x00000005ff0b7e24 */ /* 0x000fca000f8e00ff */
[----:B------:R-:W-:-:S13]  /*2a60*/  ISETP.NE.AND P5, PT, R11, 0x1, PT ;  /* 0x000000010b00780c */ /* 0x000fda0003fa5270 */
[----:B------:R-:W0:Y:S02]  /*2a70*/  @P5 LDC.64 R12, c[0x0][0x9e8] ;  /* 0x00027a00ff0c5b82 */ /* 0x000e240000000a00 */
[----:B0-----:R-:W-:-:S05]  /*2a80*/  @P5 IMAD.HI.U32 R6, R3, R12, RZ ;  /* 0x0000000c03065227 */ /* 0x001fca00078e00ff */
[----:B------:R-:W-:-:S07]  /*2a90*/  @P5 SHF.R.U32.HI R3, RZ, R13, R6 ;  /* 0x0000000dff035219 */ /* 0x000fce0000011606 */
.L_x_991:
[----:B------:R-:W-:Y:S05]  /*2aa0*/  BSYNC B0 ;  /* 0x0000000000007941 */ /* 0x000fea0003800000 */
.L_x_989:
[----:B------:R-:W-:-:S05]  /*2ab0*/  IMAD R3, R3, R11, R20 ;  /* 0x0000000b03037224 */ /* 0x000fca00078e0214 */
[----:B------:R-:W-:Y:S02]  /*2ac0*/  VIADDMNMX R0, R3, R11, R0, PT ;  /* 0x0000000b03007246 */ /* 0x000fe40003800100 */
[----:B------:R-:W-:-:S07]  /*2ad0*/  VIMNMX R2, R2, R3, !PT ;  /* 0x0000000302027248 */ /* 0x000fce0007fe0100 */
.L_x_988:
[----:B------:R-:W-:Y:S01]  /*2ae0*/  ISETP.GT.AND P1, PT, R2, 0x1, !P1 ;  /* 0x000000010200780c */ /* 0x000fe20004f24270 */
[----:B------:R-:W-:Y:S01]  /*2af0*/  ULDC UR5, c[0x0][0x988] ;  /* 0x0002620000057ab9 */ /* 0x000fe20000000800 */
[----:B------:R-:W-:Y:S02]  /*2b00*/  FMNMX.FTZ R6, R24, R76, !PT ;  /* 0x0000004c18067209 */ /* 0x000fe40007810000 */
[----:B------:R-:W-:Y:S02]  /*2b10*/  ISETP.LT.OR P1, PT, R0, 0x2, P1 ;  /* 0x000000020000780c */ /* 0x000fe40000f21670 */
[----:B------:R-:W-:Y:S02]  /*2b20*/  ISETP.GT.AND P6, PT, R2, 0x8, !P6 ;  /* 0x000000080200780c */ /* 0x000fe400077c4270 */
[----:B------:R-:W-:Y:S02]  /*2b30*/  FSEL R27, R27, -INF , !P1 ;  /* 0xff8000001b1b7808 */ /* 0x000fe40004800000 */
[----:B------:R-:W-:-:S02]  /*2b40*/  ISETP.NE.AND P1, PT, R15, RZ, PT ;  /* 0x000000ff0f00720c */ /* 0x000fc40003f25270 */
[----:B------:R-:W-:Y:S02]  /*2b50*/  FMNMX.FTZ R6, R28, R6, !PT ;  /* 0x000000061c067209 */ /* 0x000fe40007810000 */
[----:B------:R-:W-:Y:S02]  /*2b60*/  ISETP.GT.AND P1, PT, R2, 0x9, !P1 ;  /* 0x000000090200780c */ /* 0x000fe40004f24270 */
[C---:B------:R-:W-:Y:S02]  /*2b70*/  ISETP.LT.OR P6, PT, R0.reuse, 0x9, P6 ;  /* 0x000000090000780c */ /* 0x040fe400037c1670 */
[----:B------:R-:W-:Y:S02]  /*2b80*/  ISETP.LT.OR P1, PT, R0, 0xa, P1 ;  /* 0x0000000a0000780c */ /* 0x000fe40000f21670 */
[----:B------:R-:W-:Y:S02]  /*2b90*/  FMNMX.FTZ R6, R78, R6, !PT ;  /* 0x000000064e067209 */ /* 0x000fe40007810000 */
[----:B------:R-:W-:-:S02]  /*2ba0*/  FSEL R31, R31, -INF , !P1 ;  /* 0xff8000001f1f7808 */ /* 0x000fc40004800000 */
[----:B------:R-:W-:Y:S02]  /*2bb0*/  ISETP.NE.AND P1, PT, R25, RZ, PT ;  /* 0x000000ff1900720c */ /* 0x000fe40003f25270 */
[----:B------:R-:W-:Y:S02]  /*2bc0*/  ISETP.NE.AND P5, PT, R21, RZ, PT ;  /* 0x000000ff1500720c */ /* 0x000fe40003fa5270 */
[----:B------:R-:W-:Y:S02]  /*2bd0*/  ISETP.GT.AND P1, PT, R2, 0x10, !P1 ;  /* 0x000000100200780c */ /* 0x000fe40004f24270 */
[----:B------:R-:W-:Y:S02]  /*2be0*/  FSEL R21, R30, -INF , !P6 ;  /* 0xff8000001e157808 */ /* 0x000fe40007000000 */
[----:B------:R-:W-:Y:S02]  /*2bf0*/  ISETP.LT.OR P1, PT, R0, 0x11, P1 ;  /* 0x000000110000780c */ /* 0x000fe40000f21670 */
[----:B------:R-:W-:-:S02]  /*2c00*/  ISETP.NE.AND P6, PT, R33, RZ, PT ;  /* 0x000000ff2100720c */ /* 0x000fc40003fc5270 */
[----:B------:R-:W-:Y:S02]  /*2c10*/  FSEL R25, R34, -INF , !P1 ;  /* 0xff80000022197808 */ /* 0x000fe40004800000 */
[----:B------:R-:W-:Y:S02]  /*2c20*/  ISETP.NE.AND P1, PT, R29, RZ, PT ;  /* 0x000000ff1d00720c */ /* 0x000fe40003f25270 */
[----:B------:R-:W-:Y:S02]  /*2c30*/  FMNMX.FTZ R6, R32, R6, !PT ;  /* 0x0000000620067209 */ /* 0x000fe40007810000 */
[----:B------:R-:W-:Y:S02]  /*2c40*/  ISETP.GT.AND P1, PT, R2, 0x11, !P1 ;  /* 0x000000110200780c */ /* 0x000fe40004f24270 */
[----:B------:R-:W-:Y:S02]  /*2c50*/  FMNMX.FTZ R6, R80, R6, !PT ;  /* 0x0000000650067209 */ /* 0x000fe40007810000 */
[----:B------:R-:W-:-:S02]  /*2c60*/  ISETP.LT.OR P1, PT, R0, 0x12, P1 ;  /* 0x000000120000780c */ /* 0x000fc40000f21670 */
[----:B------:R-:W-:Y:S02]  /*2c70*/  FMNMX.FTZ R6, R36, R6, !PT ;  /* 0x0000000624067209 */ /* 0x000fe40007810000 */
[----:B------:R-:W-:Y:S02]  /*2c80*/  FSEL R35, R35, -INF , !P1 ;  /* 0xff80000023237808 */ /* 0x000fe40004800000 */
[----:B------:R-:W-:Y:S02]  /*2c90*/  ISETP.GT.AND P1, PT, R2, 0x18, !P6 ;  /* 0x000000180200780c */ /* 0x000fe40007724270 */
[----:B------:R-:W-:Y:S02]  /*2ca0*/  FMNMX.FTZ R6, R82, R6, !PT ;  /* 0x0000000652067209 */ /* 0x000fe40007810000 */
[----:B------:R-:W-:Y:S02]  /*2cb0*/  ISETP.LT.OR P1, PT, R0, 0x19, P1 ;  /* 0x000000190000780c */ /* 0x000fe40000f21670 */
[----:B------:R-:W-:-:S02]  /*2cc0*/  FMNMX.FTZ R6, R40, R6, !PT ;  /* 0x0000000628067209 */ /* 0x000fc40007810000 */
[----:B------:R-:W-:Y:S02]  /*2cd0*/  FSEL R29, R38, -INF , !P1 ;  /* 0xff800000261d7808 */ /* 0x000fe40004800000 */
[----:B------:R-:W-:Y:S02]  /*2ce0*/  ISETP.GT.AND P1, PT, R2, 0x19, !P5 ;  /* 0x000000190200780c */ /* 0x000fe40006f24270 */
[----:B------:R-:W-:Y:S02]  /*2cf0*/  FMNMX.FTZ R6, R84, R6, !PT ;  /* 0x0000000654067209 */ /* 0x000fe40007810000 */
[----:B------:R-:W-:Y:S02]  /*2d00*/  ISETP.LT.OR P1, PT, R0, 0x1a, P1 ;  /* 0x0000001a0000780c */ /* 0x000fe40000f21670 */
[----:B------:R-:W-:Y:S02]  /*2d10*/  FMNMX.FTZ R6, R44, R6, !PT ;  /* 0x000000062c067209 */ /* 0x000fe40007810000 */
[----:B------:R-:W-:-:S02]  /*2d20*/  FSEL R39, R39, -INF , !P1 ;  /* 0xff80000027277808 */ /* 0x000fc40004800000 */
[----:B------:R-:W-:Y:S02]  /*2d30*/  ISETP.NE.AND P1, PT, R37, RZ, PT ;  /* 0x000000ff2500720c */ /* 0x000fe40003f25270 */
[----:B------:R-:W-:Y:S02]  /*2d40*/  FMNMX.FTZ R6, R86, R6, !PT ;  /* 0x0000000656067209 */ /* 0x000fe40007810000 */
[----:B------:R-:W-:Y:S02]  /*2d50*/  ISETP.GT.AND P1, PT, R2, 0x20, !P1 ;  /* 0x000000200200780c */ /* 0x000fe40004f24270 */
[----:B------:R-:W-:Y:S02]  /*2d60*/  FMNMX.FTZ R6, R48, R6, !PT ;  /* 0x0000000630067209 */ /* 0x000fe40007810000 */
[----:B------:R-:W-:Y:S02]  /*2d70*/  ISETP.LT.OR P1, PT, R0, 0x21, P1 ;  /* 0x000000210000780c */ /* 0x000fe40000f21670 */
[----:B------:R-:W-:-:S02]  /*2d80*/  FMNMX.FTZ R6, R88, R6, !PT ;  /* 0x0000000658067209 */ /* 0x000fc40007810000 */
        /* <DEDUP_REMOVED lines=8> */
[----:B------:R-:W-:Y:S02]  /*2e10*/  ISETP.NE.AND P1, PT, R41, RZ, PT ;  /* 0x000000ff2900720c */ /* 0x000fe40003f25270 */
[----:B------:R-:W-:Y:S02]  /*2e20*/  FMNMX.FTZ R6, R92, R6, !PT ;  /* 0x000000065c067209 */ /* 0x000fe40007810000 */
[----:B------:R-:W-:Y:S02]  /*2e30*/  ISETP.GT.AND P1, PT, R2, 0x28, !P1 ;  /* 0x000000280200780c */ /* 0x000fe40004f24270 */
[----:B------:R-:W-:-:S02]  /*2e40*/  FMNMX.FTZ R6, R60, R6, !PT ;  /* 0x000000063c067209 */ /* 0x000fc40007810000 */
[----:B------:R-:W-:Y:S02]  /*2e50*/  ISETP.LT.OR P1, PT, R0, 0x29, P1 ;  /* 0x000000290000780c */ /* 0x000fe40000f21670 */
[----:B------:R-:W-:Y:S02]  /*2e60*/  FMNMX.FTZ R6, R94, R6, !PT ;  /* 0x000000065e067209 */ /* 0x000fe40007810000 */
[----:B------:R-:W-:Y:S02]  /*2e70*/  FSEL R37, R46, -INF , !P1 ;  /* 0xff8000002e257808 */ /* 0x000fe40004800000 */
[----:B------:R-:W-:Y:S02]  /*2e80*/  ISETP.NE.AND P1, PT, R77, RZ, PT ;  /* 0x000000ff4d00720c */ /* 0x000fe40003f25270 */
[----:B------:R-:W-:Y:S02]  /*2e90*/  FMNMX.FTZ R6, R64, R6, !PT ;  /* 0x0000000640067209 */ /* 0x000fe40007810000 */
[----:B------:R-:W-:-:S02]  /*2ea0*/  ISETP.GT.AND P1, PT, R2, 0x29, !P1 ;  /* 0x000000290200780c */ /* 0x000fc40004f24270 */
[----:B------:R-:W-:Y:S02]  /*2eb0*/  FMNMX.FTZ R6, R96, R6, !PT ;  /* 0x0000000660067209 */ /* 0x000fe40007810000 */
[----:B------:R-:W-:Y:S02]  /*2ec0*/  ISETP.LT.OR P1, PT, R0, 0x2a, P1 ;  /* 0x0000002a0000780c */ /* 0x000fe40000f21670 */
[----:B------:R-:W-:Y:S02]  /*2ed0*/  FMNMX.FTZ R6, R7, R6, !PT ;  /* 0x0000000607067209 */ /* 0x000fe40007810000 */
[----:B------:R-:W-:Y:S02]  /*2ee0*/  FSEL R47, R47, -INF , !P1 ;  /* 0xff8000002f2f7808 */ /* 0x000fe40004800000 */
[----:B------:R-:W-:Y:S02]  /*2ef0*/  ISETP.NE.AND P1, PT, R45, RZ, PT ;  /* 0x000000ff2d00720c */ /* 0x000fe40003f25270 */
[----:B------:R-:W-:-:S02]  /*2f00*/  FMNMX.FTZ R6, R68, R6, !PT ;  /* 0x0000000644067209 */ /* 0x000fc40007810000 */
[C---:B------:R-:W-:Y:S02]  /*2f10*/  ISETP.GT.AND P1, PT, R2.reuse, 0x30, !P1 ;  /* 0x000000300200780c */ /* 0x040fe40004f24270 */
[----:B------:R-:W-:Y:S01]  /*2f20*/  ISETP.GT.AND P4, PT, R2, RZ, !P4 ;  /* 0x000000ff0200720c */ /* 0x000fe20006784270 */
[----:B------:R-:W0:Y:S01]  /*2f30*/  SHFL.BFLY PT, R11, R6, 0x2, 0x1f ;  /* 0x0c401f00060b7f89 */ /* 0x000e2200000e0000 */
[C---:B------:R-:W-:Y:S02]  /*2f40*/  ISETP.LT.OR P1, PT, R0.reuse, 0x31, P1 ;  /* 0x000000310000780c */ /* 0x040fe40000f21670 */
[----:B------:R-:W-:Y:S02]  /*2f50*/  ISETP.LT.OR P4, PT, R0, 0x1, P4 ;  /* 0x000000010000780c */ /* 0x000fe40002781670 */
[----:B------:R-:W-:Y:S02]  /*2f60*/  FSEL R41, R50, -INF , !P1 ;  /* 0xff80000032297808 */ /* 0x000fe40004800000 */
[----:B------:R-:W-:-:S02]  /*2f70*/  ISETP.NE.AND P1, PT, R79, RZ, PT ;  /* 0x000000ff4f00720c */ /* 0x000fc40003f25270 */
[----:B------:R-:W-:Y:S02]  /*2f80*/  FSEL R15, R26, -INF , !P4 ;  /* 0xff8000001a0f7808 */ /* 0x000fe40006000000 */
[----:B------:R-:W-:Y:S02]  /*2f90*/  ISETP.GT.AND P1, PT, R2, 0x31, !P1 ;  /* 0x000000310200780c */ /* 0x000fe40004f24270 */
[----:B------:R-:W-:Y:S02]  /*2fa0*/  ISETP.NE.AND P6, PT, R83, RZ, PT ;  /* 0x000000ff5300720c */ /* 0x000fe40003fc5270 */
[----:B------:R-:W-:Y:S02]  /*2fb0*/  ISETP.LT.OR P1, PT, R0, 0x32, P1 ;  /* 0x000000320000780c */ /* 0x000fe40000f21670 */
[----:B------:R-:W-:Y:S02]  /*2fc0*/  ISETP.NE.AND P5, PT, R57, RZ, PT ;  /* 0x000000ff3900720c */ /* 0x000fe40003fa5270 */
[----:B------:R-:W-:-:S02]  /*2fd0*/  FSEL R51, R51, -INF , !P1 ;  /* 0xff80000033337808 */ /* 0x000fc40004800000 */
[----:B------:R-:W-:Y:S02]  /*2fe0*/  ISETP.NE.AND P1, PT, R49, RZ, PT ;  /* 0x000000ff3100720c */ /* 0x000fe40003f25270 */
[C---:B------:R-:W-:Y:S02]  /*2ff0*/  ISETP.GT.AND P2, PT, R2.reuse, 0x51, !P2 ;  /* 0x000000510200780c */ /* 0x040fe40005744270 */
[----:B------:R-:W-:Y:S02]  /*3000*/  ISETP.GT.AND P1, PT, R2, 0x38, !P1 ;  /* 0x000000380200780c */ /* 0x000fe40004f24270 */
[----:B0-----:R-:W-:Y:S02]  /*3010*/  FMNMX.FTZ R13, R6, R11, !PT ;  /* 0x0000000b060d7209 */ /* 0x001fe40007810000 */
[----:B------:R-:W-:Y:S02]  /*3020*/  FMNMX.FTZ R6, R15, R27, !PT ;  /* 0x0000001b0f067209 */ /* 0x000fe40007810000 */
[----:B------:R-:W-:Y:S01]  /*3030*/  ISETP.LT.OR P1, PT, R0, 0x39, P1 ;  /* 0x000000390000780c */ /* 0x000fe20000f21670 */
[----:B------:R-:W0:Y:S01]  /*3040*/  SHFL.BFLY PT, R12, R13, 0x1, 0x1f ;  /* 0x0c201f000d0c7f89 */ /* 0x000e2200000e0000 */
        /* <DEDUP_REMOVED lines=16> */
[----:B------:R-:W-:Y:S02]  /*3150*/  ISETP.GT.AND P1, PT, R2, 0x41, !P6 ;  /* 0x000000410200780c */ /* 0x000fe40007724270 */
[----:B------:R-:W-:Y:S02]  /*3160*/  FMNMX.FTZ R6, R43, R6, !PT ;  /* 0x000000062b067209 */ /* 0x000fe40007810000 */
[----:B------:R-:W-:-:S02]  /*3170*/  ISETP.LT.OR P1, PT, R0, 0x42, P1 ;  /* 0x000000420000780c */ /* 0x000fc40000f21670 */
[----:B------:R-:W-:Y:S02]  /*3180*/  FMNMX.FTZ R6, R37, R6, !PT ;  /* 0x0000000625067209 */ /* 0x000fe40007810000 */
[----:B------:R-:W-:Y:S02]  /*3190*/  FSEL R59, R59, -INF , !P1 ;  /* 0xff8000003b3b7808 */ /* 0x000fe40004800000 */
[----:B------:R-:W-:Y:S02]  /*31a0*/  FMNMX.FTZ R6, R47, R6, !PT ;  /* 0x000000062f067209 */ /* 0x000fe40007810000 */
[----:B------:R-:W-:Y:S02]  /*31b0*/  ISETP.GT.AND P1, PT, R2, 0x48, !P5 ;  /* 0x000000480200780c */ /* 0x000fe40006f24270 */
[----:B0-----:R-:W-:Y:S01]  /*31c0*/  FMNMX.FTZ R11, R13, R12, !PT ;  /* 0x0000000c0d0b7209 */ /* 0x001fe20007810000 */
[----:B------:R-:W-:Y:S01]  /*31d0*/  IMAD.U32 R12, RZ, RZ, UR5 ;  /* 0x00000005ff0c7e24 */ /* 0x000fe2000f8e00ff */
[----:B------:R-:W-:-:S02]  /*31e0*/  FMNMX.FTZ R6, R41, R6, !PT ;  /* 0x0000000629067209 */ /* 0x000fc40007810000 */
[----:B------:R-:W-:Y:S01]  /*31f0*/  ISETP.LT.OR P1, PT, R0, 0x49, P1 ;  /* 0x000000490000780c */ /* 0x000fe20000f21670 */
[----:B------:R-:W-:Y:S01]  /*3200*/  FMUL.FTZ R14, R11, R12 ;  /* 0x0000000c0b0e7220 */ /* 0x000fe20000410000 */
[----:B------:R-:W-:Y:S02]  /*3210*/  FMNMX.FTZ R6, R51, R6, !PT ;  /* 0x0000000633067209 */ /* 0x000fe40007810000 */
[----:B------:R-:W-:Y:S02]  /*3220*/  FSEL R3, R62, -INF , !P1 ;  /* 0xff8000003e037808 */ /* 0x000fe40004800000 */
[----:B------:R-:W-:Y:S02]  /*3230*/  FSETP.NEU.FTZ.AND P1, PT, R11, -INF , PT ;  /* 0xff8000000b00780b */ /* 0x000fe40003f3d000 */
[----:B------:R-:W-:Y:S02]  /*3240*/  ISETP.NE.AND P5, PT, R85, RZ, PT ;  /* 0x000000ff5500720c */ /* 0x000fe40003fa5270 */
[----:B------:R-:W-:-:S02]  /*3250*/  FMNMX.FTZ R6, R45, R6, !PT ;  /* 0x000000062d067209 */ /* 0x000fc40007810000 */
[----:B------:R-:W-:Y:S02]  /*3260*/  FSEL R61, R14, RZ, P1 ;  /* 0x000000ff0e3d7208 */ /* 0x000fe40000800000 */
[----:B------:R-:W-:Y:S02]  /*3270*/  ISETP.GT.AND P1, PT, R2, 0x49, !P5 ;  /* 0x000000490200780c */ /* 0x000fe40006f24270 */
[----:B------:R-:W-:Y:S01]  /*3280*/  FMNMX.FTZ R6, R55, R6, !PT ;  /* 0x0000000637067209 */ /* 0x000fe20007810000 */
[-CC-:B------:R-:W-:Y:S01]  /*3290*/  FFMA.FTZ R13, R24, R12.reuse, -R61.reuse ;  /* 0x0000000c180d7223 */ /* 0x180fe2000001083d */
[----:B------:R-:W-:Y:S01]  /*32a0*/  ISETP.LT.OR P1, PT, R0, 0x4a, P1 ;  /* 0x0000004a0000780c */ /* 0x000fe20000f21670 */
[--C-:B------:R-:W-:Y:S01]  /*32b0*/  FFMA.FTZ R14, R76, R12, -R61.reuse ;  /* 0x0000000c4c0e7223 */ /* 0x100fe2000001083d */
[----:B------:R-:W-:Y:S01]  /*32c0*/  ISETP.NE.AND P6, PT, R87, RZ, PT ;  /* 0x000000ff5700720c */ /* 0x000fe20003fc5270 */
[----:B------:R0:W-:Y:S01]  /*32d0*/  MUFU.EX2 R156, R13 ;  /* 0x0000000d009c7308 */ /* 0x0001e20000000800 */
[----:B------:R-:W-:Y:S01]  /*32e0*/  FMNMX.FTZ R6, R49, R6, !PT ;  /* 0x0000000631067209 */ /* 0x000fe20007810000 */
[-CC-:B------:R-:W-:Y:S01]  /*32f0*/  FFMA.FTZ R20, R28, R12.reuse, -R61.reuse ;  /* 0x0000000c1c147223 */ /* 0x180fe2000001083d */
[----:B------:R-:W-:Y:S01]  /*3300*/  FSEL R63, R63, -INF , !P1 ;  /* 0xff8000003f3f7808 */ /* 0x000fe20004800000 */
[-CC-:B------:R-:W-:Y:S01]  /*3310*/  FFMA.FTZ R24, R78, R12.reuse, -R61.reuse ;  /* 0x0000000c4e187223 */ /* 0x180fe2000001083d */
[----:B------:R-:W-:Y:S01]  /*3320*/  ISETP.GT.AND P1, PT, R2, 0x50, !P6 ;  /* 0x000000500200780c */ /* 0x000fe20007724270 */
[--C-:B------:R-:W-:Y:S01]  /*3330*/  FFMA.FTZ R7, R7, R12, -R61.reuse ;  /* 0x0000000c07077223 */ /* 0x100fe2000001083d */
[----:B------:R-:W-:Y:S01]  /*3340*/  FMNMX.FTZ R6, R59, R6, !PT ;  /* 0x000000063b067209 */ /* 0x000fe20007810000 */
[----:B------:R-:W-:Y:S01]  /*3350*/  MUFU.EX2 R20, R20 ;  /* 0x0000001400147308 */ /* 0x000fe20000000800 */
[----:B------:R-:W-:Y:S01]  /*3360*/  ISETP.LT.OR P1, PT, R0, 0x51, P1 ;  /* 0x000000510000780c */ /* 0x000fe20000f21670 */
[--C-:B0-----:R-:W-:Y:S01]  /*3370*/  FFMA.FTZ R13, R32, R12, -R61.reuse ;  /* 0x0000000c200d7223 */ /* 0x101fe2000001083d */
[----:B------:R-:W-:Y:S01]  /*3380*/  FMNMX.FTZ R6, R3, R6, !PT ;  /* 0x0000000603067209 */ /* 0x000fe20007810000 */
[-CC-:B------:R-:W-:Y:S01]  /*3390*/  FFMA.FTZ R26, R36, R12.reuse, -R61.reuse ;  /* 0x0000000c241a7223 */ /* 0x180fe2000001083d */
[----:B------:R-:W-:Y:S01]  /*33a0*/  ISETP.NE.AND P5, PT, R65, RZ, PT ;  /* 0x000000ff4100720c */ /* 0x000fe20003fa5270 */
[-CC-:B------:R-:W-:Y:S01]  /*33b0*/  FFMA.FTZ R36, R96, R12.reuse, -R61.reuse ;  /* 0x0000000c60247223 */ /* 0x180fe2000001083d */
[----:B------:R-:W-:Y:S01]  /*33c0*/  ISETP.GT.AND P3, PT, R2, 0x58, !P3 ;  /* 0x000000580200780c */ /* 0x000fe20005f64270 */
[----:B------:R0:W-:Y:S01]  /*33d0*/  MUFU.EX2 R152, R13 ;  /* 0x0000000d00987308 */ /* 0x0001e20000000800 */
[----:B------:R-:W-:Y:S01]  /*33e0*/  ISETP.LT.OR P2, PT, R0, 0x52, P2 ;  /* 0x000000520000780c */ /* 0x000fe20001741670 */
[-CC-:B------:R-:W-:Y:S01]  /*33f0*/  FFMA.FTZ R28, R48, R12.reuse, -R61.reuse ;  /* 0x0000000c301c7223 */ /* 0x180fe2000001083d */
[----:B------:R-:W-:Y:S01]  /*3400*/  FSEL R53, R66, -INF , !P1 ;  /* 0xff80000042357808 */ /* 0x000fe20004800000 */
[--C-:B------:R-:W-:Y:S01]  /*3410*/  FFMA.FTZ R30, R52, R12, -R61.reuse ;  /* 0x0000000c341e7223 */ /* 0x100fe2000001083d */
[----:B------:R-:W-:Y:S01]  /*3420*/  FMNMX.FTZ R6, R63, R6, !PT ;  /* 0x000000063f067209 */ /* 0x000fe20007810000 */
[-CC-:B------:R-:W-:Y:S01]  /*3430*/  FFMA.FTZ R32, R90, R12.reuse, -R61.reuse ;  /* 0x0000000c5a207223 */ /* 0x180fe2000001083d */
[----:B------:R-:W-:Y:S01]  /*3440*/  ISETP.GT.AND P4, PT, R2, 0x59, !P5 ;  /* 0x000000590200780c */ /* 0x000fe20006f84270 */
[----:B------:R1:W-:Y:S01]  /*3450*/  MUFU.EX2 R65, R14 ;  /* 0x0000000e00417308 */ /* 0x0003e20000000800 */
[----:B------:R-:W-:Y:S01]  /*3460*/  ISETP.LT.OR P3, PT, R0, 0x59, P3 ;  /* 0x000000590000780c */ /* 0x000fe20001f61670 */
[-CC-:B0-----:R-:W-:Y:S01]  /*3470*/  FFMA.FTZ R13, R82, R12.reuse, -R61.reuse ;  /* 0x0000000c520d7223 */ /* 0x181fe2000001083d */
[----:B------:R-:W-:Y:S01]  /*3480*/  FSEL R67, R67, -INF , !P2 ;  /* 0xff80000043437808 */ /* 0x000fe20005000000 */
[--C-:B------:R-:W-:Y:S01]  /*3490*/  FFMA.FTZ R2, R40, R12, -R61.reuse ;  /* 0x0000000c28027223 */ /* 0x100fe2000001083d */
[----:B------:R-:W-:Y:S01]  /*34a0*/  FMNMX.FTZ R6, R53, R6, !PT ;  /* 0x0000000635067209 */ /* 0x000fe20007810000 */
[-CC-:B------:R-:W-:Y:S01]  /*34b0*/  FFMA.FTZ R34, R56, R12.reuse, -R61.reuse ;  /* 0x0000000c38227223 */ /* 0x180fe2000001083d */
[----:B------:R-:W-:Y:S01]  /*34c0*/  ISETP.LT.OR P4, PT, R0, 0x5a, P4 ;  /* 0x0000005a0000780c */ /* 0x000fe20002781670 */
[----:B------:R0:W-:Y:S01]  /*34d0*/  MUFU.EX2 R77, R13 ;  /* 0x0000000d004d7308 */ /* 0x0001e20000000800 */
[----:B------:R-:W-:Y:S01]  /*34e0*/  FSEL R57, R70, -INF , !P3 ;  /* 0xff80000046397808 */ /* 0x000fe20005800000 */
[--C-:B------:R-:W-:Y:S01]  /*34f0*/  FFMA.FTZ R0, R44, R12, -R61.reuse ;  /* 0x0000000c2c007223 */ /* 0x100fe2000001083d */
[----:B------:R-:W-:Y:S01]  /*3500*/  FMNMX.FTZ R6, R67, R6, !PT ;  /* 0x0000000643067209 */ /* 0x000fe20007810000 */
[----:B-1----:R-:W-:Y:S01]  /*3510*/  FFMA.FTZ R14, R80, R12, -R61 ;  /* 0x0000000c500e7223 */ /* 0x002fe2000001083d */
[----:B------:R-:W-:-:S02]  /*3520*/  FSEL R71, R71, -INF , !P4 ;  /* 0xff80000047477808 */ /* 0x000fc40006000000 */
[----:B------:R-:W-:Y:S01]  /*3530*/  FMNMX.FTZ R6, R57, R6, !PT ;  /* 0x0000000639067209 */ /* 0x000fe20007810000 */
[----:B------:R-:W-:Y:S01]  /*3540*/  MUFU.EX2 R150, R0 ;  /* 0x0000000000967308 */ /* 0x000fe20000000800 */
[----:B------:R-:W-:Y:S02]  /*3550*/  ISETP.NE.AND P5, PT, R23, 0x1, PT ;  /* 0x000000011700780c */ /* 0x000fe40003fa5270 */
[----:B------:R-:W-:-:S05]  /*3560*/  FMNMX.FTZ R6, R71, R6, !PT ;  /* 0x0000000647067209 */ /* 0x000fca0007810000 */
[----:B0-----:R-:W0:Y:S01]  /*3570*/  SHFL.BFLY PT, R13, R6, 0x2, 0x1f ;  /* 0x0c401f00060d7f89 */ /* 0x001e2200000e0000 */
[----:B------:R1:W2:Y:S05]  /*3580*/  MUFU.EX2 R69, R24 ;  /* 0x0000001800457308 */ /* 0x0002aa0000000800 */
[----:B------:R-:W3:Y:S03]  /*3590*/  @P5 LDC R54, c[0x0][0x450] ;  /* 0x00011400ff365b82 */ /* 0x000ee60000000800 */
[----:B------:R4:W5:Y:S01]  /*35a0*/  MUFU.EX2 R75, R14 ;  /* 0x0000000e004b7308 */ /* 0x0009620000000800 */
[----:B-1----:R-:W-:-:S07]  /*35b0*/  FFMA.FTZ R24, R86, R12, -R61 ;  /* 0x0000000c56187223 */ /* 0x002fce000001083d */
[----:B------:R1:W-:Y:S01]  /*35c0*/  MUFU.EX2 R81, R24 ;  /* 0x0000001800517308 */ /* 0x0003e20000000800 */
[--C-:B----4-:R-:W-:Y:S01]  /*35d0*/  FFMA.FTZ R14, R84, R12, -R61.reuse ;  /* 0x0000000c540e7223 */ /* 0x110fe2000001083d */
[----:B--2---:R-:W-:Y:S02]  /*35e0*/  F2FP.F16.F32.PACK_AB R158, R69, R20 ;  /* 0x00000014459e723e */ /* 0x004fe400000000ff */
[----:B0-----:R-:W-:Y:S01]  /*35f0*/  FMNMX.FTZ R0, R6, R13, !PT ;  /* 0x0000000d06007209 */ /* 0x001fe20007810000 */
[-CC-:B------:R-:W-:Y:S01]  /*3600*/  FFMA.FTZ R6, R92, R12.reuse, -R61.reuse ;  /* 0x0000000c5c067223 */ /* 0x180fe2000001083d */
[----:B-1----:R-:W-:Y:S02]  /*3610*/  FFMA.FTZ R24, R94, R12, -R61 ;  /* 0x0000000c5e187223 */ /* 0x002fe4000001083d */
[----:B------:R0:W-:Y:S01]  /*3620*/  MUFU.EX2 R138, R7 ;  /* 0x00000007008a7308 */ /* 0x0001e20000000800 */
[----:B------:R-:W1:Y:S07]  /*3630*/  SHFL.BFLY PT, R13, R0, 0x1, 0x1f ;  /* 0x0c201f00000d7f89 */ /* 0x000e6e00000e0000 */
[----:B------:R-:W-:Y:S01]  /*3640*/  MUFU.EX2 R87, R6 ;  /* 0x0000000600577308 */ /* 0x000fe20000000800 */
[----:B0-----:R-:W-:Y:S01]  /*3650*/  FADD.FTZ R7, R156, R65 ;  /* 0x000000419c077221 */ /* 0x001fe20000010000 */
[----:B------:R-:W-:-:S03]  /*3660*/  F2FP.F16.F32.PACK_AB R156, R65, R156 ;  /* 0x0000009c419c723e */ /* 0x000fc600000000ff */
[----:B------:R-:W-:-:S03]  /*3670*/  FADD.FTZ R46, R20, R7 ;  /* 0x00000007142e7221 */ /* 0x000fc60000010000 */
[----:B------:R-:W-:Y:S01]  /*3680*/  MUFU.EX2 R89, R24 ;  /* 0x0000001800597308 */ /* 0x000fe20000000800 */
[----:B------:R-:W-:-:S04]  /*3690*/  FADD.FTZ R7, R69, R46 ;  /* 0x0000002e45077221 */ /* 0x000fc80000010000 */
[----:B------:R-:W-:Y:S01]  /*36a0*/  FADD.FTZ R48, R152, R7 ;  /* 0x0000000798307221 */ /* 0x000fe20000010000 */
[----:B-----5:R-:W-:Y:S02]  /*36b0*/  F2FP.F16.F32.PACK_AB R152, R75, R152 ;  /* 0x000000984b98723e */ /* 0x020fe400000000ff */
[----:B------:R-:W0:Y:S01]  /*36c0*/  MUFU.EX2 R26, R26 ;  /* 0x0000001a001a7308 */ /* 0x000e220000000800 */
[----:B-1----:R-:W-:-:S04]  /*36d0*/  FMNMX.FTZ R13, R0, R13, !PT ;  /* 0x0000000d000d7209 */ /* 0x002fc80007810000 */
[C---:B------:R-:W-:Y:S01]  /*36e0*/  FSETP.NEU.FTZ.AND P1, PT, R13.reuse, -INF , PT ;  /* 0xff8000000d00780b */ /* 0x040fe20003f3d000 */
[----:B------:R-:W-:Y:S02]  /*36f0*/  FMUL.FTZ R0, R13, R12 ;  /* 0x0000000c0d007220 */ /* 0x000fe40000410000 */
[----:B------:R-:W-:Y:S03]  /*3700*/  MUFU.EX2 R91, R36 ;  /* 0x00000024005b7308 */ /* 0x000fe60000000800 */
[----:B------:R-:W-:-:S05]  /*3710*/  FSEL R0, R0, RZ, P1 ;  /* 0x000000ff00007208 */ /* 0x000fca0000800000 */
        /* <DEDUP_REMOVED lines=16> */
[----:B------:R1:W2:Y:S01]  /*3820*/  MUFU.EX2 R6, R27 ;  /* 0x0000001b00067308 */ /* 0x0002a20000000800 */
[-CC-:B------:R-:W-:Y:S01]  /*3830*/  FFMA.FTZ R45, R45, R12.reuse, -R0.reuse ;  /* 0x0000000c2d2d7223 */ /* 0x180fe20000010800 */
[-CC-:B------:R-:W-:Y:S01]  /*3840*/  FFMA.FTZ R55, R55, R12.reuse, -R0.reuse ;  /* 0x0000000c37377223 */ /* 0x180fe20000010800 */
[-CC-:B------:R-:W-:Y:S01]  /*3850*/  FFMA.FTZ R49, R49, R12.reuse, -R0.reuse ;  /* 0x0000000c31317223 */ /* 0x180fe20000010800 */
[-CC-:B------:R-:W-:Y:S01]  /*3860*/  FFMA.FTZ R59, R59, R12.reuse, -R0.reuse ;  /* 0x0000000c3b3b7223 */ /* 0x180fe20000010800 */
[-CC-:B------:R-:W-:Y:S01]  /*3870*/  FFMA.FTZ R3, R3, R12.reuse, -R0.reuse ;  /* 0x0000000c03037223 */ /* 0x180fe20000010800 */
[-CC-:B------:R-:W-:Y:S01]  /*3880*/  FFMA.FTZ R63, R63, R12.reuse, -R0.reuse ;  /* 0x0000000c3f3f7223 */ /* 0x180fe20000010800 */
[-C--:B------:R-:W-:Y:S01]  /*3890*/  FFMA.FTZ R53, R53, R12.reuse, -R0 ;  /* 0x0000000c35357223 */ /* 0x080fe20000010800 */
[----:B------:R-:W4:Y:S01]  /*38a0*/  MUFU.EX2 R21, R21 ;  /* 0x0000001500157308 */ /* 0x000f220000000800 */
[----:B-1----:R-:W-:Y:S01]  /*38b0*/  FADD.FTZ R27, R75, R48 ;  /* 0x000000304b1b7221 */ /* 0x002fe20000010000 */
[-CC-:B------:R-:W-:Y:S01]  /*38c0*/  FFMA.FTZ R67, R67, R12.reuse, -R0.reuse ;  /* 0x0000000c43437223 */ /* 0x180fe20000010800 */
[-CC-:B------:R-:W-:Y:S01]  /*38d0*/  FFMA.FTZ R57, R57, R12.reuse, -R0.reuse ;  /* 0x0000000c39397223 */ /* 0x180fe20000010800 */
[----:B------:R-:W-:Y:S01]  /*38e0*/  FFMA.FTZ R71, R71, R12, -R0 ;  /* 0x0000000c47477223 */ /* 0x000fe20000010800 */
[----:B0-----:R-:W-:Y:S01]  /*38f0*/  FADD.FTZ R50, R26, R27 ;  /* 0x0000001b1a327221 */ /* 0x001fe20000010000 */
[----:B------:R-:W-:-:S02]  /*3900*/  F2FP.F16.F32.PACK_AB R154, R77, R26 ;  /* 0x0000001a4d9a723e */ /* 0x000fc400000000ff */
[----:B------:R0:W1:Y:S01]  /*3910*/  MUFU.EX2 R24, R31 ;  /* 0x0000001f00187308 */ /* 0x0000620000000800 */
[----:B--2---:R-:W-:Y:S01]  /*3920*/  FADD.FTZ R46, R15, R6 ;  /* 0x000000060f2e7221 */ /* 0x004fe20000010000 */
[----:B------:R-:W-:Y:S01]  /*3930*/  FADD.FTZ R27, R77, R50 ;  /* 0x000000324d1b7221 */ /* 0x000fe20000010000 */
[----:B------:R-:W-:-:S03]  /*3940*/  F2FP.F16.F32.PACK_AB R157, R6, R15 ;  /* 0x0000000f069d723e */ /* 0x000fc600000000ff */
[----:B------:R-:W-:Y:S02]  /*3950*/  FADD.FTZ R50, R2, R27 ;  /* 0x0000001b02327221 */ /* 0x000fe40000010000 */
[----:B------:R-:W2:Y:S01]  /*3960*/  MUFU.EX2 R25, R25 ;  /* 0x0000001900197308 */ /* 0x000ea20000000800 */
[----:B----4-:R-:W-:Y:S01]  /*3970*/  FADD.FTZ R7, R21, R46 ;  /* 0x0000002e15077221 */ /* 0x010fe20000010000 */
[----:B0-----:R-:W0:Y:S06]  /*3980*/  @P5 LDC R31, c[0x0][0x44c] ;  /* 0x00011300ff1f5b82 */ /* 0x001e2c0000000800 */
[----:B------:R-:W4:Y:S01]  /*3990*/  MUFU.EX2 R36, R35 ;  /* 0x0000002300247308 */ /* 0x000f220000000800 */
[C---:B-1----:R-:W-:Y:S01]  /*39a0*/  FADD.FTZ R48, R24.reuse, R7 ;  /* 0x0000000718307221 */ /* 0x042fe20000010000 */
[----:B------:R-:W-:-:S06]  /*39b0*/  F2FP.F16.F32.PACK_AB R159, R24, R21 ;  /* 0x00000015189f723e */ /* 0x000fcc00000000ff */
[----:B------:R-:W1:Y:S01]  /*39c0*/  MUFU.EX2 R29, R29 ;  /* 0x0000001d001d7308 */ /* 0x000e620000000800 */
[----:B--2---:R-:W-:-:S07]  /*39d0*/  FADD.FTZ R7, R25, R48 ;  /* 0x0000003019077221 */ /* 0x004fce0000010000 */
[----:B------:R2:W5:Y:S01]  /*39e0*/  MUFU.EX2 R79, R14 ;  /* 0x0000000e004f7308 */ /* 0x0005620000000800 */
[----:B----4-:R-:W-:Y:S01]  /*39f0*/  FADD.FTZ R48, R36, R7 ;  /* 0x0000000724307221 */ /* 0x010fe20000010000 */
[----:B0-----:R-:W-:Y:S01]  /*3a00*/  @P5 IMAD.HI.U32 R31, R72, R31, RZ ;  /* 0x0000001f481f5227 */ /* 0x001fe200078e00ff */
[----:B------:R-:W-:-:S04]  /*3a10*/  F2FP.F16.F32.PACK_AB R153, R36, R25 ;  /* 0x000000192499723e */ /* 0x000fc800000000ff */
[----:B---3--:R-:W-:Y:S01]  /*3a20*/  @P5 SHF.R.U32.HI R72, RZ, R54, R31 ;  /* 0x00000036ff485219 */ /* 0x008fe2000001161f */
[----:B------:R-:W0:Y:S01]  /*3a30*/  MUFU.EX2 R38, R39 ;  /* 0x0000002700267308 */ /* 0x000e220000000800 */
[----:B-1----:R-:W-:Y:S01]  /*3a40*/  FADD.FTZ R7, R29, R48 ;  /* 0x000000301d077221 */ /* 0x002fe20000010000 */
[----:B--2---:R-:W-:Y:S01]  /*3a50*/  FFMA.FTZ R14, R88, R12, -R61 ;  /* 0x0000000c580e7223 */ /* 0x004fe2000001083d */
[----:B------:R-:W-:Y:S01]  /*3a60*/  LOP3.LUT P5, RZ, R18, 0x80000, RZ, 0xc0, !PT ;  /* 0x0008000012ff7812 */ /* 0x000fe200078ac0ff */
[----:B------:R-:W-:-:S04]  /*3a70*/  IMAD.IADD R72, R73, 0x1, R72 ;  /* 0x0000000149487824 */ /* 0x000fc800078e0248 */
[----:B------:R-:W1:Y:S01]  /*3a80*/  MUFU.EX2 R33, R33 ;  /* 0x0000002100217308 */ /* 0x000e620000000800 */
[C---:B-----5:R-:W-:Y:S01]  /*3a90*/  FADD.FTZ R27, R79.reuse, R50 ;  /* 0x000000324f1b7221 */ /* 0x060fe20000010000 */
[----:B------:R-:W-:-:S03]  /*3aa0*/  F2FP.F16.F32.PACK_AB R148, R79, R2 ;  /* 0x000000024f94723e */ /* 0x000fc600000000ff */
[----:B------:R-:W-:Y:S01]  /*3ab0*/  FADD.FTZ R52, R150, R27 ;  /* 0x0000001b96347221 */ /* 0x000fe20000010000 */
[C---:B------:R-:W-:Y:S02]  /*3ac0*/  F2FP.F16.F32.PACK_AB R150, R81.reuse, R150 ;  /* 0x000000965196723e */ /* 0x040fe400000000ff */
[----:B------:R-:W2:Y:S01]  /*3ad0*/  MUFU.EX2 R40, R43 ;  /* 0x0000002b00287308 */ /* 0x000ea20000000800 */
[C---:B0-----:R-:W-:Y:S01]  /*3ae0*/  FADD.FTZ R50, R38.reuse, R7 ;  /* 0x0000000726327221 */ /* 0x041fe20000010000 */
[----:B------:R-:W-:Y:S01]  /*3af0*/  FADD.FTZ R27, R81, R52 ;  /* 0x00000034511b7221 */ /* 0x000fe20000010000 */
[----:B------:R-:W-:-:S05]  /*3b00*/  F2FP.F16.F32.PACK_AB R155, R38, R29 ;  /* 0x0000001d269b723e */ /* 0x000fca00000000ff */
[----:B------:R-:W0:Y:S01]  /*3b10*/  MUFU.EX2 R37, R37 ;  /* 0x0000002500257308 */ /* 0x000e220000000800 */
[----:B-1----:R-:W-:-:S07]  /*3b20*/  FADD.FTZ R7, R33, R50 ;  /* 0x0000003221077221 */ /* 0x002fce0000010000 */
[----:B------:R-:W1:Y:S01]  /*3b30*/  MUFU.EX2 R42, R47 ;  /* 0x0000002f002a7308 */ /* 0x000e620000000800 */
[C---:B--2---:R-:W-:Y:S01]  /*3b40*/  FADD.FTZ R50, R40.reuse, R7 ;  /* 0x0000000728327221 */ /* 0x044fe20000010000 */
[----:B------:R-:W-:-:S06]  /*3b50*/  F2FP.F16.F32.PACK_AB R149, R40, R33 ;  /* 0x000000212895723e */ /* 0x000fcc00000000ff */
[----:B------:R-:W2:Y:S01]  /*3b60*/  MUFU.EX2 R41, R41 ;  /* 0x0000002900297308 */ /* 0x000ea20000000800 */
[----:B0-----:R-:W-:-:S07]  /*3b70*/  FADD.FTZ R7, R37, R50 ;  /* 0x0000003225077221 */ /* 0x001fce0000010000 */
[----:B------:R-:W0:Y:S01]  /*3b80*/  MUFU.EX2 R28, R28 ;  /* 0x0000001c001c7308 */ /* 0x000e220000000800 */
[C---:B-1----:R-:W-:Y:S01]  /*3b90*/  FADD.FTZ R50, R42.reuse, R7 ;  /* 0x000000072a327221 */ /* 0x042fe20000010000 */
[----:B------:R-:W-:-:S06]  /*3ba0*/  F2FP.F16.F32.PACK_AB R151, R42, R37 ;  /* 0x000000252a97723e */ /* 0x000fcc00000000ff */
[----:B------:R-:W1:Y:S01]  /*3bb0*/  MUFU.EX2 R44, R51 ;  /* 0x00000033002c7308 */ /* 0x000e620000000800 */
[----:B--2---:R-:W-:-:S07]  /*3bc0*/  FADD.FTZ R7, R41, R50 ;  /* 0x0000003229077221 */ /* 0x004fce0000010000 */
[----:B------:R2:W3:Y:S01]  /*3bd0*/  MUFU.EX2 R83, R14 ;  /* 0x0000000e00537308 */ /* 0x0004e20000000800 */
[----:B0-----:R-:W-:-:S07]  /*3be0*/  FADD.FTZ R52, R28, R27 ;  /* 0x0000001b1c347221 */ /* 0x001fce0000010000 */
[----:B------:R-:W0:Y:S01]  /*3bf0*/  MUFU.EX2 R45, R45 ;  /* 0x0000002d002d7308 */ /* 0x000e220000000800 */
[----:B--2---:R-:W-:Y:S01]  /*3c00*/  FFMA.FTZ R14, R60, R12, -R61 ;  /* 0x0000000c3c0e7223 */ /* 0x004fe2000001083d */
[C---:B-1----:R-:W-:Y:S01]  /*3c10*/  FADD.FTZ R20, R44.reuse, R7 ;  /* 0x000000072c147221 */ /* 0x042fe20000010000 */
[----:B------:R-:W-:-:S05]  /*3c20*/  F2FP.F16.F32.PACK_AB R145, R44, R41 ;  /* 0x000000292c91723e */ /* 0x000fca00000000ff */
[----:B------:R-:W1:Y:S01]  /*3c30*/  MUFU.EX2 R30, R30 ;  /* 0x0000001e001e7308 */ /* 0x000e620000000800 */
[C---:B---3--:R-:W-:Y:S01]  /*3c40*/  FADD.FTZ R27, R83.reuse, R52 ;  /* 0x00000034531b7221 */ /* 0x048fe20000010000 */
[----:B------:R-:W-:-:S06]  /*3c50*/  F2FP.F16.F32.PACK_AB R144, R83, R28 ;  /* 0x0000001c5390723e */ /* 0x000fcc00000000ff */
[----:B------:R-:W2:Y:S01]  /*3c60*/  MUFU.EX2 R46, R55 ;  /* 0x00000037002e7308 */ /* 0x000ea20000000800 */
[----:B0-----:R-:W-:-:S07]  /*3c70*/  FADD.FTZ R7, R45, R20 ;  /* 0x000000142d077221 */ /* 0x001fce0000010000 */
[----:B------:R0:W3:Y:S01]  /*3c80*/  MUFU.EX2 R85, R32 ;  /* 0x0000002000557308 */ /* 0x0000e20000000800 */
[----:B-1----:R-:W-:-:S07]  /*3c90*/  FADD.FTZ R52, R30, R27 ;  /* 0x0000001b1e347221 */ /* 0x002fce0000010000 */
[----:B------:R-:W1:Y:S01]  /*3ca0*/  MUFU.EX2 R49, R49 ;  /* 0x0000003100317308 */ /* 0x000e620000000800 */
[-C--:B0-----:R-:W-:Y:S01]  /*3cb0*/  FFMA.FTZ R32, R64, R12.reuse, -R61 ;  /* 0x0000000c40207223 */ /* 0x081fe2000001083d */
[----:B--2---:R-:W-:Y:S01]  /*3cc0*/  FADD.FTZ R20, R46, R7 ;  /* 0x000000072e147221 */ /* 0x004fe20000010000 */
[----:B------:R-:W-:Y:S01]  /*3cd0*/  FFMA.FTZ R61, R68, R12, -R61 ;  /* 0x0000000c443d7223 */ /* 0x000fe2000001083d */
[----:B------:R-:W-:-:S04]  /*3ce0*/  F2FP.F16.F32.PACK_AB R147, R46, R45 ;  /* 0x0000002d2e93723e */ /* 0x000fc800000000ff */
[----:B------:R-:W0:Y:S01]  /*3cf0*/  MUFU.EX2 R34, R34 ;  /* 0x0000002200227308 */ /* 0x000e220000000800 */
[C---:B---3--:R-:W-:Y:S01]  /*3d00*/  FADD.FTZ R27, R85.reuse, R52 ;  /* 0x00000034551b7221 */ /* 0x048fe20000010000 */
[----:B------:R-:W-:-:S06]  /*3d10*/  F2FP.F16.F32.PACK_AB R146, R85, R30 ;  /* 0x0000001e5592723e */ /* 0x000fcc00000000ff */
[----:B------:R-:W2:Y:S01]  /*3d20*/  MUFU.EX2 R48, R59 ;  /* 0x0000003b00307308 */ /* 0x000ea20000000800 */
[----:B-1----:R-:W-:-:S07]  /*3d30*/  FADD.FTZ R7, R49, R20 ;  /* 0x0000001431077221 */ /* 0x002fce0000010000 */
[----:B------:R-:W1:Y:S01]  /*3d40*/  MUFU.EX2 R3, R3 ;  /* 0x0000000300037308 */ /* 0x000e620000000800 */
[----:B0-----:R-:W-:Y:S01]  /*3d50*/  FADD.FTZ R50, R34, R27 ;  /* 0x0000001b22327221 */ /* 0x001fe20000010000 */
[----:B------:R-:W-:-:S03]  /*3d60*/  F2FP.F16.F32.PACK_AB R140, R87, R34 ;  /* 0x00000022578c723e */ /* 0x000fc600000000ff */
[----:B------:R-:W-:-:S03]  /*3d70*/  FADD.FTZ R27, R87, R50 ;  /* 0x00000032571b7221 */ /* 0x000fc60000010000 */
[----:B------:R-:W0:Y:S01]  /*3d80*/  MUFU.EX2 R14, R14 ;  /* 0x0000000e000e7308 */ /* 0x000e220000000800 */
[C---:B--2---:R-:W-:Y:S01]  /*3d90*/  FADD.FTZ R20, R48.reuse, R7 ;  /* 0x0000000730147221 */ /* 0x044fe20000010000 */
        /* <DEDUP_REMOVED lines=9> */
[----:B------:R-:W-:Y:S01]  /*3e30*/  F2FP.F16.F32.PACK_AB R143, R0, R3 ;  /* 0x00000003008f723e */ /* 0x000fe200000000ff */
[----:B------:R-:W-:-:S05]  /*3e40*/  VIADD R0, R72, UR4 ;  /* 0x0000000448007c36 */ /* 0x000fca0008000000 */
[----:B------:R-:W2:Y:S01]  /*3e50*/  MUFU.EX2 R2, R67 ;  /* 0x0000004300027308 */ /* 0x000ea20000000800 */
[----:B-1----:R-:W-:-:S07]  /*3e60*/  FADD.FTZ R15, R53, R20 ;  /* 0x00000014350f7221 */ /* 0x002fce0000010000 */
[----:B------:R-:W1:Y:S01]  /*3e70*/  MUFU.EX2 R57, R57 ;  /* 0x0000003900397308 */ /* 0x000e620000000800 */
[----:B0-----:R-:W-:Y:S01]  /*3e80*/  FADD.FTZ R26, R32, R27 ;  /* 0x0000001b201a7221 */ /* 0x001fe20000010000 */
[----:B------:R-:W-:-:S03]  /*3e90*/  F2FP.F16.F32.PACK_AB R136, R91, R32 ;  /* 0x000000205b88723e */ /* 0x000fc600000000ff */
[----:B------:R-:W-:-:S03]  /*3ea0*/  FADD.FTZ R27, R91, R26 ;  /* 0x0000001a5b1b7221 */ /* 0x000fc60000010000 */
[----:B------:R-:W0:Y:S01]  /*3eb0*/  MUFU.EX2 R14, R71 ;  /* 0x00000047000e7308 */ /* 0x000e220000000800 */
[----:B--2---:R-:W-:Y:S01]  /*3ec0*/  FADD.FTZ R6, R2, R15 ;  /* 0x0000000f02067221 */ /* 0x004fe20000010000 */
[----:B------:R-:W-:Y:S01]  /*3ed0*/  FADD.FTZ R26, R138, R27 ;  /* 0x0000001b8a1a7221 */ /* 0x000fe20000010000 */
[----:B------:R-:W-:-:S05]  /*3ee0*/  F2FP.F16.F32.PACK_AB R137, R2, R53 ;  /* 0x000000350289723e */ /* 0x000fca00000000ff */
[----:B------:R-:W2:Y:S01]  /*3ef0*/  MUFU.EX2 R61, R61 ;  /* 0x0000003d003d7308 */ /* 0x000ea20000000800 */
[----:B-1----:R-:W-:-:S04]  /*3f00*/  FADD.FTZ R15, R57, R6 ;  /* 0x00000006390f7221 */ /* 0x002fc80000010000 */
[C---:B0-----:R-:W-:Y:S01]  /*3f10*/  FADD.FTZ R6, R14.reuse, R15 ;  /* 0x0000000f0e067221 */ /* 0x041fe20000010000 */
[----:B------:R-:W-:Y:S01]  /*3f20*/  F2FP.F16.F32.PACK_AB R139, R14, R57 ;  /* 0x000000390e8b723e */ /* 0x000fe200000000ff */
[----:B------:R-:W-:Y:S02]  /*3f30*/  VIADD R14, R74, 0xfffffffe ;  /* 0xfffffffe4a0e7836 */ /* 0x000fe40000000000 */
[C---:B--2---:R-:W-:Y:S01]  /*3f40*/  FADD.FTZ R7, R61.reuse, R26 ;  /* 0x0000001a3d077221 */ /* 0x044fe20000010000 */
[----:B------:R-:W-:Y:S01]  /*3f50*/  F2FP.F16.F32.PACK_AB R138, R61, R138 ;  /* 0x0000008a3d8a723e */ /* 0x000fe200000000ff */
[----:B------:R-:W-:Y:S06]  /*3f60*/  @!P5 BRA `(.L_x_992) ;  /* 0x000000000048d947 */ /* 0x000fec0003800000 */
[C---:B------:R-:W-:Y:S01]  /*3f70*/  ISETP.GT.AND P1, PT, R72.reuse, RZ, PT ;  /* 0x000000ff4800720c */ /* 0x040fe20003f24270 */
[----:B------:R-:W-:-:S12]  /*3f80*/  VIADD R3, R72, 0xffffffff ;  /* 0xffffffff48037836 */ /* 0x000fd80000000000 */
[----:B------:R-:W-:Y:S05]  /*3f90*/  @P1 BRA `(.L_x_993) ;  /* 0x0000000000201947 */ /* 0x000fea0003800000 */
[----:B------:R-:W0:Y:S01]  /*3fa0*/  LDC R20, c[0x0][0x9e4] ;  /* 0x00027900ff147b82 */ /* 0x000e220000000800 */
[----:B------:R-:W-:Y:S01]  /*3fb0*/  IMAD.MOV R3, RZ, RZ, -R72 ;  /* 0x000000ffff037224 */ /* 0x000fe200078e0a48 */
[----:B0-----:R-:W-:-:S13]  /*3fc0*/  ISETP.NE.AND P1, PT, R20, 0x1, PT ;  /* 0x000000011400780c */ /* 0x001fda0003f25270 */
[----:B------:R-:W0:Y:S02]  /*3fd0*/  @P1 LDC.64 R24, c[0x0][0x9e8] ;  /* 0x00027a00ff181b82 */ /* 0x000e240000000a00 */
[----:B0-----:R-:W-:-:S05]  /*3fe0*/  @P1 IMAD.HI.U32 R2, R3, R24, RZ ;  /* 0x0000001803021227 */ /* 0x001fca00078e00ff */
[----:B------:R-:W-:-:S04]  /*3ff0*/  @P1 SHF.R.U32.HI R3, RZ, R25, R2 ;  /* 0x00000019ff031219 */ /* 0x000fc80000011602 */
[----:B------:R-:W-:Y:S01]  /*4000*/  LOP3.LUT R3, RZ, R3, RZ, 0x33, !PT ;  /* 0x00000003ff037212 */ /* 0x000fe200078e33ff */
[----:B------:R-:W-:Y:S06]  /*4010*/  BRA `(.L_x_994) ;  /* 0x0000000000147947 */ /* 0x000fec0003800000 */
.L_x_993:
[----:B------:R-:W0:Y:S02]  /*4020*/  LDC R20, c[0x0][0x9e4] ;  /* 0x00027900ff147b82 */ /* 0x000e240000000800 */
[----:B0-----:R-:W-:-:S13]  /*4030*/  ISETP.NE.AND P1, PT, R20, 0x1, PT ;  /* 0x000000011400780c */ /* 0x001fda0003f25270 */
[----:B------:R-:W0:Y:S02]  /*4040*/  @P1 LDC.64 R24, c[0x0][0x9e8] ;  /* 0x00027a00ff181b82 */ /* 0x000e240000000a00 */
[----:B0-----:R-:W-:-:S05]  /*4050*/  @P1 IMAD.HI.U32 R2, R3, R24, RZ ;  /* 0x0000001803021227 */ /* 0x001fca00078e00ff */
[----:B------:R-:W-:-:S07]  /*4060*/  @P1 SHF.R.U32.HI R3, RZ, R25, R2 ;  /* 0x00000019ff031219 */ /* 0x000fce0000011602 */
.L_x_994:
[----:B------:R-:W-:-:S05]  /*4070*/  IMAD R3, R3, R20, R20 ;  /* 0x0000001403037224 */ /* 0x000fca00078e0214 */
[----:B------:R-:W-:-:S07]  /*4080*/  VIMNMX R0, R0, R3, PT ;  /* 0x0000000300007248 */ /* 0x000fce0003fe0100 */
.L_x_992:
[----:B------:R-:W-:Y:S01]  /*4090*/  IMAD.HI R3, R0, 0x2aaaaaab, RZ ;  /* 0x2aaaaaab00037827 */ /* 0x000fe200078e02ff */
[----:B------:R-:W-:Y:S01]  /*40a0*/  UMOV UR4, URZ ;  /* 0x0000003f00047c82 */ /* 0x000fe20008000000 */
[----:B------:R-:W-:Y:S02]  /*40b0*/  CS2R R86, SRZ ;  /* 0x0000000000567805 */ /* 0x000fe4000001ff00 */
[----:B------:R-:W-:Y:S01]  /*40c0*/  CS2R R84, SRZ ;  /* 0x0000000000547805 */ /* 0x000fe2000001ff00 */
[----:B------:R-:W-:Y:S01]  /*40d0*/  IMAD.MOV.U32 R2, RZ, RZ, 0x3f800000 ;  /* 0x3f800000ff027424 */ /* 0x000fe200078e00ff */
[----:B------:R-:W-:Y:S01]  /*40e0*/  SHF.R.U32.HI R20, RZ, 0x1f, R3 ;  /* 0x0000001fff147819 */ /* 0x000fe20000011603 */
[----:B------:R-:W-:Y:S01]  /*40f0*/  IMAD.MOV.U32 R0, RZ, RZ, 0x3f800000 ;  /* 0x3f800000ff007424 */ /* 0x000fe200078e00ff */
[----:B------:R-:W-:Y:S02]  /*4100*/  CS2R R82, SRZ ;  /* 0x0000000000527805 */ /* 0x000fe4000001ff00 */
[----:B------:R-:W-:-:S02]  /*4110*/  CS2R R80, SRZ ;  /* 0x0000000000507805 */ /* 0x000fc4000001ff00 */
[----:B------:R-:W-:Y:S01]  /*4120*/  LEA.HI.SX32 R20, R3, R20, 0x1c ;  /* 0x0000001403147211 */ /* 0x000fe200078fe2ff */
[----:B------:R-:W-:Y:S01]  /*4130*/  IMAD.MOV.U32 R3, RZ, RZ, RZ ;  /* 0x000000ffff037224 */ /* 0x000fe200078e00ff */
[----:B------:R-:W-:Y:S02]  /*4140*/  CS2R R78, SRZ ;  /* 0x00000000004e7805 */ /* 0x000fe4000001ff00 */
[----:B------:R-:W-:Y:S02]  /*4150*/  CS2R R76, SRZ ;  /* 0x00000000004c7805 */ /* 0x000fe4000001ff00 */
[----:B------:R-:W-:Y:S02]  /*4160*/  VIMNMX R21, R17, R20, !PT ;  /* 0x0000001411157248 */ /* 0x000fe40007fe0100 */
[----:B------:R-:W-:Y:S02]  /*4170*/  CS2R R74, SRZ ;  /* 0x00000000004a7805 */ /* 0x000fe4000001ff00 */
[----:B------:R-:W-:-:S02]  /*4180*/  CS2R R72, SRZ ;  /* 0x0000000000487805 */ /* 0x000fc4000001ff00 */
[----:B------:R-:W-:Y:S02]  /*4190*/  CS2R R70, SRZ ;  /* 0x0000000000467805 */ /* 0x000fe4000001ff00 */
[----:B------:R-:W-:Y:S02]  /*41a0*/  ISETP.GE.AND P1, PT, R14, R21, PT ;  /* 0x000000150e00720c */ /* 0x000fe40003f26270 */
        /* <DEDUP_REMOVED lines=23> */
[----:B------:R-:W-:Y:S06]  /*4320*/  @!P1 BRA `(.L_x_995) ;  /* 0x0000002c00649947 */ /* 0x000fec0003800000 */
[----:B------:R-:W-:Y:S01]  /*4330*/  IMAD.MOV.U32 R15, RZ, RZ, R13 ;  /* 0x000000ffff0f7224 */ /* 0x000fe200078e000d */
[----:B------:R-:W-:Y:S01]  /*4340*/  UMOV UR5, URZ ;  /* 0x0000003f00057c82 */ /* 0x000fe20008000000 */
[----:B------:R-:W-:Y:S01]  /*4350*/  IMAD.MOV.U32 R20, RZ, RZ, R11 ;  /* 0x000000ffff147224 */ /* 0x000fe200078e000b */
[----:B------:R-:W-:Y:S01]  /*4360*/  ULDC UR6, c[0x0][0x9e4] ;  /* 0x0002790000067ab9 */ /* 0x000fe20000000800 */
[----:B------:R-:W-:Y:S01]  /*4370*/  IMAD.MOV.U32 R160, RZ, RZ, RZ ;  /* 0x000000ffffa07224 */ /* 0x000fe200078e00ff */
[----:B------:R-:W-:Y:S01]  /*4380*/  ULDC UR7, c[0x0][0x2f0] ;  /* 0x0000bc0000077ab9 */ /* 0x000fe20000000800 */
[----:B------:R-:W-:Y:S02]  /*4390*/  IMAD.MOV.U32 R2, RZ, RZ, 0x3f800000 ;  /* 0x3f800000ff027424 */ /* 0x000fe400078e00ff */
[----:B------:R-:W-:-:S07]  /*43a0*/  IMAD.MOV.U32 R87, RZ, RZ, RZ ;  /* 0x000000ffff577224 */ /* 0x000fce00078e00ff */
.L_x_1014:
[----:B------:R-:W-:-:S04]  /*43b0*/  UISETP.NE.AND UP0, UPT, UR5, 0x1, UPT ;  /* 0x000000010500788c */ /* 0x000fc8000bf05270 */
[----:B------:R-:W-:-:S06]  /*43c0*/  USEL UR4, URZ, 0x1, UP0 ;  /* 0x000000013f047887 */ /* 0x000fcc0008000000 */
[----:B------:R-:W-:Y:S01]  /*43d0*/  LOP3.LUT R3, R160, UR4, RZ, 0x3c, !PT ;  /* 0x00000004a0037c12 */ /* 0x000fe2000f8e3cff */
[----:B------:R-:W-:Y:S06]  /*43e0*/  @!P0 BRA `(.L_x_996) ;  /* 0x0000000000048947 */ /* 0x000fec0003800000 */
[----:B------:R-:W-:Y:S01]  /*43f0*/  BPT.TRAP 0x1 ;  /* 0x000000040000795c */ /* 0x000fe20000300000 */
.L_x_996:
[----:B------:R-:W-:Y:S01]  /*4400*/  UIADD3 UR4, UR5, 0x1, URZ ;  /* 0x0000000105047890 */ /* 0x000fe2000fffe03f */
[----:B------:R-:W-:-:S03]  /*4410*/  SHF.L.U32 R11, R3, 0x1f, RZ ;  /* 0x0000001f030b7819 */ /* 0x000fc600000006ff */
[----:B------:R-:W-:-:S04]  /*4420*/  UISETP.NE.AND UP0, UPT, UR4, 0x2, UPT ;  /* 0x000000020400788c */ /* 0x000fc8000bf05270 */
[----:B------:R-:W-:-:S04]  /*4430*/  USEL UR4, UR4, URZ, UP0 ;  /* 0x0000003f04047287 */ /* 0x000fc80008000000 */
[----:B------:R-:W-:-:S09]  /*4440*/  ULEA UR60, UR4, UR38, 0x3 ;  /* 0x00000026043c7291 */ /* 0x000fd2000f8e183f */
[----:B------:R0:W1:Y:S01]  /*4450*/  SYNCS.PHASECHK.TRANS64.TRYWAIT P1, [UR60+0x2a830], R11 ;  /* 0x02a8300bff0075a7 */ /* 0x000062000802017c */
[----:B------:R-:W-:Y:S05]  /*4460*/  @!P0 BRA `(.L_x_997) ;  /* 0x0000000000048947 */ /* 0x000fea0003800000 */
[----:B------:R-:W-:Y:S01]  /*4470*/  BPT.TRAP 0x1 ;  /* 0x000000040000795c */ /* 0x000fe20000300000 */
.L_x_997:
[----:B-1----:R-:W-:Y:S05]  /*4480*/  @P1 BRA `(.L_x_998) ;  /* 0x0000000000081947 */ /* 0x002fea0003800000 */
[----:B------:R-:W1:Y:S02]  /*4490*/  SYNCS.PHASECHK.TRANS64.TRYWAIT P1, [UR60+0x2a830], R11 ;  /* 0x02a8300bff0075a7 */ /* 0x000e64000802017c */
[----:B-1----:R-:W-:Y:S05]  /*44a0*/  @!P1 BRA `(.L_x_999) ;  /* 0x000000d800fc9947 */ /* 0x002fea0003800000 */
.L_x_998:
        /* <DEDUP_REMOVED lines=129> */
.L_x_1000:
[----:B------:R-:W-:Y:S01]  /*4cc0*/  ULEA UR10, UR5, UR38, 0x3 ;  /* 0x00000026050a7291 */ /* 0x000fe2000f8e183f */
[----:B------:R-:W-:-:S08]  /*4cd0*/  SHF.L.U32 R0, R160, 0x1f, RZ ;  /* 0x0000001fa0007819 */ /* 0x000fd000000006ff */
[----:B------:R2:W3:Y:S01]  /*4ce0*/  SYNCS.PHASECHK.TRANS64.TRYWAIT P1, [UR10+0x2a850], R0 ;  /* 0x02a85000ff0075a7 */ /* 0x0004e2000802014a */
[----:B------:R-:W-:Y:S05]  /*4cf0*/  @!P0 BRA `(.L_x_1001) ;  /* 0x0000000000048947 */ /* 0x000fea0003800000 */
[----:B------:R-:W-:Y:S01]  /*4d00*/  BPT.TRAP 0x1 ;  /* 0x000000040000795c */ /* 0x000fe20000300000 */
.L_x_1001:
[----:B---3--:R-:W-:Y:S05]  /*4d10*/  @P1 BRA `(.L_x_1002) ;  /* 0x0000000000081947 */ /* 0x008fea0003800000 */
[----:B------:R-:W3:Y:S02]  /*4d20*/  SYNCS.PHASECHK.TRANS64.TRYWAIT P1, [UR10+0x2a850], R0 ;  /* 0x02a85000ff0075a7 */ /* 0x000ee4000802014a */
[----:B---3--:R-:W-:Y:S05]  /*4d30*/  @!P1 BRA `(.L_x_1003) ;  /* 0x000000d000f09947 */ /* 0x008fea0003800000 */
.L_x_1002:
[----:B------:R-:W-:Y:S01]  /*4d40*/  UIADD3 UR11, UR38, 0x400, URZ ;  /* 0x00000400260b7890 */ /* 0x000fe2000fffe03f */
[----:B------:R-:W-:Y:S01]  /*4d50*/  WARPGROUP.ARRIVE ;  /* 0x00000000000079c5 */ /* 0x000fe20000000000 */
[----:B------:R-:W-:Y:S02]  /*4d60*/  UMOV UR15, 0x40000040 ;  /* 0x40000040000f7882 */ /* 0x000fe40000000000 */
[----:B------:R-:W-:-:S04]  /*4d70*/  USHF.R.U32.HI UR11, URZ, 0x4, UR11 ;  /* 0x000000043f0b7899 */ /* 0x000fc8000801160b */
[----:B------:R-:W-:-:S04]  /*4d80*/  ULOP3.LUT UR11, UR11, 0x3fff, URZ, 0xc0, !UPT ;  /* 0x00003fff0b0b7892 */ /* 0x000fc8000f8ec03f */
[----:B------:R-:W-:-:S04]  /*4d90*/  ULOP3.LUT UR11, UR11, 0x3000000, URZ, 0xfc, !UPT ;  /* 0x030000000b0b7892 */ /* 0x000fc8000f8efc3f */
        /* <DEDUP_REMOVED lines=31> */
.L_x_1004:
[----:B------:R-:W-:Y:S01]  /*4f90*/  ISETP.NE.AND P2, PT, R23, 0x1, PT ;  /* 0x000000011700780c */ /* 0x000fe20003f45270 */
[----:B------:R-:W-:Y:S01]  /*4fa0*/  IMAD R153, R14, -0x60, RZ ;  /* 0xffffffa00e997824 */ /* 0x000fe200078e02ff */
[----:B------:R-:W-:Y:S01]  /*4fb0*/  R2UR UR5, R10 ;  /* 0x000000000a0572ca */ /* 0x000fe200000e0000 */
[----:B------:R-:W-:Y:S01]  /*4fc0*/  UIADD3 UR60, UR60, 0x2a840, URZ ;  /* 0x0002a8403c3c7890 */ /* 0x000fe2000fffe03f */
[----:B------:R-:W-:Y:S01]  /*4fd0*/  LOP3.LUT P1, RZ, R18, 0x80000, RZ, 0xc0, !PT ;  /* 0x0008000012ff7812 */ /* 0x000fe2000782c0ff */
[----:B------:R-:W-:Y:S01]  /*4fe0*/  ULDC UR11, c[0x0][0x288] ;  /* 0x0000a200000b7ab9 */ /* 0x000fe20000000800 */
[----:B------:R-:W-:Y:S01]  /*4ff0*/  ULDC UR14, c[0x0][0x9e0] ;  /* 0x00027800000e7ab9 */ /* 0x000fe20000000800 */
[----:B------:R-:W-:-:S06]  /*5000*/  UPRMT UR60, UR61, 0x654, UR60 ;  /* 0x000006543d3c7896 */ /* 0x000fcc000800003c */
[----:B01----:R-:W2:Y:S08]  /*5010*/  @P2 LDC R11, c[0x0][0x44c] ;  /* 0x00011300ff0b2b82 */ /* 0x003eb00000000800 */
[----:B------:R-:W0:Y:S01]  /*5020*/  @P2 LDC R13, c[0x0][0x450] ;  /* 0x00011400ff0d2b82 */ /* 0x000e220000000800 */
[----:B------:R-:W-:Y:S01]  /*5030*/  SYNCS.ARRIVE.TRANS64.RED.A1T0 RZ, [UR60], RZ ;  /* 0x000000ffffff79a7 */ /* 0x000fe2000810043c */
[----:B--2---:R-:W-:-:S04]  /*5040*/  @P2 IMAD.HI.U32 R0, R8, R11, RZ ;  /* 0x0000000b08002227 */ /* 0x004fc800078e00ff */
[----:B------:R-:W-:Y:S01]  /*5050*/  IMAD.MOV.U32 R11, RZ, RZ, R8 ;  /* 0x000000ffff0b7224 */ /* 0x000fe200078e0008 */
[----:B0-----:R-:W-:Y:S01]  /*5060*/  @P2 SHF.R.U32.HI R11, RZ, R13, R0 ;  /* 0x0000000dff0b2219 */ /* 0x001fe20000011600 */
[----:B------:R-:W-:-:S04]  /*5070*/  VIADD R0, R153, 0x1 ;  /* 0x0000000199007836 */ /* 0x000fc80000000000 */
[----:B------:R-:W0:Y:S01]  /*5080*/  SHFL.IDX PT, R137, R11, RZ, 0x1c1f ;  /* 0x001c1fff0b897589 */ /* 0x000e2200000e0000 */
[----:B------:R-:W-:-:S04]  /*5090*/  IMAD R13, R9, -0x2, R0 ;  /* 0xfffffffe090d7824 */ /* 0x000fc800078e0200 */
[----:B------:R-:W-:Y:S02]  /*50a0*/  IMAD R0, R16, UR7, R13 ;  /* 0x0000000710007c24 */ /* 0x000fe4000f8e020d */
[----:B------:R-:W-:Y:S02]  /*50b0*/  VIADD R140, R13, 0xffffffff ;  /* 0xffffffff0d8c7836 */ /* 0x000fe40000000000 */
[----:B------:R-:W-:-:S04]  /*50c0*/  VIADD R0, R0, -UR11 ;  /* 0x8000000b00007c36 */ /* 0x000fc80008000000 */
[C---:B------:R-:W-:Y:S02]  /*50d0*/  VIADD R136, R0.reuse, UR14 ;  /* 0x0000000e00887c36 */ /* 0x040fe40008000000 */
[----:B------:R-:W-:Y:S02]  /*50e0*/  VIADD R138, R0, UR5 ;  /* 0x00000005008a7c36 */ /* 0x000fe40008000000 */
[--C-:B0-----:R-:W-:Y:S02]  /*50f0*/  IMAD.IADD R0, R136, 0x1, R137.reuse ;  /* 0x0000000188007824 */ /* 0x101fe400078e0289 */
[----:B------:R-:W-:Y:S01]  /*5100*/  IMAD.IADD R2, R138, 0x1, R137 ;  /* 0x000000018a027824 */ /* 0x000fe200078e0289 */
[----:B------:R-:W-:Y:S06]  /*5110*/  @!P1 BRA `(.L_x_1005) ;  /* 0x0000000000589947 */ /* 0x000fec0003800000 */
[----:B------:R-:W-:Y:S01]  /*5120*/  IMAD R12, R16, UR7, R137 ;  /* 0x00000007100c7c24 */ /* 0x000fe2000f8e0289 */
[----:B------:R-:W-:Y:S03]  /*5130*/  BSSY B0, `(.L_x_1006) ;  /* 0x0000011000007945 */ /* 0x000fe60003800000 */
[----:B------:R-:W-:-:S05]  /*5140*/  VIADD R13, R12, -UR11 ;  /* 0x8000000b0c0d7c36 */ /* 0x000fca0008000000 */
[----:B------:R-:W-:-:S13]  /*5150*/  ISETP.GT.AND P1, PT, R13, -0x1, PT ;  /* 0xffffffff0d00780c */ /* 0x000fda0003f24270 */
[----:B------:R-:W-:Y:S05]  /*5160*/  @P1 BRA `(.L_x_1007) ;  /* 0x0000000000201947 */ /* 0x000fea0003800000 */
[----:B------:R-:W-:Y:S01]  /*5170*/  IMAD.U32 R137, RZ, RZ, UR6 ;  /* 0x00000006ff897e24 */ /* 0x000fe2000f8e00ff */
[----:B------:R-:W-:-:S04]  /*5180*/  LOP3.LUT R13, RZ, R13, RZ, 0x33, !PT ;  /* 0x0000000dff0d7212 */ /* 0x000fc800078e33ff */
[----:B------:R-:W-:-:S13]  /*5190*/  ISETP.NE.AND P1, PT, R137, 0x1, PT ;  /* 0x000000018900780c */ /* 0x000fda0003f25270 */
[----:B------:R-:W0:Y:S02]  /*51a0*/  @P1 LDC.64 R142, c[0x0][0x9e8] ;  /* 0x00027a00ff8e1b82 */ /* 0x000e240000000a00 */
[----:B0-----:R-:W-:-:S05]  /*51b0*/  @P1 IMAD.HI.U32 R12, R13, R142, RZ ;  /* 0x0000008e0d0c1227 */ /* 0x001fca00078e00ff */
[----:B------:R-:W-:-:S04]  /*51c0*/  @P1 SHF.R.U32.HI R13, RZ, R143, R12 ;  /* 0x0000008fff0d1219 */ /* 0x000fc8000001160c */
[----:B------:R-:W-:Y:S01]  /*51d0*/  LOP3.LUT R13, RZ, R13, RZ, 0x33, !PT ;  /* 0x0000000dff0d7212 */ /* 0x000fe200078e33ff */
[----:B------:R-:W-:Y:S06]  /*51e0*/  BRA `(.L_x_1008) ;  /* 0x0000000000147947 */ /* 0x000fec0003800000 */
.L_x_1007:
[----:B------:R-:W-:-:S05]  /*51f0*/  IMAD.U32 R137, RZ, RZ, UR6 ;  /* 0x00000006ff897e24 */ /* 0x000fca000f8e00ff */
[----:B------:R-:W-:-:S13]  /*5200*/  ISETP.NE.AND P1, PT, R137, 0x1, PT ;  /* 0x000000018900780c */ /* 0x000fda0003f25270 */
[----:B------:R-:W0:Y:S02]  /*5210*/  @P1 LDC.64 R142, c[0x0][0x9e8] ;  /* 0x00027a00ff8e1b82 */ /* 0x000e240000000a00 */
[----:B0-----:R-:W-:-:S05]  /*5220*/  @P1 IMAD.HI.U32 R12, R13, R142, RZ ;  /* 0x0000008e0d0c1227 */ /* 0x001fca00078e00ff */
[----:B------:R-:W-:-:S07]  /*5230*/  @P1 SHF.R.U32.HI R13, RZ, R143, R12 ;  /* 0x0000008fff0d1219 */ /* 0x000fce000001160c */
.L_x_1008:
[----:B------:R-:W-:Y:S05]  /*5240*/  BSYNC B0 ;  /* 0x0000000000007941 */ /* 0x000fea0003800000 */
.L_x_1006:
[----:B------:R-:W-:-:S05]  /*5250*/  IMAD R13, R13, R137, R140 ;  /* 0x000000890d0d7224 */ /* 0x000fca00078e028c */
[----:B------:R-:W-:Y:S02]  /*5260*/  VIADDMNMX R0, R13, R137, R0, PT ;  /* 0x000000890d007246 */ /* 0x000fe40003800100 */
[----:B------:R-:W-:-:S07]  /*5270*/  VIMNMX R2, R2, R13, !PT ;  /* 0x0000000d02027248 */ /* 0x000fce0007fe0100 */
.L_x_1005:
[C---:B------:R-:W-:Y:S01]  /*5280*/  ISETP.GE.AND P2, PT, R153.reuse, 0x9, PT ;  /* 0x000000099900780c */ /* 0x040fe20003f46270 */
[----:B------:R-:W0:Y:S01]  /*5290*/  SHFL.IDX PT, R11, R11, 0x1, 0x1c1f ;  /* 0x003c1f000b0b7f89 */ /* 0x000e2200000e0000 */
[C---:B------:R-:W-:Y:S02]  /*52a0*/  ISETP.GE.AND P1, PT, R153.reuse, 0x2, PT ;  /* 0x000000029900780c */ /* 0x040fe40003f26270 */
        /* <DEDUP_REMOVED lines=34> */
[C---:B------:R-:W-:Y:S02]  /*54d0*/  ISETP.GE.AND P4, PT, R153.reuse, 0x22, PT ;  /* 0x000000229900780c */ /* 0x040fe40003f86270 */
        /* <DEDUP_REMOVED lines=69> */
[----:B------:R-:W-:Y:S02]  /*5930*/  P2R R92, PR, RZ, 0x40 ;  /* 0x00000040ff5c7803 */ /* 0x000fe40000000000 */
[----:B------:R-:W-:-:S04]  /*5940*/  ISETP.GT.AND P6, PT, R2, RZ, !P6 ;  /* 0x000000ff0200720c */ /* 0x000fc800077c4270 */
[----:B------:R-:W-:-:S04]  /*5950*/  ISETP.LT.OR P6, PT, R0, 0x1, P6 ;  /* 0x000000010000780c */ /* 0x000fc800037c1670 */
[----:B------:R-:W-:Y:S02]  /*5960*/  FSEL R171, R88, -INF , !P6 ;  /* 0xff80000058ab7808 */ /* 0x000fe40007000000 */
[----:B------:R-:W-:-:S04]  /*5970*/  ISETP.GE.AND P6, PT, R153, 0x5a, PT ;  /* 0x0000005a9900780c */ /* 0x000fc80003fc6270 */
[----:B------:R-:W-:Y:S02]  /*5980*/  P2R R128, PR, RZ, 0x40 ;  /* 0x00000040ff807803 */ /* 0x000fe40000000000 */
[----:B------:R-:W-:Y:S01]  /*5990*/  ISETP.GT.AND P6, PT, R2, 0x59, !P6 ;  /* 0x000000590200780c */ /* 0x000fe200077c4270 */
[----:B0-----:R-:W-:-:S03]  /*59a0*/  IMAD.IADD R2, R138, 0x1, R11 ;  /* 0x000000018a027824 */ /* 0x001fc600078e020b */
[----:B------:R-:W-:Y:S01]  /*59b0*/  ISETP.LT.OR P6, PT, R0, 0x5a, P6 ;  /* 0x0000005a0000780c */ /* 0x000fe200037c1670 */
[----:B------:R-:W-:-:S03]  /*59c0*/  IMAD.IADD R0, R136, 0x1, R11 ;  /* 0x0000000188007824 */ /* 0x000fc600078e020b */
[----:B------:R-:W-:Y:S02]  /*59d0*/  FSEL R133, R133, -INF , !P6 ;  /* 0xff80000085857808 */ /* 0x000fe40007000000 */
[----:B------:R-:W-:-:S13]  /*59e0*/  LOP3.LUT P6, RZ, R18, 0x80000, RZ, 0xc0, !PT ;  /* 0x0008000012ff7812 */ /* 0x000fda00078cc0ff */
[----:B------:R-:W-:Y:S05]  /*59f0*/  @!P6 BRA `(.L_x_1009) ;  /* 0x000000000058e947 */ /* 0x000fea0003800000 */
        /* <DEDUP_REMOVED lines=13> */
.L_x_1011:
[----:B------:R-:W-:-:S05]  /*5ad0*/  IMAD.U32 R88, RZ, RZ, UR6 ;  /* 0x00000006ff587e24 */ /* 0x000fca000f8e00ff */
[----:B------:R-:W-:-:S13]  /*5ae0*/  ISETP.NE.AND P6, PT, R88, 0x1, PT ;  /* 0x000000015800780c */ /* 0x000fda0003fc5270 */
[----:B------:R-:W0:Y:S02]  /*5af0*/  @P6 LDC.64 R142, c[0x0][0x9e8] ;  /* 0x00027a00ff8e6b82 */ /* 0x000e240000000a00 */
[----:B0-----:R-:W-:-:S05]  /*5b00*/  @P6 IMAD.HI.U32 R12, R11, R142, RZ ;  /* 0x0000008e0b0c6227 */ /* 0x001fca00078e00ff */
[----:B------:R-:W-:-:S07]  /*5b10*/  @P6 SHF.R.U32.HI R11, RZ, R143, R12 ;  /* 0x0000008fff0b6219 */ /* 0x000fce000001160c */
.L_x_1012:
[----:B------:R-:W-:Y:S05]  /*5b20*/  BSYNC B0 ;  /* 0x0000000000007941 */ /* 0x000fea0003800000 */
.L_x_1010:
[----:B------:R-:W-:-:S05]  /*5b30*/  IMAD R11, R11, R88, R140 ;  /* 0x000000580b0b7224 */ /* 0x000fca00078e028c */
[----:B------:R-:W-:Y:S02]  /*5b40*/  VIADDMNMX R0, R11, R88, R0, PT ;  /* 0x000000580b007246 */ /* 0x000fe40003800100 */
[----:B------:R-:W-:-:S07]  /*5b50*/  VIMNMX R2, R2, R11, !PT ;  /* 0x0000000b02027248 */ /* 0x000fce0007fe0100 */
.L_x_1009:
[C---:B------:R-:W-:Y:S02]  /*5b60*/  ISETP.GT.AND P1, PT, R2.reuse, 0x1, !P1 ;  /* 0x000000010200780c */ /* 0x040fe40004f24270 */
[----:B------:R-:W-:Y:S02]  /*5b70*/  ISETP.GT.AND P2, PT, R2, 0x8, !P2 ;  /* 0x000000080200780c */ /* 0x000fe40005744270 */
        /* <DEDUP_REMOVED lines=32> */
[----:B------:R-:W-:Y:S02]  /*5d80*/  ISETP.NE.AND P2, PT, R151, RZ, PT ;  /* 0x000000ff9700720c */ /* 0x000fe40003f45270 */
        /* <DEDUP_REMOVED lines=31> */
[----:B------:R-:W-:Y:S02]  /*5f80*/  ISETP.GT.AND P1, PT, R2, 0x30, !P1 ;  /* 0x000000300200780c */ /* 0x000fe40004f24270 */
[----:B------:R-:W-:Y:S02]  /*5f90*/  FMNMX.FTZ R12, R101, R12, !PT ;  /* 0x0000000c650c7209 */ /* 0x000fe40007810000 */
[----:B------:R-:W-:Y:S02]  /*5fa0*/  ISETP.LT.OR P1, PT, R0, 0x31, P1 ;  /* 0x000000310000780c */ /* 0x000fe40000f21670 */
[----:B------:R-:W-:Y:S02]  /*5fb0*/  FMNMX.FTZ R88, R133, R12, !PT ;  /* 0x0000000c85587209 */ /* 0x000fe40007810000 */
[----:B------:R-:W-:Y:S01]  /*5fc0*/  FSEL R155, R114, -INF , !P1 ;  /* 0xff800000729b7808 */ /* 0x000fe20004800000 */
[----:B------:R-:W0:Y:S01]  /*5fd0*/  LDC R12, c[0x0][0x988] ;  /* 0x00026200ff0c7b82 */ /* 0x000e220000000800 */
[----:B------:R-:W-:Y:S01]  /*5fe0*/  ISETP.NE.AND P1, PT, R112, RZ, PT ;  /* 0x000000ff7000720c */ /* 0x000fe20003f25270 */
[----:B------:R-:W1:Y:S01]  /*5ff0*/  SHFL.BFLY PT, R11, R88, 0x2, 0x1f ;  /* 0x0c401f00580b7f89 */ /* 0x000e6200000e0000 */
[----:B------:R-:W-:-:S02]  /*6000*/  ISETP.NE.AND P6, PT, R124, RZ, PT ;  /* 0x000000ff7c00720c */ /* 0x000fc40003fc5270 */
[C---:B------:R-:W-:Y:S02]  /*6010*/  ISETP.GT.AND P1, PT, R2.reuse, 0x31, !P1 ;  /* 0x000000310200780c */ /* 0x040fe40004f24270 */
[----:B------:R-:W-:Y:S02]  /*6020*/  ISETP.GT.AND P3, PT, R2, 0x50, !P3 ;  /* 0x000000500200780c */ /* 0x000fe40005f64270 */
[C---:B------:R-:W-:Y:S02]  /*6030*/  ISETP.LT.OR P1, PT, R0.reuse, 0x32, P1 ;  /* 0x000000320000780c */ /* 0x040fe40000f21670 */
[----:B------:R-:W-:Y:S02]  /*6040*/  ISETP.LT.OR P3, PT, R0, 0x51, P3 ;  /* 0x000000510000780c */ /* 0x000fe40001f61670 */
[----:B------:R-:W-:Y:S02]  /*6050*/  FSEL R115, R115, -INF , !P1 ;  /* 0xff80000073737808 */ /* 0x000fe40004800000 */
[----:B------:R-:W-:-:S02]  /*6060*/  ISETP.NE.AND P1, PT, R152, RZ, PT ;  /* 0x000000ff9800720c */ /* 0x000fc40003f25270 */
[C---:B------:R-:W-:Y:S02]  /*6070*/  ISETP.GT.AND P4, PT, R2.reuse, 0x51, !P4 ;  /* 0x000000510200780c */ /* 0x040fe40006784270 */
[----:B------:R-:W-:Y:S02]  /*6080*/  ISETP.GT.AND P1, PT, R2, 0x38, !P1 ;  /* 0x000000380200780c */ /* 0x000fe40004f24270 */
[----:B------:R-:W-:Y:S02]  /*6090*/  FSEL R165, R130, -INF , !P3 ;  /* 0xff80000082a57808 */ /* 0x000fe40005800000 */
[----:B------:R-:W-:Y:S02]  /*60a0*/  ISETP.LT.OR P1, PT, R0, 0x39, P1 ;  /* 0x000000390000780c */ /* 0x000fe40000f21670 */
[----:B------:R-:W-:Y:S02]  /*60b0*/  ISETP.GT.AND P5, PT, R2, 0x58, !P5 ;  /* 0x000000580200780c */ /* 0x000fe40006fa4270 */
[----:B------:R-:W-:-:S02]  /*60c0*/  FSEL R157, R118, -INF , !P1 ;  /* 0xff800000769d7808 */ /* 0x000fc40004800000 */
[----:B------:R-:W-:Y:S02]  /*60d0*/  ISETP.NE.AND P1, PT, R116, RZ, PT ;  /* 0x000000ff7400720c */ /* 0x000fe40003f25270 */
[----:B------:R-:W-:Y:S02]  /*60e0*/  ISETP.LT.OR P4, PT, R0, 0x52, P4 ;  /* 0x000000520000780c */ /* 0x000fe40002781670 */
[----:B------:R-:W-:Y:S02]  /*60f0*/  ISETP.GT.AND P1, PT, R2, 0x39, !P1 ;  /* 0x000000390200780c */ /* 0x000fe40004f24270 */
[C---:B------:R-:W-:Y:S02]  /*6100*/  ISETP.LT.OR P5, PT, R0.reuse, 0x59, P5 ;  /* 0x000000590000780c */ /* 0x040fe40002fa1670 */
[----:B------:R-:W-:-:S04]  /*6110*/  ISETP.LT.OR P1, PT, R0, 0x3a, P1 ;  /* 0x0000003a0000780c */ /* 0x000fc80000f21670 */
[----:B------:R-:W-:Y:S02]  /*6120*/  FSEL R119, R119, -INF , !P1 ;  /* 0xff80000077777808 */ /* 0x000fe40004800000 */
[----:B------:R-:W-:-:S04]  /*6130*/  ISETP.NE.AND P1, PT, R154, RZ, PT ;  /* 0x000000ff9a00720c */ /* 0x000fc80003f25270 */
[----:B------:R-:W-:-:S04]  /*6140*/  ISETP.GT.AND P1, PT, R2, 0x40, !P1 ;  /* 0x000000400200780c */ /* 0x000fc80004f24270 */
[----:B------:R-:W-:-:S04]  /*6150*/  ISETP.LT.OR P1, PT, R0, 0x41, P1 ;  /* 0x000000410000780c */ /* 0x000fc80000f21670 */
[----:B------:R-:W-:Y:S02]  /*6160*/  FSEL R159, R122, -INF , !P1 ;  /* 0xff8000007a9f7808 */ /* 0x000fe40004800000 */
[----:B------:R-:W-:-:S04]  /*6170*/  ISETP.NE.AND P1, PT, R120, RZ, PT ;  /* 0x000000ff7800720c */ /* 0x000fc80003f25270 */
[----:B------:R-:W-:-:S04]  /*6180*/  ISETP.GT.AND P1, PT, R2, 0x41, !P1 ;  /* 0x000000410200780c */ /* 0x000fc80004f24270 */
[----:B------:R-:W-:-:S04]  /*6190*/  ISETP.LT.OR P1, PT, R0, 0x42, P1 ;  /* 0x000000420000780c */ /* 0x000fc80000f21670 */
[----:B------:R-:W-:Y:S02]  /*61a0*/  FSEL R123, R123, -INF , !P1 ;  /* 0xff8000007b7b7808 */ /* 0x000fe40004800000 */
[----:B------:R-:W-:-:S04]  /*61b0*/  ISETP.GT.AND P1, PT, R2, 0x48, !P2 ;  /* 0x000000480200780c */ /* 0x000fc80005724270 */
[----:B------:R-:W-:-:S04]  /*61c0*/  ISETP.LT.OR P1, PT, R0, 0x49, P1 ;  /* 0x000000490000780c */ /* 0x000fc80000f21670 */
[----:B------:R-:W-:Y:S02]  /*61d0*/  FSEL R161, R126, -INF , !P1 ;  /* 0xff8000007ea17808 */ /* 0x000fe40004800000 */
[----:B------:R-:W-:Y:S02]  /*61e0*/  ISETP.GT.AND P1, PT, R2, 0x49, !P6 ;  /* 0x000000490200780c */ /* 0x000fe40007724270 */
[----:B------:R-:W-:Y:S02]  /*61f0*/  ISETP.NE.AND P6, PT, R92, RZ, PT ;  /* 0x000000ff5c00720c */ /* 0x000fe40003fc5270 */
[----:B------:R-:W-:Y:S02]  /*6200*/  ISETP.LT.OR P1, PT, R0, 0x4a, P1 ;  /* 0x0000004a0000780c */ /* 0x000fe40000f21670 */
[----:B-1----:R-:W-:Y:S02]  /*6210*/  FMNMX.FTZ R92, R88, R11, !PT ;  /* 0x0000000b585c7209 */ /* 0x002fe40007810000 */
[----:B------:R-:W-:-:S02]  /*6220*/  FSEL R127, R127, -INF , !P1 ;  /* 0xff8000007f7f7808 */ /* 0x000fc40004800000 */
[----:B------:R-:W-:Y:S01]  /*6230*/  ISETP.GT.AND P1, PT, R2, RZ, !P6 ;  /* 0x000000ff0200720c */ /* 0x000fe20007724270 */
[----:B------:R-:W1:Y:S01]  /*6240*/  SHFL.BFLY PT, R11, R92, 0x1, 0x1f ;  /* 0x0c201f005c0b7f89 */ /* 0x000e6200000e0000 */
[----:B------:R-:W-:Y:S02]  /*6250*/  ISETP.NE.AND P6, PT, R128, RZ, PT ;  /* 0x000000ff8000720c */ /* 0x000fe40003fc5270 */
[----:B------:R-:W-:Y:S02]  /*6260*/  ISETP.LT.OR P1, PT, R0, 0x1, P1 ;  /* 0x000000010000780c */ /* 0x000fe40000f21670 */
[----:B------:R-:W-:Y:S02]  /*6270*/  ISETP.GT.AND P2, PT, R2, 0x59, !P6 ;  /* 0x000000590200780c */ /* 0x000fe40007744270 */
[----:B------:R-:W-:Y:S02]  /*6280*/  FSEL R90, R90, -INF , !P1 ;  /* 0xff8000005a5a7808 */ /* 0x000fe40004800000 */
[----:B------:R-:W-:-:S02]  /*6290*/  ISETP.LT.OR P2, PT, R0, 0x5a, P2 ;  /* 0x0000005a0000780c */ /* 0x000fc40001741670 */
[----:B------:R-:W-:Y:S02]  /*62a0*/  FMNMX.FTZ R88, R90, R15, !PT ;  /* 0x0000000f5a587209 */ /* 0x000fe40007810000 */
[----:B------:R-:W-:Y:S02]  /*62b0*/  FSEL R135, R135, -INF , !P2 ;  /* 0xff80000087877808 */ /* 0x000fe40005000000 */
[----:B------:R-:W-:-:S04]  /*62c0*/  FMNMX.FTZ R88, R91, R88, !PT ;  /* 0x000000585b587209 */ /* 0x000fc80007810000 */
[----:B------:R-:W-:-:S04]  /*62d0*/  FMNMX.FTZ R88, R141, R88, !PT ;  /* 0x000000588d587209 */ /* 0x000fc80007810000 */
[----:B------:R-:W-:Y:S02]  /*62e0*/  FMNMX.FTZ R88, R95, R88, !PT ;  /* 0x000000585f587209 */ /* 0x000fe40007810000 */
[----:B-1----:R-:W-:Y:S02]  /*62f0*/  FMNMX.FTZ R11, R92, R11, !PT ;  /* 0x0000000b5c0b7209 */ /* 0x002fe40007810000 */
[----:B------:R-:W-:Y:S02]  /*6300*/  FMNMX.FTZ R88, R143, R88, !PT ;  /* 0x000000588f587209 */ /* 0x000fe40007810000 */
[C---:B------:R-:W-:Y:S01]  /*6310*/  FSETP.NEU.FTZ.AND P1, PT, R11.reuse, -INF , PT ;  /* 0xff8000000b00780b */ /* 0x040fe20003f3d000 */
[----:B0-----:R-:W-:Y:S01]  /*6320*/  FMUL.FTZ R94, R11, R12 ;  /* 0x0000000c0b5e7220 */ /* 0x001fe20000410000 */
[----:B------:R-:W-:-:S04]  /*6330*/  FMNMX.FTZ R88, R99, R88, !PT ;  /* 0x0000005863587209 */ /* 0x000fc80007810000 */
[----:B------:R-:W-:Y:S02]  /*6340*/  FMNMX.FTZ R88, R147, R88, !PT ;  /* 0x0000005893587209 */ /* 0x000fe40007810000 */
[----:B------:R-:W-:Y:S02]  /*6350*/  FSEL R94, R94, RZ, P1 ;  /* 0x000000ff5e5e7208 */ /* 0x000fe40000800000 */
[----:B------:R-:W-:-:S03]  /*6360*/  FMNMX.FTZ R88, R103, R88, !PT ;  /* 0x0000005867587209 */ /* 0x000fc60007810000 */
[--C-:B------:R-:W-:Y:S01]  /*6370*/  FFMA.FTZ R2, R139, R12, -R94.reuse ;  /* 0x0000000c8b027223 */ /* 0x100fe2000001085e */
[----:B------:R-:W-:Y:S01]  /*6380*/  FMNMX.FTZ R88, R151, R88, !PT ;  /* 0x0000005897587209 */ /* 0x000fe20007810000 */
[-CC-:B------:R-:W-:Y:S01]  /*6390*/  FFMA.FTZ R148, R145, R12.reuse, -R94.reuse ;  /* 0x0000000c91947223 */ /* 0x180fe2000001085e */
[----:B------:R-:W-:Y:S01]  /*63a0*/  FSEL R139, R131, -INF , !P4 ;  /* 0xff800000838b7808 */ /* 0x000fe20006000000 */
[--C-:B------:R-:W-:Y:S01]  /*63b0*/  FFMA.FTZ R150, R137, R12, -R94.reuse ;  /* 0x0000000c89967223 */ /* 0x100fe2000001085e */
[----:B------:R-:W-:Y:S01]  /*63c0*/  FMNMX.FTZ R88, R107, R88, !PT ;  /* 0x000000586b587209 */ /* 0x000fe20007810000 */
[-CC-:B------:R-:W-:Y:S01]  /*63d0*/  FFMA.FTZ R142, R13, R12.reuse, -R94.reuse ;  /* 0x0000000c0d8e7223 */ /* 0x180fe2000001085e */
[----:B------:R-:W-:Y:S01]  /*63e0*/  FSEL R145, R134, -INF , !P5 ;  /* 0xff80000086917808 */ /* 0x000fe20006800000 */
[--C-:B------:R-:W-:Y:S01]  /*63f0*/  FFMA.FTZ R146, R93, R12, -R94.reuse ;  /* 0x0000000c5d927223 */ /* 0x100fe2000001085e */
[----:B------:R-:W-:Y:S01]  /*6400*/  FMNMX.FTZ R88, R153, R88, !PT ;  /* 0x0000005899587209 */ /* 0x000fe20007810000 */
[----:B------:R0:W-:Y:S01]  /*6410*/  MUFU.EX2 R131, R2 ;  /* 0x0000000200837308 */ /* 0x0001e20000000800 */
[-CC-:B------:R-:W-:Y:S01]  /*6420*/  FFMA.FTZ R93, R117, R12.reuse, -R94.reuse ;  /* 0x0000000c755d7223 */ /* 0x180fe2000001085e */
[----:B------:R-:W-:Y:S01]  /*6430*/  FSEL R117, R11, RZ, P1 ;  /* 0x000000ff0b757208 */ /* 0x000fe20000800000 */
[--C-:B------:R-:W-:Y:S01]  /*6440*/  FFMA.FTZ R171, R171, R12, -R94.reuse ;  /* 0x0000000cabab7223 */ /* 0x100fe2000001085e */
[----:B------:R-:W-:Y:S01]  /*6450*/  FMNMX.FTZ R88, R111, R88, !PT ;  /* 0x000000586f587209 */ /* 0x000fe20007810000 */
[-CC-:B------:R-:W-:Y:S01]  /*6460*/  FFMA.FTZ R156, R177, R12.reuse, -R94.reuse ;  /* 0x0000000cb19c7223 */ /* 0x180fe2000001085e */
[----:B------:R-:W-:Y:S01]  /*6470*/  FFMA.FTZ R158, R175, R12, -R94 ;  /* 0x0000000caf9e7223 */ /* 0x000fe2000001085e */
[----:B------:R-:W-:Y:S01]  /*6480*/  FADD.FTZ R117, -R117, R20 ;  /* 0x0000001475757221 */ /* 0x000fe20000010100 */
        /* <DEDUP_REMOVED lines=25> */
[----:B------:R-:W-:Y:S03]  /*6620*/  MUFU.EX2 R173, R173 ;  /* 0x000000ad00ad7308 */ /* 0x000fe60000000800 */
[----:B------:R-:W-:-:S04]  /*6630*/  FMNMX.FTZ R88, R127, R88, !PT ;  /* 0x000000587f587209 */ /* 0x000fc80007810000 */
[----:B------:R-:W-:Y:S01]  /*6640*/  FMNMX.FTZ R88, R165, R88, !PT ;  /* 0x00000058a5587209 */ /* 0x000fe20007810000 */
[----:B------:R-:W-:Y:S03]  /*6650*/  MUFU.EX2 R152, R152 ;  /* 0x0000009800987308 */ /* 0x000fe60000000800 */
[----:B------:R-:W-:-:S04]  /*6660*/  FMNMX.FTZ R88, R139, R88, !PT ;  /* 0x000000588b587209 */ /* 0x000fc80007810000 */
[----:B------:R-:W-:Y:S01]  /*6670*/  FMNMX.FTZ R88, R145, R88, !PT ;  /* 0x0000005891587209 */ /* 0x000fe20007810000 */
[----:B------:R-:W-:Y:S03]  /*6680*/  MUFU.EX2 R167, R167 ;  /* 0x000000a700a77308 */ /* 0x000fe60000000800 */
[----:B------:R-:W-:-:S05]  /*6690*/  FMNMX.FTZ R88, R135, R88, !PT ;  /* 0x0000005887587209 */ /* 0x000fca0007810000 */
[----:B------:R-:W1:Y:S01]  /*66a0*/  SHFL.BFLY PT, R137, R88, 0x2, 0x1f ;  /* 0x0c401f0058897f89 */ /* 0x000e6200000e0000 */
[----:B------:R-:W-:Y:S08]  /*66b0*/  MUFU.EX2 R154, R154 ;  /* 0x0000009a009a7308 */ /* 0x000ff00000000800 */
[----:B------:R-:W-:Y:S08]  /*66c0*/  MUFU.EX2 R149, R149 ;  /* 0x0000009500957308 */ /* 0x000ff00000000800 */
[----:B------:R-:W-:Y:S01]  /*66d0*/  MUFU.EX2 R148, R148 ;  /* 0x0000009400947308 */ /* 0x000fe20000000800 */
[----:B-1----:R-:W-:-:S07]  /*66e0*/  FMNMX.FTZ R137, R88, R137, !PT ;  /* 0x0000008958897209 */ /* 0x002fce0007810000 */
[----:B------:R-:W-:Y:S01]  /*66f0*/  MUFU.EX2 R150, R150 ;  /* 0x0000009600967308 */ /* 0x000fe20000000800 */
[----:B------:R-:W1:Y:S07]  /*6700*/  SHFL.BFLY PT, R0, R137, 0x1, 0x1f ;  /* 0x0c201f0089007f89 */ /* 0x000e6e00000e0000 */
[----:B------:R-:W-:Y:S08]  /*6710*/  MUFU.EX2 R109, R109 ;  /* 0x0000006d006d7308 */ /* 0x000ff00000000800 */
[----:B------:R-:W-:Y:S08]  /*6720*/  MUFU.EX2 R144, R144 ;  /* 0x0000009000907308 */ /* 0x000ff00000000800 */
[----:B------:R-:W-:Y:S01]  /*6730*/  MUFU.EX2 R89, R89 ;  /* 0x0000005900597308 */ /* 0x000fe20000000800 */
[----:B-1----:R-:W-:Y:S01]  /*6740*/  FMNMX.FTZ R13, R137, R0, !PT ;  /* 0x00000000890d7209 */ /* 0x002fe20007810000 */
[----:B------:R-:W-:-:S03]  /*6750*/  FMUL.FTZ R0, R117, R12 ;  /* 0x0000000c75007220 */ /* 0x000fc60000410000 */
[C---:B------:R-:W-:Y:S01]  /*6760*/  FSETP.NEU.FTZ.AND P1, PT, R13.reuse, -INF , PT ;  /* 0xff8000000d00780b */ /* 0x040fe20003f3d000 */
[C---:B0-----:R-:W-:Y:S02]  /*6770*/  FMUL.FTZ R2, R13.reuse, R12 ;  /* 0x0000000c0d027220 */ /* 0x041fe40000410000 */
[----:B------:R-:W-:Y:S03]  /*6780*/  MUFU.EX2 R146, R146 ;  /* 0x0000009200927308 */ /* 0x000fe60000000800 */
[----:B------:R-:W-:Y:S02]  /*6790*/  FSEL R92, R2, RZ, P1 ;  /* 0x000000ff025c7208 */ /* 0x000fe40000800000 */
[----:B------:R-:W-:-:S03]  /*67a0*/  FSEL R2, R13, RZ, P1 ;  /* 0x000000ff0d027208 */ /* 0x000fc60000800000 */
[----:B------:R-:W0:Y:S01]  /*67b0*/  MUFU.EX2 R0, R0 ;  /* 0x0000000000007308 */ /* 0x000e220000000800 */
[-CC-:B------:R-:W-:Y:S01]  /*67c0*/  FFMA.FTZ R117, R90, R12.reuse, -R92.reuse ;  /* 0x0000000c5a757223 */ /* 0x180fe2000001085c */
[-CC-:B------:R-:W-:Y:S01]  /*67d0*/  FFMA.FTZ R88, R91, R12.reuse, -R92.reuse ;  /* 0x0000000c5b587223 */ /* 0x180fe2000001085c */
[----:B------:R-:W-:Y:S01]  /*67e0*/  FADD.FTZ R15, -R2, R15 ;  /* 0x0000000f020f7221 */ /* 0x000fe20000010100 */
[-CC-:B------:R-:W-:Y:S01]  /*67f0*/  FFMA.FTZ R20, R141, R12.reuse, -R92.reuse ;  /* 0x0000000c8d147223 */ /* 0x180fe2000001085c */
[-CC-:B------:R-:W-:Y:S01]  /*6800*/  FFMA.FTZ R95, R95, R12.reuse, -R92.reuse ;  /* 0x0000000c5f5f7223 */ /* 0x180fe2000001085c */
[-CC-:B------:R-:W-:Y:S01]  /*6810*/  FFMA.FTZ R143, R143, R12.reuse, -R92.reuse ;  /* 0x0000000c8f8f7223 */ /* 0x180fe2000001085c */
[-C--:B------:R-:W-:Y:S01]  /*6820*/  FMUL.FTZ R15, R15, R12.reuse ;  /* 0x0000000c0f0f7220 */ /* 0x080fe20000410000 */
        /* <DEDUP_REMOVED lines=9> */
[----:B0-----:R-:W-:Y:S01]  /*68c0*/  FFMA.FTZ R7, R0, R7, R171 ;  /* 0x0000000700077223 */ /* 0x001fe200000100ab */
[-CC-:B------:R-:W-:Y:S01]  /*68d0*/  FFMA.FTZ R155, R155, R12.reuse, -R92.reuse ;  /* 0x0000000c9b9b7223 */ /* 0x180fe2000001085c */
[-CC-:B------:R-:W-:Y:S01]  /*68e0*/  FFMA.FTZ R115, R115, R12.reuse, -R92.reuse ;  /* 0x0000000c73737223 */ /* 0x180fe2000001085c */
[-CC-:B------:R-:W-:Y:S01]  /*68f0*/  FFMA.FTZ R157, R157, R12.reuse, -R92.reuse ;  /* 0x0000000c9d9d7223 */ /* 0x180fe2000001085c */
[----:B------:R-:W-:Y:S01]  /*6900*/  FADD.FTZ R7, R156, R7 ;  /* 0x000000079c077221 */ /* 0x000fe20000010000 */
        /* <DEDUP_REMOVED lines=9> */
[----:B------:R-:W-:Y:S01]  /*69a0*/  FFMA.FTZ R92, R135, R12, -R92 ;  /* 0x0000000c875c7223 */ /* 0x000fe2000001085c */
[----:B------:R-:W2:Y:S01]  /*69b0*/  MUFU.EX2 R20, R20 ;  /* 0x0000001400147308 */ /* 0x000ea20000000800 */
[----:B-1----:R-:W-:Y:S01]  /*69c0*/  FFMA.FTZ R91, R2, R6, R117 ;  /* 0x00000006025b7223 */ /* 0x002fe20000010075 */
[----:B------:R-:W-:-:S04]  /*69d0*/  FADD.FTZ R6, R158, R7 ;  /* 0x000000079e067221 */ /* 0x000fc80000010000 */
[----:B------:R-:W-:Y:S02]  /*69e0*/  FADD.FTZ R7, R173, R6 ;  /* 0x00000006ad077221 */ /* 0x000fe40000010000 */
[----:B------:R-:W1:Y:S01]  /*69f0*/  MUFU.EX2 R95, R95 ;  /* 0x0000005f005f7308 */ /* 0x000e620000000800 */
[----:B0-----:R-:W-:Y:S01]  /*6a00*/  FADD.FTZ R91, R88, R91 ;  /* 0x0000005b585b7221 */ /* 0x001fe20000010000 */
[----:B------:R-:W-:-:S04]  /*6a10*/  FADD.FTZ R6, R152, R7 ;  /* 0x0000000798067221 */ /* 0x000fc80000010000 */
[----:B------:R-:W-:Y:S02]  /*6a20*/  FADD.FTZ R7, R167, R6 ;  /* 0x00000006a7077221 */ /* 0x000fe40000010000 */
[----:B------:R-:W0:Y:S01]  /*6a30*/  MUFU.EX2 R90, R143 ;  /* 0x0000008f005a7308 */ /* 0x000e220000000800 */
[----:B--2---:R-:W-:Y:S01]  /*6a40*/  FADD.FTZ R91, R20, R91 ;  /* 0x0000005b145b7221 */ /* 0x004fe20000010000 */
[----:B------:R-:W-:-:S04]  /*6a50*/  FADD.FTZ R6, R154, R7 ;  /* 0x000000079a067221 */ /* 0x000fc80000010000 */
[----:B------:R-:W-:Y:S02]  /*6a60*/  FADD.FTZ R7, R149, R6 ;  /* 0x0000000695077221 */ /* 0x000fe40000010000 */
[----:B------:R-:W2:Y:S01]  /*6a70*/  MUFU.EX2 R99, R99 ;  /* 0x0000006300637308 */ /* 0x000ea20000000800 */
[----:B-1----:R-:W-:Y:S01]  /*6a80*/  FADD.FTZ R91, R95, R91 ;  /* 0x0000005b5f5b7221 */ /* 0x002fe20000010000 */
        /* <DEDUP_REMOVED lines=12> */
[----:B------:R-:W-:-:S06]  /*6b50*/  FADD.FTZ R6, R146, R7 ;  /* 0x0000000792067221 */ /* 0x000fcc0000010000 */
[----:B------:R-:W1:Y:S01]  /*6b60*/  MUFU.EX2 R107, R107 ;  /* 0x0000006b006b7308 */ /* 0x000e620000000800 */
[----:B0-----:R-:W-:-:S07]  /*6b70*/  FADD.FTZ R91, R103, R91 ;  /* 0x0000005b675b7221 */ /* 0x001fce0000010000 */
[----:B------:R-:W0:Y:S01]  /*6b80*/  MUFU.EX2 R98, R153 ;  /* 0x0000009900627308 */ /* 0x000e220000000800 */
[----:B--2---:R-:W-:-:S07]  /*6b90*/  FADD.FTZ R91, R96, R91 ;  /* 0x0000005b605b7221 */ /* 0x004fce0000010000 */
[----:B------:R-:W2:Y:S01]  /*6ba0*/  MUFU.EX2 R111, R111 ;  /* 0x0000006f006f7308 */ /* 0x000ea20000000800 */
[----:B-1----:R-:W-:-:S07]  /*6bb0*/  FADD.FTZ R91, R107, R91 ;  /* 0x0000005b6b5b7221 */ /* 0x002fce0000010000 */
        /* <DEDUP_REMOVED lines=41> */
[----:B-1----:R-:W-:Y:S01]  /*6e50*/  FADD.FTZ R91, R110, R91 ;  /* 0x0000005b6e5b7221 */ /* 0x002fe20000010000 */
[----:B0-----:R-:W-:-:S03]  /*6e60*/  FADD.FTZ R7, R101, R6 ;  /* 0x0000000665077221 */ /* 0x001fc60000010000 */
[----:B--2---:R-:W-:Y:S01]  /*6e70*/  FADD.FTZ R6, R92, R91 ;  /* 0x0000005b5c067221 */ /* 0x004fe20000010000 */
[----:B------:R-:W-:Y:S06]  /*6e80*/  @!P0 BRA `(.L_x_1013) ;  /* 0x0000000000048947 */ /* 0x000fec0003800000 */
[----:B------:R-:W-:Y:S01]  /*6e90*/  BPT.TRAP 0x1 ;  /* 0x000000040000795c */ /* 0x000fe20000300000 */
.L_x_1013:
[----:B------:R-:W-:Y:S01]  /*6ea0*/  UIADD3 UR10, UR10, 0x2a860, URZ ;  /* 0x0002a8600a0a7890 */ /* 0x000fe2000fffe03f */
[C---:B------:R-:W-:Y:S01]  /*6eb0*/  ISETP.GT.AND P1, PT, R14.reuse, R21, PT ;  /* 0x000000150e00720c */ /* 0x040fe20003f24270 */
[----:B------:R-:W-:Y:S01]  /*6ec0*/  UMOV UR5, UR4 ;  /* 0x0000000400057c82 */ /* 0x000fe20008000000 */
[----:B------:R-:W-:Y:S01]  /*6ed0*/  F2FP.F16.F32.PACK_AB R159, R95, R20 ;  /* 0x000000145f9f723e */ /* 0x000fe200000000ff */
[----:B------:R-:W-:Y:S01]  /*6ee0*/  UPRMT UR10, UR61, 0x654, UR10 ;  /* 0x000006543d0a7896 */ /* 0x000fe2000800000a */
[----:B------:R-:W-:Y:S01]  /*6ef0*/  F2FP.F16.F32.PACK_AB R154, R149, R154 ;  /* 0x0000009a959a723e */ /* 0x000fe200000000ff */
[----:B------:R-:W-:Y:S01]  /*6f00*/  VIADD R14, R14, 0xffffffff ;  /* 0xffffffff0e0e7836 */ /* 0x000fe20000000000 */
[----:B------:R-:W-:Y:S01]  /*6f10*/  F2FP.F16.F32.PACK_AB R156, R156, R171 ;  /* 0x000000ab9c9c723e */ /* 0x000fe200000000ff */
[----:B------:R-:W-:Y:S01]  /*6f20*/  IMAD.MOV.U32 R15, RZ, RZ, R13 ;  /* 0x000000ffff0f7224 */ /* 0x000fe200078e000d */
[----:B------:R-:W-:Y:S01]  /*6f30*/  F2FP.F16.F32.PACK_AB R157, R88, R117 ;  /* 0x00000075589d723e */ /* 0x000fe200000000ff */
[----:B------:R-:W-:Y:S01]  /*6f40*/  IMAD.MOV.U32 R20, RZ, RZ, R11 ;  /* 0x000000ffff147224 */ /* 0x000fe200078e000b */
[----:B------:R-:W-:Y:S01]  /*6f50*/  F2FP.F16.F32.PACK_AB R158, R173, R158 ;  /* 0x0000009ead9e723e */ /* 0x000fe200000000ff */
[----:B------:R-:W-:Y:S01]  /*6f60*/  IMAD.MOV.U32 R160, RZ, RZ, R3 ;  /* 0x000000ffffa07224 */ /* 0x000fe200078e0003 */
        /* <DEDUP_REMOVED lines=19> */
[----:B------:R-:W-:Y:S01]  /*70a0*/  F2FP.F16.F32.PACK_AB R139, R92, R110 ;  /* 0x0000006e5c8b723e */ /* 0x000fe200000000ff */
[----:B------:R-:W-:Y:S06]  /*70b0*/  @P1 BRA `(.L_x_1014) ;  /* 0xffffffd000bc1947 */ /* 0x000fec000383ffff */
.L_x_995:
[----:B------:R-:W-:Y:S01]  /*70c0*/  ISETP.NE.AND P2, PT, R23, 0x1, PT ;  /* 0x000000011700780c */ /* 0x000fe20003f45270 */
[----:B------:R-:W0:Y:S01]  /*70d0*/  S2R R15, SR_CTAID.X ;  /* 0x00000000000f7919 */ /* 0x000e220000002500 */
[----:B------:R-:W1:Y:S01]  /*70e0*/  LDC R89, c[0x0][0x2f0] ;  /* 0x0000bc00ff597b82 */ /* 0x000e620000000800 */
[----:B------:R-:W-:Y:S01]  /*70f0*/  UIADD3 UR11, -UR11, 0x1, URZ ;  /* 0x000000010b0b7890 */ /* 0x000fe2000fffe13f */
[----:B------:R-:W-:Y:S01]  /*7100*/  LOP3.LUT P1, RZ, R18, 0x80000, RZ, 0xc0, !PT ;  /* 0x0008000012ff7812 */ /* 0x000fe2000782c0ff */
[----:B------:R-:W-:-:S08]  /*7110*/  ULDC UR5, c[0x0][0x9dc] ;  /* 0x0002770000057ab9 */ /* 0x000fd00000000800 */
[----:B------:R-:W2:Y:S08]  /*7120*/  @P2 LDC R20, c[0x0][0x44c] ;  /* 0x00011300ff142b82 */ /* 0x000eb00000000800 */
[----:B------:R-:W3:Y:S01]  /*7130*/  @P2 LDC R21, c[0x0][0x450] ;  /* 0x00011400ff152b82 */ /* 0x000ee20000000800 */
[----:B-1----:R-:W-:Y:S01]  /*7140*/  IMAD R88, R16, R89, UR11 ;  /* 0x0000000b10587e24 */ /* 0x002fe2000f8e0259 */
[----:B0-----:R-:W-:-:S05]  /*7150*/  LEA R15, R15, 0x7f, 0x7 ;  /* 0x0000007f0f0f7811 */ /* 0x001fca00078e38ff */
[----:B--2---:R-:W-:-:S05]  /*7160*/  @P2 IMAD.HI.U32 R20, R15, R20, RZ ;  /* 0x000000140f142227 */ /* 0x004fca00078e00ff */
[----:B---3--:R-:W-:-:S05]  /*7170*/  @P2 SHF.R.U32.HI R15, RZ, R21, R20 ;  /* 0x00000015ff0f2219 */ /* 0x008fca0000011614 */
[----:B------:R-:W-:-:S04]  /*7180*/  IMAD.IADD R15, R88, 0x1, R15 ;  /* 0x00000001580f7824 */ /* 0x000fc800078e020f */
[----:B------:R-:W-:Y:S01]  /*7190*/  VIADD R20, R15, -UR5 ;  /* 0x800000050f147c36 */ /* 0x000fe20008000000 */
[----:B------:R-:W-:Y:S06]  /*71a0*/  @!P1 BRA `(.L_x_1015) ;  /* 0x0000000000449947 */ /* 0x000fec0003800000 */
[----:B------:R-:W-:-:S13]  /*71b0*/  ISETP.GT.AND P1, PT, R15, -0x1, PT ;  /* 0xffffffff0f00780c */ /* 0x000fda0003f24270 */
[----:B------:R-:W-:Y:S05]  /*71c0*/  @P1 BRA `(.L_x_1016) ;  /* 0x0000000000201947 */ /* 0x000fea0003800000 */
[----:B------:R-:W0:Y:S01]  /*71d0*/  LDC R90, c[0x0][0x9e4] ;  /* 0x00027900ff5a7b82 */ /* 0x000e220000000800 */
[----:B------:R-:W-:Y:S02]  /*71e0*/  LOP3.LUT R15, RZ, R15, RZ, 0x33, !PT ;  /* 0x0000000fff0f7212 */ /* 0x000fe400078e33ff */
[----:B0-----:R-:W-:-:S13]  /*71f0*/  ISETP.NE.AND P1, PT, R90, 0x1, PT ;  /* 0x000000015a00780c */ /* 0x001fda0003f25270 */
[----:B------:R-:W0:Y:S02]  /*7200*/  @P1 LDC.64 R88, c[0x0][0x9e8] ;  /* 0x00027a00ff581b82 */ /* 0x000e240000000a00 */
[----:B0-----:R-:W-:-:S05]  /*7210*/  @P1 IMAD.HI.U32 R88, R15, R88, RZ ;  /* 0x000000580f581227 */ /* 0x001fca00078e00ff */
[----:B------:R-:W-:-:S04]  /*7220*/  @P1 SHF.R.U32.HI R15, RZ, R89, R88 ;  /* 0x00000059ff0f1219 */ /* 0x000fc80000011658 */
[----:B------:R-:W-:Y:S01]  /*7230*/  LOP3.LUT R15, RZ, R15, RZ, 0x33, !PT ;  /* 0x0000000fff0f7212 */ /* 0x000fe200078e33ff */
[----:B------:R-:W-:Y:S06]  /*7240*/  BRA `(.L_x_1017) ;  /* 0x0000000000147947 */ /* 0x000fec0003800000 */
.L_x_1016:
[----:B------:R-:W0:Y:S02]  /*7250*/  LDC R90, c[0x0][0x9e4] ;  /* 0x00027900ff5a7b82 */ /* 0x000e240000000800 */
[----:B0-----:R-:W-:-:S13]  /*7260*/  ISETP.NE.AND P1, PT, R90, 0x1, PT ;  /* 0x000000015a00780c */ /* 0x001fda0003f25270 */
[----:B------:R-:W0:Y:S02]  /*7270*/  @P1 LDC.64 R88, c[0x0][0x9e8] ;  /* 0x00027a00ff581b82 */ /* 0x000e240000000a00 */
[----:B0-----:R-:W-:-:S05]  /*7280*/  @P1 IMAD.HI.U32 R88, R15, R88, RZ ;  /* 0x000000580f581227 */ /* 0x001fca00078e00ff */
[----:B------:R-:W-:-:S07]  /*7290*/  @P1 SHF.R.U32.HI R15, RZ, R89, R88 ;  /* 0x00000059ff0f1219 */ /* 0x000fce0000011658 */
.L_x_1017:
[----:B------:R-:W-:-:S05]  /*72a0*/  IMAD R15, R15, R90, RZ ;  /* 0x0000005a0f0f7224 */ /* 0x000fca00078e02ff */
[----:B------:R-:W-:-:S07]  /*72b0*/  VIMNMX R20, R20, R15, !PT ;  /* 0x0000000f14147248 */ /* 0x000fce0007fe0100 */
.L_x_1015:
[----:B------:R-:W-:-:S04]  /*72c0*/  VIADD R20, R20, 0x5f ;  /* 0x0000005f14147836 */ /* 0x000fc80000000000 */
[----:B------:R-:W-:-:S05]  /*72d0*/  IMAD.HI R20, R20, 0x2aaaaaab, RZ ;  /* 0x2aaaaaab14147827 */ /* 0x000fca00078e02ff */
[----:B------:R-:W-:-:S04]  /*72e0*/  SHF.R.U32.HI R15, RZ, 0x1f, R20 ;  /* 0x0000001fff0f7819 */ /* 0x000fc80000011614 */
[----:B------:R-:W-:-:S04]  /*72f0*/  LEA.HI.SX32 R20, R20, R15, 0x1c ;  /* 0x0000000f14147211 */ /* 0x000fc800078fe2ff */
[----:B------:R-:W-:-:S04]  /*7300*/  VIMNMX R15, R17, R20, !PT ;  /* 0x00000014110f7248 */ /* 0x000fc80007fe0100 */
[----:B------:R-:W-:-:S13]  /*7310*/  ISETP.GE.AND P1, PT, R14, R15, PT ;  /* 0x0000000f0e00720c */ /* 0x000fda0003f26270 */
[----:B------:R-:W-:Y:S05]  /*7320*/  @!P1 BRA `(.L_x_1018) ;  /* 0x0000001800ec9947 */ /* 0x000fea0003800000 */
[----:B------:R-:W-:Y:S01]  /*7330*/  IMAD.MOV.U32 R20, RZ, RZ, R13 ;  /* 0x000000ffff147224 */ /* 0x000fe200078e000d */
[----:B------:R-:W-:Y:S01]  /*7340*/  UMOV UR6, UR4 ;  /* 0x0000000400067c82 */ /* 0x000fe20008000000 */
[----:B------:R-:W-:Y:S02]  /*7350*/  IMAD.MOV.U32 R21, RZ, RZ, R11 ;  /* 0x000000ffff157224 */ /* 0x000fe400078e000b */
[----:B------:R-:W-:-:S07]  /*7360*/  IMAD.MOV.U32 R160, RZ, RZ, R3 ;  /* 0x000000ffffa07224 */ /* 0x000fce00078e0003 */
.L_x_1029:
[----:B------:R-:W-:-:S04]  /*7370*/  UIADD3 UR4, UR6, 0x1, URZ ;  /* 0x0000000106047890 */ /* 0x000fc8000fffe03f */
[----:B------:R-:W-:-:S04]  /*7380*/  UISETP.NE.AND UP0, UPT, UR4, 0x2, UPT ;  /* 0x000000020400788c */ /* 0x000fc8000bf05270 */
[----:B------:R-:W-:Y:S02]  /*7390*/  USEL UR5, URZ, 0x1, UP0 ;  /* 0x000000013f057887 */ /* 0x000fe40008000000 */
[----:B------:R-:W-:-:S04]  /*73a0*/  USEL UR4, UR4, URZ, UP0 ;  /* 0x0000003f04047287 */ /* 0x000fc80008000000 */
[----:B------:R-:W-:Y:S01]  /*73b0*/  LOP3.LUT R3, R160, UR5, RZ, 0x3c, !PT ;  /* 0x00000005a0037c12 */ /* 0x000fe2000f8e3cff */
[----:B------:R-:W-:Y:S07]  /*73c0*/  @!P0 BRA `(.L_x_1019) ;  /* 0x0000000000048947 */ /* 0x000fee0003800000 */
[----:B------:R-:W-:Y:S01]  /*73d0*/  BPT.TRAP 0x1 ;  /* 0x000000040000795c */ /* 0x000fe20000300000 */
.L_x_1019:
[----:B------:R-:W-:Y:S01]  /*73e0*/  ULEA UR5, UR4, UR38, 0x3 ;  /* 0x0000002604057291 */ /* 0x000fe2000f8e183f */
[----:B------:R-:W-:-:S08]  /*73f0*/  SHF.L.U32 R11, R3, 0x1f, RZ ;  /* 0x0000001f030b7819 */ /* 0x000fd000000006ff */
[----:B------:R0:W1:Y:S01]  /*7400*/  SYNCS.PHASECHK.TRANS64.TRYWAIT P1, [UR5+0x2a830], R11 ;  /* 0x02a8300bff0075a7 */ /* 0x0000620008020145 */
[----:B------:R-:W-:Y:S05]  /*7410*/  @!P0 BRA `(.L_x_1020) ;  /* 0x0000000000048947 */ /* 0x000fea0003800000 */
[----:B------:R-:W-:Y:S01]  /*7420*/  BPT.TRAP 0x1 ;  /* 0x000000040000795c */ /* 0x000fe20000300000 */
.L_x_1020:
[----:B-1----:R-:W-:Y:S05]  /*7430*/  @P1 BRA `(.L_x_1021) ;  /* 0x0000000000081947 */ /* 0x002fea0003800000 */
[----:B------:R-:W1:Y:S02]  /*7440*/  SYNCS.PHASECHK.TRANS64.TRYWAIT P1, [UR5+0x2a830], R11 ;  /* 0x02a8300bff0075a7 */ /* 0x000e640008020145 */
[----:B-1----:R-:W-:Y:S05]  /*7450*/  @!P1 BRA `(.L_x_1022) ;  /* 0x000000ac00409947 */ /* 0x002fea0003800000 */
.L_x_1021:
        /* <DEDUP_REMOVED lines=129> */
.L_x_1023:
[----:B------:R-:W-:Y:S01]  /*7c70*/  ULEA UR7, UR6, UR38, 0x3 ;  /* 0x0000002606077291 */ /* 0x000fe2000f8e183f */
[----:B------:R-:W-:-:S08]  /*7c80*/  SHF.L.U32 R0, R160, 0x1f, RZ ;  /* 0x0000001fa0007819 */ /* 0x000fd000000006ff */
[----:B------:R2:W3:Y:S01]  /*7c90*/  SYNCS.PHASECHK.TRANS64.TRYWAIT P1, [UR7+0x2a850], R0 ;  /* 0x02a85000ff0075a7 */ /* 0x0004e20008020147 */
[----:B------:R-:W-:Y:S05]  /*7ca0*/  @!P0 BRA `(.L_x_1024) ;  /* 0x0000000000048947 */ /* 0x000fea0003800000 */
[----:B------:R-:W-:Y:S01]  /*7cb0*/  BPT.TRAP 0x1 ;  /* 0x000000040000795c */ /* 0x000fe20000300000 */
.L_x_1024:
[----:B---3--:R-:W-:Y:S05]  /*7cc0*/  @P1 BRA `(.L_x_1025) ;  /* 0x0000000000081947 */ /* 0x008fea0003800000 */
[----:B------:R-:W3:Y:S02]  /*7cd0*/  SYNCS.PHASECHK.TRANS64.TRYWAIT P1, [UR7+0x2a850], R0 ;  /* 0x02a85000ff0075a7 */ /* 0x000ee40008020147 */
[----:B---3--:R-:W-:Y:S05]  /*7ce0*/  @!P1 BRA `(.L_x_1026) ;  /* 0x000000a400349947 */ /* 0x008fea0003800000 */
.L_x_1025:
        /* <DEDUP_REMOVED lines=38> */
.L_x_1027:
[----:B0-2---:R-:W-:Y:S01]  /*7f50*/  FMNMX.FTZ R0, R88, R21, !PT ;  /* 0x0000001558007209 */ /* 0x005fe20007810000 */
[----:B-1----:R-:W0:Y:S01]  /*7f60*/  LDC R12, c[0x0][0x988] ;  /* 0x00026200ff0c7b82 */ /* 0x002e220000000800 */
[----:B------:R-:W-:Y:S01]  /*7f70*/  FMNMX.FTZ R2, R90, R20, !PT ;  /* 0x000000145a027209 */ /* 0x000fe20007810000 */
[----:B------:R-:W-:Y:S01]  /*7f80*/  ULEA UR5, UR4, UR38, 0x3 ;  /* 0x0000002604057291 */ /* 0x000fe2000f8e183f */
[----:B------:R-:W-:Y:S02]  /*7f90*/  FMNMX.FTZ R11, R89, R0, !PT ;  /* 0x00000000590b7209 */ /* 0x000fe40007810000 */
[----:B------:R-:W-:Y:S01]  /*7fa0*/  FMNMX.FTZ R13, R91, R2, !PT ;  /* 0x000000025b0d7209 */ /* 0x000fe20007810000 */
[----:B------:R-:W-:Y:S01]  /*7fb0*/  UIADD3 UR5, UR5, 0x2a840, URZ ;  /* 0x0002a84005057890 */ /* 0x000fe2000fffe03f */
[----:B------:R-:W-:Y:S02]  /*7fc0*/  FMNMX.FTZ R0, R92, R11, !PT ;  /* 0x0000000b5c007209 */ /* 0x000fe40007810000 */
[----:B------:R-:W-:Y:S01]  /*7fd0*/  FMNMX.FTZ R2, R94, R13, !PT ;  /* 0x0000000d5e027209 */ /* 0x000fe20007810000 */
[----:B------:R-:W-:Y:S01]  /*7fe0*/  UPRMT UR5, UR61, 0x654, UR5 ;  /* 0x000006543d057896 */ /* 0x000fe20008000005 */
[----:B------:R-:W-:-:S02]  /*7ff0*/  FMNMX.FTZ R11, R93, R0, !PT ;  /* 0x000000005d0b7209 */ /* 0x000fc40007810000 */
[----:B------:R-:W-:Y:S02]  /*8000*/  FMNMX.FTZ R13, R95, R2, !PT ;  /* 0x000000025f0d7209 */ /* 0x000fe40007810000 */
[----:B------:R-:W-:Y:S02]  /*8010*/  FMNMX.FTZ R0, R96, R11, !PT ;  /* 0x0000000b60007209 */ /* 0x000fe40007810000 */
[----:B------:R-:W-:Y:S02]  /*8020*/  FMNMX.FTZ R2, R98, R13, !PT ;  /* 0x0000000d62027209 */ /* 0x000fe40007810000 */
[----:B------:R-:W-:Y:S01]  /*8030*/  FMNMX.FTZ R11, R97, R0, !PT ;  /* 0x00000000610b7209 */ /* 0x000fe20007810000 */
[----:B------:R-:W-:Y:S01]  /*8040*/  SYNCS.ARRIVE.TRANS64.RED.A1T0 RZ, [UR5], RZ ;  /* 0x000000ffffff79a7 */ /* 0x000fe20008100405 */
        /* <DEDUP_REMOVED lines=36> */
[----:B------:R-:W-:-:S03]  /*8290*/  FMNMX.FTZ R2, R135, R2, !PT ;  /* 0x0000000287027209 */ /* 0x000fc60007810000 */
[----:B------:R-:W1:Y:S04]  /*82a0*/  SHFL.BFLY PT, R11, R0, 0x2, 0x1f ;  /* 0x0c401f00000b7f89 */ /* 0x000e6800000e0000 */
[----:B------:R-:W2:Y:S01]  /*82b0*/  SHFL.BFLY PT, R13, R2, 0x2, 0x1f ;  /* 0x0c401f00020d7f89 */ /* 0x000ea200000e0000 */
[----:B-1----:R-:W-:Y:S02]  /*82c0*/  FMNMX.FTZ R136, R0, R11, !PT ;  /* 0x0000000b00887209 */ /* 0x002fe40007810000 */
[----:B--2---:R-:W-:-:S03]  /*82d0*/  FMNMX.FTZ R137, R2, R13, !PT ;  /* 0x0000000d02897209 */ /* 0x004fc60007810000 */
[----:B------:R-:W1:Y:S04]  /*82e0*/  SHFL.BFLY PT, R11, R136, 0x1, 0x1f ;  /* 0x0c201f00880b7f89 */ /* 0x000e6800000e0000 */
[----:B------:R-:W2:Y:S01]  /*82f0*/  SHFL.BFLY PT, R138, R137, 0x1, 0x1f ;  /* 0x0c201f00898a7f89 */ /* 0x000ea200000e0000 */
[----:B-1----:R-:W-:Y:S02]  /*8300*/  FMNMX.FTZ R11, R136, R11, !PT ;  /* 0x0000000b880b7209 */ /* 0x002fe40007810000 */
[----:B--2---:R-:W-:-:S03]  /*8310*/  FMNMX.FTZ R13, R137, R138, !PT ;  /* 0x0000008a890d7209 */ /* 0x004fc60007810000 */
[C---:B0-----:R-:W-:Y:S01]  /*8320*/  FMUL.FTZ R139, R11.reuse, R12 ;  /* 0x0000000c0b8b7220 */ /* 0x041fe20000410000 */
[----:B------:R-:W-:-:S03]  /*8330*/  FADD.FTZ R21, -R11, R21 ;  /* 0x000000150b157221 */ /* 0x000fc60000010100 */
[-CC-:B------:R-:W-:Y:S01]  /*8340*/  FFMA.FTZ R156, R89, R12.reuse, -R139.reuse ;  /* 0x0000000c599c7223 */ /* 0x180fe2000001088b */
[-CC-:B------:R-:W-:Y:S01]  /*8350*/  FFMA.FTZ R89, R93, R12.reuse, -R139.reuse ;  /* 0x0000000c5d597223 */ /* 0x180fe2000001088b */
[-CC-:B------:R-:W-:Y:S01]  /*8360*/  FFMA.FTZ R93, R97, R12.reuse, -R139.reuse ;  /* 0x0000000c615d7223 */ /* 0x180fe2000001088b */
[-CC-:B------:R-:W-:Y:S01]  /*8370*/  FFMA.FTZ R97, R101, R12.reuse, -R139.reuse ;  /* 0x0000000c65617223 */ /* 0x180fe2000001088b */
[-CC-:B------:R-:W-:Y:S01]  /*8380*/  FFMA.FTZ R101, R105, R12.reuse, -R139.reuse ;  /* 0x0000000c69657223 */ /* 0x180fe2000001088b */
[-CC-:B------:R-:W-:Y:S01]  /*8390*/  FFMA.FTZ R105, R109, R12.reuse, -R139.reuse ;  /* 0x0000000c6d697223 */ /* 0x180fe2000001088b */
[-CC-:B------:R-:W-:Y:S01]  /*83a0*/  FFMA.FTZ R109, R113, R12.reuse, -R139.reuse ;  /* 0x0000000c716d7223 */ /* 0x180fe2000001088b */
[-CC-:B------:R-:W-:Y:S01]  /*83b0*/  FFMA.FTZ R113, R117, R12.reuse, -R139.reuse ;  /* 0x0000000c75717223 */ /* 0x180fe2000001088b */
[-C--:B------:R-:W-:Y:S01]  /*83c0*/  FMUL.FTZ R138, R21, R12.reuse ;  /* 0x0000000c158a7220 */ /* 0x080fe20000410000 */
[-CC-:B------:R-:W-:Y:S01]  /*83d0*/  FFMA.FTZ R117, R121, R12.reuse, -R139.reuse ;  /* 0x0000000c79757223 */ /* 0x180fe2000001088b */
[----:B------:R-:W-:Y:S01]  /*83e0*/  FADD.FTZ R21, -R13, R20 ;  /* 0x000000140d157221 */ /* 0x000fe20000010100 */
[-CC-:B------:R-:W-:Y:S01]  /*83f0*/  FFMA.FTZ R121, R125, R12.reuse, -R139.reuse ;  /* 0x0000000c7d797223 */ /* 0x180fe2000001088b */
[-CC-:B------:R-:W-:Y:S01]  /*8400*/  FFMA.FTZ R125, R129, R12.reuse, -R139.reuse ;  /* 0x0000000c817d7223 */ /* 0x180fe2000001088b */
[-CC-:B------:R-:W-:Y:S01]  /*8410*/  FFMA.FTZ R129, R133, R12.reuse, -R139.reuse ;  /* 0x0000000c85817223 */ /* 0x180fe2000001088b */
[-C--:B------:R-:W-:Y:S01]  /*8420*/  FMUL.FTZ R133, R13, R12.reuse ;  /* 0x0000000c0d857220 */ /* 0x080fe20000410000 */
[-C--:B------:R-:W-:Y:S01]  /*8430*/  FMUL.FTZ R2, R21, R12.reuse ;  /* 0x0000000c15027220 */ /* 0x080fe20000410000 */
[-C--:B------:R-:W-:Y:S01]  /*8440*/  FFMA.FTZ R21, R88, R12.reuse, -R139 ;  /* 0x0000000c58157223 */ /* 0x080fe2000001088b */
[----:B------:R-:W-:Y:S01]  /*8450*/  MUFU.EX2 R0, R138 ;  /* 0x0000008a00007308 */ /* 0x000fe20000000800 */
[-CC-:B------:R-:W-:Y:S01]  /*8460*/  FFMA.FTZ R90, R90, R12.reuse, -R133.reuse ;  /* 0x0000000c5a5a7223 */ /* 0x180fe20000010885 */
[-C--:B------:R-:W-:Y:S01]  /*8470*/  FFMA.FTZ R91, R91, R12.reuse, -R133 ;  /* 0x0000000c5b5b7223 */ /* 0x080fe20000010885 */
[-C--:B------:R-:W-:Y:S01]  /*8480*/  FFMA.FTZ R158, R92, R12.reuse, -R139 ;  /* 0x0000000c5c9e7223 */ /* 0x080fe2000001088b */
[-CC-:B------:R-:W-:Y:S01]  /*8490*/  FFMA.FTZ R94, R94, R12.reuse, -R133.reuse ;  /* 0x0000000c5e5e7223 */ /* 0x180fe20000010885 */
[-C--:B------:R-:W-:Y:S01]  /*84a0*/  FFMA.FTZ R95, R95, R12.reuse, -R133 ;  /* 0x0000000c5f5f7223 */ /* 0x080fe20000010885 */
[-C--:B------:R-:W-:Y:S01]  /*84b0*/  FFMA.FTZ R152, R96, R12.reuse, -R139 ;  /* 0x0000000c60987223 */ /* 0x080fe2000001088b */
[-CC-:B------:R-:W-:Y:S01]  /*84c0*/  FFMA.FTZ R98, R98, R12.reuse, -R133.reuse ;  /* 0x0000000c62627223 */ /* 0x180fe20000010885 */
[----:B------:R-:W-:Y:S01]  /*84d0*/  MUFU.EX2 R2, R2 ;  /* 0x0000000200027308 */ /* 0x000fe20000000800 */
[-C--:B------:R-:W-:Y:S01]  /*84e0*/  FFMA.FTZ R99, R99, R12.reuse, -R133 ;  /* 0x0000000c63637223 */ /* 0x080fe20000010885 */
[-C--:B------:R-:W-:Y:S01]  /*84f0*/  FFMA.FTZ R154, R100, R12.reuse, -R139 ;  /* 0x0000000c649a7223 */ /* 0x080fe2000001088b */
[-CC-:B------:R-:W-:Y:S01]  /*8500*/  FFMA.FTZ R102, R102, R12.reuse, -R133.reuse ;  /* 0x0000000c66667223 */ /* 0x180fe20000010885 */
[-C--:B------:R-:W-:Y:S01]  /*8510*/  FFMA.FTZ R103, R103, R12.reuse, -R133 ;  /* 0x0000000c67677223 */ /* 0x080fe20000010885 */
[-C--:B------:R-:W-:Y:S01]  /*8520*/  FFMA.FTZ R148, R104, R12.reuse, -R139 ;  /* 0x0000000c68947223 */ /* 0x080fe2000001088b */
[-CC-:B------:R-:W-:Y:S01]  /*8530*/  FFMA.FTZ R106, R106, R12.reuse, -R133.reuse ;  /* 0x0000000c6a6a7223 */ /* 0x180fe20000010885 */
[-C--:B------:R-:W-:Y:S01]  /*8540*/  FFMA.FTZ R107, R107, R12.reuse, -R133 ;  /* 0x0000000c6b6b7223 */ /* 0x080fe20000010885 */
[----:B------:R-:W0:Y:S01]  /*8550*/  MUFU.EX2 R21, R21 ;  /* 0x0000001500157308 */ /* 0x000e220000000800 */
[-C--:B------:R-:W-:Y:S01]  /*8560*/  FFMA.FTZ R150, R108, R12.reuse, -R139 ;  /* 0x0000000c6c967223 */ /* 0x080fe2000001088b */
[-CC-:B------:R-:W-:Y:S01]  /*8570*/  FFMA.FTZ R110, R110, R12.reuse, -R133.reuse ;  /* 0x0000000c6e6e7223 */ /* 0x180fe20000010885 */
[-C--:B------:R-:W-:Y:S01]  /*8580*/  FFMA.FTZ R111, R111, R12.reuse, -R133 ;  /* 0x0000000c6f6f7223 */ /* 0x080fe20000010885 */
[-C--:B------:R-:W-:Y:S01]  /*8590*/  FFMA.FTZ R144, R112, R12.reuse, -R139 ;  /* 0x0000000c70907223 */ /* 0x080fe2000001088b */
[-CC-:B------:R-:W-:Y:S01]  /*85a0*/  FFMA.FTZ R114, R114, R12.reuse, -R133.reuse ;  /* 0x0000000c72727223 */ /* 0x180fe20000010885 */
[-C--:B------:R-:W-:Y:S01]  /*85b0*/  FFMA.FTZ R115, R115, R12.reuse, -R133 ;  /* 0x0000000c73737223 */ /* 0x080fe20000010885 */
[-C--:B------:R-:W-:Y:S01]  /*85c0*/  FFMA.FTZ R146, R116, R12.reuse, -R139 ;  /* 0x0000000c74927223 */ /* 0x080fe2000001088b */
[----:B------:R-:W1:Y:S01]  /*85d0*/  MUFU.EX2 R157, R90 ;  /* 0x0000005a009d7308 */ /* 0x000e620000000800 */
[-CC-:B------:R-:W-:Y:S01]  /*85e0*/  FFMA.FTZ R118, R118, R12.reuse, -R133.reuse ;  /* 0x0000000c76767223 */ /* 0x180fe20000010885 */
[-C--:B------:R-:W-:Y:S01]  /*85f0*/  FFMA.FTZ R119, R119, R12.reuse, -R133 ;  /* 0x0000000c77777223 */ /* 0x080fe20000010885 */
[-C--:B------:R-:W-:Y:S01]  /*8600*/  FFMA.FTZ R140, R120, R12.reuse, -R139 ;  /* 0x0000000c788c7223 */ /* 0x080fe2000001088b */
[-CC-:B------:R-:W-:Y:S01]  /*8610*/  FFMA.FTZ R122, R122, R12.reuse, -R133.reuse ;  /* 0x0000000c7a7a7223 */ /* 0x180fe20000010885 */
[-C--:B------:R-:W-:Y:S01]  /*8620*/  FFMA.FTZ R123, R123, R12.reuse, -R133 ;  /* 0x0000000c7b7b7223 */ /* 0x080fe20000010885 */
[-C--:B------:R-:W-:Y:S01]  /*8630*/  FFMA.FTZ R142, R124, R12.reuse, -R139 ;  /* 0x0000000c7c8e7223 */ /* 0x080fe2000001088b */
[-C--:B------:R-:W-:Y:S01]  /*8640*/  FFMA.FTZ R126, R126, R12.reuse, -R133 ;  /* 0x0000000c7e7e7223 */ /* 0x080fe20000010885 */
[----:B------:R-:W2:Y:S01]  /*8650*/  MUFU.EX2 R156, R156 ;  /* 0x0000009c009c7308 */ /* 0x000ea20000000800 */
[----:B0-----:R-:W-:Y:S01]  /*8660*/  FFMA.FTZ R7, R0, R7, R21 ;  /* 0x0000000700077223 */ /* 0x001fe20000010015 */
[-C--:B------:R-:W-:Y:S01]  /*8670*/  FFMA.FTZ R127, R127, R12.reuse, -R133 ;  /* 0x0000000c7f7f7223 */ /* 0x080fe20000010885 */
[-C--:B------:R-:W-:Y:S01]  /*8680*/  FFMA.FTZ R136, R128, R12.reuse, -R139 ;  /* 0x0000000c80887223 */ /* 0x080fe2000001088b */
[-CC-:B------:R-:W-:Y:S01]  /*8690*/  FFMA.FTZ R130, R130, R12.reuse, -R133.reuse ;  /* 0x0000000c82827223 */ /* 0x180fe20000010885 */
[-C--:B------:R-:W-:Y:S01]  /*86a0*/  FFMA.FTZ R131, R131, R12.reuse, -R133 ;  /* 0x0000000c83837223 */ /* 0x080fe20000010885 */
[-C--:B------:R-:W-:Y:S01]  /*86b0*/  FFMA.FTZ R138, R132, R12.reuse, -R139 ;  /* 0x0000000c848a7223 */ /* 0x080fe2000001088b */
[----:B------:R-:W-:Y:S01]  /*86c0*/  FFMA.FTZ R134, R134, R12, -R133 ;  /* 0x0000000c86867223 */ /* 0x000fe20000010885 */
[----:B------:R-:W0:Y:S01]  /*86d0*/  MUFU.EX2 R91, R91 ;  /* 0x0000005b005b7308 */ /* 0x000e220000000800 */
[----:B-1----:R-:W-:Y:S01]  /*86e0*/  FFMA.FTZ R6, R2, R6, R157 ;  /* 0x0000000602067223 */ /* 0x002fe2000001009d */
[----:B------:R-:W-:-:S06]  /*86f0*/  FFMA.FTZ R133, R135, R12, -R133 ;  /* 0x0000000c87857223 */ /* 0x000fcc0000010885 */
        /* <DEDUP_REMOVED lines=92> */
.L_x_1028:
[----:B------:R-:W-:Y:S01]  /*8cc0*/  UIADD3 UR5, UR7, 0x2a860, URZ ;  /* 0x0002a86007057890 */ /* 0x000fe2000fffe03f */
[----:B------:R-:W-:Y:S01]  /*8cd0*/  ISETP.GT.AND P1, PT, R14, R15, PT ;  /* 0x0000000f0e00720c */ /* 0x000fe20003f24270 */
        /* <DEDUP_REMOVED lines=32> */
.L_x_1018:
[----:B------:R-:W-:-:S13]  /*8ee0*/  ISETP.GE.AND P1, PT, R14, R17, PT ;  /* 0x000000110e00720c */ /* 0x000fda0003f26270 */
[----:B------:R-:W-:Y:S05]  /*8ef0*/  @!P1 BRA `(.L_x_1030) ;  /* 0x0000002c00649947 */ /* 0x000fea0003800000 */
[----:B------:R-:W-:Y:S01]  /*8f00*/  IMAD.MOV.U32 R15, RZ, RZ, R13 ;  /* 0x000000ffff0f7224 */ /* 0x000fe200078e000d */
[----:B------:R-:W-:Y:S01]  /*8f10*/  UMOV UR6, UR4 ;  /* 0x0000000400067c82 */ /* 0x000fe20008000000 */
[----:B------:R-:W-:Y:S01]  /*8f20*/  IMAD.MOV.U32 R20, RZ, RZ, R11 ;  /* 0x000000ffff147224 */ /* 0x000fe200078e000b */
[----:B------:R-:W-:Y:S01]  /*8f30*/  ULDC UR60, c[0x0][0x9e4] ;  /* 0x00027900003c7ab9 */ /* 0x000fe20000000800 */
[----:B------:R-:W-:-:S07]  /*8f40*/  IMAD.MOV.U32 R21, RZ, RZ, R3 ;  /* 0x000000ffff157224 */ /* 0x000fce00078e0003 */
.L_x_1049:
[----:B------:R-:W-:-:S04]  /*8f50*/  UIADD3 UR4, UR6, 0x1, URZ ;  /* 0x0000000106047890 */ /* 0x000fc8000fffe03f */
[----:B------:R-:W-:-:S04]  /*8f60*/  UISETP.NE.AND UP0, UPT, UR4, 0x2, UPT ;  /* 0x000000020400788c */ /* 0x000fc8000bf05270 */
[----:B------:R-:W-:Y:S02]  /*8f70*/  USEL UR5, URZ, 0x1, UP0 ;  /* 0x000000013f057887 */ /* 0x000fe40008000000 */
[----:B------:R-:W-:-:S04]  /*8f80*/  USEL UR4, UR4, URZ, UP0 ;  /* 0x0000003f04047287 */ /* 0x000fc80008000000 */
[----:B------:R-:W-:Y:S01]  /*8f90*/  LOP3.LUT R3, R21, UR5, RZ, 0x3c, !PT ;  /* 0x0000000515037c12 */ /* 0x000fe2000f8e3cff */
[----:B------:R-:W-:Y:S07]  /*8fa0*/  @!P0 BRA `(.L_x_1031) ;  /* 0x0000000000048947 */ /* 0x000fee0003800000 */
[----:B------:R-:W-:Y:S01]  /*8fb0*/  BPT.TRAP 0x1 ;  /* 0x000000040000795c */ /* 0x000fe20000300000 */
.L_x_1031:
[----:B------:R-:W-:Y:S01]  /*8fc0*/  ULEA UR7, UR4, UR38, 0x3 ;  /* 0x0000002604077291 */ /* 0x000fe2000f8e183f */
[----:B------:R-:W-:-:S08]  /*8fd0*/  SHF.L.U32 R11, R3, 0x1f, RZ ;  /* 0x0000001f030b7819 */ /* 0x000fd000000006ff */
[----:B------:R0:W1:Y:S01]  /*8fe0*/  SYNCS.PHASECHK.TRANS64.TRYWAIT P1, [UR7+0x2a830], R11 ;  /* 0x02a8300bff0075a7 */ /* 0x0000620008020147 */
[----:B------:R-:W-:Y:S05]  /*8ff0*/  @!P0 BRA `(.L_x_1032) ;  /* 0x0000000000048947 */ /* 0x000fea0003800000 */
[----:B------:R-:W-:Y:S01]  /*9000*/  BPT.TRAP 0x1 ;  /* 0x000000040000795c */ /* 0x000fe20000300000 */
.L_x_1032:
[----:B-1----:R-:W-:Y:S05]  /*9010*/  @P1 BRA `(.L_x_1033) ;  /* 0x0000000000081947 */ /* 0x002fea0003800000 */
[----:B------:R-:W1:Y:S02]  /*9020*/  SYNCS.PHASECHK.TRANS64.TRYWAIT P1, [UR7+0x2a830], R11 ;  /* 0x02a8300bff0075a7 */ /* 0x000e640008020147 */
[----:B-1----:R-:W-:Y:S05]  /*9030*/  @!P1 BRA `(.L_x_1034) ;  /* 0x0000009000789947 */ /* 0x002fea0003800000 */
.L_x_1033:
        /* <DEDUP_REMOVED lines=129> */
.L_x_1035:
[----:B------:R-:W-:Y:S01]  /*9850*/  ULEA UR5, UR6, UR38, 0x3 ;  /* 0x0000002606057291 */ /* 0x000fe2000f8e183f */
[----:B------:R-:W-:-:S08]  /*9860*/  SHF.L.U32 R0, R21, 0x1f, RZ ;  /* 0x0000001f15007819 */ /* 0x000fd000000006ff */
[----:B------:R2:W3:Y:S01]  /*9870*/  SYNCS.PHASECHK.TRANS64.TRYWAIT P1, [UR5+0x2a850], R0 ;  /* 0x02a85000ff0075a7 */ /* 0x0004e20008020145 */
[----:B------:R-:W-:Y:S05]  /*9880*/  @!P0 BRA `(.L_x_1036) ;  /* 0x0000000000048947 */ /* 0x000fea0003800000 */
[----:B------:R-:W-:Y:S01]  /*9890*/  BPT.TRAP 0x1 ;  /* 0x000000040000795c */ /* 0x000fe20000300000 */
.L_x_1036:
[----:B---3--:R-:W-:Y:S05]  /*98a0*/  @P1 BRA `(.L_x_1037) ;  /* 0x0000000000081947 */ /* 0x008fea0003800000 */
[----:B------:R-:W3:Y:S02]  /*98b0*/  SYNCS.PHASECHK.TRANS64.TRYWAIT P1, [UR5+0x2a850], R0 ;  /* 0x02a85000ff0075a7 */ /* 0x000ee40008020145 */
[----:B---3--:R-:W-:Y:S05]  /*98c0*/  @!P1 BRA `(.L_x_1038) ;  /* 0x00000088006c9947 */ /* 0x008fea0003800000 */
.L_x_1037:
        /* <DEDUP_REMOVED lines=38> */
.L_x_1039:
        /* <DEDUP_REMOVED lines=17> */
[C---:B------:R-:W-:Y:S01]  /*9c40*/  VIADD R140, R13.reuse, 0xffffffff ;  /* 0xffffffff0d8c7836 */ /* 0x040fe20000000000 */
[----:B------:R-:W-:-:S05]  /*9c50*/  IADD3 R0, R13, -UR11, R22 ;  /* 0x8000000b0d007c10 */ /* 0x000fca000fffe016 */
[C---:B------:R-:W-:Y:S02]  /*9c60*/  VIADD R138, R0.reuse, UR10 ;  /* 0x0000000a008a7c36 */ /* 0x040fe40008000000 */
[----:B------:R-:W-:Y:S02]  /*9c70*/  VIADD R139, R0, UR6 ;  /* 0x00000006008b7c36 */ /* 0x000fe40008000000 */
[--C-:B0-----:R-:W-:Y:S02]  /*9c80*/  IMAD.IADD R0, R138, 0x1, R21.reuse ;  /* 0x000000018a007824 */ /* 0x101fe400078e0215 */
[----:B------:R-:W-:Y:S01]  /*9c90*/  IMAD.IADD R2, R139, 0x1, R21 ;  /* 0x000000018b027824 */ /* 0x000fe200078e0215 */
[----:B------:R-:W-:Y:S06]  /*9ca0*/  @!P1 BRA `(.L_x_1040) ;  /* 0x0000000000609947 */ /* 0x000fec0003800000 */
[----:B------:R-:W-:Y:S01]  /*9cb0*/  ULDC UR7, c[0x0][0x2f0] ;  /* 0x0000bc0000077ab9 */ /* 0x000fe20000000800 */
[----:B------:R-:W-:Y:S01]  /*9cc0*/  ULDC UR6, c[0x0][0x288] ;  /* 0x0000a20000067ab9 */ /* 0x000fe20000000800 */
        /* <DEDUP_REMOVED lines=13> */
.L_x_1042:
[----:B------:R-:W-:-:S05]  /*9da0*/  IMAD.U32 R21, RZ, RZ, UR60 ;  /* 0x0000003cff157e24 */ /* 0x000fca000f8e00ff */
[----:B------:R-:W-:-:S13]  /*9db0*/  ISETP.NE.AND P1, PT, R21, 0x1, PT ;  /* 0x000000011500780c */ /* 0x000fda0003f25270 */
[----:B------:R-:W0:Y:S02]  /*9dc0*/  @P1 LDC.64 R142, c[0x0][0x9e8] ;  /* 0x00027a00ff8e1b82 */ /* 0x000e240000000a00 */
[----:B0-----:R-:W-:-:S05]  /*9dd0*/  @P1 IMAD.HI.U32 R12, R13, R142, RZ ;  /* 0x0000008e0d0c1227 */ /* 0x001fca00078e00ff */
[----:B------:R-:W-:-:S07]  /*9de0*/  @P1 SHF.R.U32.HI R13, RZ, R143, R12 ;  /* 0x0000008fff0d1219 */ /* 0x000fce000001160c */
.L_x_1043:
[----:B------:R-:W-:Y:S05]  /*9df0*/  BSYNC B0 ;  /* 0x0000000000007941 */ /* 0x000fea0003800000 */
.L_x_1041:
[----:B------:R-:W-:-:S05]  /*9e00*/  IMAD R13, R13, R21, R140 ;  /* 0x000000150d0d7224 */ /* 0x000fca00078e028c */
[----:B------:R-:W-:Y:S02]  /*9e10*/  VIADDMNMX R0, R13, R21, R0, PT ;  /* 0x000000150d007246 */ /* 0x000fe40003800100 */
[----:B------:R-:W-:-:S07]  /*9e20*/  VIMNMX R2, R2, R13, !PT ;  /* 0x0000000d02027248 */ /* 0x000fce0007fe0100 */
.L_x_1040:
        /* <DEDUP_REMOVED lines=135> */
.L_x_1046:
[----:B------:R-:W-:-:S05]  /*a6a0*/  IMAD.U32 R88, RZ, RZ, UR60 ;  /* 0x0000003cff587e24 */ /* 0x000fca000f8e00ff */
[----:B------:R-:W-:-:S13]  /*a6b0*/  ISETP.NE.AND P6, PT, R88, 0x1, PT ;  /* 0x000000015800780c */ /* 0x000fda0003fc5270 */
[----:B------:R-:W0:Y:S02]  /*a6c0*/  @P6 LDC.64 R138, c[0x0][0x9e8] ;  /* 0x00027a00ff8a6b82 */ /* 0x000e240000000a00 */
[----:B0-----:R-:W-:-:S05]  /*a6d0*/  @P6 IMAD.HI.U32 R12, R11, R138, RZ ;  /* 0x0000008a0b0c6227 */ /* 0x001fca00078e00ff */
[----:B------:R-:W-:-:S07]  /*a6e0*/  @P6 SHF.R.U32.HI R11, RZ, R139, R12 ;  /* 0x0000008bff0b6219 */ /* 0x000fce000001160c */
.L_x_1047:
[----:B------:R-:W-:Y:S05]  /*a6f0*/  BSYNC B0 ;  /* 0x0000000000007941 */ /* 0x000fea0003800000 */
.L_x_1045:
[----:B------:R-:W-:-:S05]  /*a700*/  IMAD R11, R11, R88, R140 ;  /* 0x000000580b0b7224 */ /* 0x000fca00078e028c */
[----:B------:R-:W-:Y:S02]  /*a710*/  VIADDMNMX R0, R11, R88, R0, PT ;  /* 0x000000580b007246 */ /* 0x000fe40003800100 */
[----:B------:R-:W-:-:S07]  /*a720*/  VIMNMX R2, R2, R11, !PT ;  /* 0x0000000b02027248 */ /* 0x000fce0007fe0100 */
.L_x_1044:
        /* <DEDUP_REMOVED lines=139> */
[-CC-:B------:R-:W-:Y:S01]  /*afe0*/  FFMA.FTZ R21, R113, R12.reuse, -R94.reuse ;  /* 0x0000000c71157223 */ /* 0x180fe2000001085e */
[-CC-:B------:R-:W-:Y:S01]  /*aff0*/  FFMA.FTZ R142, R13, R12.reuse, -R94.reuse ;  /* 0x0000000c0d8e7223 */ /* 0x180fe2000001085e */
[--C-:B------:R-:W-:Y:S01]  /*b000*/  FFMA.FTZ R146, R89, R12, -R94.reuse ;  /* 0x0000000c59927223 */ /* 0x100fe2000001085e */
[----:B------:R-:W-:Y:S01]  /*b010*/  FMNMX.FTZ R88, R111, R88, !PT ;  /* 0x000000586f587209 */ /* 0x000fe20007810000 */
[--C-:B------:R-:W-:Y:S01]  /*b020*/  FFMA.FTZ R89, R117, R12, -R94.reuse ;  /* 0x0000000c75597223 */ /* 0x100fe2000001085e */
[----:B------:R-:W-:Y:S01]  /*b030*/  FSEL R117, R11, RZ, P1 ;  /* 0x000000ff0b757208 */ /* 0x000fe20000800000 */
[----:B------:R0:W-:Y:S01]  /*b040*/  MUFU.EX2 R131, R2 ;  /* 0x0000000200837308 */ /* 0x0001e20000000800 */
[----:B------:R-:W-:Y:S01]  /*b050*/  FMNMX.FTZ R88, R151, R88, !PT ;  /* 0x0000005897587209 */ /* 0x000fe20007810000 */
[-CC-:B------:R-:W-:Y:S01]  /*b060*/  FFMA.FTZ R167, R167, R12.reuse, -R94.reuse ;  /* 0x0000000ca7a77223 */ /* 0x180fe2000001085e */
[----:B------:R-:W-:Y:S01]  /*b070*/  FFMA.FTZ R156, R175, R12, -R94 ;  /* 0x0000000caf9c7223 */ /* 0x000fe2000001085e */
[----:B------:R-:W-:Y:S01]  /*b080*/  FADD.FTZ R117, -R117, R20 ;  /* 0x0000001475757221 */ /* 0x000fe20000010100 */
[----:B------:R-:W-:Y:S01]  /*b090*/  FMNMX.FTZ R88, R115, R88, !PT ;  /* 0x0000005873587209 */ /* 0x000fe20007810000 */
[-CC-:B------:R-:W-:Y:S01]  /*b0a0*/  FFMA.FTZ R158, R173, R12.reuse, -R94.reuse ;  /* 0x0000000cad9e7223 */ /* 0x180fe2000001085e */
[-CC-:B------:R-:W-:Y:S01]  /*b0b0*/  FFMA.FTZ R169, R169, R12.reuse, -R94.reuse ;  /* 0x0000000ca9a97223 */ /* 0x180fe2000001085e */
[----:B------:R-:W-:Y:S01]  /*b0c0*/  FMUL.FTZ R117, R117, R12 ;  /* 0x0000000c75757220 */ /* 0x000fe20000410000 */
        /* <DEDUP_REMOVED lines=31> */
[----:B------:R-:W-:Y:S01]  /*b2c0*/  FFMA.FTZ R109, R125, R12, -R94 ;  /* 0x0000000c7d6d7223 */ /* 0x000fe2000001085e */
[----:B------:R-:W1:Y:S06]  /*b2d0*/  SHFL.BFLY PT, R113, R0, 0x1, 0x1f ;  /* 0x0c201f0000717f89 */ /* 0x000e6c00000e0000 */
[----:B------:R-:W-:Y:S08]  /*b2e0*/  MUFU.EX2 R150, R150 ;  /* 0x0000009600967308 */ /* 0x000ff00000000800 */
[----:B------:R-:W-:Y:S08]  /*b2f0*/  MUFU.EX2 R105, R105 ;  /* 0x0000006900697308 */ /* 0x000ff00000000800 */
[----:B------:R-:W-:Y:S01]  /*b300*/  MUFU.EX2 R144, R144 ;  /* 0x0000009000907308 */ /* 0x000fe20000000800 */
[----:B-1----:R-:W-:-:S04]  /*b310*/  FMNMX.FTZ R13, R0, R113, !PT ;  /* 0x00000071000d7209 */ /* 0x002fc80007810000 */
[C---:B------:R-:W-:Y:S01]  /*b320*/  FSETP.NEU.FTZ.AND P1, PT, R13.reuse, -INF , PT ;  /* 0xff8000000d00780b */ /* 0x040fe20003f3d000 */
[C---:B------:R-:W-:Y:S02]  /*b330*/  FMUL.FTZ R0, R13.reuse, R12 ;  /* 0x0000000c0d007220 */ /* 0x040fe40000410000 */
[----:B------:R-:W-:Y:S01]  /*b340*/  MUFU.EX2 R21, R21 ;  /* 0x0000001500157308 */ /* 0x000fe20000000800 */
[----:B0-----:R-:W-:Y:S02]  /*b350*/  FSEL R2, R13, RZ, P1 ;  /* 0x000000ff0d027208 */ /* 0x001fe40000800000 */
[----:B------:R-:W-:-:S03]  /*b360*/  FSEL R20, R0, RZ, P1 ;  /* 0x000000ff00147208 */ /* 0x000fc60000800000 */
[----:B------:R-:W-:Y:S02]  /*b370*/  FADD.FTZ R15, -R2, R15 ;  /* 0x0000000f020f7221 */ /* 0x000fe40000010100 */
[----:B------:R-:W0:Y:S01]  /*b380*/  MUFU.EX2 R0, R117 ;  /* 0x0000007500007308 */ /* 0x000e220000000800 */
[-CC-:B------:R-:W-:Y:S01]  /*b390*/  FFMA.FTZ R113, R90, R12.reuse, -R20.reuse ;  /* 0x0000000c5a717223 */ /* 0x180fe20000010814 */
[-CC-:B------:R-:W-:Y:S01]  /*b3a0*/  FFMA.FTZ R91, R91, R12.reuse, -R20.reuse ;  /* 0x0000000c5b5b7223 */ /* 0x180fe20000010814 */
[-C--:B------:R-:W-:Y:S01]  /*b3b0*/  FMUL.FTZ R15, R15, R12.reuse ;  /* 0x0000000c0f0f7220 */ /* 0x080fe20000410000 */
        /* <DEDUP_REMOVED lines=21> */
[----:B------:R-:W-:Y:S01]  /*b510*/  FADD.FTZ R88, R158, R7 ;  /* 0x000000079e587221 */ /* 0x000fe20000010000 */
[-CC-:B------:R-:W-:Y:S01]  /*b520*/  FFMA.FTZ R161, R161, R12.reuse, -R20.reuse ;  /* 0x0000000ca1a17223 */ /* 0x180fe20000010814 */
[-CC-:B------:R-:W-:Y:S01]  /*b530*/  FFMA.FTZ R127, R127, R12.reuse, -R20.reuse ;  /* 0x0000000c7f7f7223 */ /* 0x180fe20000010814 */
[-C--:B------:R-:W-:Y:S01]  /*b540*/  FFMA.FTZ R165, R165, R12.reuse, -R20 ;  /* 0x0000000ca5a57223 */ /* 0x080fe20000010814 */
[----:B------:R-:W-:Y:S01]  /*b550*/  FADD.FTZ R7, R169, R88 ;  /* 0x00000058a9077221 */ /* 0x000fe20000010000 */
[-CC-:B------:R-:W-:Y:S01]  /*b560*/  FFMA.FTZ R137, R137, R12.reuse, -R20.reuse ;  /* 0x0000000c89897223 */ /* 0x180fe20000010814 */
[--C-:B------:R-:W-:Y:S01]  /*b570*/  FFMA.FTZ R141, R141, R12, -R20.reuse ;  /* 0x0000000c8d8d7223 */ /* 0x100fe20000010814 */
[----:B------:R-:W2:Y:S01]  /*b580*/  MUFU.EX2 R139, R139 ;  /* 0x0000008b008b7308 */ /* 0x000ea20000000800 */
[----:B-1----:R-:W-:Y:S01]  /*b590*/  FFMA.FTZ R6, R2, R6, R113 ;  /* 0x0000000602067223 */ /* 0x002fe20000010071 */
[----:B------:R-:W-:Y:S01]  /*b5a0*/  FADD.FTZ R88, R152, R7 ;  /* 0x0000000798587221 */ /* 0x000fe20000010000 */
[----:B------:R-:W-:-:S03]  /*b5b0*/  FFMA.FTZ R20, R135, R12, -R20 ;  /* 0x0000000c87147223 */ /* 0x000fc60000010814 */
        /* <DEDUP_REMOVED lines=70> */
[----:B0-----:R-:W-:Y:S01]  /*ba20*/  FADD.FTZ R6, R129, R6 ;  /* 0x0000000681067221 */ /* 0x001fe20000010000 */
[----:B--2---:R-:W-:-:S03]  /*ba30*/  FADD.FTZ R7, R97, R88 ;  /* 0x0000005861077221 */ /* 0x004fc60000010000 */
[----:B-1----:R-:W-:Y:S01]  /*ba40*/  FADD.FTZ R6, R20, R6 ;  /* 0x0000000614067221 */ /* 0x002fe20000010000 */
[----:B------:R-:W-:Y:S06]  /*ba50*/  @!P0 BRA `(.L_x_1048) ;  /* 0x0000000000048947 */ /* 0x000fec0003800000 */
[----:B------:R-:W-:Y:S01]  /*ba60*/  BPT.TRAP 0x1 ;  /* 0x000000040000795c */ /* 0x000fe20000300000 */
.L_x_1048:
[----:B------:R-:W-:Y:S01]  /*ba70*/  UIADD3 UR5, UR5, 0x2a860, URZ ;  /* 0x0002a86005057890 */ /* 0x000fe2000fffe03f */
[C---:B------:R-:W-:Y:S01]  /*ba80*/  ISETP.GT.AND P1, PT, R14.reuse, R17, PT ;  /* 0x000000110e00720c */ /* 0x040fe20003f24270 */
[----:B------:R-:W-:Y:S01]  /*ba90*/  UMOV UR6, UR4 ;  /* 0x0000000400067c82 */ /* 0x000fe20008000000 */
[----:B------:R-:W-:Y:S01]  /*baa0*/  F2FP.F16.F32.PACK_AB R159, R95, R139 ;  /* 0x0000008b5f9f723e */ /* 0x000fe200000000ff */
[----:B------:R-:W-:Y:S01]  /*bab0*/  UPRMT UR5, UR61, 0x654, UR5 ;  /* 0x000006543d057896 */ /* 0x000fe20008000005 */
[----:B------:R-:W-:Y:S01]  /*bac0*/  F2FP.F16.F32.PACK_AB R154, R155, R154 ;  /* 0x0000009a9b9a723e */ /* 0x000fe200000000ff */
[----:B------:R-:W-:Y:S01]  /*bad0*/  VIADD R14, R14, 0xffffffff ;  /* 0xffffffff0e0e7836 */ /* 0x000fe20000000000 */
[----:B------:R-:W-:Y:S02]  /*bae0*/  F2FP.F16.F32.PACK_AB R153, R99, R143 ;  /* 0x0000008f6399723e */ /* 0x000fe400000000ff */
[----:B------:R-:W-:Y:S02]  /*baf0*/  F2FP.F16.F32.PACK_AB R155, R103, R145 ;  /* 0x00000091679b723e */ /* 0x000fe400000000ff */
[----:B------:R-:W-:-:S02]  /*bb00*/  F2FP.F16.F32.PACK_AB R149, R107, R147 ;  /* 0x000000936b95723e */ /* 0x000fc400000000ff */
[----:B------:R-:W-:Y:S01]  /*bb10*/  SYNCS.ARRIVE.TRANS64.RED.A1T0 RZ, [UR5], RZ ;  /* 0x000000ffffff79a7 */ /* 0x000fe20008100405 */
[----:B------:R-:W-:Y:S01]  /*bb20*/  F2FP.F16.F32.PACK_AB R144, R21, R144 ;  /* 0x000000901590723e */ /* 0x000fe200000000ff */
[----:B------:R-:W-:Y:S01]  /*bb30*/  IMAD.MOV.U32 R21, RZ, RZ, R3 ;  /* 0x000000ffff157224 */ /* 0x000fe200078e0003 */
[----:B------:R-:W-:Y:S01]  /*bb40*/  F2FP.F16.F32.PACK_AB R141, R123, R15 ;  /* 0x0000000f7b8d723e */ /* 0x000fe200000000ff */
[----:B------:R-:W-:Y:S01]  /*bb50*/  IMAD.MOV.U32 R15, RZ, RZ, R13 ;  /* 0x000000ffff0f7224 */ /* 0x000fe200078e000d */
[----:B------:R-:W-:Y:S01]  /*bb60*/  F2FP.F16.F32.PACK_AB R139, R20, R129 ;  /* 0x00000081148b723e */ /* 0x000fe200000000ff */
[----:B------:R-:W-:Y:S01]  /*bb70*/  IMAD.MOV.U32 R20, RZ, RZ, R11 ;  /* 0x000000ffff147224 */ /* 0x000fe200078e000b */
        /* <DEDUP_REMOVED lines=15> */
[----:B------:R-:W-:Y:S01]  /*bc70*/  F2FP.F16.F32.PACK_AB R138, R97, R138 ;  /* 0x0000008a618a723e */ /* 0x000fe200000000ff */
[----:B------:R-:W-:Y:S06]  /*bc80*/  @P1 BRA `(.L_x_1049) ;  /* 0xffffffd000b01947 */ /* 0x000fec000383ffff */
.L_x_1030:
        /* <DEDUP_REMOVED lines=67> */
.L_x_1050:
[----:B------:R-:W-:Y:S01]  /*c0c0*/  ULEA UR5, UR4, UR38, 0x3 ;  /* 0x0000002604057291 */ /* 0x000fe2000f8e183f */
[----:B------:R-:W-:-:S08]  /*c0d0*/  SHF.L.U32 R3, R3, 0x1f, RZ ;  /* 0x0000001f03037819 */ /* 0x000fd000000006ff */
[----:B------:R0:W1:Y:S01]  /*c0e0*/  SYNCS.PHASECHK.TRANS64.TRYWAIT P1, [UR5+0x2a850], R3 ;  /* 0x02a85003ff0075a7 */ /* 0x0000620008020145 */
[----:B------:R-:W-:Y:S05]  /*c0f0*/  @!P0 BRA `(.L_x_1051) ;  /* 0x0000000000048947 */ /* 0x000fea0003800000 */
[----:B------:R-:W-:Y:S01]  /*c100*/  BPT.TRAP 0x1 ;  /* 0x000000040000795c */ /* 0x000fe20000300000 */
.L_x_1051:
[----:B-1----:R-:W-:Y:S05]  /*c110*/  @P1 BRA `(.L_x_1052) ;  /* 0x0000000000081947 */ /* 0x002fea0003800000 */
[----:B------:R-:W1:Y:S02]  /*c120*/  SYNCS.PHASECHK.TRANS64.TRYWAIT P1, [UR5+0x2a850], R3 ;  /* 0x02a85003ff0075a7 */ /* 0x000e640008020145 */
[----:B-1----:R-:W-:Y:S05]  /*c130*/  @!P1 BRA `(.L_x_1053) ;  /* 0x0000006000689947 */ /* 0x002fea0003800000 */
.L_x_1052:
[----:B------:R-:W-:Y:S01]  /*c140*/  UIADD3 UR38, UR38, 0x400, URZ ;  /* 0x0000040026267890 */ /* 0x000fe2000fffe03f */
[----:B------:R-:W-:Y:S01]  /*c150*/  WARPGROUP.ARRIVE ;  /* 0x00000000000079c5 */ /* 0x000fe20000000000 */
[----:B------:R-:W-:Y:S01]  /*c160*/  UMOV UR7, 0x40000040 ;  /* 0x4000004000077882 */ /* 0x000fe20000000000 */
[----:B-1----:R-:W1:Y:S01]  /*c170*/  SHFL.BFLY PT, R0, R7, 0x2, 0x1f ;  /* 0x0c401f0007007f89 */ /* 0x002e6200000e0000 */
[----:B------:R-:W-:Y:S01]  /*c180*/  USHF.R.U32.HI UR38, URZ, 0x4, UR38 ;  /* 0x000000043f267899 */ /* 0x000fe20008011626 */
[----:B------:R-:W-:Y:S02]  /*c190*/  IMAD.MOV.U32 R4, RZ, RZ, RZ ;  /* 0x000000ffff047224 */ /* 0x000fe400078e00ff */
[----:B0-----:R-:W0:Y:S01]  /*c1a0*/  SHFL.BFLY PT, R3, R6, 0x2, 0x1f ;  /* 0x0c401f0006037f89 */ /* 0x001e2200000e0000 */
[----:B------:R-:W-:-:S04]  /*c1b0*/  ULOP3.LUT UR38, UR38, 0x3fff, URZ, 0xc0, !UPT ;  /* 0x00003fff26267892 */ /* 0x000fc8000f8ec03f */
[----:B------:R-:W-:-:S04]  /*c1c0*/  ULOP3.LUT UR38, UR38, 0x3000000, URZ, 0xfc, !UPT ;  /* 0x0300000026267892 */ /* 0x000fc8000f8efc3f */
[----:B------:R-:W-:-:S07]  /*c1d0*/  UIMAD UR4, UR4, 0x600, UR38 ;  /* 0x00000600040478a4 */ /* 0x000fce000f8e0226 */
[----:B------:R-:W-:Y:S02]  /*c1e0*/  UMOV UR6, UR4 ;  /* 0x0000000400067c82 */ /* 0x000fe40008000000 */
[----:B------:R-:W-:Y:S01]  /*c1f0*/  HGMMA.64x128x16.F32 R24, R156, gdesc[UR4].tnspB, R24, gsb0 ;  /* 0x41e000049c187df0 */ /* 0x000fe20008000818 */
[----:B------:R-:W-:Y:S01]  /*c200*/  UIADD3 UR6, UR4, 0x80, URZ ;  /* 0x0000008004067890 */ /* 0x000fe2000fffe03f */
[----:B-1----:R-:W-:Y:S01]  /*c210*/  FADD.FTZ R0, R0, R7 ;  /* 0x0000000700007221 */ /* 0x002fe20000010000 */
[----:B------:R-:W-:Y:S01]  /*c220*/  UMOV UR7, 0x40000040 ;  /* 0x4000004000077882 */ /* 0x000fe20000000000 */
[----:B------:R-:W-:Y:S02]  /*c230*/  IMAD.MOV.U32 R7, RZ, RZ, RZ ;  /* 0x000000ffff077224 */ /* 0x000fe400078e00ff */
[----:B0-----:R-:W-:Y:S01]  /*c240*/  FADD.FTZ R2, R3, R6 ;  /* 0x0000000603027221 */ /* 0x001fe20000010000 */
[----:B------:R-:W-:Y:S01]  /*c250*/  IMAD.MOV.U32 R6, RZ, RZ, -0x800000 ;  /* 0xff800000ff067424 */ /* 0x000fe200078e00ff */
[----:B------:R-:W0:Y:S04]  /*c260*/  SHFL.BFLY PT, R3, R0, 0x1, 0x1f ;  /* 0x0c201f0000037f89 */ /* 0x000e2800000e0000 */
[----:B------:R-:W1:Y:S01]  /*c270*/  SHFL.BFLY PT, R5, R2, 0x1, 0x1f ;  /* 0x0c201f0002057f89 */ /* 0x000e6200000e0000 */
[----:B0-----:R-:W-:Y:S01]  /*c280*/  FADD.FTZ R9, R0, R3 ;  /* 0x0000000300097221 */ /* 0x001fe20000010000 */
[----:B------:R-:W-:-:S02]  /*c290*/  IMAD.MOV.U32 R0, RZ, RZ, -0x800000 ;  /* 0xff800000ff007424 */ /* 0x000fc400078e00ff */
        /* <DEDUP_REMOVED lines=40> */
.L_x_1054:
        /* <DEDUP_REMOVED lines=68> */
.L_x_976:
[----:B------:R-:W-:Y:S05]  /*c960*/  @P0 BRA `(.L_x_1055) ;  /* 0x0000001400340947 */ /* 0x000fea0003800000 */
[----:B------:R-:W0:Y:S01]  /*c970*/  S2R R7, SR_TID.X ;  /* 0x0000000000077919 */ /* 0x000e220000002100 */
[----:B------:R-:W1:Y:S01]  /*c980*/  LDC R21, c[0x0][0xbe8] ;  /* 0x0002fa00ff157b82 */ /* 0x000e620000000800 */
[----:B------:R-:W-:Y:S01]  /*c990*/  ULDC.64 UR4, c[0x0][0xbd0] ;  /* 0x0002f40000047ab9 */ /* 0x000fe20000000a00 */
[----:B------:R-:W-:Y:S01]  /*c9a0*/  ULDC.64 UR6, c[0x0][0xb38] ;  /* 0x0002ce0000067ab9 */ /* 0x000fe20000000a00 */
[----:B------:R-:W2:Y:S01]  /*c9b0*/  S2R R20, SR_CTAID.X ;  /* 0x0000000000147919 */ /* 0x000ea20000002500 */
[----:B------:R-:W-:Y:S04]  /*c9c0*/  BSSY B0, `(.L_x_1056) ;  /* 0x00000e3000007945 */ /* 0x000fe80003800000 */
        /* <DEDUP_REMOVED lines=12> */
[----:B------:R-:W-:-:S03]  /*ca90*/  LOP3.LUT R8, R8, 0xfffffffc, RZ, 0xc0, !PT ;  /* 0xfffffffc08087812 */ /* 0x000fc600078ec0ff */
[C---:B------:R-:W-:Y:S01]  /*caa0*/  IMAD.IADD R22, R7.reuse, 0x1, -R10 ;  /* 0x0000000107167824 */ /* 0x040fe200078e0a0a */
[----:B------:R-:W-:Y:S01]  /*cab0*/  SHF.R.S32.HI R10, RZ, 0x7, R9 ;  /* 0x00000007ff0a7819 */ /* 0x000fe20000011409 */
[----:B------:R-:W-:Y:S01]  /*cac0*/  IMAD.IADD R14, R7, 0x1, -R8 ;  /* 0x00000001070e7824 */ /* 0x000fe200078e0a08 */
[----:B------:R-:W5:Y:S02]  /*cad0*/  @P0 LDC R23, c[0x0][0xbf0] ;  /* 0x0002fc00ff170b82 */ /* 0x000f640000000800 */
[----:B------:R-:W-:Y:S02]  /*cae0*/  SHF.R.S32.HI R11, RZ, 0x1f, R22 ;  /* 0x0000001fff0b7819 */ /* 0x000fe40000011416 */
[----:B------:R-:W-:Y:S02]  /*caf0*/  LEA.HI R7, R9, R10, RZ, 0x1 ;  /* 0x0000000a09077211 */ /* 0x000fe400078f08ff */
[CC--:B------:R-:W-:Y:S02]  /*cb00*/  LEA.HI R88, R11.reuse, R22.reuse, RZ, 0x2 ;  /* 0x000000160b587211 */ /* 0x0c0fe400078f10ff */
[----:B------:R-:W-:Y:S01]  /*cb10*/  LEA.HI R11, R11, R22, RZ, 0x5 ;  /* 0x000000160b0b7211 */ /* 0x000fe200078f28ff */
[----:B------:R-:W1:Y:S01]  /*cb20*/  LDC.64 R74, c[0x0][0xb40] ;  /* 0x0002d000ff4a7b82 */ /* 0x000e620000000a00 */
[----:B------:R-:W-:-:S02]  /*cb30*/  SHF.R.S32.HI R12, RZ, 0x2, R88 ;  /* 0x00000002ff0c7819 */ /* 0x000fc40000011458 */
[----:B------:R-:W-:Y:S02]  /*cb40*/  SHF.R.S32.HI R13, RZ, 0x1f, R88 ;  /* 0x0000001fff0d7819 */ /* 0x000fe40000011458 */
[----:B------:R-:W-:Y:S02]  /*cb50*/  LOP3.LUT R7, R7, 0x3fffffe, RZ, 0xc0, !PT ;  /* 0x03fffffe07077812 */ /* 0x000fe400078ec0ff */
[----:B------:R-:W-:Y:S01]  /*cb60*/  LEA.HI R13, R13, R12, RZ, 0x3 ;  /* 0x0000000c0d0d7211 */ /* 0x000fe200078f18ff */
[----:B------:R-:W1:Y:S01]  /*cb70*/  @P0 LDC R89, c[0x0][0xbec] ;  /* 0x0002fb00ff590b82 */ /* 0x000e620000000800 */
[----:B------:R-:W-:Y:S01]  /*cb80*/  LEA.HI R9, R14, R14, RZ, 0x1 ;  /* 0x0000000e0e097211 */ /* 0x000fe200078f08ff */
[----:B------:R-:W-:Y:S01]  /*cb90*/  IMAD.IADD R7, R10, 0x1, -R7 ;  /* 0x000000010a077824 */ /* 0x000fe200078e0a07 */
[----:B------:R-:W-:Y:S02]  /*cba0*/  LOP3.LUT R13, R13, 0xfffffff8, RZ, 0xc0, !PT ;  /* 0xfffffff80d0d7812 */ /* 0x000fe400078ec0ff */
[----:B------:R-:W-:-:S02]  /*cbb0*/  SHF.R.S32.HI R11, RZ, 0x5, R11 ;  /* 0x00000005ff0b7819 */ /* 0x000fc4000001140b */
[----:B------:R-:W-:Y:S01]  /*cbc0*/  LOP3.LUT R9, R9, 0x1ffffffe, RZ, 0xc0, !PT ;  /* 0x1ffffffe09097812 */ /* 0x000fe200078ec0ff */
[----:B------:R-:W-:Y:S01]  /*cbd0*/  IMAD.IADD R8, R12, 0x1, -R13 ;  /* 0x000000010c087824 */ /* 0x000fe200078e0a0d */
[----:B------:R-:W-:Y:S01]  /*cbe0*/  SHF.R.S32.HI R12, RZ, 0x1f, R19 ;  /* 0x0000001fff0c7819 */ /* 0x000fe20000011413 */
[----:B------:R-:W1:Y:S02]  /*cbf0*/  @P0 LDC R90, c[0x0][0xbf0] ;  /* 0x0002fc00ff5a0b82 */ /* 0x000e640000000800 */
[----:B------:R-:W-:Y:S02]  /*cc00*/  IMAD R8, R11, 0x10, R8 ;  /* 0x000000100b087824 */ /* 0x000fe400078e0208 */
[----:B------:R-:W-:Y:S02]  /*cc10*/  IMAD R10, R12, UR4, RZ ;  /* 0x000000040c0a7c24 */ /* 0x000fe4000f8e02ff */
[----:B------:R-:W-:Y:S02]  /*cc20*/  IMAD.IADD R14, R14, 0x1, -R9 ;  /* 0x000000010e0e7824 */ /* 0x000fe400078e0a09 */
[----:B------:R-:W-:-:S02]  /*cc30*/  IMAD R7, R7, 0x40, R8 ;  /* 0x0000004007077824 */ /* 0x000fc400078e0208 */
[----:B------:R-:W-:Y:S01]  /*cc40*/  IMAD.WIDE.U32 R8, R19, UR4, RZ ;  /* 0x0000000413087c25 */ /* 0x000fe2000f8e00ff */
[----:B---3--:R-:W-:-:S03]  /*cc50*/  USHF.R.S32.HI UR4, URZ, 0x1f, UR9 ;  /* 0x0000001f3f047899 */ /* 0x008fc60008011409 */
[----:B------:R-:W-:Y:S02]  /*cc60*/  IMAD R13, R19, UR5, R10 ;  /* 0x00000005130d7c24 */ /* 0x000fe4000f8e020a */
[----:B------:R-:W-:Y:S02]  /*cc70*/  IMAD R12, R12, UR6, RZ ;  /* 0x000000060c0c7c24 */ /* 0x000fe4000f8e02ff */
[----:B------:R-:W-:Y:S02]  /*cc80*/  IMAD.IADD R9, R9, 0x1, R13 ;  /* 0x0000000109097824 */ /* 0x000fe400078e020d */
[----:B------:R-:W-:Y:S02]  /*cc90*/  IMAD R13, R19, UR7, R12 ;  /* 0x00000007130d7c24 */ /* 0x000fe4000f8e020c */
[----:B------:R-:W-:Y:S02]  /*cca0*/  IMAD R12, R14, 0x8, R7 ;  /* 0x000000080e0c7824 */ /* 0x000fe400078e0207 */
[----:B----4-:R-:W-:-:S02]  /*ccb0*/  IMAD R14, R72, UR4, RZ ;  /* 0x00000004480e7c24 */ /* 0x010fc4000f8e02ff */
[----:B--2---:R-:W-:Y:S02]  /*ccc0*/  IMAD R12, R20, 0x80, R12 ;  /* 0x00000080140c7824 */ /* 0x004fe400078e020c */
[----:B------:R-:W-:Y:S01]  /*ccd0*/  IMAD.WIDE.U32 R10, R19, UR6, RZ ;  /* 0x00000006130a7c25 */ /* 0x000fe2000f8e00ff */
[----:B------:R-:W-:-:S03]  /*cce0*/  ULDC.64 UR6, c[0x0][0xb48] ;  /* 0x0002d20000067ab9 */ /* 0x000fc60000000a00 */
[----:B------:R-:W-:Y:S02]  /*ccf0*/  IMAD R15, R73, UR9, R14 ;  /* 0x00000009490f7c24 */ /* 0x000fe4000f8e020e */
[----:B0-----:R-:W-:-:S04]  /*cd00*/  @P0 IMAD.HI.U32 R14, R12, R17, RZ ;  /* 0x000000110c0e0227 */ /* 0x001fc800078e00ff */
[----:B------:R-:W-:Y:S02]  /*cd10*/  IMAD.MOV R19, RZ, RZ, -R19 ;  /* 0x000000ffff137224 */ /* 0x000fe400078e0a13 */
[----:B------:R-:W-:Y:S02]  /*cd20*/  IMAD.IADD R11, R11, 0x1, R13 ;  /* 0x000000010b0b7824 */ /* 0x000fe400078e020d */
[----:B------:R-:W-:Y:S01]  /*cd30*/  IMAD.MOV.U32 R13, RZ, RZ, R12 ;  /* 0x000000ffff0d7224 */ /* 0x000fe200078e000c */
[----:B-----5:R-:W-:Y:S01]  /*cd40*/  @P0 SHF.R.U32.HI R13, RZ, R23, R14 ;  /* 0x00000017ff0d0219 */ /* 0x020fe2000001160e */
[----:B-1----:R-:W-:Y:S01]  /*cd50*/  IMAD R16, R74, UR4, RZ ;  /* 0x000000044a107c24 */ /* 0x002fe2000f8e02ff */
[----:B------:R-:W-:Y:S01]  /*cd60*/  ULDC.64 UR4, c[0x0][0xbe0] ;  /* 0x0002f80000047ab9 */ /* 0x000fe20000000a00 */
[----:B------:R-:W-:Y:S02]  /*cd70*/  IMAD R23, R18, R19, UR8 ;  /* 0x0000000812177e24 */ /* 0x000fe4000f8e0213 */
[----:B------:R-:W-:-:S04]  /*cd80*/  IMAD.WIDE.U32 R8, R72, UR9, R8 ;  /* 0x0000000948087c25 */ /* 0x000fc8000f8e0008 */
[----:B------:R-:W-:Y:S01]  /*cd90*/  IMAD R17, R75, UR9, R16 ;  /* 0x000000094b117c24 */ /* 0x000fe2000f8e0210 */
[----:B------:R-:W-:Y:S01]  /*cda0*/  SHF.R.S32.HI R16, RZ, 0x1f, R23 ;  /* 0x0000001fff107819 */ /* 0x000fe20000011417 */
[----:B------:R-:W-:Y:S01]  /*cdb0*/  IMAD.WIDE.U32 R10, R74, UR9, R10 ;  /* 0x000000094a0a7c25 */ /* 0x000fe2000f8e000a */
[----:B------:R-:W-:-:S03]  /*cdc0*/  ULDC.64 UR8, c[0x0][0xb28] ;  /* 0x0002ca0000087ab9 */ /* 0x000fc60000000a00 */
[----:B------:R-:W-:Y:S02]  /*cdd0*/  IMAD.IADD R9, R9, 0x1, R15 ;  /* 0x0000000109097824 */ /* 0x000fe400078e020f */
[----:B------:R-:W-:-:S04]  /*cde0*/  @P0 IMAD.HI.U32 R89, R12, R89, RZ ;  /* 0x000000590c590227 */ /* 0x000fc800078e00ff */
[----:B------:R-:W-:Y:S02]  /*cdf0*/  IMAD.IADD R11, R11, 0x1, R17 ;  /* 0x000000010b0b7824 */ /* 0x000fe400078e0211 */
[----:B------:R-:W-:Y:S02]  /*ce00*/  IMAD R17, R16, UR6, RZ ;  /* 0x0000000610117c24 */ /* 0x000fe4000f8e02ff */
[----:B------:R-:W-:-:S04]  /*ce10*/  IMAD.WIDE.U32 R8, R23, UR4, R8 ;  /* 0x0000000417087c25 */ /* 0x000fc8000f8e0008 */
[----:B------:R-:W-:Y:S01]  /*ce20*/  IMAD.MOV.U32 R15, RZ, RZ, R12 ;  /* 0x000000ffff0f7224 */ /* 0x000fe200078e000c */
[----:B------:R-:W-:Y:S01]  /*ce30*/  @P0 SHF.R.U32.HI R15, RZ, R90, R89 ;  /* 0x0000005aff0f0219 */ /* 0x000fe20000011659 */
[----:B------:R-:W-:Y:S01]  /*ce40*/  IMAD R14, R16, UR4, RZ ;  /* 0x00000004100e7c24 */ /* 0x000fe2000f8e02ff */
[----:B------:R-:W-:Y:S01]  /*ce50*/  IADD3 R8, P0, R13, R8, RZ ;  /* 0x000000080d087210 */ /* 0x000fe20007f1e0ff */
[C---:B------:R-:W-:Y:S01]  /*ce60*/  IMAD R19, R23.reuse, UR7, R17 ;  /* 0x0000000717137c24 */ /* 0x040fe2000f8e0211 */
[--C-:B------:R-:W-:Y:S01]  /*ce70*/  SHF.R.S32.HI R17, RZ, 0x1f, R13.reuse ;  /* 0x0000001fff117819 */ /* 0x100fe2000001140d */
[----:B------:R-:W-:Y:S02]  /*ce80*/  IMAD.MOV R13, RZ, RZ, -R13 ;  /* 0x000000ffff0d7224 */ /* 0x000fe400078e0a0d */
[----:B------:R-:W-:Y:S01]  /*ce90*/  IMAD R16, R23, UR5, R14 ;  /* 0x0000000517107c24 */ /* 0x000fe2000f8e020e */
[--C-:B------:R-:W-:Y:S01]  /*cea0*/  SHF.R.S32.HI R14, RZ, 0x1f, R15.reuse ;  /* 0x0000001fff0e7819 */ /* 0x100fe2000001140f */
[----:B------:R-:W-:Y:S01]  /*ceb0*/  IMAD.MOV R18, RZ, RZ, -R15 ;  /* 0x000000ffff127224 */ /* 0x000fe200078e0a0f */
[----:B------:R-:W-:Y:S01]  /*cec0*/  ULDC.64 UR4, c[0x0][0xb30] ;  /* 0x0002cc0000047ab9 */ /* 0x000fe20000000a00 */
[----:B------:R-:W-:Y:S01]  /*ced0*/  IMAD R13, R21, R13, R12 ;  /* 0x0000000d150d7224 */ /* 0x000fe200078e020c */
[----:B------:R-:W-:Y:S01]  /*cee0*/  IADD3.X R9, R17, R9, R16, P0, !PT ;  /* 0x0000000911097210 */ /* 0x000fe200007fe410 */
[----:B------:R-:W-:Y:S01]  /*cef0*/  IMAD.WIDE.U32 R10, R23, UR6, R10 ;  /* 0x00000006170a7c25 */ /* 0x000fe2000f8e000a */
[----:B------:R-:W-:-:S03]  /*cf00*/  ULDC.64 UR6, c[0x0][0xbc8] ;  /* 0x0002f20000067ab9 */ /* 0x000fc60000000a00 */
[----:B------:R-:W-:Y:S02]  /*cf10*/  IMAD R14, R14, UR4, RZ ;  /* 0x000000040e0e7c24 */ /* 0x000fe4000f8e02ff */
[----:B------:R-:W-:Y:S01]  /*cf20*/  IMAD R17, R21, R18, R12 ;  /* 0x0000001215117224 */ /* 0x000fe200078e020c */
[----:B------:R-:W-:Y:S01]  /*cf30*/  SHF.R.S32.HI R12, RZ, 0x1f, R13 ;  /* 0x0000001fff0c7819 */ /* 0x000fe2000001140d */
[----:B------:R-:W-:Y:S02]  /*cf40*/  IMAD.IADD R11, R11, 0x1, R19 ;  /* 0x000000010b0b7824 */ /* 0x000fe400078e0213 */
[C---:B------:R-:W-:Y:S01]  /*cf50*/  IMAD R19, R15.reuse, UR5, R14 ;  /* 0x000000050f137c24 */ /* 0x040fe2000f8e020e */
[----:B------:R-:W-:Y:S01]  /*cf60*/  SHF.R.S32.HI R14, RZ, 0x1f, R17 ;  /* 0x0000001fff0e7819 */ /* 0x000fe20000011411 */
[----:B------:R-:W-:Y:S01]  /*cf70*/  IMAD.WIDE.U32 R10, R15, UR4, R10 ;  /* 0x000000040f0a7c25 */ /* 0x000fe2000f8e000a */
[----:B------:R-:W0:Y:S01]  /*cf80*/  S2UR UR5, SR_CgaCtaId ;  /* 0x00000000000579c3 */ /* 0x000e220000008800 */
[----:B------:R-:W-:-:S02]  /*cf90*/  UMOV UR4, 0x400 ;  /* 0x0000040000047882 */ /* 0x000fc40000000000 */
[----:B------:R-:W-:Y:S02]  /*cfa0*/  IMAD R12, R12, UR6, RZ ;  /* 0x000000060c0c7c24 */ /* 0x000fe4000f8e02ff */
[----:B------:R-:W-:Y:S02]  /*cfb0*/  IMAD.IADD R11, R11, 0x1, R19 ;  /* 0x000000010b0b7824 */ /* 0x000fe400078e0213 */
[----:B------:R-:W-:Y:S02]  /*cfc0*/  IMAD R14, R14, UR8, RZ ;  /* 0x000000080e0e7c24 */ /* 0x000fe4000f8e02ff */
[C---:B------:R-:W-:Y:S02]  /*cfd0*/  IMAD R15, R13.reuse, UR7, R12 ;  /* 0x000000070d0f7c24 */ /* 0x040fe4000f8e020c */
[----:B------:R-:W-:Y:S01]  /*cfe0*/  IMAD.WIDE.U32 R8, R13, UR6, R8 ;  /* 0x000000060d087c25 */ /* 0x000fe2000f8e0008 */
[----:B------:R-:W-:-:S03]  /*cff0*/  ULDC.64 UR6, c[0x0][0xba8] ;  /* 0x0002ea0000067ab9 */ /* 0x000fc60000000a00 */
[C---:B------:R-:W-:Y:S01]  /*d000*/  IMAD R19, R17.reuse, UR9, R14 ;  /* 0x0000000911137c24 */ /* 0x040fe2000f8e020e */
[----:B------:R-:W-:Y:S01]  /*d010*/  LEA R12, P0, R8, UR6, 0x2 ;  /* 0x00000006080c7c11 */ /* 0x000fe2000f8010ff */
[----:B------:R-:W-:Y:S01]  /*d020*/  IMAD.WIDE.U32 R10, R17, UR8, R10 ;  /* 0x00000008110a7c25 */ /* 0x000fe2000f8e000a */
[----:B------:R-:W-:Y:S01]  /*d030*/  ULDC.64 UR8, c[0x0][0xb00] ;  /* 0x0002c00000087ab9 */ /* 0x000fe20000000a00 */
[----:B------:R-:W-:Y:S02]  /*d040*/  ULDC UR6, c[0x0][0xa88] ;  /* 0x0002a20000067ab9 */ /* 0x000fe40000000800 */
[----:B------:R-:W-:Y:S01]  /*d050*/  IMAD.IADD R13, R9, 0x1, R15 ;  /* 0x00000001090d7824 */ /* 0x000fe200078e020f */
[----:B------:R-:W-:Y:S01]  /*d060*/  LEA R72, P1, R10, UR8, 0x2 ;  /* 0x000000080a487c11 */ /* 0x000fe2000f8210ff */
[----:B------:R-:W-:Y:S01]  /*d070*/  IMAD.IADD R9, R11, 0x1, R19 ;  /* 0x000000010b097824 */ /* 0x000fe200078e0213 */
[----:B0-----:R-:W-:Y:S01]  /*d080*/  ULEA UR4, UR5, UR4, 0x18 ;  /* 0x0000000405047291 */ /* 0x001fe2000f8ec03f */
[----:B------:R-:W-:Y:S01]  /*d090*/  IMAD R7, R20, 0x80, R7 ;  /* 0x0000008014077824 */ /* 0x000fe200078e0207 */
[----:B------:R-:W-:Y:S01]  /*d0a0*/  LEA.HI.X R13, R8, UR7, R13, 0x2, P0 ;  /* 0x00000007080d7c11 */ /* 0x000fe200080f140d */
[----:B------:R-:W-:Y:S01]  /*d0b0*/  IMAD R20, R21, UR6, RZ ;  /* 0x0000000615147c24 */ /* 0x000fe2000f8e02ff */
[----:B------:R-:W-:Y:S01]  /*d0c0*/  LEA.HI.X R73, R10, UR9, R9, 0x2, P1 ;  /* 0x000000090a497c11 */ /* 0x000fe200088f1409 */
[----:B------:R-:W-:Y:S01]  /*d0d0*/  SHFL.IDX PT, R8, R12, RZ, 0x1c1f ;  /* 0x001c1fff0c087589 */ /* 0x000fe200000e0000 */
[----:B------:R-:W-:Y:S01]  /*d0e0*/  LOP3.LUT P0, RZ, R22, 0x3, RZ, 0xc0, !PT ;  /* 0x0000000316ff7812 */ /* 0x000fe2000780c0ff */
[C---:B------:R-:W-:Y:S01]  /*d0f0*/  VIADD R21, R7.reuse, 0x8 ;  /* 0x0000000807157836 */ /* 0x040fe20000000000 */
[----:B------:R-:W-:Y:S01]  /*d100*/  UIADD3 UR4, UR4, 0x2a820, URZ ;  /* 0x0002a82004047890 */ /* 0x000fe2000fffe03f */
[----:B------:R-:W0:Y:S01]  /*d110*/  SHFL.IDX PT, R9, R13, RZ, 0x1c1f ;  /* 0x001c1fff0d097589 */ /* 0x000e2200000e0000 */
[----:B------:R-:W-:-:S02]  /*d120*/  ISETP.GE.OR P1, PT, R7, R20, P0 ;  /* 0x000000140700720c */ /* 0x000fc40000726670 */
[-C--:B------:R-:W-:Y:S01]  /*d130*/  ISETP.GE.OR P0, PT, R21, R20.reuse, P0 ;  /* 0x000000141500720c */ /* 0x080fe20000706670 */
[----:B------:R-:W-:Y:S01]  /*d140*/  SHFL.IDX PT, R10, R12, 0x1, 0x1c1f ;  /* 0x003c1f000c0a7f89 */ /* 0x000fe200000e0000 */
[----:B------:R-:W-:Y:S01]  /*d150*/  UPRMT UR4, URZ, 0x654, UR4 ;  /* 0x000006543f047896 */ /* 0x000fe20008000004 */
[----:B------:R-:W-:Y:S02]  /*d160*/  ISETP.GE.AND P2, PT, R7, R20, PT ;  /* 0x000000140700720c */ /* 0x000fe40003f46270 */
[----:B------:R1:W2:Y:S04]  /*d170*/  SHFL.IDX PT, R11, R13, 0x1, 0x1c1f ;  /* 0x003c1f000d0b7f89 */ /* 0x0002a800000e0000 */
[----:B------:R3:W4:Y:S02]  /*d180*/  SHFL.IDX PT, R18, R72, RZ, 0x1c1f ;  /* 0x001c1fff48127589 */ /* 0x00072400000e0000 */
[----:B------:R-:W-:Y:S01]  /*d190*/  SYNCS.ARRIVE.TRANS64.RED.A1T0 RZ, [UR4], RZ ;  /* 0x000000ffffff79a7 */ /* 0x000fe20008100404 */
[----:B-1----:R-:W-:Y:S01]  /*d1a0*/  LOP3.LUT R13, R88, 0x7ffffffc, RZ, 0xc0, !PT ;  /* 0x7ffffffc580d7812 */ /* 0x002fe200078ec0ff */
[----:B------:R3:W1:Y:S04]  /*d1b0*/  SHFL.IDX PT, R19, R73, RZ, 0x1c1f ;  /* 0x001c1fff49137589 */ /* 0x00066800000e0000 */
[----:B------:R-:W-:Y:S01]  /*d1c0*/  IMAD.IADD R13, R22, 0x1, -R13 ;  /* 0x00000001160d7824 */ /* 0x000fe200078e0a0d */
[----:B0-----:R3:W-:Y:S03]  /*d1d0*/  @!P1 ST.E desc[UR36][R8.64], R6 ;  /* 0x0000000608009985 */ /* 0x0017e6000c101924 */
[----:B------:R-:W-:Y:S01]  /*d1e0*/  IMAD.SHL.U32 R23, R13, 0x2, RZ ;  /* 0x000000020d177824 */ /* 0x000fe200078e00ff */
[----:B--2---:R3:W-:Y:S01]  /*d1f0*/  @!P0 ST.E desc[UR36][R10.64], R0 ;  /* 0x000000000a008985 */ /* 0x0047e2000c101924 */
[----:B------:R-:W-:Y:S05]  /*d200*/  @P2 BRA `(.L_x_1057) ;  /* 0x0000000400782947 */ /* 0x000fea0003800000 */
[C---:B---3--:R-:W-:Y:S01]  /*d210*/  VIADD R0, R23.reuse, 0x8 ;  /* 0x0000000817007836 */ /* 0x048fe20000000000 */
        /* <DEDUP_REMOVED lines=9> */
[----:B------:R-:W-:-:S02]  /*d2b0*/  VIADD R14, R23, 0x38 ;  /* 0x00000038170e7836 */ /* 0x000fc40000000000 */
[----:B------:R-:W-:Y:S01]  /*d2c0*/  VIADD R15, R23, 0x40 ;  /* 0x00000040170f7836 */ /* 0x000fe20000000000 */
[----:B------:R-:W-:Y:S01]  /*d2d0*/  ISETP.GE.AND P4, PT, R13, UR4, PT ;  /* 0x000000040d007c0c */ /* 0x000fe2000bf86270 */
[C---:B------:R-:W-:Y:S01]  /*d2e0*/  VIADD R16, R23.reuse, 0x50 ;  /* 0x0000005017107836 */ /* 0x040fe20000000000 */
[----:B------:R-:W-:Y:S01]  /*d2f0*/  ISETP.GE.AND P5, PT, R14, UR4, PT ;  /* 0x000000040e007c0c */ /* 0x000fe2000bfa6270 */
[----:B-1--4-:R-:W-:Y:S01]  /*d300*/  @!P2 IMAD.WIDE R6, R23, 0x4, R18 ;  /* 0x000000041706a825 */ /* 0x012fe200078e0212 */
[----:B------:R-:W-:Y:S02]  /*d310*/  ISETP.GE.AND P6, PT, R15, UR4, PT ;  /* 0x000000040f007c0c */ /* 0x000fe4000bfc6270 */
[----:B------:R-:W-:Y:S01]  /*d320*/  @!P3 LEA.HI R0, R0, R0, RZ, 0x1 ;  /* 0x000000000000b211 */ /* 0x000fe200078f08ff */
[----:B------:R-:W-:Y:S01]  /*d330*/  VIADD R22, R23, 0x60 ;  /* 0x0000006017167836 */ /* 0x000fe20000000000 */
[----:B------:R0:W-:Y:S01]  /*d340*/  @!P2 ST.E.64 desc[UR36][R6.64], R24 ;  /* 0x000000180600a985 */ /* 0x0001e2000c101b24 */
[----:B------:R-:W-:-:S02]  /*d350*/  @!P0 LEA.HI R10, R10, R10, RZ, 0x1 ;  /* 0x0000000a0a0a8211 */ /* 0x000fc400078f08ff */
[----:B------:R-:W-:Y:S01]  /*d360*/  @!P3 LOP3.LUT R9, R0, 0xfffffffe, RZ, 0xc0, !PT ;  /* 0xfffffffe0009b812 */ /* 0x000fe200078ec0ff */
[----:B------:R-:W-:Y:S01]  /*d370*/  VIADD R0, R23, 0x20 ;  /* 0x0000002017007836 */ /* 0x000fe20000000000 */
[----:B------:R-:W-:Y:S02]  /*d380*/  @!P1 LEA.HI R11, R11, R11, RZ, 0x1 ;  /* 0x0000000b0b0b9211 */ /* 0x000fe400078f08ff */
[----:B------:R-:W-:Y:S01]  /*d390*/  @!P5 LEA.HI R14, R14, R14, RZ, 0x1 ;  /* 0x0000000e0e0ed211 */ /* 0x000fe200078f08ff */
[----:B------:R-:W-:Y:S01]  /*d3a0*/  @!P3 IMAD.WIDE R8, R9, 0x4, R18 ;  /* 0x000000040908b825 */ /* 0x000fe200078e0212 */
[----:B------:R-:W-:Y:S02]  /*d3b0*/  ISETP.GE.AND P2, PT, R0, UR4, PT ;  /* 0x0000000400007c0c */ /* 0x000fe4000bf46270 */
[----:B------:R-:W-:Y:S02]  /*d3c0*/  @!P5 LOP3.LUT R17, R14, 0xfffffffe, RZ, 0xc0, !PT ;  /* 0xfffffffe0e11d812 */ /* 0x000fe400078ec0ff */
[----:B------:R1:W-:Y:S01]  /*d3d0*/  @!P3 ST.E.64 desc[UR36][R8.64], R28 ;  /* 0x0000001c0800b985 */ /* 0x0003e2000c101b24 */
[----:B------:R-:W-:-:S02]  /*d3e0*/  ISETP.GE.AND P3, PT, R12, UR4, PT ;  /* 0x000000040c007c0c */ /* 0x000fc4000bf66270 */
[----:B0-----:R-:W-:Y:S02]  /*d3f0*/  @!P0 LOP3.LUT R7, R10, 0xfffffffe, RZ, 0xc0, !PT ;  /* 0xfffffffe0a078812 */ /* 0x001fe400078ec0ff */
[----:B------:R-:W-:-:S03]  /*d400*/  @!P4 LEA.HI R10, R13, R13, RZ, 0x1 ;  /* 0x0000000d0d0ac211 */ /* 0x000fc600078f08ff */
[----:B------:R-:W-:Y:S01]  /*d410*/  @!P0 IMAD.WIDE R6, R7, 0x4, R18 ;  /* 0x0000000407068825 */ /* 0x000fe200078e0212 */
[----:B------:R-:W-:-:S04]  /*d420*/  @!P2 LEA.HI R0, R0, R0, RZ, 0x1 ;  /* 0x000000000000a211 */ /* 0x000fc800078f08ff */
[----:B------:R0:W-:Y:S01]  /*d430*/  @!P0 ST.E.64 desc[UR36][R6.64], R32 ;  /* 0x0000002006008985 */ /* 0x0001e2000c101b24 */
[----:B------:R-:W-:Y:S02]  /*d440*/  @!P3 LEA.HI R12, R12, R12, RZ, 0x1 ;  /* 0x0000000c0c0cb211 */ /* 0x000fe400078f08ff */
[----:B-1----:R-:W-:Y:S02]  /*d450*/  @!P1 LOP3.LUT R9, R11, 0xfffffffe, RZ, 0xc0, !PT ;  /* 0xfffffffe0b099812 */ /* 0x002fe400078ec0ff */
[----:B------:R-:W-:Y:S02]  /*d460*/  @!P2 LOP3.LUT R11, R0, 0xfffffffe, RZ, 0xc0, !PT ;  /* 0xfffffffe000ba812 */ /* 0x000fe400078ec0ff */
        /* <DEDUP_REMOVED lines=8> */
[----:B0-----:R-:W-:-:S02]  /*d4f0*/  @!P3 IMAD.WIDE R6, R13, 0x4, R18 ;  /* 0x000000040d06b825 */ /* 0x001fc400078e0212 */
[----:B------:R0:W-:Y:S02]  /*d500*/  @!P2 ST.E.64 desc[UR36][R10.64], R40 ;  /* 0x000000280a00a985 */ /* 0x0001e4000c101b24 */
[----:B------:R-:W-:Y:S02]  /*d510*/  VIADD R0, R23, 0x48 ;  /* 0x0000004817007836 */ /* 0x000fe40000000000 */
[--C-:B------:R-:W-:Y:S01]  /*d520*/  @!P5 IMAD.WIDE R12, R17, 0x4, R18.reuse ;  /* 0x00000004110cd825 */ /* 0x100fe200078e0212 */
[----:B------:R2:W-:Y:S01]  /*d530*/  @!P3 ST.E.64 desc[UR36][R6.64], R44 ;  /* 0x0000002c0600b985 */ /* 0x0005e2000c101b24 */
[----:B------:R-:W-:Y:S02]  /*d540*/  ISETP.GE.AND P3, PT, R22, UR4, PT ;  /* 0x0000000416007c0c */ /* 0x000fe4000bf66270 */
[----:B------:R-:W-:Y:S01]  /*d550*/  VIADD R17, R23, 0x58 ;  /* 0x0000005817117836 */ /* 0x000fe20000000000 */
[----:B------:R-:W-:Y:S01]  /*d560*/  ISETP.GE.AND P0, PT, R0, UR4, PT ;  /* 0x0000000400007c0c */ /* 0x000fe2000bf06270 */
[----:B-1----:R-:W-:Y:S01]  /*d570*/  @!P4 IMAD.WIDE R8, R15, 0x4, R18 ;  /* 0x000000040f08c825 */ /* 0x002fe200078e0212 */
[----:B------:R-:W-:-:S02]  /*d580*/  @!P1 LEA.HI R16, R16, R16, RZ, 0x1 ;  /* 0x0000001010109211 */ /* 0x000fc400078f08ff */
        /* <DEDUP_REMOVED lines=38> */
.L_x_1057:
[----:B------:R-:W-:Y:S05]  /*d7f0*/  BSYNC B0 ;  /* 0x0000000000007941 */ /* 0x000fea0003800000 */
.L_x_1056:
[----:B------:R-:W-:Y:S01]  /*d800*/  ISETP.GE.AND P0, PT, R21, R20, PT ;  /* 0x000000141500720c */ /* 0x000fe20003f06270 */
[----:B0-----:R0:W2:Y:S04]  /*d810*/  SHFL.IDX PT, R15, R73, 0x1, 0x1c1f ;  /* 0x003c1f00490f7f89 */ /* 0x0010a800000e0000 */
[----:B------:R0:W0:Y:S08]  /*d820*/  SHFL.IDX PT, R14, R72, 0x1, 0x1c1f ;  /* 0x003c1f00480e7f89 */ /* 0x00003000000e0000 */
[----:B------:R-:W-:Y:S05]  /*d830*/  @P0 BRA `(.L_x_968) ;  /* 0x0000004400e00947 */ /* 0x000fea0003800000 */
[----:B------:R-:W-:Y:S01]  /*d840*/  ULDC UR4, c[0x0][0xac8] ;  /* 0x0002b20000047ab9 */ /* 0x000fe20000000800 */
[C---:B---3--:R-:W-:Y:S01]  /*d850*/  VIADD R0, R23.reuse, 0x8 ;  /* 0x0000000817007836 */ /* 0x048fe20000000000 */
[C---:B------:R-:W-:Y:S01]  /*d860*/  ISETP.GE.AND P0, PT, R23.reuse, UR4, PT ;  /* 0x0000000417007c0c */ /* 0x040fe2000bf06270 */
[C---:B------:R-:W-:Y:S02]  /*d870*/  VIADD R6, R23.reuse, 0x10 ;  /* 0x0000001017067836 */ /* 0x040fe40000000000 */
[C---:B------:R-:W-:Y:S01]  /*d880*/  VIADD R8, R23.reuse, 0x18 ;  /* 0x0000001817087836 */ /* 0x040fe20000000000 */
[----:B------:R-:W-:Y:S01]  /*d890*/  ISETP.GE.AND P5, PT, R0, UR4, PT ;  /* 0x0000000400007c0c */ /* 0x000fe2000bfa6270 */
[C---:B------:R-:W-:Y:S01]  /*d8a0*/  VIADD R10, R23.reuse, 0x20 ;  /* 0x00000020170a7836 */ /* 0x040fe20000000000 */
[----:B------:R-:W-:Y:S01]  /*d8b0*/  ISETP.GE.AND P6, PT, R6, UR4, PT ;  /* 0x0000000406007c0c */ /* 0x000fe2000bfc6270 */
[C---:B------:R-:W-:Y:S02]  /*d8c0*/  VIADD R11, R23.reuse, 0x28 ;  /* 0x00000028170b7836 */ /* 0x040fe40000000000 */
[C---:B------:R-:W-:Y:S01]  /*d8d0*/  VIADD R12, R23.reuse, 0x30 ;  /* 0x00000030170c7836 */ /* 0x040fe20000000000 */
[----:B------:R-:W-:Y:S01]  /*d8e0*/  ISETP.GE.AND P4, PT, R10, UR4, PT ;  /* 0x000000040a007c0c */ /* 0x000fe2000bf86270 */
[----:B------:R-:W-:Y:S01]  /*d8f0*/  VIADD R13, R23, 0x38 ;  /* 0x00000038170d7836 */ /* 0x000fe20000000000 */
[----:B------:R-:W-:Y:S01]  /*d900*/  ISETP.GE.AND P3, PT, R11, UR4, PT ;  /* 0x000000040b007c0c */ /* 0x000fe2000bf66270 */
[----:B0-2---:R-:W-:Y:S01]  /*d910*/  @!P0 IMAD.WIDE R2, R23, 0x4, R14 ;  /* 0x0000000417028825 */ /* 0x005fe200078e020e */
[----:B------:R-:W-:-:S02]  /*d920*/  ISETP.GE.AND P2, PT, R12, UR4, PT ;  /* 0x000000040c007c0c */ /* 0x000fc4000bf46270 */
[----:B------:R-:W-:Y:S01]  /*d930*/  ISETP.GE.AND P1, PT, R13, UR4, PT ;  /* 0x000000040d007c0c */ /* 0x000fe2000bf26270 */
[C---:B----4-:R-:W-:Y:S01]  /*d940*/  VIADD R18, R23.reuse, 0x40 ;  /* 0x0000004017127836 */ /* 0x050fe20000000000 */
[----:B------:R0:W-:Y:S01]  /*d950*/  @!P0 ST.E.64 desc[UR36][R2.64], R26 ;  /* 0x0000001a02008985 */ /* 0x0001e2000c101b24 */
[----:B------:R-:W-:Y:S01]  /*d960*/  ISETP.GE.AND P0, PT, R8, UR4, PT ;  /* 0x0000000408007c0c */ /* 0x000fe2000bf06270 */
[C---:B------:R-:W-:Y:S01]  /*d970*/  VIADD R20, R23.reuse, 0x48 ;  /* 0x0000004817147836 */ /* 0x040fe20000000000 */
[----:B------:R-:W-:Y:S01]  /*d980*/  @!P5 LEA.HI R0, R0, R0, RZ, 0x1 ;  /* 0x000000000000d211 */ /* 0x000fe200078f08ff */
[----:B------:R-:W-:Y:S01]  /*d990*/  VIADD R21, R23, 0x70 ;  /* 0x0000007017157836 */ /* 0x000fe20000000000 */
[----:B------:R-:W-:Y:S02]  /*d9a0*/  @!P6 LEA.HI R6, R6, R6, RZ, 0x1 ;  /* 0x000000060606e211 */ /* 0x000fe400078f08ff */
[----:B------:R-:W-:Y:S02]  /*d9b0*/  @!P5 LOP3.LUT R7, R0, 0xfffffffe, RZ, 0xc0, !PT ;  /* 0xfffffffe0007d812 */ /* 0x000fe400078ec0ff */
[----:B------:R-:W-:-:S02]  /*d9c0*/  @!P6 LOP3.LUT R9, R6, 0xfffffffe, RZ, 0xc0, !PT ;  /* 0xfffffffe0609e812 */ /* 0x000fc400078ec0ff */
[----:B------:R-:W-:Y:S02]  /*d9d0*/  @!P4 LEA.HI R10, R10, R10, RZ, 0x1 ;  /* 0x0000000a0a0ac211 */ /* 0x000fe400078f08ff */
[----:B------:R-:W-:Y:S01]  /*d9e0*/  @!P3 LEA.HI R0, R11, R11, RZ, 0x1 ;  /* 0x0000000b0b00b211 */ /* 0x000fe200078f08ff */
[--C-:B0-----:R-:W-:Y:S01]  /*d9f0*/  @!P5 IMAD.WIDE R2, R7, 0x4, R14.reuse ;  /* 0x000000040702d825 */ /* 0x101fe200078e020e */
[----:B------:R-:W-:Y:S02]  /*da00*/  @!P0 LEA.HI R8, R8, R8, RZ, 0x1 ;  /* 0x0000000808088211 */ /* 0x000fe400078f08ff */
[----:B------:R-:W-:Y:S01]  /*da10*/  @!P2 LEA.HI R12, R12, R12, RZ, 0x1 ;  /* 0x0000000c0c0ca211 */ /* 0x000fe200078f08ff */
[----:B------:R-:W-:Y:S01]  /*da20*/  @!P6 IMAD.WIDE R6, R9, 0x4, R14 ;  /* 0x000000040906e825 */ /* 0x000fe200078e020e */
[----:B------:R-:W-:Y:S01]  /*da30*/  @!P1 LEA.HI R16, R13, R13, RZ, 0x1 ;  /* 0x0000000d0d109211 */ /* 0x000fe200078f08ff */
[----:B------:R0:W-:Y:S01]  /*da40*/  @!P5 ST.E.64 desc[UR36][R2.64], R30 ;  /* 0x0000001e0200d985 */ /* 0x0001e2000c101b24 */
[----:B------:R-:W-:-:S02]  /*da50*/  @!P0 LOP3.LUT R9, R8, 0xfffffffe, RZ, 0xc0, !PT ;  /* 0xfffffffe08098812 */ /* 0x000fc400078ec0ff */
[----:B------:R-:W-:Y:S01]  /*da60*/  @!P4 LOP3.LUT R11, R10, 0xfffffffe, RZ, 0xc0, !PT ;  /* 0xfffffffe0a0bc812 */ /* 0x000fe200078ec0ff */
[----:B------:R2:W-:Y:S01]  /*da70*/  @!P6 ST.E.64 desc[UR36][R6.64], R34 ;  /* 0x000000220600e985 */ /* 0x0005e2000c101b24 */
[----:B------:R-:W-:Y:S01]  /*da80*/  @!P3 LOP3.LUT R13, R0, 0xfffffffe, RZ, 0xc0, !PT ;  /* 0xfffffffe000db812 */ /* 0x000fe200078ec0ff */
[C---:B------:R-:W-:Y:S01]  /*da90*/  VIADD R0, R23.reuse, 0x50 ;  /* 0x0000005017007836 */ /* 0x040fe20000000000 */
[----:B------:R-:W-:Y:S02]  /*daa0*/  @!P2 LOP3.LUT R17, R12, 0xfffffffe, RZ, 0xc0, !PT ;  /* 0xfffffffe0c11a812 */ /* 0x000fe400078ec0ff */
[----:B-1----:R-:W-:Y:S01]  /*dab0*/  @!P1 LOP3.LUT R19, R16, 0xfffffffe, RZ, 0xc0, !PT ;  /* 0xfffffffe10139812 */ /* 0x002fe200078ec0ff */
[----:B------:R-:W-:Y:S01]  /*dac0*/  VIADD R16, R23, 0x58 ;  /* 0x0000005817107836 */ /* 0x000fe20000000000 */
[----:B------:R-:W-:Y:S02]  /*dad0*/  ISETP.GE.AND P5, PT, R18, UR4, PT ;  /* 0x0000000412007c0c */ /* 0x000fe4000bfa6270 */
[----:B------:R-:W-:Y:S01]  /*dae0*/  ISETP.GE.AND P6, PT, R20, UR4, PT ;  /* 0x0000000414007c0c */ /* 0x000fe2000bfc6270 */
[----:B0-----:R-:W-:-:S04]  /*daf0*/  @!P0 IMAD.WIDE R2, R9, 0x4, R14 ;  /* 0x0000000409028825 */ /* 0x001fc800078e020e */
[--C-:B--2---:R-:W-:Y:S01]  /*db00*/  @!P4 IMAD.WIDE R6, R11, 0x4, R14.reuse ;  /* 0x000000040b06c825 */ /* 0x104fe200078e020e */
[----:B------:R0:W-:Y:S01]  /*db10*/  @!P0 ST.E.64 desc[UR36][R2.64], R38 ;  /* 0x0000002602008985 */ /* 0x0001e2000c101b24 */
[----:B------:R-:W-:Y:S02]  /*db20*/  ISETP.GE.AND P0, PT, R0, UR4, PT ;  /* 0x0000000400007c0c */ /* 0x000fe4000bf06270 */
[--C-:B------:R-:W-:Y:S01]  /*db30*/  @!P3 IMAD.WIDE R8, R13, 0x4, R14.reuse ;  /* 0x000000040d08b825 */ /* 0x100fe200078e020e */
[----:B------:R1:W-:Y:S01]  /*db40*/  @!P4 ST.E.64 desc[UR36][R6.64], R42 ;  /* 0x0000002a0600c985 */ /* 0x0003e2000c101b24 */
[----:B------:R-:W-:Y:S02]  /*db50*/  ISETP.GE.AND P4, PT, R21, UR4, PT ;  /* 0x0000000415007c0c */ /* 0x000fe4000bf86270 */
[----:B------:R-:W-:Y:S01]  /*db60*/  @!P2 IMAD.WIDE R10, R17, 0x4, R14 ;  /* 0x00000004110aa825 */ /* 0x000fe200078e020e */
[----:B------:R2:W-:Y:S01]  /*db70*/  @!P3 ST.E.64 desc[UR36][R8.64], R46 ;  /* 0x0000002e0800b985 */ /* 0x0005e2000c101b24 */
[----:B------:R-:W-:-:S02]  /*db80*/  @!P5 LEA.HI R18, R18, R18, RZ, 0x1 ;  /* 0x000000121212d211 */ /* 0x000fc400078f08ff */
[----:B------:R-:W-:Y:S01]  /*db90*/  @!P1 IMAD.WIDE R12, R19, 0x4, R14 ;  /* 0x00000004130c9825 */ /* 0x000fe200078e020e */
[----:B------:R3:W-:Y:S01]  /*dba0*/  @!P2 ST.E.64 desc[UR36][R10.64], R50 ;  /* 0x000000320a00a985 */ /* 0x0007e2000c101b24 */
[----:B------:R-:W-:Y:S02]  /*dbb0*/  @!P6 LEA.HI R20, R20, R20, RZ, 0x1 ;  /* 0x000000141414e211 */ /* 0x000fe400078f08ff */
[C---:B------:R-:W-:Y:S01]  /*dbc0*/  VIADD R17, R23.reuse, 0x60 ;  /* 0x0000006017117836 */ /* 0x040fe20000000000 */
[----:B------:R4:W-:Y:S01]  /*dbd0*/  @!P1 ST.E.64 desc[UR36][R12.64], R54 ;  /* 0x000000360c009985 */ /* 0x0009e2000c101b24 */
[C---:B------:R-:W-:Y:S01]  /*dbe0*/  VIADD R19, R23.reuse, 0x68 ;  /* 0x0000006817137836 */ /* 0x040fe20000000000 */
[----:B------:R-:W-:Y:S01]  /*dbf0*/  ISETP.GE.AND P1, PT, R16, UR4, PT ;  /* 0x0000000410007c0c */ /* 0x000fe2000bf26270 */
[----:B------:R-:W-:Y:S01]  /*dc00*/  VIADD R23, R23, 0x78 ;  /* 0x0000007817177836 */ /* 0x000fe20000000000 */
[----:B------:R-:W-:Y:S02]  /*dc10*/  ISETP.GE.AND P2, PT, R17, UR4, PT ;  /* 0x0000000411007c0c */ /* 0x000fe4000bf46270 */
[----:B------:R-:W-:-:S02]  /*dc20*/  ISETP.GE.AND P3, PT, R19, UR4, PT ;  /* 0x0000000413007c0c */ /* 0x000fc4000bf66270 */
        /* <DEDUP_REMOVED lines=15> */
[----:B----4-:R-:W-:Y:S01]  /*dd20*/  @!P4 LOP3.LUT R13, R21, 0xfffffffe, RZ, 0xc0, !PT ;  /* 0xfffffffe150dc812 */ /* 0x010fe200078ec0ff */
        /* <DEDUP_REMOVED lines=17> */
.L_x_1055:
        /* <DEDUP_REMOVED lines=8> */
[----:B-1----:R-:W-:Y:S02]  /*dec0*/  IMAD R3, R6, UR4, RZ ;  /* 0x0000000406037c24 */ /* 0x002fe4000f8e02ff */
[----:B------:R-:W-:-:S05]  /*ded0*/  VIADD R0, R0, 0xffffff80 ;  /* 0xffffff8000007836 */ /* 0x000fca0000000000 */
[----:B------:R-:W-:-:S13]  /*dee0*/  ISETP.GE.AND P0, PT, R0, R3, PT ;  /* 0x000000030000720c */ /* 0x000fda0003f06270 */
[----:B------:R-:W-:Y:S05]  /*def0*/  @P0 BRA `(.L_x_968) ;  /* 0x0000004000300947 */ /* 0x000fea0003800000 */
[----:B------:R-:W-:Y:S01]  /*df00*/  ISETP.NE.AND P0, PT, R6, 0x1, PT ;  /* 0x000000010600780c */ /* 0x000fe20003f05270 */
[----:B------:R-:W0:Y:S01]  /*df10*/  S2UR UR4, SR_CTAID.Z ;  /* 0x00000000000479c3 */ /* 0x000e220000002700 */
[----:B------:R-:W-:Y:S01]  /*df20*/  SHF.R.S32.HI R4, RZ, 0x1f, R19 ;  /* 0x0000001fff047819 */ /* 0x000fe20000011413 */
[----:B------:R-:W-:Y:S02]  /*df30*/  ULDC.64 UR6, c[0x0][0xbd0] ;  /* 0x0002f40000067ab9 */ /* 0x000fe40000000a00 */
[----:B------:R-:W-:-:S04]  /*df40*/  IMAD.WIDE.U32 R2, R19, UR6, RZ ;  /* 0x0000000613027c25 */ /* 0x000fc8000f8e00ff */
[----:B------:R-:W1:Y:S01]  /*df50*/  LDC.64 R10, c[0x0][0xbd8] ;  /* 0x0002f600ff0a7b82 */ /* 0x000e620000000a00 */
[----:B------:R-:W-:-:S04]  /*df60*/  IMAD R4, R4, UR6, RZ ;  /* 0x0000000604047c24 */ /* 0x000fc8000f8e02ff */
[----:B------:R-:W-:Y:S02]  /*df70*/  IMAD R5, R19, UR7, R4 ;  /* 0x0000000713057c24 */ /* 0x000fe4000f8e0204 */
[----:B------:R-:W-:Y:S01]  /*df80*/  IMAD.MOV R19, RZ, RZ, -R19 ;  /* 0x000000ffff137224 */ /* 0x000fe200078e0a13 */
[----:B------:R-:W2:Y:S01]  /*df90*/  @P0 LDC R7, c[0x0][0xbec] ;  /* 0x0002fb00ff070b82 */ /* 0x000ea20000000800 */
[----:B------:R-:W-:Y:S02]  /*dfa0*/  IMAD.IADD R3, R3, 0x1, R5 ;  /* 0x0000000103037824 */ /* 0x000fe400078e0205 */
[----:B------:R-:W-:-:S05]  /*dfb0*/  IMAD.MOV.U32 R5, RZ, RZ, R0 ;  /* 0x000000ffff057224 */ /* 0x000fca00078e0000 */
        /* <DEDUP_REMOVED lines=8> */
[----:B------:R-:W-:-:S03]  /*e040*/  ULDC.64 UR4, c[0x0][0xbe0] ;  /* 0x0002f80000047ab9 */ /* 0x000fc60000000a00 */
[----:B------:R-:W-:Y:S02]  /*e050*/  IMAD.IADD R3, R11, 0x1, R3 ;  /* 0x000000010b037824 */ /* 0x000fe400078e0203 */
[----:B---3--:R-:W-:-:S04]  /*e060*/  IMAD R19, R8, R19, UR8 ;  /* 0x0000000808137e24 */ /* 0x008fc8000f8e0213 */
[----:B------:R-:W-:Y:S01]  /*e070*/  IMAD.WIDE.U32 R2, R19, UR4, R2 ;  /* 0x0000000413027c25 */ /* 0x000fe2000f8e0002 */
[----:B0-----:R-:W-:Y:S02]  /*e080*/  @P0 SHF.R.U32.HI R5, RZ, R9, R4 ;  /* 0x00000009ff050219 */ /* 0x001fe40000011604 */
[----:B------:R-:W-:Y:S02]  /*e090*/  SHF.R.S32.HI R4, RZ, 0x1f, R19 ;  /* 0x0000001fff047819 */ /* 0x000fe40000011413 */
[--C-:B------:R-:W-:Y:S01]  /*e0a0*/  SHF.R.S32.HI R9, RZ, 0x1f, R5.reuse ;  /* 0x0000001fff097819 */ /* 0x100fe20000011405 */
[----:B------:R-:W-:Y:S01]  /*e0b0*/  IMAD.MOV R7, RZ, RZ, -R5 ;  /* 0x000000ffff077224 */ /* 0x000fe200078e0a05 */
[----:B------:R-:W-:Y:S01]  /*e0c0*/  IADD3 R2, P0, R5, R2, RZ ;  /* 0x0000000205027210 */ /* 0x000fe20007f1e0ff */
[----:B------:R-:W-:Y:S02]  /*e0d0*/  IMAD R4, R4, UR4, RZ ;  /* 0x0000000404047c24 */ /* 0x000fe4000f8e02ff */
[----:B------:R-:W-:-:S02]  /*e0e0*/  IMAD R7, R6, R7, R0 ;  /* 0x0000000706077224 */ /* 0x000fc400078e0200 */
[----:B------:R-:W-:Y:S01]  /*e0f0*/  IMAD R4, R19, UR5, R4 ;  /* 0x0000000513047c24 */ /* 0x000fe2000f8e0204 */
[----:B------:R-:W-:Y:S02]  /*e100*/  ULDC.64 UR4, c[0x0][0xbc8] ;  /* 0x0002f20000047ab9 */ /* 0x000fe40000000a00 */
[----:B------:R-:W-:Y:S02]  /*e110*/  SHF.R.S32.HI R0, RZ, 0x1f, R7 ;  /* 0x0000001fff007819 */ /* 0x000fe40000011407 */
[----:B------:R-:W-:-:S03]  /*e120*/  IADD3.X R3, R9, R3, R4, P0, !PT ;  /* 0x0000000309037210 */ /* 0x000fc600007fe404 */
[----:B------:R-:W-:Y:S02]  /*e130*/  IMAD R0, R0, UR4, RZ ;  /* 0x0000000400007c24 */ /* 0x000fe4000f8e02ff */
[----:B------:R-:W-:-:S04]  /*e140*/  IMAD.WIDE.U32 R2, R7, UR4, R2 ;  /* 0x0000000407027c25 */ /* 0x000fc8000f8e0002 */
        /* <DEDUP_REMOVED lines=8> */
.L_x_966:
[----:B------:R-:W-:-:S08]  /*e1d0*/  NOP ;  /* 0x0000000000007918 */ /* 0x000fd00000000000 */
[----:B0-----:R-:W0:-:S00]  /*e1e0*/  USETMAXREG.DEALLOC.CTAPOOL 0x28 ;  /* 0x00000028000079c8 */ /* 0x001e0000080e0500 */
        /* <DEDUP_REMOVED lines=16> */
.L_x_1058:
[----:B------:R-:W-:Y:S01]  /*e2f0*/  ULDC UR7, c[0x0][0xc50] ;  /* 0x0003140000077ab9 */ /* 0x000fe20000000800 */
[----:B------:R-:W-:Y:S01]  /*e300*/  UMOV UR41, UR6 ;  /* 0x0000000600297c82 */ /* 0x000fe20008000000 */
[----:B------:R-:W-:-:S11]  /*e310*/  UISETP.NE.AND UP0, UPT, UR7, 0x1, UPT ;  /* 0x000000010700788c */ /* 0x000fd6000bf05270 */
[----:B------:R-:W-:Y:S01]  /*e320*/  @UP0 ULDC UR4, c[0x0][0xc54] ;  /* 0x0003150000040ab9 */ /* 0x000fe20000000800 */
[----:B------:R-:W-:Y:S01]  /*e330*/  @UP0 ULDC UR8, c[0x0][0xc58] ;  /* 0x0003160000080ab9 */ /* 0x000fe20000000800 */
[----:B------:R-:W-:-:S04]  /*e340*/  UIMAD.WIDE.U32 UR4, UR6, UR4, URZ ;  /* 0x00000004060472a5 */ /* 0x000fc8000f8e003f */
[----:B------:R-:W-:-:S12]  /*e350*/  @UP0 USHF.R.U32.HI UR41, URZ, UR8, UR5 ;  /* 0x000000083f290299 */ /* 0x000fd80008011605 */
.L_x_1059:
[----:B------:R-:W-:Y:S01]  /*e360*/  ISETP.GE.AND P0, PT, R28, RZ, PT ;  /* 0x000000ff1c00720c */ /* 0x000fe20003f06270 */
[----:B------:R-:W-:Y:S01]  /*e370*/  UIADD3 UR47, -UR41, URZ, URZ ;  /* 0x0000003f292f7290 */ /* 0x000fe2000fffe13f */
[----:B------:R-:W-:Y:S02]  /*e380*/  IMAD.MOV.U32 R24, RZ, RZ, 0x1 ;  /* 0x00000001ff187424 */ /* 0x000fe400078e00ff */
[----:B------:R-:W-:Y:S01]  /*e390*/  IMAD.MOV.U32 R0, RZ, RZ, RZ ;  /* 0x000000ffff007224 */ /* 0x000fe200078e00ff */
[----:B------:R-:W-:Y:S01]  /*e3a0*/  UIMAD UR47, UR7, UR47, UR6 ;  /* 0x0000002f072f72a4 */ /* 0x000fe2000f8e0206 */
[----:B------:R-:W-:-:S07]  /*e3b0*/  IMAD.MOV.U32 R8, RZ, RZ, 0x1 ;  /* 0x00000001ff087424 */ /* 0x000fce00078e00ff */
[----:B------:R-:W-:Y:S05]  /*e3c0*/  @!P0 BRA `(.L_x_1060) ;  /* 0x0000003800348947 */ /* 0x000fea0003800000 */
[----:B------:R-:W0:Y:S01]  /*e3d0*/  LDC.64 R2, c[0x0][0xa28] ;  /* 0x00028a00ff027b82 */ /* 0x000e220000000a00 */
[----:B------:R-:W-:Y:S01]  /*e3e0*/  IMAD.MOV.U32 R23, RZ, RZ, RZ ;  /* 0x000000ffff177224 */ /* 0x000fe200078e00ff */
[----:B------:R-:W-:Y:S01]  /*e3f0*/  ULDC UR4, c[0x0][0x448] ;  /* 0x0001120000047ab9 */ /* 0x000fe20000000800 */
[----:B------:R-:W-:Y:S01]  /*e400*/  ULDC UR6, c[0x0][0x2f0] ;  /* 0x0000bc0000067ab9 */ /* 0x000fe20000000800 */
[----:B------:R-:W-:Y:S01]  /*e410*/  ULDC UR10, c[0x0][0x288] ;  /* 0x0000a200000a7ab9 */ /* 0x000fe20000000800 */
[----:B0-----:R-:W-:-:S04]  /*e420*/  ISETP.NE.U32.AND P0, PT, R2, RZ, PT ;  /* 0x000000ff0200720c */ /* 0x001fc80003f05070 */
[----:B------:R-:W-:-:S13]  /*e430*/  ISETP.NE.AND.EX P0, PT, R3, RZ, PT, P0 ;  /* 0x000000ff0300720c */ /* 0x000fda0003f05300 */
[----:B------:R-:W0:Y:S02]  /*e440*/  @P0 LDC.64 R2, c[0x0][0xa28] ;  /* 0x00028a00ff020b82 */ /* 0x000e240000000a00 */
[----:B0-----:R-:W-:-:S05]  /*e450*/  @P0 IMAD.WIDE R2, R28, 0x4, R2 ;  /* 0x000000041c020825 */ /* 0x001fca00078e0202 */
[----:B------:R0:W5:Y:S01]  /*e460*/  @P0 LDG.E R23, desc[UR36][R2.64] ;  /* 0x0000002402170981 */ /* 0x000162000c1e1900 */
[----:B------:R-:W1:Y:S01]  /*e470*/  S2UR UR42, SR_CTAID.X ;  /* 0x00000000002a79c3 */ /* 0x000e620000002500 */
[----:B------:R-:W-:-:S03]  /*e480*/  UISETP.NE.AND UP1, UPT, UR4, 0x1, UPT ;  /* 0x000000010400788c */ /* 0x000fc6000bf25270 */
[----:B------:R-:W-:Y:S01]  /*e490*/  ULDC.64 UR4, c[0x0][0x418] ;  /* 0x0001060000047ab9 */ /* 0x000fe20000000a00 */
[----:B------:R-:W-:Y:S02]  /*e4a0*/  UP2UR UR50, UPR, URZ, 0x2 ;  /* 0x000000023f327883 */ /* 0x000fe40008000000 */
[----:B------:R-:W-:-:S03]  /*e4b0*/  UISETP.NE.U32.AND UP0, UPT, UR4, URZ, UPT ;  /* 0x0000003f0400728c */ /* 0x000fc6000bf05070 */
[----:B------:R-:W-:Y:S01]  /*e4c0*/  ULDC UR4, c[0x0][0x424] ;  /* 0x0001090000047ab9 */ /* 0x000fe20000000800 */
[----:B------:R-:W-:Y:S01]  /*e4d0*/  UISETP.NE.AND.EX UP0, UPT, UR5, URZ, UPT, UP0 ;  /* 0x0000003f0500728c */ /* 0x000fe2000bf05300 */
[----:B------:R-:W-:Y:S02]  /*e4e0*/  @UP1 ULDC UR9, c[0x0][0x450] ;  /* 0x0001140000091ab9 */ /* 0x000fe40000000800 */
[----:B------:R-:W-:Y:S01]  /*e4f0*/  @UP1 ULDC UR5, c[0x0][0x44c] ;  /* 0x0001130000051ab9 */ /* 0x000fe20000000800 */
[----:B------:R-:W-:-:S04]  /*e500*/  USEL UR43, UR4, 0x1, UP0 ;  /* 0x00000001042b7887 */ /* 0x000fc80008000000 */
[----:B------:R-:W-:Y:S02]  /*e510*/  UIMAD UR7, UR43, UR6, 0x5f ;  /* 0x0000005f2b0774a4 */ /* 0x000fe4000f8e0206 */
[----:B------:R-:W-:Y:S02]  /*e520*/  UIMAD UR43, UR43, UR6, URZ ;  /* 0x000000062b2b72a4 */ /* 0x000fe4000f8e023f */
[----:B------:R-:W-:Y:S02]  /*e530*/  UIMAD.WIDE UR6, UR7, 0x2aaaaaab, URZ ;  /* 0x2aaaaaab070678a5 */ /* 0x000fe4000f8e023f */
[----:B-1----:R-:W-:Y:S02]  /*e540*/  USHF.L.U32 UR42, UR42, 0x7, URZ ;  /* 0x000000072a2a7899 */ /* 0x002fe4000800063f */
[----:B------:R-:W-:Y:S02]  /*e550*/  USHF.R.U32.HI UR44, URZ, 0x1f, UR7 ;  /* 0x0000001f3f2c7899 */ /* 0x000fe40008011607 */
[----:B------:R-:W-:-:S02]  /*e560*/  UIADD3 UR8, UR42, 0x7f, URZ ;  /* 0x0000007f2a087890 */ /* 0x000fc4000fffe03f */
[----:B------:R-:W-:Y:S02]  /*e570*/  ULEA.HI.SX32 UR44, UR7, UR44, 0x1c ;  /* 0x0000002c072c7291 */ /* 0x000fe4000f8fe23f */
[----:B------:R-:W-:-:S04]  /*e580*/  UIMAD.WIDE.U32 UR4, UR8, UR5, URZ ;  /* 0x00000005080472a5 */ /* 0x000fc8000f8e003f */
[----:B------:R-:W-:Y:S02]  /*e590*/  @UP1 USHF.R.U32.HI UR8, URZ, UR9, UR5 ;  /* 0x000000093f081299 */ /* 0x000fe40008011605 */
[----:B------:R-:W-:Y:S01]  /*e5a0*/  UIADD3 UR9, UR43, 0x1, -UR10 ;  /* 0x000000012b097890 */ /* 0x000fe2000fffe80a */
[----:B------:R-:W-:Y:S02]  /*e5b0*/  ULDC.64 UR4, c[0x0][0x9e0] ;  /* 0x0002780000047ab9 */ /* 0x000fe40000000a00 */
[----:B------:R-:W-:Y:S02]  /*e5c0*/  UISETP.GE.AND UP0, UPT, UR5, 0x1, UPT ;  /* 0x000000010500788c */ /* 0x000fe4000bf06270 */
[----:B------:R-:W-:-:S04]  /*e5d0*/  UIADD3 UR9, UR9, UR8, URZ ;  /* 0x0000000809097290 */ /* 0x000fc8000fffe03f */
[----:B------:R-:W-:Y:S01]  /*e5e0*/  PLOP3.LUT P1, PT, PT, PT, UP0, 0x80, 0x0 ;  /* 0x000000000000781c */ /* 0x000fe20003f2f008 */
[----:B------:R-:W-:-:S12]  /*e5f0*/  UIADD3 UR4, UR9, UR4, URZ ;  /* 0x0000000409047290 */ /* 0x000fd8000fffe03f */
[----:B0-----:R-:W-:Y:S05]  /*e600*/  @!P1 BRA `(.L_x_1061) ;  /* 0x0000000000449947 */ /* 0x001fea0003800000 */
[----:B------:R-:W-:Y:S01]  /*e610*/  ISETP.LT.AND P0, PT, RZ, UR9, PT ;  /* 0x00000009ff007c0c */ /* 0x000fe2000bf01270 */
[----:B------:R-:W-:-:S12]  /*e620*/  UIADD3 UR8, UR9, -0x1, URZ ;  /* 0xffffffff09087890 */ /* 0x000fd8000fffe03f */
[----:B------:R-:W-:Y:S05]  /*e630*/  @P0 BRA `(.L_x_1062) ;  /* 0x00000000001c0947 */ /* 0x000fea0003800000 */
[----:B------:R-:W-:Y:S02]  /*e640*/  UISETP.NE.AND UP0, UPT, UR5, 0x1, UPT ;  /* 0x000000010500788c */ /* 0x000fe4000bf05270 */
[----:B------:R-:W-:-:S09]  /*e650*/  UIADD3 UR8, -UR9, URZ, URZ ;  /* 0x0000003f09087290 */ /* 0x000fd2000fffe13f */
[----:B------:R-:W-:Y:S02]  /*e660*/  @UP0 ULDC.64 UR12, c[0x0][0x9e8] ;  /* 0x00027a00000c0ab9 */ /* 0x000fe40000000a00 */
[----:B------:R-:W-:-:S04]  /*e670*/  UIMAD.WIDE.U32 UR6, UR8, UR12, URZ ;  /* 0x0000000c080672a5 */ /* 0x000fc8000f8e003f */
[----:B------:R-:W-:-:S04]  /*e680*/  @UP0 USHF.R.U32.HI UR8, URZ, UR13, UR7 ;  /* 0x0000000d3f080299 */ /* 0x000fc80008011607 */
[----:B------:R-:W-:Y:S01]  /*e690*/  ULOP3.LUT UR8, URZ, UR8, URZ, 0x33, !UPT ;  /* 0x000000083f087292 */ /* 0x000fe2000f8e333f */
[----:B------:R-:W-:Y:S11]  /*e6a0*/  BRA `(.L_x_1063) ;  /* 0x0000000000107947 */ /* 0x000ff60003800000 */
.L_x_1062:
[----:B------:R-:W-:-:S11]  /*e6b0*/  UISETP.NE.AND UP0, UPT, UR5, 0x1, UPT ;  /* 0x000000010500788c */ /* 0x000fd6000bf05270 */
[----:B------:R-:W-:Y:S02]  /*e6c0*/  @UP0 ULDC.64 UR12, c[0x0][0x9e8] ;  /* 0x00027a00000c0ab9 */ /* 0x000fe40000000a00 */
[----:B------:R-:W-:-:S04]  /*e6d0*/  UIMAD.WIDE.U32 UR6, UR8, UR12, URZ ;  /* 0x0000000c080672a5 */ /* 0x000fc8000f8e003f */
[----:B------:R-:W-:-:S12]  /*e6e0*/  @UP0 USHF.R.U32.HI UR8, URZ, UR13, UR7 ;  /* 0x0000000d3f080299 */ /* 0x000fd80008011607 */
.L_x_1063:
[----:B------:R-:W-:-:S04]  /*e6f0*/  UIMAD UR8, UR8, UR5, UR5 ;  /* 0x00000005080872a4 */ /* 0x000fc8000f8e0205 */
[----:B------:R-:W-:-:S04]  /*e700*/  UISETP.LT.AND UP0, UPT, UR4, UR8, UPT ;  /* 0x000000080400728c */ /* 0x000fc8000bf01270 */
[----:B------:R-:W-:-:S12]  /*e710*/  USEL UR4, UR4, UR8, UP0 ;  /* 0x0000000804047287 */ /* 0x000fd80008000000 */
.L_x_1061:
[----:B------:R-:W-:Y:S02]  /*e720*/  UISETP.NE.AND UP0, UPT, UR50, URZ, UPT ;  /* 0x0000003f3200728c */ /* 0x000fe4000bf05270 */
[----:B------:R-:W-:-:S03]  /*e730*/  UIADD3 UR6, UR4, 0x5f, URZ ;  /* 0x0000005f04067890 */ /* 0x000fc6000fffe03f */
[----:B------:R-:W-:Y:S01]  /*e740*/  UMOV UR4, UR42 ;  /* 0x0000002a00047c82 */ /* 0x000fe20008000000 */
[----:B------:R-:W-:-:S04]  /*e750*/  UIMAD.WIDE UR6, UR6, 0x2aaaaaab, URZ ;  /* 0x2aaaaaab060678a5 */ /* 0x000fc8000f8e023f */
[----:B------:R-:W-:Y:S01]  /*e760*/  USHF.R.U32.HI UR45, URZ, 0x1f, UR7 ;  /* 0x0000001f3f2d7899 */ /* 0x000fe20008011607 */
[----:B------:R-:W-:Y:S02]  /*e770*/  @UP0 ULDC UR8, c[0x0][0x44c] ;  /* 0x0001130000080ab9 */ /* 0x000fe40000000800 */
[----:B------:R-:W-:Y:S01]  /*e780*/  @UP0 ULDC UR6, c[0x0][0x450] ;  /* 0x0001140000060ab9 */ /* 0x000fe20000000800 */
[----:B------:R-:W-:Y:S02]  /*e790*/  UIMAD.WIDE.U32 UR8, UR42, UR8, URZ ;  /* 0x000000082a0872a5 */ /* 0x000fe4000f8e003f */
[----:B------:R-:W-:Y:S02]  /*e7a0*/  ULEA.HI.SX32 UR45, UR7, UR45, 0x1c ;  /* 0x0000002d072d7291 */ /* 0x000fe4000f8fe23f */
[----:B------:R-:W-:Y:S02]  /*e7b0*/  @UP0 USHF.R.U32.HI UR4, URZ, UR6, UR9 ;  /* 0x000000063f040299 */ /* 0x000fe40008011609 */
[----:B------:R-:W-:-:S02]  /*e7c0*/  UISETP.LT.AND UP0, UPT, UR44, UR45, UPT ;  /* 0x0000002d2c00728c */ /* 0x000fc4000bf01270 */
[----:B------:R-:W-:Y:S01]  /*e7d0*/  UIADD3 UR4, UR4, -UR10, UR43 ;  /* 0x8000000a04047290 */ /* 0x000fe2000fffe02b */
[----:B------:R-:W-:Y:S01]  /*e7e0*/  ULDC UR8, c[0x0][0x9dc] ;  /* 0x0002770000087ab9 */ /* 0x000fe20000000800 */
[----:B------:R-:W-:Y:S02]  /*e7f0*/  USEL UR12, UR44, UR45, UP0 ;  /* 0x0000002d2c0c7287 */ /* 0x000fe40008000000 */
[----:B------:R-:W-:Y:S01]  /*e800*/  UIADD3 UR8, UR4, -UR8, URZ ;  /* 0x8000000804087290 */ /* 0x000fe2000fffe03f */
[----:B------:R-:W-:Y:S11]  /*e810*/  @!P1 BRA `(.L_x_1064) ;  /* 0x0000000000449947 */ /* 0x000ff60003800000 */
[----:B------:R-:W-:-:S06]  /*e820*/  UISETP.GT.AND UP0, UPT, UR4, -0x1, UPT ;  /* 0xffffffff0400788c */ /* 0x000fcc000bf04270 */
[----:B------:R-:W-:-:S13]  /*e830*/  PLOP3.LUT P0, PT, PT, PT, UP0, 0x80, 0x0 ;  /* 0x000000000000781c */ /* 0x000fda0003f0f008 */
[----:B------:R-:W-:Y:S05]  /*e840*/  @P0 BRA `(.L_x_1065) ;  /* 0x00000000001c0947 */ /* 0x000fea0003800000 */
[----:B------:R-:W-:Y:S02]  /*e850*/  UISETP.NE.AND UP0, UPT, UR5, 0x1, UPT ;  /* 0x000000010500788c */ /* 0x000fe4000bf05270 */
[----:B------:R-:W-:-:S09]  /*e860*/  ULOP3.LUT UR4, URZ, UR4, URZ, 0x33, !UPT ;  /* 0x000000043f047292 */ /* 0x000fd2000f8e333f */
[----:B------:R-:W-:Y:S02]  /*e870*/  @UP0 ULDC.64 UR10, c[0x0][0x9e8] ;  /* 0x00027a00000a0ab9 */ /* 0x000fe40000000a00 */
[----:B------:R-:W-:-:S04]  /*e880*/  UIMAD.WIDE.U32 UR6, UR4, UR10, URZ ;  /* 0x0000000a040672a5 */ /* 0x000fc8000f8e003f */
[----:B------:R-:W-:-:S04]  /*e890*/  @UP0 USHF.R.U32.HI UR4, URZ, UR11, UR7 ;  /* 0x0000000b3f040299 */ /* 0x000fc80008011607 */
[----:B------:R-:W-:Y:S01]  /*e8a0*/  ULOP3.LUT UR4, URZ, UR4, URZ, 0x33, !UPT ;  /* 0x000000043f047292 */ /* 0x000fe2000f8e333f */
[----:B------:R-:W-:Y:S11]  /*e8b0*/  BRA `(.L_x_1066) ;  /* 0x0000000000107947 */ /* 0x000ff60003800000 */
.L_x_1065:
[----:B------:R-:W-:-:S11]  /*e8c0*/  UISETP.NE.AND UP0, UPT, UR5, 0x1, UPT ;  /* 0x000000010500788c */ /* 0x000fd6000bf05270 */
[----:B------:R-:W-:Y:S02]  /*e8d0*/  @UP0 ULDC.64 UR10, c[0x0][0x9e8] ;  /* 0x00027a00000a0ab9 */ /* 0x000fe40000000a00 */
[----:B------:R-:W-:-:S04]  /*e8e0*/  UIMAD.WIDE.U32 UR6, UR4, UR10, URZ ;  /* 0x0000000a040672a5 */ /* 0x000fc8000f8e003f */
[----:B------:R-:W-:-:S12]  /*e8f0*/  @UP0 USHF.R.U32.HI UR4, URZ, UR11, UR7 ;  /* 0x0000000b3f040299 */ /* 0x000fd80008011607 */
.L_x_1066:
[----:B------:R-:W-:-:S04]  /*e900*/  UIMAD UR4, UR4, UR5, URZ ;  /* 0x00000005040472a4 */ /* 0x000fc8000f8e023f */
[----:B------:R-:W-:-:S04]  /*e910*/  UISETP.LT.AND UP0, UPT, UR8, UR4, UPT ;  /* 0x000000040800728c */ /* 0x000fc8000bf01270 */
[----:B------:R-:W-:-:S12]  /*e920*/  USEL UR8, UR8, UR4, !UP0 ;  /* 0x0000000408087287 */ /* 0x000fd8000c000000 */
.L_x_1064:
[----:B------:R-:W-:Y:S02]  /*e930*/  UIMAD.WIDE UR4, UR8, 0x2aaaaaab, URZ ;  /* 0x2aaaaaab080478a5 */ /* 0x000fe4000f8e023f */
[----:B------:R-:W-:Y:S02]  /*e940*/  USHF.R.U32.HI UR9, URZ, 0x10, UR47 ;  /* 0x000000103f097899 */ /* 0x000fe4000801162f */
[----:B------:R-:W-:Y:S02]  /*e950*/  USHF.R.U32.HI UR4, URZ, 0x1f, UR5 ;  /* 0x0000001f3f047899 */ /* 0x000fe40008011605 */
[----:B------:R-:W-:Y:S02]  /*e960*/  ULOP3.LUT UR47, UR47, 0xffff, URZ, 0xc0, !UPT ;  /* 0x0000ffff2f2f7892 */ /* 0x000fe4000f8ec03f */
[----:B------:R-:W-:Y:S01]  /*e970*/  ULEA.HI.SX32 UR4, UR5, UR4, 0x1c ;  /* 0x0000000405047291 */ /* 0x000fe2000f8fe23f */
[----:B------:R-:W-:-:S03]  /*e980*/  UMOV UR40, URZ ;  /* 0x0000003f00287c82 */ /* 0x000fc60008000000 */
[----:B------:R-:W-:-:S04]  /*e990*/  UISETP.LT.AND UP0, UPT, URZ, UR4, UPT ;  /* 0x000000043f00728c */ /* 0x000fc8000bf01270 */
[----:B------:R-:W-:Y:S02]  /*e9a0*/  USEL UR46, URZ, UR4, !UP0 ;  /* 0x000000043f2e7287 */ /* 0x000fe4000c000000 */
[----:B------:R-:W-:Y:S02]  /*e9b0*/  UISETP.NE.AND UP0, UPT, UR9, URZ, UPT ;  /* 0x0000003f0900728c */ /* 0x000fe4000bf05270 */
[----:B------:R-:W-:-:S06]  /*e9c0*/  UISETP.GT.AND UP1, UPT, UR12, UR46, UPT ;  /* 0x0000002e0c00728c */ /* 0x000fcc000bf24270 */
[----:B------:R-:W-:-:S03]  /*e9d0*/  PLOP3.LUT P0, PT, PT, PT, UP1, 0x80, 0x0 ;  /* 0x000000000000781c */ /* 0x000fc60003f0f018 */
[----:B------:R-:W-:-:S10]  /*e9e0*/  @!UP0 ULDC UR9, c[0x0][0x9f0] ;  /* 0x00027c0000098ab9 */ /* 0x000fd40000000800 */
[----:B------:R-:W-:Y:S05]  /*e9f0*/  @!P0 BRA `(.L_x_1067) ;  /* 0x00000000007c8947 */ /* 0x000fea0003800000 */
[----:B------:R-:W-:Y:S01]  /*ea00*/  IABS R0, UR9 ;  /* 0x0000000900007c13 */ /* 0x000fe20008000000 */
[----:B------:R-:W-:Y:S02]  /*ea10*/  UIADD3 UR4, UR9, -0x1, UR12 ;  /* 0xffffffff09047890 */ /* 0x000fe4000fffe00c */
[----:B------:R-:W-:Y:S02]  /*ea20*/  IABS R4, UR9 ;  /* 0x0000000900047c13 */ /* 0x000fe40008000000 */
[----:B------:R-:W-:Y:S01]  /*ea30*/  R2UR UR10, R0 ;  /* 0x00000000000a72ca */ /* 0x000fe200000e0000 */
[----:B------:R-:W-:-:S03]  /*ea40*/  UIADD3 UR6, -UR46, UR4, URZ ;  /* 0x000000042e067290 */ /* 0x000fc6000fffe13f */
[----:B------:R-:W-:-:S03]  /*ea50*/  UMOV UR4, URZ ;  /* 0x0000003f00047c82 */ /* 0x000fc60008000000 */
[----:B------:R-:W-:Y:S01]  /*ea60*/  IABS R3, UR6 ;  /* 0x0000000600037c13 */ /* 0x000fe20008000000 */
[----:B------:R-:W-:-:S03]  /*ea70*/  ULOP3.LUT UR6, UR6, UR9, URZ, 0x3c, !UPT ;  /* 0x0000000906067292 */ /* 0x000fc6000f8e3c3f */
[----:B------:R-:W-:Y:S02]  /*ea80*/  R2UR UR8, R3 ;  /* 0x00000000030872ca */ /* 0x000fe400000e0000 */
        /* <DEDUP_REMOVED lines=22> */
.L_x_1067:
[----:B------:R-:W-:Y:S02]  /*ebf0*/  UIMAD UR51, UR47, UR40, UR46 ;  /* 0x000000282f3372a4 */ /* 0x000fe4000f8e022e */
[----:B------:R-:W-:Y:S02]  /*ec00*/  IMAD.U32 R0, RZ, RZ, UR40 ;  /* 0x00000028ff007e24 */ /* 0x000fe4000f8e00ff */
[----:B------:R-:W-:Y:S02]  /*ec10*/  IMAD.MOV.U32 R24, RZ, RZ, 0x1 ;  /* 0x00000001ff187424 */ /* 0x000fe400078e00ff */
[----:B------:R-:W-:Y:S02]  /*ec20*/  IMAD.MOV.U32 R8, RZ, RZ, 0x1 ;  /* 0x00000001ff087424 */ /* 0x000fe400078e00ff */
[----:B------:R-:W-:-:S05]  /*ec30*/  IMAD.U32 R19, RZ, RZ, UR51 ;  /* 0x00000033ff137e24 */ /* 0x000fca000f8e00ff */
[----:B------:R-:W-:Y:S01]  /*ec40*/  VIADDMNMX R19, R19, R0, UR12, PT ;  /* 0x0000000c13137e46 */ /* 0x000fe2000b800100 */
[----:B------:R-:W-:-:S03]  /*ec50*/  IMAD.MOV.U32 R0, RZ, RZ, RZ ;  /* 0x000000ffff007224 */ /* 0x000fc600078e00ff */
[----:B------:R-:W-:-:S13]  /*ec60*/  ISETP.GT.AND P0, PT, R19, UR51, PT ;  /* 0x0000003313007c0c */ /* 0x000fda000bf04270 */
        /* <DEDUP_REMOVED lines=11> */
[----:B------:R-:W-:Y:S02]  /*ed20*/  IMAD.U32 R4, RZ, RZ, UR4 ;  /* 0x00000004ff047e24 */ /* 0x000fe4000f8e00ff */
[----:B------:R-:W-:Y:S01]  /*ed30*/  IMAD.U32 R5, RZ, RZ, UR5 ;  /* 0x00000005ff057e24 */ /* 0x000fe2000f8e00ff */
[----:B------:R-:W0:Y:S01]  /*ed40*/  LDC.64 R2, c[0x4][R2] ;  /* 0x0100000002027b82 */ /* 0x000e220000000a00 */
[----:B------:R-:W-:Y:S01]  /*ed50*/  ULDC.64 UR4, c[0x4][0x8] ;  /* 0x0100020000047ab9 */ /* 0x000fe20000000a00 */
[----:B------:R-:W-:Y:S02]  /*ed60*/  IMAD.U32 R6, RZ, RZ, UR6 ;  /* 0x00000006ff067e24 */ /* 0x000fe4000f8e00ff */
[----:B------:R-:W-:-:S02]  /*ed70*/  IMAD.U32 R7, RZ, RZ, UR7 ;  /* 0x00000007ff077e24 */ /* 0x000fc4000f8e00ff */
[----:B------:R-:W-:Y:S02]  /*ed80*/  IMAD.U32 R10, RZ, RZ, UR4 ;  /* 0x00000004ff0a7e24 */ /* 0x000fe4000f8e00ff */
[----:B------:R-:W-:Y:S02]  /*ed90*/  IMAD.U32 R11, RZ, RZ, UR5 ;  /* 0x00000005ff0b7e24 */ /* 0x000fe4000f8e00ff */
[----:B------:R-:W-:Y:S02]  /*eda0*/  IMAD.MOV.U32 R8, RZ, RZ, 0x70 ;  /* 0x00000070ff087424 */ /* 0x000fe400078e00ff */
[----:B------:R-:W-:Y:S02]  /*edb0*/  IMAD.MOV.U32 R12, RZ, RZ, 0x1 ;  /* 0x00000001ff0c7424 */ /* 0x000fe400078e00ff */
[----:B------:R-:W-:-:S07]  /*edc0*/  IMAD.MOV.U32 R13, RZ, RZ, RZ ;  /* 0x000000ffff0d7224 */ /* 0x000fce00078e00ff */
[----:B------:R-:W-:-:S07]  /*edd0*/  LEPC R20, `(.L_x_1068) ;  /* 0x000000001014794e */ /* 0x000fce0000000000 */
[----:B0----5:R-:W-:Y:S05]  /*ede0*/  CALL.ABS.NOINC R2 ;  /* 0x0000000002007343 */ /* 0x021fea0003c00000 */
.L_x_1068:
        /* <DEDUP_REMOVED lines=19> */
[----:B-1---5:R-:W-:Y:S05]  /*ef20*/  CALL.ABS.NOINC R2 ;  /* 0x0000000002007343 */ /* 0x022fea0003c00000 */
.L_x_1070:
[----:B------:R0:W1:Y:S01]  /*ef30*/  LDC.64 R2, c[0x4][R16] ;  /* 0x0100000010027b82 */ /* 0x0000620000000a00 */
[----:B------:R-:W-:Y:S01]  /*ef40*/  ULDC.64 UR4, c[0x4][0x90] ;  /* 0x0100240000047ab9 */ /* 0x000fe20000000a00 */
[----:B------:R-:W-:Y:S01]  /*ef50*/  ULDC.64 UR6, c[0x4][0x98] ;  /* 0x0100260000067ab9 */ /* 0x000fe20000000a00 */
[----:B------:R-:W-:Y:S02]  /*ef60*/  IMAD.U32 R4, RZ, RZ, UR4 ;  /* 0x00000004ff047e24 */ /* 0x000fe4000f8e00ff */
        /* <DEDUP_REMOVED lines=11> */
.L_x_1069:
[----:B------:R-:W0:Y:S01]  /*f020*/  LDC.64 R2, c[0x0][0x9f8] ;  /* 0x00027e00ff027b82 */ /* 0x000e220000000a00 */
[----:B------:R-:W-:-:S07]  /*f030*/  IMAD.MOV.U32 R32, RZ, RZ, R28 ;  /* 0x000000ffff207224 */ /* 0x000fce00078e001c */
[----:B------:R-:W1:Y:S01]  /*f040*/  LDC R37, c[0x0][0x430] ;  /* 0x00010c00ff257b82 */ /* 0x000e620000000800 */
[C---:B------:R-:W-:Y:S01]  /*f050*/  IMAD.SHL.U32 R26, R25.reuse, 0x10, RZ ;  /* 0x00000010191a7824 */ /* 0x040fe200078e00ff */
[----:B------:R-:W-:Y:S01]  /*f060*/  LOP3.LUT R8, R25, 0x7f, RZ, 0xc0, !PT ;  /* 0x0000007f19087812 */ /* 0x000fe200078ec0ff */
[----:B------:R-:W-:Y:S01]  /*f070*/  VIADD R27, R19, 0xffffffff ;  /* 0xffffffff131b7836 */ /* 0x000fe20000000000 */
[----:B------:R-:W-:Y:S01]  /*f080*/  LOP3.LUT R18, R18, 0xffffffdf, RZ, 0xc0, !PT ;  /* 0xffffffdf12127812 */ /* 0x000fe200078ec0ff */
[----:B------:R-:W-:Y:S01]  /*f090*/  ULDC UR4, c[0x0][0x2f4] ;  /* 0x0000bd0000047ab9 */ /* 0x000fe20000000800 */
[----:B------:R-:W-:Y:S01]  /*f0a0*/  ULDC UR5, c[0x0][0x320] ;  /* 0x0000c80000057ab9 */ /* 0x000fe20000000800 */
[----:B0-----:R-:W-:-:S04]  /*f0b0*/  ISETP.NE.U32.AND P0, PT, R2, RZ, PT ;  /* 0x000000ff0200720c */ /* 0x001fc80003f05070 */
[----:B------:R-:W-:-:S13]  /*f0c0*/  ISETP.NE.AND.EX P0, PT, R3, RZ, PT, P0 ;  /* 0x000000ff0300720c */ /* 0x000fda0003f05300 */
[----:B------:R-:W0:Y:S02]  /*f0d0*/  @P0 LDC.64 R2, c[0x0][0x9f8] ;  /* 0x00027e00ff020b82 */ /* 0x000e240000000a00 */
[----:B0-----:R-:W-:-:S05]  /*f0e0*/  @P0 IMAD.WIDE R2, R28, 0x4, R2 ;  /* 0x000000041c020825 */ /* 0x001fca00078e0202 */
[----:B------:R0:W2:Y:S01]  /*f0f0*/  @P0 LDG.E R32, desc[UR36][R2.64] ;  /* 0x0000002402200981 */ /* 0x0000a2000c1e1900 */
[----:B------:R-:W-:Y:S02]  /*f100*/  LOP3.LUT R26, R26, 0x70, RZ, 0xc0, !PT ;  /* 0x000000701a1a7812 */ /* 0x000fe400078ec0ff */
[----:B------:R-:W-:Y:S02]  /*f110*/  SHF.R.U32.HI R36, RZ, 0x3, R8 ;  /* 0x00000003ff247819 */ /* 0x000fe40000011608 */
[----:B-1----:R-:W-:Y:S02]  /*f120*/  ISETP.NE.AND P1, PT, R37, 0x1, PT ;  /* 0x000000012500780c */ /* 0x002fe40003f25270 */
[----:B------:R-:W-:-:S05]  /*f130*/  LOP3.LUT R33, R26, R36, RZ, 0xfc, !PT ;  /* 0x000000241a217212 */ /* 0x000fca00078efcff */
[----:B------:R-:W-:-:S05]  /*f140*/  IMAD R10, R27, 0x60, R33 ;  /* 0x000000601b0a7824 */ /* 0x000fca00078e0221 */
[C---:B------:R-:W-:Y:S01]  /*f150*/  ISETP.GE.AND P0, PT, R10.reuse, UR43, PT ;  /* 0x0000002b0a007c0c */ /* 0x040fe2000bf06270 */
[----:B0-----:R-:W0:Y:S01]  /*f160*/  @P1 LDC R3, c[0x0][0x434] ;  /* 0x00010d00ff031b82 */ /* 0x001e220000000800 */
[----:B-----5:R-:W-:Y:S01]  /*f170*/  IMAD.IADD R10, R10, 0x1, R23 ;  /* 0x000000010a0a7824 */ /* 0x020fe200078e0217 */
[----:B------:R-:W-:Y:S02]  /*f180*/  @P1 LOP3.LUT R18, R18, 0x20, RZ, 0xfc, !PT ;  /* 0x0000002012121812 */ /* 0x000fe400078efcff */
[----:B------:R-:W-:Y:S01]  /*f190*/  ISETP.GT.U32.OR P0, PT, R33, 0x5f, P0 ;  /* 0x0000005f2100780c */ /* 0x000fe20000704470 */
[----:B------:R-:W-:-:S03]  /*f1a0*/  IMAD.MOV.U32 R9, RZ, RZ, R10 ;  /* 0x000000ffff097224 */ /* 0x000fc600078e000a */
[----:B------:R-:W1:Y:S09]  /*f1b0*/  @P1 LDC R11, c[0x0][0x438] ;  /* 0x00010e00ff0b1b82 */ /* 0x000e720000000800 */
[----:B------:R-:W3:Y:S01]  /*f1c0*/  @!P0 LDC.64 R6, c[0x0][0x428] ;  /* 0x00010a00ff068b82 */ /* 0x000ee20000000a00 */
[----:B0-----:R-:W-:-:S07]  /*f1d0*/  @P1 IMAD.HI.U32 R0, R10, R3, RZ ;  /* 0x000000030a001227 */ /* 0x001fce00078e00ff */
[----:B------:R-:W0:Y:S01]  /*f1e0*/  @!P0 LDC.64 R4, c[0x0][0x418] ;  /* 0x00010600ff048b82 */ /* 0x000e220000000a00 */
[----:B-1----:R-:W-:-:S04]  /*f1f0*/  @P1 SHF.R.U32.HI R9, RZ, R11, R0 ;  /* 0x0000000bff091219 */ /* 0x002fc80000011600 */
[--C-:B------:R-:W-:Y:S01]  /*f200*/  @!P0 SHF.R.S32.HI R3, RZ, 0x1f, R9.reuse ;  /* 0x0000001fff038819 */ /* 0x100fe20000011409 */
[----:B------:R-:W-:Y:S01]  /*f210*/  @!P0 IMAD.MOV.U32 R2, RZ, RZ, R9 ;  /* 0x000000ffff028224 */ /* 0x000fe200078e0009 */
[----:B------:R-:W-:Y:S01]  /*f220*/  LOP3.LUT R18, R18, 0xfffffffb, RZ, 0xc0, !PT ;  /* 0xfffffffb12127812 */ /* 0x000fe200078ec0ff */
[----:B------:R-:W-:Y:S01]  /*f230*/  UMOV UR6, 0xffffffff ;  /* 0xffffffff00067882 */ /* 0x000fe20000000000 */
[----:B--2---:R-:W-:Y:S01]  /*f240*/  SHF.R.S32.HI R34, RZ, 0x1f, R32 ;  /* 0x0000001fff227819 */ /* 0x004fe20000011420 */
[----:B---3--:R-:W-:-:S04]  /*f250*/  @!P0 IMAD.WIDE.U32 R2, R32, R6, R2 ;  /* 0x0000000620028225 */ /* 0x008fc800078e0002 */
[----:B------:R-:W-:Y:S01]  /*f260*/  @!P0 IMAD R0, R34, R6, RZ ;  /* 0x0000000622008224 */ /* 0x000fe200078e02ff */
[----:B0-----:R-:W-:-:S03]  /*f270*/  @!P0 LEA R4, P1, R2, R4, 0x2 ;  /* 0x0000000402048211 */ /* 0x001fc600078210ff */
[----:B------:R-:W-:-:S04]  /*f280*/  @!P0 IMAD R7, R32, R7, R0 ;  /* 0x0000000720078224 */ /* 0x000fc800078e0200 */
[----:B------:R-:W-:-:S05]  /*f290*/  @!P0 IMAD.IADD R0, R3, 0x1, R7 ;  /* 0x0000000103008824 */ /* 0x000fca00078e0207 */
[----:B------:R-:W-:Y:S01]  /*f2a0*/  @!P0 LEA.HI.X R5, R2, R5, R0, 0x2, P1 ;  /* 0x0000000502058211 */ /* 0x000fe200008f1400 */
[----:B------:R-:W-:-:S06]  /*f2b0*/  IMAD.MOV.U32 R0, RZ, RZ, RZ ;  /* 0x000000ffff007224 */ /* 0x000fcc00078e00ff */
[----:B------:R0:W5:Y:S02]  /*f2c0*/  @!P0 LDG.E R0, desc[UR36][R4.64] ;  /* 0x0000002404008981 */ /* 0x000164000c1e1900 */
[----:B0-----:R-:W-:-:S05]  /*f2d0*/  IMAD.SHL.U32 R4, R25, 0x8, RZ ;  /* 0x0000000819047824 */ /* 0x001fca00078e00ff */
[----:B------:R-:W-:-:S04]  /*f2e0*/  LOP3.LUT R30, R4, 0x38, RZ, 0xc0, !PT ;  /* 0x00000038041e7812 */ /* 0x000fc800078ec0ff */
[C---:B------:R-:W-:Y:S02]  /*f2f0*/  ISETP.GE.AND P1, PT, R30.reuse, UR4, PT ;  /* 0x000000041e007c0c */ /* 0x040fe4000bf26270 */
[C---:B------:R-:W-:Y:S02]  /*f300*/  LOP3.LUT R22, R30.reuse, 0x40, RZ, 0xfc, !PT ;  /* 0x000000401e167812 */ /* 0x040fe400078efcff */
[----:B------:R-:W-:Y:S02]  /*f310*/  LOP3.LUT R24, R30, 0x80, RZ, 0xfc, !PT ;  /* 0x000000801e187812 */ /* 0x000fe400078efcff */
[----:B------:R-:W-:Y:S02]  /*f320*/  ISETP.GE.AND P3, PT, R22, UR4, PT ;  /* 0x0000000416007c0c */ /* 0x000fe4000bf66270 */
[----:B------:R-:W-:Y:S02]  /*f330*/  ISETP.GE.AND P2, PT, R24, UR4, PT ;  /* 0x0000000418007c0c */ /* 0x000fe4000bf46270 */
[----:B------:R-:W-:-:S03]  /*f340*/  ISETP.GE.AND P0, PT, R30, UR5, PT ;  /* 0x000000051e007c0c */ /* 0x000fc6000bf06270 */
[----:B------:R-:W-:Y:S02]  /*f350*/  @P1 LOP3.LUT R18, R18, 0x4, RZ, 0xfc, !PT ;  /* 0x0000000412121812 */ /* 0x000fe400078efcff */
[----:B------:R-:W-:Y:S02]  /*f360*/  ISETP.GE.AND P1, PT, R22, UR5, PT ;  /* 0x0000000516007c0c */ /* 0x000fe4000bf26270 */
[----:B------:R-:W-:-:S04]  /*f370*/  LOP3.LUT R18, R18, 0xfffffffd, RZ, 0xc0, !PT ;  /* 0xfffffffd12127812 */ /* 0x000fc800078ec0ff */
[----:B------:R-:W-:-:S04]  /*f380*/  @P3 LOP3.LUT R18, R18, 0x2, RZ, 0xfc, !PT ;  /* 0x0000000212123812 */ /* 0x000fc800078efcff */
[----:B------:R-:W-:-:S04]  /*f390*/  LOP3.LUT R18, R18, 0xfffffffe, RZ, 0xc0, !PT ;  /* 0xfffffffe12127812 */ /* 0x000fc800078ec0ff */
[----:B------:R-:W-:Y:S01]  /*f3a0*/  @P2 LOP3.LUT R18, R18, 0x1, RZ, 0xfc, !PT ;  /* 0x0000000112122812 */ /* 0x000fe200078efcff */
[----:B------:R-:W-:Y:S06]  /*f3b0*/  BRA.DIV UR6, `(.L_x_1071) ;  /* 0x0000002e06e07947 */ /* 0x000fec000b800000 */
.L_x_1113:
[----:B------:R-:W2:Y:S01]  /*f3c0*/  LDL R2, [R1] ;  /* 0x0000000001027983 */ /* 0x000ea20000100800 */
[----:B------:R-:W-:Y:S01]  /*f3d0*/  SEL R29, RZ, 0x1, P0 ;  /* 0x00000001ff1d7807 */ /* 0x000fe20000000000 */
[----:B------:R-:W-:Y:S01]  /*f3e0*/  IMAD.U32 R31, RZ, RZ, UR41 ;  /* 0x00000029ff1f7e24 */ /* 0x000fe2000f8e00ff */
[----:B------:R-:W-:Y:S01]  /*f3f0*/  ISETP.GT.U32.AND P0, PT, R33, 0x5f, PT ;  /* 0x0000005f2100780c */ /* 0x000fe20003f04070 */
[----:B------:R-:W-:Y:S01]  /*f400*/  IMAD.MOV R6, RZ, RZ, -R9 ;  /* 0x000000ffff067224 */ /* 0x000fe200078e0a09 */
[----:B------:R-:W-:Y:S02]  /*f410*/  LOP3.LUT R18, R18, 0xffffffef, RZ, 0xc0, !PT ;  /* 0xffffffef12127812 */ /* 0x000fe400078ec0ff */
[----:B------:R-:W-:Y:S01]  /*f420*/  SHF.R.S32.HI R31, RZ, 0x1f, R31 ;  /* 0x0000001fff1f7819 */ /* 0x000fe2000001141f */
[----:B------:R-:W-:Y:S01]  /*f430*/  IMAD R6, R37, R6, R10 ;  /* 0x0000000625067224 */ /* 0x000fe200078e020a */
[----:B------:R-:W-:-:S07]  /*f440*/  LOP3.LUT R18, R18, 0xfffffff7, RZ, 0xc0, !PT ;  /* 0xfffffff712127812 */ /* 0x000fce00078ec0ff */
[----:B------:R-:W-:Y:S02]  /*f450*/  @P0 LOP3.LUT R18, R18, 0x8, RZ, 0xfc, !PT ;  /* 0x0000000812120812 */ /* 0x000fe400078efcff */
[----:B--2---:R-:W-:Y:S02]  /*f460*/  R2UR UR4, R2 ;  /* 0x00000000020472ca */ /* 0x004fe400000e0000 */
[----:B------:R-:W-:-:S05]  /*f470*/  SEL R2, RZ, 0xffffffff, P1 ;  /* 0xffffffffff027807 */ /* 0x000fca0000800000 */
[----:B------:R-:W-:-:S05]  /*f480*/  IMAD.SHL.U32 R2, R2, 0x2, RZ ;  /* 0x0000000202027824 */ /* 0x000fca00078e00ff */
[----:B------:R-:W-:Y:S01]  /*f490*/  LOP3.LUT R29, R2, 0x2, R29, 0xe2, !PT ;  /* 0x00000002021d7812 */ /* 0x000fe200078ee21d */
[----:B------:R-:W-:-:S06]  /*f4a0*/  ULOP3.LUT UR4, UR4, 0x2, URZ, 0xfc, !UPT ;  /* 0x0000000204047892 */ /* 0x000fcc000f8efc3f */
[----:B------:R-:W-:-:S05]  /*f4b0*/  IMAD.U32 R3, RZ, RZ, UR4 ;  /* 0x00000004ff037e24 */ /* 0x000fca000f8e00ff */
[----:B------:R-:W-:-:S13]  /*f4c0*/  ISETP.NE.AND P2, PT, R3, 0x3, PT ;  /* 0x000000030300780c */ /* 0x000fda0003f45270 */
[----:B------:R-:W-:Y:S01]  /*f4d0*/  @P2 LOP3.LUT R18, R18, 0x10, RZ, 0xfc, !PT ;  /* 0x0000001012122812 */ /* 0x000fe200078efcff */
[----:B------:R-:W-:Y:S06]  /*f4e0*/  @!P2 BRA `(.L_x_1072) ;  /* 0x000000000004a947 */ /* 0x000fec0003800000 */
[----:B------:R-:W-:Y:S01]  /*f4f0*/  BPT.TRAP 0x1 ;  /* 0x000000040000795c */ /* 0x000fe20000300000 */
.L_x_1072:
[----:B------:R-:W-:Y:S01]  /*f500*/  SHF.R.S32.HI R7, RZ, 0x1f, R6 ;  /* 0x0000001fff077819 */ /* 0x000fe20000011406 */
[----:B------:R-:W-:Y:S01]  /*f510*/  ULDC.64 UR4, c[0x0][0x328] ;  /* 0x0000ca0000047ab9 */ /* 0x000fe20000000a00 */
[----:B------:R-:W-:-:S03]  /*f520*/  R2UR UR6, R31 ;  /* 0x000000001f0672ca */ /* 0x000fc600000e0000 */
        /* <DEDUP_REMOVED lines=17> */
[----:B------:R-:W-:-:S05]  /*f640*/  VIADD R17, R3, UR4 ;  /* 0x0000000403117c36 */ /* 0x000fca0008000000 */
[----:B------:R-:W-:Y:S01]  /*f650*/  LEA.HI.X R17, R2, UR7, R17, 0x1, P0 ;  /* 0x0000000702117c11 */ /* 0x000fe200080f0c11 */
[----:B------:R-:W-:-:S05]  /*f660*/  IMAD.MOV.U32 R2, RZ, RZ, 0x1 ;  /* 0x00000001ff027424 */ /* 0x000fca00078e00ff */
[----:B------:R-:W-:-:S04]  /*f670*/  SHF.L.U32 R2, R2, 0x1f, RZ ;  /* 0x0000001f02027819 */ /* 0x000fc800000006ff */
[----:B------:R-:W0:Y:S02]  /*f680*/  SYNCS.PHASECHK.TRANS64.TRYWAIT P0, [UR48+0x2a840], R2 ;  /* 0x02a84002ff0075a7 */ /* 0x000e240008000170 */
[----:B0-----:R-:W-:Y:S05]  /*f690*/  @!P0 BRA `(.L_x_1073) ;  /* 0x0000002c00488947 */ /* 0x001fea0003800000 */
.L_x_1114:
[----:B------:R-:W-:Y:S01]  /*f6a0*/  ULDC.64 UR4, c[0x0][0x300] ;  /* 0x0000c00000047ab9 */ /* 0x000fe20000000a00 */
[----:B------:R-:W-:Y:S01]  /*f6b0*/  R2UR UR6, R31 ;  /* 0x000000001f0672ca */ /* 0x000fe200000e0000 */
[----:B------:R-:W-:Y:S01]  /*f6c0*/  IMAD R7, R7, UR4, RZ ;  /* 0x0000000407077c24 */ /* 0x000fe2000f8e02ff */
[----:B------:R-:W-:Y:S01]  /*f6d0*/  LOP3.LUT P3, RZ, R18, 0x4, RZ, 0xc0, !PT ;  /* 0x0000000412ff7812 */ /* 0x000fe2000786c0ff */
[----:B0-----:R-:W-:Y:S01]  /*f6e0*/  IMAD.WIDE.U32 R2, R6, UR4, RZ ;  /* 0x0000000406027c25 */ /* 0x001fe2000f8e00ff */
[C---:B------:R-:W-:Y:S02]  /*f6f0*/  LOP3.LUT P2, RZ, R18.reuse, 0x2, RZ, 0xc0, !PT ;  /* 0x0000000212ff7812 */ /* 0x040fe4000784c0ff */
[----:B------:R-:W-:Y:S01]  /*f700*/  LOP3.LUT P1, RZ, R18, 0x1, RZ, 0xc0, !PT ;  /* 0x0000000112ff7812 */ /* 0x000fe2000782c0ff */
[----:B------:R-:W-:Y:S01]  /*f710*/  IMAD R7, R6, UR5, R7 ;  /* 0x0000000506077c24 */ /* 0x000fe2000f8e0207 */
[----:B------:R-:W-:Y:S02]  /*f720*/  ULDC.64 UR4, c[0x0][0x310] ;  /* 0x0000c40000047ab9 */ /* 0x000fe40000000a00 */
[----:B------:R-:W-:-:S02]  /*f730*/  IMAD R5, R5, UR4, RZ ;  /* 0x0000000405057c24 */ /* 0x000fc4000f8e02ff */
[----:B------:R-:W-:Y:S02]  /*f740*/  IMAD.IADD R3, R3, 0x1, R7 ;  /* 0x0000000103037824 */ /* 0x000fe400078e0207 */
        /* <DEDUP_REMOVED lines=10> */
[----:B------:R-:W-:Y:S01]  /*f7f0*/  VIADD R7, R3, UR4 ;  /* 0x0000000403077c36 */ /* 0x000fe20008000000 */
[----:B------:R-:W-:Y:S01]  /*f800*/  LOP3.LUT R3, R4, 0x1c0, RZ, 0xc0, !PT ;  /* 0x000001c004037812 */ /* 0x000fe200078ec0ff */
[----:B------:R-:W-:-:S03]  /*f810*/  UMOV UR4, 0xffffffff ;  /* 0xffffffff00047882 */ /* 0x000fc60000000000 */
[----:B------:R-:W-:Y:S01]  /*f820*/  LEA.HI.X R7, R2, UR7, R7, 0x1, P0 ;  /* 0x0000000702077c11 */ /* 0x000fe200080f0c07 */
[----:B------:R-:W-:Y:S01]  /*f830*/  IMAD.MOV.U32 R2, RZ, RZ, -0x60 ;  /* 0xffffffa0ff027424 */ /* 0x000fe200078e00ff */
[----:B------:R-:W-:-:S03]  /*f840*/  LOP3.LUT R4, R3, 0x38, R4, 0xf8, !PT ;  /* 0x0000003803047812 */ /* 0x000fc600078ef804 */
[----:B------:R-:W-:Y:S01]  /*f850*/  IMAD R5, R27, R2, UR43 ;  /* 0x0000002b1b057e24 */ /* 0x000fe2000f8e0202 */
[----:B------:R-:W-:Y:S01]  /*f860*/  LOP3.LUT R4, R4, 0x38, R25, 0x78, !PT ;  /* 0x0000003804047812 */ /* 0x000fe200078e7819 */
[----:B------:R-:W-:Y:S02]  /*f870*/  IMAD.SHL.U32 R25, R8, 0x8, RZ ;  /* 0x0000000808197824 */ /* 0x000fe400078e00ff */
[----:B------:R-:W-:-:S03]  /*f880*/  IMAD.IADD R6, R5, 0x1, -R36 ;  /* 0x0000000105067824 */ /* 0x000fc600078e0a24 */
[----:B------:R-:W-:Y:S02]  /*f890*/  LOP3.LUT R25, R4, 0x200, R25, 0xf8, !PT ;  /* 0x0000020004197812 */ /* 0x000fe400078ef819 */
[----:B------:R-:W-:Y:S01]  /*f8a0*/  ISETP.GE.AND P0, PT, R6, 0x1, PT ;  /* 0x000000010600780c */ /* 0x000fe20003f06270 */
[----:B------:R-:W-:-:S12]  /*f8b0*/  BRA.DIV UR4, `(.L_x_1074) ;  /* 0x0000002a04d87947 */ /* 0x000fd8000b800000 */
[----:B------:R-:W-:Y:S01]  /*f8c0*/  SHFL.IDX PT, R3, R7, RZ, 0x181f ;  /* 0x00181fff07037589 */ /* 0x000fe200000e0000 */
[----:B------:R-:W-:-:S03]  /*f8d0*/  @P0 LEA R9, R25, UR48, 0x1 ;  /* 0x0000003019090c11 */ /* 0x000fc6000f8e08ff */
[----:B------:R-:W0:Y:S04]  /*f8e0*/  SHFL.IDX PT, R2, R0, RZ, 0x181f ;  /* 0x00181fff00027589 */ /* 0x000e2800000e0000 */
[----:B------:R-:W-:Y:S04]  /*f8f0*/  SHFL.IDX PT, R5, R7, 0x1, 0x181f ;  /* 0x00381f0007057f89 */ /* 0x000fe800000e0000 */
[----:B------:R-:W-:Y:S04]  /*f900*/  SHFL.IDX PT, R4, R0, 0x1, 0x181f ;  /* 0x00381f0000047f89 */ /* 0x000fe800000e0000 */
[----:B------:R-:W-:Y:S04]  /*f910*/  SHFL.IDX PT, R8, R7, 0x2, 0x181f ;  /* 0x00581f0007087f89 */ /* 0x000fe800000e0000 */
[----:B------:R-:W1:Y:S04]  /*f920*/  SHFL.IDX PT, R14, R0, 0x2, 0x181f ;  /* 0x00581f00000e7f89 */ /* 0x000e6800000e0000 */
[----:B------:R-:W2:Y:S01]  /*f930*/  SHFL.IDX PT, R10, R0, 0x3, 0x181f ;  /* 0x00781f00000a7f89 */ /* 0x000ea200000e0000 */
[----:B0-----:R-:W-:-:S05]  /*f940*/  @P0 IMAD.WIDE.U32 R2, R30, 0x2, R2 ;  /* 0x000000021e020825 */ /* 0x001fca00078e0002 */
[----:B------:R-:W-:Y:S04]  /*f950*/  @P0 LDGSTS.E.BYPASS.LTC128B.128 [R9+0x18400], desc[UR36][R2.64], !P3 ;  /* 0x1840000002090fae */ /* 0x000fe8000d901d64 */
[----:B------:R-:W-:Y:S04]  /*f960*/  @P0 LDGSTS.E.BYPASS.LTC128B.128 [R9+0x1b400], desc[UR36][R2.64+0x80], !P2 ;  /* 0x1b40008002090fae */ /* 0x000fe8000d101d64 */
[----:B------:R0:W-:Y:S01]  /*f970*/  @P0 LDGSTS.E.BYPASS.LTC128B.128 [R9+0x1e400], desc[UR36][R2.64+0x100], !P1 ;  /* 0x1e40010002090fae */ /* 0x0001e2000c901d64 */
[----:B------:R-:W-:-:S03]  /*f980*/  ISETP.GE.AND P0, PT, R6, 0x11, PT ;  /* 0x000000110600780c */ /* 0x000fc60003f06270 */
[----:B0-----:R-:W0:Y:S01]  /*f990*/  SHFL.IDX PT, R9, R7, 0x3, 0x181f ;  /* 0x00781f0007097f89 */ /* 0x001e2200000e0000 */
[----:B-1----:R-:W-:-:S09]  /*f9a0*/  IMAD.MOV.U32 R2, RZ, RZ, R14 ;  /* 0x000000ffff027224 */ /* 0x002fd200078e000e */
[----:B------:R-:W-:Y:S01]  /*f9b0*/  @P0 LEA R21, R25, UR48, 0x1 ;  /* 0x0000003019150c11 */ /* 0x000fe2000f8e08ff */
[----:B------:R-:W-:Y:S01]  /*f9c0*/  @P0 IMAD.WIDE.U32 R4, R30, 0x2, R4 ;  /* 0x000000021e040825 */ /* 0x000fe200078e0004 */
[----:B------:R-:W1:Y:S03]  /*f9d0*/  SHFL.IDX PT, R14, R0, 0x4, 0x181f ;  /* 0x00981f00000e7f89 */ /* 0x000e6600000e0000 */
[----:B------:R-:W-:Y:S01]  /*f9e0*/  IMAD.MOV.U32 R3, RZ, RZ, R8 ;  /* 0x000000ffff037224 */ /* 0x000fe200078e0008 */
[----:B------:R-:W-:Y:S04]  /*f9f0*/  @P0 LDGSTS.E.BYPASS.LTC128B.128 [R21+0x18c00], desc[UR36][R4.64], !P3 ;  /* 0x18c0000004150fae */ /* 0x000fe8000d901d64 */
[----:B------:R-:W-:Y:S04]  /*fa00*/  @P0 LDGSTS.E.BYPASS.LTC128B.128 [R21+0x1bc00], desc[UR36][R4.64+0x80], !P2 ;  /* 0x1bc0008004150fae */ /* 0x000fe8000d101d64 */
[----:B------:R2:W-:Y:S01]  /*fa10*/  @P0 LDGSTS.E.BYPASS.LTC128B.128 [R21+0x1ec00], desc[UR36][R4.64+0x100], !P1 ;  /* 0x1ec0010004150fae */ /* 0x0005e2000c901d64 */
[----:B------:R-:W-:-:S03]  /*fa20*/  ISETP.GE.AND P0, PT, R6, 0x21, PT ;  /* 0x000000210600780c */ /* 0x000fc60003f06270 */
[----:B------:R-:W3:Y:S04]  /*fa30*/  SHFL.IDX PT, R8, R7, 0x4, 0x181f ;  /* 0x00981f0007087f89 */ /* 0x000ee800000e0000 */
[----:B------:R-:W4:Y:S01]  /*fa40*/  SHFL.IDX PT, R7, R7, 0x5, 0x181f ;  /* 0x00b81f0007077f89 */ /* 0x000f2200000e0000 */
[----:B--2---:R-:W-:-:S05]  /*fa50*/  IMAD.MOV.U32 R4, RZ, RZ, R10 ;  /* 0x000000ffff047224 */ /* 0x004fca00078e000a */
[----:B------:R-:W-:Y:S01]  /*fa60*/  @P0 IMAD.WIDE.U32 R2, R30, 0x2, R2 ;  /* 0x000000021e020825 */ /* 0x000fe200078e0002 */
[----:B------:R-:W-:-:S03]  /*fa70*/  @P0 LEA R35, R25, UR48, 0x1 ;  /* 0x0000003019230c11 */ /* 0x000fc6000f8e08ff */
[----:B0-----:R-:W-:Y:S02]  /*fa80*/  IMAD.MOV.U32 R5, RZ, RZ, R9 ;  /* 0x000000ffff057224 */ /* 0x001fe400078e0009 */
        /* <DEDUP_REMOVED lines=8> */
[----:B---3--:R-:W-:Y:S02]  /*fb10*/  IMAD.MOV.U32 R3, RZ, RZ, R8 ;  /* 0x000000ffff037224 */ /* 0x008fe400078e0008 */
        /* <DEDUP_REMOVED lines=8> */
[----:B-1--4-:R0:W-:Y:S02]  /*fba0*/  @P0 LDGSTS.E.BYPASS.LTC128B.128 [R21+0x20400], desc[UR36][R2.64+0x100], !P1 ;  /* 0x2040010002150fae */ /* 0x0121e4000c901d64 */
.L_x_1128:
[----:B------:R-:W-:Y:S01]  /*fbb0*/  ISETP.GE.AND P0, PT, R6, 0x51, PT ;  /* 0x000000510600780c */ /* 0x000fe20003f06270 */
[----:B0-----:R-:W-:Y:S02]  /*fbc0*/  IMAD.MOV.U32 R2, RZ, RZ, R14 ;  /* 0x000000ffff027224 */ /* 0x001fe400078e000e */
[----:B------:R-:W-:-:S10]  /*fbd0*/  IMAD.MOV.U32 R3, RZ, RZ, R7 ;  /* 0x000000ffff037224 */ /* 0x000fd400078e0007 */
        /* <DEDUP_REMOVED lines=12> */
[----:B------:R-:W-:-:S13]  /*fca0*/  LOP3.LUT P1, RZ, R18, 0x10, RZ, 0xc0, !PT ;  /* 0x0000001012ff7812 */ /* 0x000fda000782c0ff */
[----:B0-----:R-:W-:Y:S05]  /*fcb0*/  @!P1 BRA `(.L_x_1075) ;  /* 0x0000000000049947 */ /* 0x001fea0003800000 */
[----:B------:R-:W-:Y:S01]  /*fcc0*/  BPT.TRAP 0x1 ;  /* 0x000000040000795c */ /* 0x000fe20000300000 */
.L_x_1075:
        /* <DEDUP_REMOVED lines=18> */
[----:B------:R-:W-:Y:S02]  /*fdf0*/  IMAD.U32 R4, RZ, RZ, UR6 ;  /* 0x00000006ff047e24 */ /* 0x000fe4000f8e00ff */
[----:B------:R-:W0:Y:S01]  /*fe00*/  LDC.64 R2, c[0x4][R2] ;  /* 0x0100000002027b82 */ /* 0x000e220000000a00 */
[----:B------:R-:W-:Y:S02]  /*fe10*/  IMAD.U32 R5, RZ, RZ, UR7 ;  /* 0x00000007ff057e24 */ /* 0x000fe4000f8e00ff */
        /* <DEDUP_REMOVED lines=8> */
[----:B0-----:R-:W-:Y:S05]  /*fea0*/  CALL.ABS.NOINC R2 ;  /* 0x0000000002007343 */ /* 0x001fea0003c00000 */
.L_x_1076:
[----:B------:R-:W-:Y:S01]  /*feb0*/  UISETP.NE.AND UP0, UPT, UR50, URZ, UPT ;  /* 0x0000003f3200728c */ /* 0x000fe2000bf05270 */
[----:B------:R-:W-:Y:S01]  /*fec0*/  VIADD R7, R33, UR42 ;  /* 0x0000002a21077c36 */ /* 0x000fe20008000000 */
[----:B------:R-:W0:Y:S01]  /*fed0*/  LDC R6, c[0x0][0x448] ;  /* 0x00011200ff067b82 */ /* 0x000e220000000800 */
[----:B------:R-:W-:Y:S01]  /*fee0*/  IMAD.U32 R4, RZ, RZ, UR38 ;  /* 0x00000026ff047e24 */ /* 0x000fe2000f8e00ff */
[----:B------:R-:W-:Y:S01]  /*fef0*/  ULDC.64 UR4, c[0x0][0x2e0] ;  /* 0x0000b80000047ab9 */ /* 0x000fe20000000a00 */
[----:B------:R-:W-:Y:S01]  /*ff00*/  IMAD.U32 R3, RZ, RZ, UR49 ;  /* 0x00000031ff037e24 */ /* 0x000fe2000f8e00ff */
[----:B------:R-:W-:Y:S01]  /*ff10*/  PLOP3.LUT P0, PT, PT, PT, UP0, 0x80, 0x0 ;  /* 0x000000000000781c */ /* 0x000fe20003f0f008 */
[----:B------:R-:W-:Y:S02]  /*ff20*/  IMAD.MOV.U32 R2, RZ, RZ, R4 ;  /* 0x000000ffff027224 */ /* 0x000fe400078e0004 */
[----:B------:R-:W-:Y:S02]  /*ff30*/  IMAD R35, R35, UR4, RZ ;  /* 0x0000000423237c24 */ /* 0x000fe4000f8e02ff */
[----:B------:R-:W-:Y:S01]  /*ff40*/  @UP0 ULDC UR6, c[0x0][0x44c] ;  /* 0x0001130000060ab9 */ /* 0x000fe20000000800 */
[----:B------:R-:W-:Y:S01]  /*ff50*/  IMAD.WIDE.U32 R2, R28, UR4, R2 ;  /* 0x000000041c027c25 */ /* 0x000fe2000f8e0002 */
[----:B------:R-:W-:-:S03]  /*ff60*/  @UP0 ULDC UR4, c[0x0][0x450] ;  /* 0x0001140000040ab9 */ /* 0x000fc60000000800 */
[----:B------:R-:W-:Y:S02]  /*ff70*/  IMAD.U32 R5, RZ, RZ, UR39 ;  /* 0x00000027ff057e24 */ /* 0x000fe4000f8e00ff */
[----:B------:R-:W-:Y:S02]  /*ff80*/  IMAD.MOV.U32 R5, RZ, RZ, R7 ;  /* 0x000000ffff057224 */ /* 0x000fe400078e0007 */
[----:B------:R-:W-:Y:S01]  /*ff90*/  @P0 IMAD.HI.U32 R0, R7, UR6, RZ ;  /* 0x0000000607000c27 */ /* 0x000fe2000f8e00ff */
[----:B------:R-:W-:-:S03]  /*ffa0*/  PLOP3.LUT P0, PT, PT, PT, UP0, 0x80, 0x0 ;  /* 0x000000000000781c */ /* 0x000fc60003f0f008 */
[----:B------:R-:W-:-:S04]  /*ffb0*/  IMAD R35, R28, UR5, R35 ;  /* 0x000000051c237c24 */ /* 0x000fc8000f8e0223 */
[----:B------:R-:W-:-:S06]  /*ffc0*/  IMAD.IADD R3, R3, 0x1, R35 ;  /* 0x0000000103037824 */ /* 0x000fcc00078e0223 */
[----:B------:R-:W-:Y:S01]  /*ffd0*/  @P0 SHF.R.U32.HI R5, RZ, UR4, R0 ;  /* 0x00000004ff050c19 */ /* 0x000fe20008011600 */
[----:B------:R-:W-:-:S04]  /*ffe0*/  ULDC.64 UR4, c[0x0][0x2d0] ;  /* 0x0000b40000047ab9 */ /* 0x000fc80000000a00 */
[----:B------:R-:W-:Y:S02]  /*fff0*/  IMAD.MOV R0, RZ, RZ, -R5 ;  /* 0x000000ffff007224 */ /* 0x000fe400078e0a05 */
[----:B------:R-:W-:-:S04]  /*10000*/  IMAD.WIDE.U32 R2, R5, UR4, R2 ;  /* 0x0000000405027c25 */ /* 0x000fc8000f8e0002 */
[----:B0-----:R-:W-:Y:S01]  /*10010*/  IMAD R7, R6, R0, R7 ;  /* 0x0000000006077224 */ /* 0x001fe200078e0207 */
        /* <DEDUP_REMOVED lines=10> */
[----:B------:R-:W-:Y:S01]  /*100c0*/  LEA R0, P0, R2, UR4, 0x1 ;  /* 0x0000000402007c11 */ /* 0x000fe2000f8008ff */
        /* <DEDUP_REMOVED lines=10> */
[----:B------:R-:W-:Y:S02]  /*10170*/  VIADD R7, R36, UR42 ;  /* 0x0000002a24077c36 */ /* 0x000fe40008000000 */
[----:B------:R-:W0:Y:S01]  /*10180*/  SHFL.IDX PT, R2, R0, RZ, 0x181f ;  /* 0x00181fff00027589 */ /* 0x000e2200000e0000 */
[----:B------:R-:W-:Y:S02]  /*10190*/  IMAD R6, R6, UR4, RZ ;  /* 0x0000000406067c24 */ /* 0x000fe4000f8e02ff */
[C---:B------:R-:W-:Y:S01]  /*101a0*/  VIADD R11, R7.reuse, 0x10 ;  /* 0x00000010070b7836 */ /* 0x040fe20000000000 */
[----:B------:R-:W-:Y:S02]  /*101b0*/  SHFL.IDX PT, R5, R8, 0x1, 0x181f ;  /* 0x00381f0008057f89 */ /* 0x000fe400000e0000 */
[----:B------:R-:W-:-:S02]  /*101c0*/  ISETP.GE.AND P1, PT, R7, R6, PT ;  /* 0x000000060700720c */ /* 0x000fc40003f26270 */
[----:B------:R-:W1:Y:S04]  /*101d0*/  SHFL.IDX PT, R4, R0, 0x1, 0x181f ;  /* 0x00381f0000047f89 */ /* 0x000e6800000e0000 */
[----:B------:R-:W-:Y:S07]  /*101e0*/  SHFL.IDX PT, R14, R0, 0x7, 0x181f ;  /* 0x00f81f00000e7f89 */ /* 0x000fee00000e0000 */
[----:B------:R-:W-:Y:S01]  /*101f0*/  @!P1 LEA R9, R25, UR48, 0x1 ;  /* 0x0000003019099c11 */ /* 0x000fe2000f8e08ff */
[----:B0-----:R-:W-:-:S05]  /*10200*/  @!P1 IMAD.WIDE.U32 R2, R30, 0x2, R2 ;  /* 0x000000021e029825 */ /* 0x001fca00078e0002 */
[----:B------:R-:W-:Y:S04]  /*10210*/  @!P1 LDGSTS.E.BYPASS.LTC128B.128 [R9+0xc400], desc[UR36][R2.64], !P3 ;  /* 0x0c40000002099fae */ /* 0x000fe8000d901d64 */
[----:B------:R-:W-:Y:S04]  /*10220*/  @!P1 LDGSTS.E.BYPASS.LTC128B.128 [R9+0x10400], desc[UR36][R2.64+0x80], !P2 ;  /* 0x1040008002099fae */ /* 0x000fe8000d101d64 */
[----:B------:R0:W-:Y:S01]  /*10230*/  @!P1 LDGSTS.E.BYPASS.LTC128B.128 [R9+0x14400], desc[UR36][R2.64+0x100], !P0 ;  /* 0x1440010002099fae */ /* 0x0001e2000c101d64 */
[----:B------:R-:W-:Y:S01]  /*10240*/  ISETP.GE.AND P1, PT, R11, R6, PT ;  /* 0x000000060b00720c */ /* 0x000fe20003f26270 */
[----:B------:R-:W-:-:S02]  /*10250*/  VIADD R11, R7, 0x30 ;  /* 0x00000030070b7836 */ /* 0x000fc40000000000 */
        /* <DEDUP_REMOVED lines=50> */
.L_x_1145:
[----:B------:R-:W-:Y:S01]  /*10580*/  VIADD R7, R7, 0x70 ;  /* 0x0000007007077836 */ /* 0x000fe20000000000 */
[----:B------:R-:W-:Y:S01]  /*10590*/  BSSY B0, `(.L_x_1078) ;  /* 0x000000d000007945 */ /* 0x000fe20003800000 */
[----:B-1----:R-:W-:Y:S02]  /*105a0*/  IMAD.MOV.U32 R2, RZ, RZ, R14 ;  /* 0x000000ffff027224 */ /* 0x002fe400078e000e */
[----:B--2---:R-:W-:Y:S01]  /*105b0*/  IMAD.MOV.U32 R3, RZ, RZ, R4 ;  /* 0x000000ffff037224 */ /* 0x004fe200078e0004 */
        /* <DEDUP_REMOVED lines=10> */
.L_x_1079:
[----:B------:R-:W-:Y:S05]  /*10660*/  BSYNC B0 ;  /* 0x0000000000007941 */ /* 0x000fea0003800000 */
.L_x_1078:
[----:B------:R-:W-:Y:S01]  /*10670*/  NOP ;  /* 0x0000000000007918 */ /* 0x000fe20000000000 */
[----:B------:R-:W-:Y:S01]  /*10680*/  SYNCS.ARRIVE.TRANS64.RED.A0T1 RZ, [UR48+0x2a800], RZ ;  /* 0x02a800ffffff79a7 */ /* 0x000fe20008200430 */
[----:B------:R-:W-:Y:S01]  /*10690*/  IMAD.MOV.U32 R0, RZ, RZ, 0x1 ;  /* 0x00000001ff007424 */ /* 0x000fe200078e00ff */
[----:B------:R-:W-:Y:S04]  /*106a0*/  ARRIVES.LDGSTSBAR.64.TRANSCNT [UR48+0x2a800] ;  /* 0x02a80000ff0079b0 */ /* 0x000fe80008000ab0 */
[----:B------:R-:W-:Y:S01]  /*106b0*/  SHF.L.U32 R0, R0, 0x1f, RZ ;  /* 0x0000001f00007819 */ /* 0x000fe200000006ff */
[----:B------:R-:W-:Y:S01]  /*106c0*/  NOP ;  /* 0x0000000000007918 */ /* 0x000fe20000000000 */
[----:B------:R-:W-:Y:S01]  /*106d0*/  SYNCS.ARRIVE.TRANS64.A1T0 RZ, [UR48+0x2a800], RZ ;  /* 0x02a800ffffff79a7 */ /* 0x000fe20008100030 */
[----:B------:R-:W-:Y:S01]  /*106e0*/  VIADD R19, R19, 0xfffffffe ;  /* 0xfffffffe13137836 */ /* 0x000fe20000000000 */
[----:B------:R-:W1:Y:S02]  /*106f0*/  SYNCS.PHASECHK.TRANS64.TRYWAIT P0, [UR48+0x2a820], R0 ;  /* 0x02a82000ff0075a7 */ /* 0x000e640008000170 */
[----:B-1----:R-:W-:Y:S05]  /*10700*/  @!P0 BRA `(.L_x_1080) ;  /* 0x0000002c00b08947 */ /* 0x002fea0003800000 */
.L_x_1146:
[----:B------:R-:W-:Y:S01]  /*10710*/  ISETP.GE.AND P0, PT, R19, UR51, PT ;  /* 0x0000003313007c0c */ /* 0x000fe2000bf06270 */
[----:B------:R-:W-:Y:S02]  /*10720*/  IMAD.MOV.U32 R24, RZ, RZ, 0x1 ;  /* 0x00000001ff187424 */ /* 0x000fe400078e00ff */
[----:B------:R-:W-:-:S10]  /*10730*/  IMAD.MOV.U32 R22, RZ, RZ, RZ ;  /* 0x000000ffff167224 */ /* 0x000fd400078e00ff */
[----:B------:R-:W-:Y:S05]  /*10740*/  @!P0 BRA `(.L_x_1081) ;  /* 0x0000000c00e08947 */ /* 0x000fea0003800000 */
[----:B------:R-:W-:Y:S01]  /*10750*/  UIADD3 UR4, UR47, 0x1, URZ ;  /* 0x000000012f047890 */ /* 0x000fe2000fffe03f */
[----:B0-----:R-:W-:Y:S01]  /*10760*/  LOP3.LUT R3, RZ, UR45, RZ, 0x33, !PT ;  /* 0x0000002dff037c12 */ /* 0x001fe2000f8e33ff */
[----:B------:R-:W-:Y:S01]  /*10770*/  BSSY B0, `(.L_x_1081) ;  /* 0x00000f5000007945 */ /* 0x000fe20003800000 */
[----:B------:R-:W-:Y:S01]  /*10780*/  LOP3.LUT R5, RZ, UR44, RZ, 0x33, !PT ;  /* 0x0000002cff057c12 */ /* 0x000fe2000f8e33ff */
[----:B------:R-:W-:Y:S01]  /*10790*/  UIMAD UR4, UR4, UR40, URZ ;  /* 0x00000028040472a4 */ /* 0x000fe2000f8e023f */
[----:B------:R-:W-:Y:S01]  /*107a0*/  IADD3 R23, R26, R23, R36 ;  /* 0x000000171a177210 */ /* 0x000fe20007ffe024 */
[----:B------:R-:W-:Y:S02]  /*107b0*/  IMAD.SHL.U32 R35, R30, 0x2, RZ ;  /* 0x000000021e237824 */ /* 0x000fe400078e00ff */
[----:B------:R-:W-:Y:S02]  /*107c0*/  IMAD.MOV.U32 R20, RZ, RZ, RZ ;  /* 0x000000ffff147224 */ /* 0x000fe400078e00ff */
[----:B------:R-:W-:Y:S01]  /*107d0*/  LOP3.LUT R0, RZ, UR4, RZ, 0x33, !PT ;  /* 0x00000004ff007c12 */ /* 0x000fe2000f8e33ff */
[----:B------:R-:W-:-:S02]  /*107e0*/  VIADD R9, R23, 0xfffffee0 ;  /* 0xfffffee017097836 */ /* 0x000fc40000000000 */
[----:B------:R-:W-:Y:S01]  /*107f0*/  IMAD.MOV.U32 R23, RZ, RZ, 0x1 ;  /* 0x00000001ff177424 */ /* 0x000fe200078e00ff */
[----:B------:R-:W-:Y:S02]  /*10800*/  VIADDMNMX R0, R0, -UR46, R3, !PT ;  /* 0x8000002e00007c46 */ /* 0x000fe4000f800103 */
[----:B------:R-:W-:Y:S02]  /*10810*/  IADD3 R3, -R36, UR43, RZ ;  /* 0x0000002b24037c10 */ /* 0x000fe4000fffe1ff */
[----:B------:R-:W-:-:S04]  /*10820*/  VIMNMX R0, R0, R5, !PT ;  /* 0x0000000500007248 */ /* 0x000fc80007fe0100 */
[C---:B------:R-:W-:Y:S01]  /*10830*/  IADD3 R27, -R0.reuse, -0x2, RZ ;  /* 0xfffffffe001b7810 */ /* 0x040fe20007ffe1ff */
[C---:B------:R-:W-:Y:S02]  /*10840*/  IMAD R3, R0.reuse, 0x60, R3 ;  /* 0x0000006000037824 */ /* 0x040fe400078e0203 */
[----:B------:R-:W-:Y:S02]  /*10850*/  IMAD R9, R0, -0x60, R9 ;  /* 0xffffffa000097824 */ /* 0x000fe400078e0209 */
[----:B------:R-:W-:-:S07]  /*10860*/  VIADD R0, R3, 0xc0 ;  /* 0x000000c003007836 */ /* 0x000fce0000000000 */
.L_x_1094:
[----:B------:R-:W-:Y:S01]  /*10870*/  ISETP.NE.AND P0, PT, R37, 0x1, PT ;  /* 0x000000012500780c */ /* 0x000fe20003f05270 */
[----:B------:R-:W-:Y:S01]  /*10880*/  IMAD.MOV.U32 R10, RZ, RZ, R9 ;  /* 0x000000ffff0a7224 */ /* 0x000fe200078e0009 */
[----:B------:R-:W-:Y:S02]  /*10890*/  ISETP.GT.U32.AND P2, PT, R33, 0x5f, PT ;  /* 0x0000005f2100780c */ /* 0x000fe40003f44070 */
[----:B------:R-:W-:-:S09]  /*108a0*/  LOP3.LUT P1, RZ, R18, 0x10, RZ, 0xc0, !PT ;  /* 0x0000001012ff7812 */ /* 0x000fd2000782c0ff */
[----:B------:R-:W0:Y:S08]  /*108b0*/  @P0 LDC R2, c[0x0][0x434] ;  /* 0x00010d00ff020b82 */ /* 0x000e300000000800 */
[----:B------:R-:W1:Y:S08]  /*108c0*/  @P0 LDC R3, c[0x0][0x438] ;  /* 0x00010e00ff030b82 */ /* 0x000e700000000800 */
[----:B------:R-:W2:Y:S08]  /*108d0*/  @!P2 LDC.64 R6, c[0x0][0x428] ;  /* 0x00010a00ff06ab82 */ /* 0x000eb00000000a00 */
[----:B------:R-:W3:Y:S01]  /*108e0*/  @!P2 LDC.64 R4, c[0x0][0x418] ;  /* 0x00010600ff04ab82 */ /* 0x000ee20000000a00 */
[----:B0-----:R-:W-:-:S05]  /*108f0*/  @P0 IMAD.HI.U32 R2, R9, R2, RZ ;  /* 0x0000000209020227 */ /* 0x001fca00078e00ff */
[----:B-1----:R-:W-:-:S04]  /*10900*/  @P0 SHF.R.U32.HI R10, RZ, R3, R2 ;  /* 0x00000003ff0a0219 */ /* 0x002fc80000011602 */
[----:B------:R-:W-:Y:S01]  /*10910*/  @!P2 SHF.R.S32.HI R3, RZ, 0x1f, R10 ;  /* 0x0000001fff03a819 */ /* 0x000fe2000001140a */
[----:B--2---:R-:W-:-:S04]  /*10920*/  @!P2 IMAD R2, R34, R6, RZ ;  /* 0x000000062202a224 */ /* 0x004fc800078e02ff */
[----:B------:R-:W-:Y:S02]  /*10930*/  @!P2 IMAD R7, R32, R7, R2 ;  /* 0x000000072007a224 */ /* 0x000fe400078e0202 */
[----:B------:R-:W-:-:S04]  /*10940*/  @!P2 IMAD.MOV.U32 R2, RZ, RZ, R10 ;  /* 0x000000ffff02a224 */ /* 0x000fc800078e000a */
[----:B------:R-:W-:-:S04]  /*10950*/  @!P2 IMAD.WIDE.U32 R2, R32, R6, R2 ;  /* 0x000000062002a225 */ /* 0x000fc800078e0002 */
[----:B------:R-:W-:Y:S01]  /*10960*/  @!P2 IMAD.IADD R3, R7, 0x1, R3 ;  /* 0x000000010703a824 */ /* 0x000fe200078e0203 */
[----:B---3--:R-:W-:Y:S01]  /*10970*/  @!P2 LEA R4, P0, R2, R4, 0x2 ;  /* 0x000000040204a211 */ /* 0x008fe200078010ff */
[----:B------:R-:W-:-:S03]  /*10980*/  IMAD.MOV.U32 R6, RZ, RZ, RZ ;  /* 0x000000ffff067224 */ /* 0x000fc600078e00ff */
[----:B------:R-:W-:-:S05]  /*10990*/  @!P2 LEA.HI.X R5, R2, R5, R3, 0x2, P0 ;  /* 0x000000050205a211 */ /* 0x000fca00000f1403 */
[----:B------:R0:W5:Y:S01]  /*109a0*/  @!P2 LDG.E R6, desc[UR36][R4.64] ;  /* 0x000000240406a981 */ /* 0x000162000c1e1900 */
[----:B------:R-:W-:-:S05]  /*109b0*/  VIADD R22, R20, 0x1 ;  /* 0x0000000114167836 */ /* 0x000fca0000000000 */
[----:B------:R-:W-:-:S04]  /*109c0*/  ISETP.NE.AND P0, PT, R22, 0x2, PT ;  /* 0x000000021600780c */ /* 0x000fc80003f05270 */
[----:B------:R-:W-:Y:S02]  /*109d0*/  SEL R24, RZ, 0x1, P0 ;  /* 0x00000001ff187807 */ /* 0x000fe40000000000 */
[----:B------:R-:W-:Y:S02]  /*109e0*/  SEL R22, R22, RZ, P0 ;  /* 0x000000ff16167207 */ /* 0x000fe40000000000 */
[----:B------:R-:W-:Y:S01]  /*109f0*/  LOP3.LUT R24, R23, R24, RZ, 0x3c, !PT ;  /* 0x0000001817187212 */ /* 0x000fe200078e3cff */
[----:B0-----:R-:W-:Y:S06]  /*10a00*/  @!P1 BRA `(.L_x_1082) ;  /* 0x0000000000049947 */ /* 0x001fec0003800000 */
[----:B------:R-:W-:Y:S01]  /*10a10*/  BPT.TRAP 0x1 ;  /* 0x000000040000795c */ /* 0x000fe20000300000 */
.L_x_1082:
[----:B------:R-:W-:Y:S01]  /*10a20*/  LEA R8, R22, UR48, 0x3 ;  /* 0x0000003016087c11 */ /* 0x000fe2000f8e18ff */
[----:B------:R-:W-:Y:S01]  /*10a30*/  BSSY B1, `(.L_x_1083) ;  /* 0x0000004000017945 */ /* 0x000fe20003800000 */
[----:B------:R-:W-:-:S04]  /*10a40*/  SHF.L.U32 R3, R24, 0x1f, RZ ;  /* 0x0000001f18037819 */ /* 0x000fc800000006ff */
[----:B------:R-:W0:Y:S02]  /*10a50*/  SYNCS.PHASECHK.TRANS64.TRYWAIT P0, [R8+URZ+0x2a840], R3 ;  /* 0x02a84003080075a7 */ /* 0x000e24000800017f */
[----:B0-----:R-:W-:Y:S05]  /*10a60*/  @!P0 BRA `(.L_x_1084) ;  /* 0x0000002800f08947 */ /* 0x001fea0003800000 */
.L_x_1147:
[----:B------:R-:W-:Y:S05]  /*10a70*/  BSYNC B1 ;  /* 0x0000000000017941 */ /* 0x000fea0003800000 */
.L_x_1083:
[----:B------:R-:W-:Y:S01]  /*10a80*/  ULDC UR4, c[0x0][0x430] ;  /* 0x00010c0000047ab9 */ /* 0x000fe20000000800 */
[----:B-----5:R-:W-:Y:S01]  /*10a90*/  SHF.R.S32.HI R28, RZ, 0x1f, R6 ;  /* 0x0000001fff1c7819 */ /* 0x020fe20000011406 */
[----:B------:R-:W-:Y:S01]  /*10aa0*/  UIADD3 UR4, -UR4, URZ, URZ ;  /* 0x0000003f04047290 */ /* 0x000fe2000fffe13f */
[----:B------:R-:W-:Y:S01]  /*10ab0*/  R2UR UR6, R31 ;  /* 0x000000001f0672ca */ /* 0x000fe200000e0000 */
[----:B------:R-:W-:Y:S01]  /*10ac0*/  IMAD R19, R22, 0x4800, R25 ;  /* 0x0000480016137824 */ /* 0x000fe200078e0219 */
[C---:B------:R-:W-:Y:S02]  /*10ad0*/  LOP3.LUT P3, RZ, R18.reuse, 0x4, RZ, 0xc0, !PT ;  /* 0x0000000412ff7812 */ /* 0x040fe4000786c0ff */
[----:B------:R-:W-:Y:S01]  /*10ae0*/  LOP3.LUT P2, RZ, R18, 0x2, RZ, 0xc0, !PT ;  /* 0x0000000212ff7812 */ /* 0x000fe2000784c0ff */
        /* <DEDUP_REMOVED lines=31> */
[----:B------:R-:W0:Y:S02]  /*10ce0*/  SHFL.IDX PT, R14, R10, 0x1, 0x181f ;  /* 0x00381f000a0e7f89 */ /* 0x000e2400000e0000 */
[----:B-1----:R-:W-:-:S05]  /*10cf0*/  IMAD.X R3, RZ, RZ, R3, P0 ;  /* 0x000000ffff037224 */ /* 0x002fca00000e0603 */
        /* <DEDUP_REMOVED lines=20> */
[----:B-1----:R-:W-:-:S05]  /*10e40*/  IMAD.X R3, RZ, RZ, R3, P0 ;  /* 0x000000ffff037224 */ /* 0x002fca00000e0603 */
        /* <DEDUP_REMOVED lines=8> */
.L_x_1161:
        /* <DEDUP_REMOVED lines=10> */
.L_x_1086:
        /* <DEDUP_REMOVED lines=10> */
.L_x_1087:
[----:B------:R1:W-:Y:S01]  /*11010*/  SYNCS.ARRIVE.TRANS64.A1T0 RZ, [R8+URZ+0x2a830], RZ ;  /* 0x02a830ff08ff79a7 */ /* 0x0003e2000810003f */
[----:B------:R-:W-:Y:S05]  /*11020*/  @!P2 BRA `(.L_x_1088) ;  /* 0x000000000004a947 */ /* 0x000fea0003800000 */
[----:B------:R-:W-:Y:S01]  /*11030*/  BPT.TRAP 0x1 ;  /* 0x000000040000795c */ /* 0x000fe20000300000 */
.L_x_1088:
[----:B0-----:R-:W-:Y:S01]  /*11040*/  SHF.L.U32 R3, R23, 0x1f, RZ ;  /* 0x0000001f17037819 */ /* 0x001fe200000006ff */
[----:B------:R-:W-:Y:S01]  /*11050*/  BSSY B1, `(.L_x_1089) ;  /* 0x0000004000017945 */ /* 0x000fe20003800000 */
[----:B------:R-:W-:-:S04]  /*11060*/  LEA R4, R20, UR48, 0x3 ;  /* 0x0000003014047c11 */ /* 0x000fc8000f8e18ff */
[----:B------:R-:W0:Y:S02]  /*11070*/  SYNCS.PHASECHK.TRANS64.TRYWAIT P0, [R4+URZ+0x2a860], R3 ;  /* 0x02a86003040075a7 */ /* 0x000e24000800017f */
[----:B0-----:R-:W-:Y:S05]  /*11080*/  @!P0 BRA `(.L_x_1090) ;  /* 0x0000002c00388947 */ /* 0x001fea0003800000 */
.L_x_1162:
[----:B------:R-:W-:Y:S05]  /*11090*/  BSYNC B1 ;  /* 0x0000000000017941 */ /* 0x000fea0003800000 */
.L_x_1089:
        /* <DEDUP_REMOVED lines=9> */
[----:B------:R-:W1:Y:S02]  /*11130*/  SHFL.IDX PT, R14, R16, 0x1, 0x181f ;  /* 0x00381f00100e7f89 */ /* 0x000e6400000e0000 */
[----:B0-----:R-:W-:Y:S01]  /*11140*/  IMAD.X R3, RZ, RZ, R3, P1 ;  /* 0x000000ffff037224 */ /* 0x001fe200008e0603 */
        /* <DEDUP_REMOVED lines=30> */
[----:B------:R2:W3:Y:S03]  /*11330*/  SHFL.IDX PT, R14, R16, 0x5, 0x181f ;  /* 0x00b81f00100e7f89 */ /* 0x0004e600000e0000 */
[----:B-1----:R-:W-:Y:S01]  /*11340*/  IMAD.X R3, RZ, RZ, R8, P2 ;  /* 0x000000ffff037224 */ /* 0x002fe200010e0608 */
[----:B------:R-:W-:Y:S01]  /*11350*/  ISETP.LT.OR P2, PT, R0, 0x41, !P1 ;  /* 0x000000410000780c */ /* 0x000fe20004f41670 */
[----:B------:R2:W1:-:S12]  /*11360*/  SHFL.IDX PT, R8, R17, 0x5, 0x181f ;  /* 0x00b81f0011087f89 */ /* 0x00045800000e0000 */
[----:B------:R2:W-:Y:S01]  /*11370*/  LDGSTS.E.BYPASS.LTC128B.128 [R5+0x2400], desc[UR36][R2.64], !P2 ;  /* 0x0240000002057fae */ /* 0x0005e2000d101d64 */
[----:B------:R-:W-:-:S13]  /*11380*/  ISETP.LT.OR P2, PT, R0, 0x41, !P0 ;  /* 0x000000410000780c */ /* 0x000fda0004741670 */
[----:B-1-3--:R2:W-:Y:S02]  /*11390*/  LDGSTS.E.BYPASS.LTC128B.128 [R5+0x5400], desc[UR36][R2.64+0x80], !P2 ;  /* 0x0540008002057fae */ /* 0x00a5e4000d101d64 */
.L_x_1176:
[C---:B------:R-:W-:Y:S01]  /*113a0*/  ISETP.LT.OR P1, PT, R0.reuse, 0x51, !P1 ;  /* 0x000000510000780c */ /* 0x040fe20004f21670 */
[----:B------:R-:W-:Y:S01]  /*113b0*/  ULDC.64 UR4, c[0x0][0x328] ;  /* 0x0000ca0000047ab9 */ /* 0x000fe20000000a00 */
[----:B------:R-:W-:Y:S01]  /*113c0*/  ISETP.LT.OR P0, PT, R0, 0x51, !P0 ;  /* 0x000000510000780c */ /* 0x000fe20004701670 */
[----:B------:R-:W-:Y:S01]  /*113d0*/  IMAD R26, R26, UR4, RZ ;  /* 0x000000041a1a7c24 */ /* 0x000fe2000f8e02ff */
[----:B0-2---:R-:W-:-:S03]  /*113e0*/  IADD3 R2, P2, R14, R35, RZ ;  /* 0x000000230e027210 */ /* 0x005fc60007f5e0ff */
        /* <DEDUP_REMOVED lines=16> */
.L_x_1092:
        /* <DEDUP_REMOVED lines=10> */
.L_x_1093:
[----:B------:R-:W-:Y:S01]  /*11590*/  R2UR UR4, R31 ;  /* 0x000000001f0472ca */ /* 0x000fe200000e0000 */
[----:B------:R-:W-:Y:S01]  /*115a0*/  ULDC.64 UR6, c[0x0][0x330] ;  /* 0x0000cc0000067ab9 */ /* 0x000fe20000000a00 */
[----:B------:R-:W-:Y:S01]  /*115b0*/  IMAD.MOV.U32 R3, RZ, RZ, R7 ;  /* 0x000000ffff037224 */ /* 0x000fe200078e0007 */
[----:B------:R0:W-:Y:S01]  /*115c0*/  SYNCS.ARRIVE.TRANS64.A1T0 RZ, [R4+URZ+0x2a850], RZ ;  /* 0x02a850ff04ff79a7 */ /* 0x0001e2000810003f */
[----:B------:R-:W-:Y:S02]  /*115d0*/  IMAD.U32 R5, RZ, RZ, UR6 ;  /* 0x00000006ff057e24 */ /* 0x000fe4000f8e00ff */
[----:B------:R-:W-:Y:S02]  /*115e0*/  VIADD R27, R27, 0xffffffff ;  /* 0xffffffff1b1b7836 */ /* 0x000fe40000000000 */
[----:B------:R-:W-:-:S04]  /*115f0*/  IMAD.WIDE.U32 R2, R5, UR41, R2 ;  /* 0x0000002905027c25 */ /* 0x000fc8000f8e0002 */
[----:B------:R-:W-:Y:S01]  /*11600*/  VIADD R0, R0, 0x60 ;  /* 0x0000006000007836 */ /* 0x000fe20000000000 */
[----:B------:R-:W-:Y:S01]  /*11610*/  UIMAD UR4, UR4, UR6, URZ ;  /* 0x00000006040472a4 */ /* 0x000fe2000f8e023f */
[----:B------:R-:W-:Y:S02]  /*11620*/  VIADD R9, R9, 0xffffffa0 ;  /* 0xffffffa009097836 */ /* 0x000fe40000000000 */
[----:B------:R-:W-:Y:S01]  /*11630*/  IMAD.MOV.U32 R20, RZ, RZ, R22 ;  /* 0x000000ffff147224 */ /* 0x000fe200078e0016 */
[----:B------:R-:W-:Y:S01]  /*11640*/  UIMAD UR4, UR41, UR7, UR4 ;  /* 0x00000007290472a4 */ /* 0x000fe2000f8e0204 */
[----:B------:R-:W-:Y:S02]  /*11650*/  IMAD.MOV.U32 R23, RZ, RZ, R24 ;  /* 0x000000ffff177224 */ /* 0x000fe400078e0018 */
[----:B------:R-:W-:Y:S02]  /*11660*/  ULDC.64 UR6, c[0x0][0x318] ;  /* 0x0000c60000067ab9 */ /* 0x000fe40000000a00 */
[----:B------:R-:W-:Y:S01]  /*11670*/  LEA R16, P0, R2, UR6, 0x1 ;  /* 0x0000000602107c11 */ /* 0x000fe2000f8008ff */
[----:B------:R-:W-:-:S05]  /*11680*/  VIADD R17, R3, UR4 ;  /* 0x0000000403117c36 */ /* 0x000fca0008000000 */
[----:B------:R-:W-:Y:S02]  /*11690*/  LEA.HI.X R17, R2, UR7, R17, 0x1, P0 ;  /* 0x0000000702117c11 */ /* 0x000fe400080f0c11 */
[----:B------:R-:W-:-:S13]  /*116a0*/  ISETP.GT.AND P0, PT, R27, UR51, PT ;  /* 0x000000331b007c0c */ /* 0x000fda000bf04270 */
[----:B0-----:R-:W-:Y:S05]  /*116b0*/  @P0 BRA `(.L_x_1094) ;  /* 0xfffffff0006c0947 */ /* 0x001fea000383ffff */
[----:B------:R-:W-:Y:S05]  /*116c0*/  BSYNC B0 ;  /* 0x0000000000007941 */ /* 0x000fea0003800000 */
.L_x_1081:
[----:B------:R-:W-:-:S13]  /*116d0*/  LOP3.LUT P0, RZ, R18, 0x10, RZ, 0xc0, !PT ;  /* 0x0000001012ff7812 */ /* 0x000fda000780c0ff */
[----:B------:R-:W-:Y:S05]  /*116e0*/  @!P0 BRA `(.L_x_1095) ;  /* 0x0000000000048947 */ /* 0x000fea0003800000 */
[----:B------:R-:W-:Y:S01]  /*116f0*/  BPT.TRAP 0x1 ;  /* 0x000000040000795c */ /* 0x000fe20000300000 */
.L_x_1095:
[----:B0-----:R-:W-:Y:S01]  /*11700*/  LEA R0, R22, UR48, 0x3 ;  /* 0x0000003016007c11 */ /* 0x001fe2000f8e18ff */
        /* <DEDUP_REMOVED lines=8> */
.L_x_1177:
[----:B------:R-:W-:Y:S05]  /*11790*/  BSYNC B0 ;  /* 0x0000000000007941 */ /* 0x000fea0003800000 */
.L_x_1096:
        /* <DEDUP_REMOVED lines=8> */
[----:B------:R-:W-:Y:S01]  /*11820*/  SHFL.IDX PT, R6, R17, 0x1, 0x181f ;  /* 0x00381f0011067f89 */ /* 0x000fe200000e0000 */
[----:B------:R-:W-:Y:S02]  /*11830*/  ISETP.LT.OR P2, PT, R5, 0x1, P1 ;  /* 0x000000010500780c */ /* 0x000fe40000f41670 */
[----:B------:R-:W-:Y:S01]  /*11840*/  LEA R4, R25, UR48, 0x1 ;  /* 0x0000003019047c11 */ /* 0x000fe2000f8e08ff */
[----:B------:R-:W1:Y:S01]  /*11850*/  SHFL.IDX PT, R14, R16, 0x1, 0x181f ;  /* 0x00381f00100e7f89 */ /* 0x000e6200000e0000 */
[----:B------:R-:W-:-:S02]  /*11860*/  ISETP.LT.OR P4, PT, R5, 0x11, P1 ;  /* 0x000000110500780c */ /* 0x000fc40000f81670 */
[----:B------:R-:W-:Y:S01]  /*11870*/  ISETP.LT.OR P5, PT, R5, 0x11, !P0 ;  /* 0x000000110500780c */ /* 0x000fe200047a1670 */
[----:B------:R-:W-:Y:S04]  /*11880*/  SHFL.IDX PT, R10, R17, 0x2, 0x181f ;  /* 0x00581f00110a7f89 */ /* 0x000fe800000e0000 */
[----:B------:R-:W2:Y:S04]  /*11890*/  SHFL.IDX PT, R19, R16, 0x2, 0x181f ;  /* 0x00581f0010137f89 */ /* 0x000ea800000e0000 */
[----:B------:R-:W-:Y:S04]  /*118a0*/  SHFL.IDX PT, R9, R17, 0x3, 0x181f ;  /* 0x00781f0011097f89 */ /* 0x000fe800000e0000 */
[----:B------:R-:W3:Y:S01]  /*118b0*/  SHFL.IDX PT, R20, R16, 0x3, 0x181f ;  /* 0x00781f0010147f89 */ /* 0x000ee200000e0000 */
[----:B0-----:R-:W-:-:S03]  /*118c0*/  IMAD.WIDE.U32 R2, R30, 0x2, R2 ;  /* 0x000000021e027825 */ /* 0x001fc600078e0002 */
[----:B------:R-:W-:Y:S04]  /*118d0*/  SHFL.IDX PT, R8, R17, 0x4, 0x181f ;  /* 0x00981f0011087f89 */ /* 0x000fe800000e0000 */
[----:B------:R-:W0:Y:S04]  /*118e0*/  SHFL.IDX PT, R21, R16, 0x4, 0x181f ;  /* 0x00981f0010157f89 */ /* 0x000e2800000e0000 */
[----:B------:R-:W-:Y:S01]  /*118f0*/  LDGSTS.E.BYPASS.LTC128B.128 [R4+0x400], desc[UR36][R2.64], !P2 ;  /* 0x0040000002047fae */ /* 0x000fe2000d101d64 */
[----:B------:R-:W-:-:S03]  /*11900*/  ISETP.LT.OR P2, PT, R5, 0x21, P1 ;  /* 0x000000210500780c */ /* 0x000fc60000f41670 */
[----:B------:R1:W-:Y:S01]  /*11910*/  LDGSTS.E.BYPASS.LTC128B.128 [R4+0x3400], desc[UR36][R2.64+0x80], !P3 ;  /* 0x0340008002047fae */ /* 0x0003e2000d901d64 */
[----:B------:R-:W-:-:S03]  /*11920*/  ISETP.LT.OR P3, PT, R5, 0x21, !P0 ;  /* 0x000000210500780c */ /* 0x000fc60004761670 */
[----:B------:R-:W4:Y:S01]  /*11930*/  SHFL.IDX PT, R17, R17, 0x5, 0x181f ;  /* 0x00b81f0011117f89 */ /* 0x000f2200000e0000 */
[----:B-1----:R-:W-:Y:S02]  /*11940*/  IMAD.MOV.U32 R2, RZ, RZ, R14 ;  /* 0x000000ffff027224 */ /* 0x002fe400078e000e */
[----:B------:R-:W-:Y:S01]  /*11950*/  IMAD.MOV.U32 R3, RZ, RZ, R6 ;  /* 0x000000ffff037224 */ /* 0x000fe200078e0006 */
[----:B------:R1:W0:Y:S01]  /*11960*/  SHFL.IDX PT, R14, R16, 0x5, 0x181f ;  /* 0x00b81f00100e7f89 */ /* 0x00022200000e0000 */
[----:B------:R-:W-:-:S04]  /*11970*/  IMAD.WIDE.U32 R6, R30, 0x2, R2 ;  /* 0x000000021e067825 */ /* 0x000fc800078e0002 */
[----:B--2---:R-:W-:Y:S01]  /*11980*/  IMAD.MOV.U32 R2, RZ, RZ, R19 ;  /* 0x000000ffff027224 */ /* 0x004fe200078e0013 */
[----:B------:R-:W-:Y:S01]  /*11990*/  LDGSTS.E.BYPASS.LTC128B.128 [R4+0xc00], desc[UR36][R6.64], !P4 ;  /* 0x00c0000006047fae */ /* 0x000fe2000e101d64 */
[----:B------:R-:W-:Y:S01]  /*119a0*/  IMAD.MOV.U32 R3, RZ, RZ, R10 ;  /* 0x000000ffff037224 */ /* 0x000fe200078e000a */
[C---:B------:R-:W-:Y:S02]  /*119b0*/  ISETP.LT.OR P4, PT, R5.reuse, 0x31, P1 ;  /* 0x000000310500780c */ /* 0x040fe40000f81670 */
[----:B------:R-:W-:Y:S01]  /*119c0*/  LDGSTS.E.BYPASS.LTC128B.128 [R4+0x3c00], desc[UR36][R6.64+0x80], !P5 ;  /* 0x03c0008006047fae */ /* 0x000fe2000e901d64 */
[----:B------:R-:W-:Y:S01]  /*119d0*/  IMAD.WIDE.U32 R2, R30, 0x2, R2 ;  /* 0x000000021e027825 */ /* 0x000fe200078e0002 */
[----:B------:R-:W-:-:S04]  /*119e0*/  ISETP.LT.OR P5, PT, R5, 0x31, !P0 ;  /* 0x000000310500780c */ /* 0x000fc800047a1670 */
[----:B------:R-:W-:Y:S01]  /*119f0*/  LDGSTS.E.BYPASS.LTC128B.128 [R4+0x1400], desc[UR36][R2.64], !P2 ;  /* 0x0140000002047fae */ /* 0x000fe2000d101d64 */
[----:B------:R-:W-:-:S03]  /*11a00*/  ISETP.LT.OR P2, PT, R5, 0x41, P1 ;  /* 0x000000410500780c */ /* 0x000fc60000f41670 */
[----:B------:R3:W-:Y:S01]  /*11a10*/  LDGSTS.E.BYPASS.LTC128B.128 [R4+0x4400], desc[UR36][R2.64+0x80], !P3 ;  /* 0x0440008002047fae */ /* 0x0007e2000d901d64 */
[----:B------:R-:W-:Y:S01]  /*11a20*/  ISETP.LT.OR P3, PT, R5, 0x41, !P0 ;  /* 0x000000410500780c */ /* 0x000fe20004761670 */
[----:B---3--:R-:W-:Y:S02]  /*11a30*/  IMAD.MOV.U32 R2, RZ, RZ, R20 ;  /* 0x000000ffff027224 */ /* 0x008fe400078e0014 */
[----:B------:R-:W-:Y:S02]  /*11a40*/  IMAD.MOV.U32 R3, RZ, RZ, R9 ;  /* 0x000000ffff037224 */ /* 0x000fe400078e0009 */
[----:B------:R-:W-:-:S04]  /*11a50*/  IMAD.WIDE.U32 R6, R30, 0x2, R2 ;  /* 0x000000021e067825 */ /* 0x000fc800078e0002 */
[----:B0-----:R-:W-:Y:S01]  /*11a60*/  IMAD.MOV.U32 R2, RZ, RZ, R21 ;  /* 0x000000ffff027224 */ /* 0x001fe200078e0015 */
[----:B------:R1:W-:Y:S01]  /*11a70*/  LDGSTS.E.BYPASS.LTC128B.128 [R4+0x1c00], desc[UR36][R6.64], !P4 ;  /* 0x01c0000006047fae */ /* 0x0003e2000e101d64 */
[----:B------:R-:W-:Y:S02]  /*11a80*/  IMAD.MOV.U32 R3, RZ, RZ, R8 ;  /* 0x000000ffff037224 */ /* 0x000fe400078e0008 */
[----:B------:R-:W-:Y:S01]  /*11a90*/  IMAD.MOV.U32 R8, RZ, RZ, RZ ;  /* 0x000000ffff087224 */ /* 0x000fe200078e00ff */
[----:B------:R1:W-:Y:S01]  /*11aa0*/  LDGSTS.E.BYPASS.LTC128B.128 [R4+0x4c00], desc[UR36][R6.64+0x80], !P5 ;  /* 0x04c0008006047fae */ /* 0x0003e2000e901d64 */
[----:B------:R-:W-:-:S05]  /*11ab0*/  IMAD.WIDE.U32 R2, R30, 0x2, R2 ;  /* 0x000000021e027825 */ /* 0x000fca00078e0002 */
[----:B------:R1:W-:Y:S04]  /*11ac0*/  LDGSTS.E.BYPASS.LTC128B.128 [R4+0x2400], desc[UR36][R2.64], !P2 ;  /* 0x0240000002047fae */ /* 0x0003e8000d101d64 */
[----:B----4-:R1:W-:Y:S02]  /*11ad0*/  LDGSTS.E.BYPASS.LTC128B.128 [R4+0x5400], desc[UR36][R2.64+0x80], !P3 ;  /* 0x0540008002047fae */ /* 0x0103e4000d901d64 */
.L_x_1191:
[C---:B------:R-:W-:Y:S01]  /*11ae0*/  ISETP.LT.OR P1, PT, R5.reuse, 0x51, P1 ;  /* 0x000000510500780c */ /* 0x040fe20000f21670 */
[----:B-1----:R-:W-:Y:S01]  /*11af0*/  IMAD.MOV.U32 R2, RZ, RZ, R14 ;  /* 0x000000ffff027224 */ /* 0x002fe200078e000e */
[----:B------:R-:W-:Y:S01]  /*11b00*/  ISETP.LT.OR P0, PT, R5, 0x51, !P0 ;  /* 0x000000510500780c */ /* 0x000fe20004701670 */
[----:B------:R-:W-:Y:S02]  /*11b10*/  IMAD.MOV.U32 R3, RZ, RZ, R17 ;  /* 0x000000ffff037224 */ /* 0x000fe400078e0011 */
[----:B------:R-:W-:-:S08]  /*11b20*/  IMAD.WIDE.U32 R2, R30, 0x2, R2 ;  /* 0x000000021e027825 */ /* 0x000fd000078e0002 */
[----:B------:R-:W-:Y:S01]  /*11b30*/  @!PT LDS RZ, [RZ] ;  /* 0x00000000fffff984 */ /* 0x000fe20000000800 */
[----:B------:R-:W-:Y:S01]  /*11b40*/  @!PT LDS RZ, [RZ] ;  /* 0x00000000fffff984 */ /* 0x000fe20000000800 */
[----:B------:R-:W-:Y:S01]  /*11b50*/  @!PT LDS RZ, [RZ] ;  /* 0x00000000fffff984 */ /* 0x000fe20000000800 */
[----:B------:R0:W-:Y:S04]  /*11b60*/  LDGSTS.E.BYPASS.LTC128B.128 [R4+0x2c00], desc[UR36][R2.64], !P1 ;  /* 0x02c0000002047fae */ /* 0x0001e8000c901d64 */
[----:B------:R0:W-:Y:S01]  /*11b70*/  LDGSTS.E.BYPASS.LTC128B.128 [R4+0x5c00], desc[UR36][R2.64+0x80], !P0 ;  /* 0x05c0008002047fae */ /* 0x0001e2000c101d64 */
[----:B------:R-:W-:Y:S01]  /*11b80*/  PLOP3.LUT P0, PT, PT, PT, PT, 0x80, 0x0 ;  /* 0x000000000000781c */ /* 0x000fe20003f0f070 */
[----:B------:R-:W-:-:S12]  /*11b90*/  NOP ;  /* 0x0000000000007918 */ /* 0x000fd80000000000 */
.L_x_1099:
        /* <DEDUP_REMOVED lines=10> */
.L_x_1100:
[----:B------:R1:W-:Y:S02]  /*11c40*/  SYNCS.ARRIVE.TRANS64.A1T0 RZ, [R0+URZ+0x2a850], RZ ;  /* 0x02a850ff00ff79a7 */ /* 0x0003e4000810003f */
[----:B-1----:R-:W-:-:S05]  /*11c50*/  VIADD R0, R22, 0x1 ;  /* 0x0000000116007836 */ /* 0x002fca0000000000 */
[----:B------:R-:W-:-:S04]  /*11c60*/  ISETP.NE.AND P0, PT, R0, 0x2, PT ;  /* 0x000000020000780c */ /* 0x000fc80003f05270 */
[----:B0-----:R-:W-:Y:S02]  /*11c70*/  SEL R3, RZ, 0x1, P0 ;  /* 0x00000001ff037807 */ /* 0x001fe40000000000 */
[----:B------:R-:W-:Y:S02]  /*11c80*/  SEL R0, R0, RZ, P0 ;  /* 0x000000ff00007207 */ /* 0x000fe40000000000 */
[----:B------:R-:W-:-:S07]  /*11c90*/  LOP3.LUT R24, R24, R3, RZ, 0x3c, !PT ;  /* 0x0000000318187212 */ /* 0x000fce00078e3cff */
.L_x_1060:
[----:B------:R-:W0:Y:S01]  /*11ca0*/  S2R R3, SR_CgaCtaId ;  /* 0x0000000000037919 */ /* 0x000e220000008800 */
[----:B------:R-:W-:Y:S02]  /*11cb0*/  MOV R2, 0x400 ;  /* 0x0000040000027802 */ /* 0x000fe40000000f00 */
[----:B------:R-:W-:Y:S02]  /*11cc0*/  SHF.L.U32 R8, R8, 0x1f, RZ ;  /* 0x0000001f08087819 */ /* 0x000fe400000006ff */
[----:B0-----:R-:W-:-:S04]  /*11cd0*/  LEA R7, R3, R2, 0x18 ;  /* 0x0000000203077211 */ /* 0x001fc800078ec0ff */
[----:B------:R-:W0:Y:S02]  /*11ce0*/  SYNCS.PHASECHK.TRANS64.TRYWAIT P0, [R7+URZ+0x2a820], R8 ;  /* 0x02a82008070075a7 */ /* 0x000e24000800017f */
[----:B0-----:R-:W-:Y:S05]  /*11cf0*/  @!P0 BRA `(.L_x_1101) ;  /* 0x0000003000408947 */ /* 0x001fea0003800000 */
.L_x_1192:
[----:B------:R-:W-:-:S03]  /*11d00*/  UMOV UR4, 0xffffffff ;  /* 0xffffffff00047882 */ /* 0x000fc60000000000 */
[----:B------:R-:W-:Y:S05]  /*11d10*/  BRA.DIV UR4, `(.L_x_1102) ;  /* 0x00000032044c7947 */ /* 0x000fea000b800000 */
[----:B------:R-:W1:Y:S02]  /*11d20*/  S2R R2, SR_TID.X ;  /* 0x0000000000027919 */ /* 0x000e640000002100 */
[----:B-1----:R-:W-:-:S04]  /*11d30*/  SHF.R.U32.HI R2, RZ, 0x5, R2 ;  /* 0x00000005ff027819 */ /* 0x002fc80000011602 */
[----:B------:R-:W-:-:S05]  /*11d40*/  LOP3.LUT R2, R2, 0x3, RZ, 0xc0, !PT ;  /* 0x0000000302027812 */ /* 0x000fca00078ec0ff */
[----:B------:R1:W2:Y:S02]  /*11d50*/  SHFL.IDX PT, R14, R2, RZ, 0x1f ;  /* 0x00001fff020e7589 */ /* 0x0002a400000e0000 */
.L_x_1195:
[----:B--2---:R-:W-:-:S13]  /*11d60*/  ISETP.NE.AND P0, PT, R14, RZ, PT ;  /* 0x000000ff0e00720c */ /* 0x004fda0003f05270 */
[----:B------:R-:W-:Y:S05]  /*11d70*/  @P0 BRA `(.L_x_968) ;  /* 0x0000000000900947 */ /* 0x000fea0003800000 */
[----:B------:R-:W-:-:S03]  /*11d80*/  UMOV UR4, 0xffffffff ;  /* 0xffffffff00047882 */ /* 0x000fc60000000000 */
[----:B------:R-:W-:Y:S05]  /*11d90*/  BRA.DIV UR4, `(.L_x_1103) ;  /* 0x0000003204607947 */ /* 0x000fea000b800000 */
[----:B------:R-:W-:-:S13]  /*11da0*/  ELECT P6, URZ, PT ;  /* 0x00000000003f782f */ /* 0x000fda00038c0000 */
.L_x_1198:
[----:B------:R-:W-:Y:S05]  /*11db0*/  @!P6 BRA `(.L_x_968) ;  /* 0x000000000080e947 */ /* 0x000fea0003800000 */
[----:B-1----:R-:W2:Y:S02]  /*11dc0*/  LDL R2, [R1] ;  /* 0x0000000001027983 */ /* 0x002ea40000100800 */
[----:B--2---:R-:W-:-:S13]  /*11dd0*/  R2UR UR4, R2 ;  /* 0x00000000020472ca */ /* 0x004fda00000e0000 */
[----:B------:R-:W-:-:S06]  /*11de0*/  ULOP3.LUT UR4, UR4, 0x2, URZ, 0xfc, !UPT ;  /* 0x0000000204047892 */ /* 0x000fcc000f8efc3f */
[----:B------:R-:W-:-:S05]  /*11df0*/  IMAD.U32 R2, RZ, RZ, UR4 ;  /* 0x00000004ff027e24 */ /* 0x000fca000f8e00ff */
[----:B------:R-:W-:-:S13]  /*11e00*/  ISETP.NE.AND P0, PT, R2, 0x3, PT ;  /* 0x000000030200780c */ /* 0x000fda0003f05270 */
[----:B------:R-:W-:Y:S05]  /*11e10*/  @!P0 BRA `(.L_x_1104) ;  /* 0x0000000000048947 */ /* 0x000fea0003800000 */
[----:B------:R-:W-:Y:S01]  /*11e20*/  BPT.TRAP 0x1 ;  /* 0x000000040000795c */ /* 0x000fe20000300000 */
.L_x_1104:
[----:B------:R-:W-:Y:S01]  /*11e30*/  IMAD R5, R0, 0x8, R7 ;  /* 0x0000000800057824 */ /* 0x000fe200078e0207 */
[----:B------:R-:W-:Y:S01]  /*11e40*/  SHF.L.U32 R2, R24, 0x1f, RZ ;  /* 0x0000001f18027819 */ /* 0x000fe200000006ff */
[----:B------:R-:W-:-:S03]  /*11e50*/  VIADD R0, R0, 0x1 ;  /* 0x0000000100007836 */ /* 0x000fc60000000000 */
[----:B------:R-:W1:Y:S02]  /*11e60*/  SYNCS.PHASECHK.TRANS64.TRYWAIT P1, [R5+URZ+0x2a840], R2 ;  /* 0x02a84002050075a7 */ /* 0x000e64000802017f */
[----:B------:R-:W-:-:S04]  /*11e70*/  ISETP.NE.AND P2, PT, R0, 0x2, PT ;  /* 0x000000020000780c */ /* 0x000fc80003f45270 */
[----:B------:R-:W-:Y:S01]  /*11e80*/  SEL R3, RZ, 0x1, P2 ;  /* 0x00000001ff037807 */ /* 0x000fe20001000000 */
[----:B-1----:R-:W-:Y:S08]  /*11e90*/  @!P1 BRA `(.L_x_1105) ;  /* 0x0000003000409947 */ /* 0x002ff00003800000 */
.L_x_1199:
[----:B------:R-:W-:Y:S02]  /*11ea0*/  SEL R0, R0, RZ, P2 ;  /* 0x000000ff00007207 */ /* 0x000fe40001000000 */
[----:B------:R-:W-:Y:S01]  /*11eb0*/  LOP3.LUT R3, R24, R3, RZ, 0x3c, !PT ;  /* 0x0000000318037212 */ /* 0x000fe200078e3cff */
[----:B------:R-:W-:Y:S06]  /*11ec0*/  @!P0 BRA `(.L_x_1106) ;  /* 0x0000000000048947 */ /* 0x000fec0003800000 */
[----:B------:R-:W-:Y:S01]  /*11ed0*/  BPT.TRAP 0x1 ;  /* 0x000000040000795c */ /* 0x000fe20000300000 */
.L_x_1106:
[----:B0-----:R-:W-:Y:S01]  /*11ee0*/  IMAD R7, R0, 0x8, R7 ;  /* 0x0000000800077824 */ /* 0x001fe200078e0207 */
[----:B------:R-:W-:-:S04]  /*11ef0*/  SHF.L.U32 R0, R3, 0x1f, RZ ;  /* 0x0000001f03007819 */ /* 0x000fc800000006ff */
[----:B------:R-:W0:Y:S02]  /*11f00*/  SYNCS.PHASECHK.TRANS64.TRYWAIT P1, [R7+URZ+0x2a840], R0 ;  /* 0x02a84000070075a7 */ /* 0x000e24000802017f */
[----:B0-----:R-:W-:Y:S05]  /*11f10*/  @!P1 BRA `(.L_x_1107) ;  /* 0x0000003000349947 */ /* 0x001fea0003800000 */
.L_x_1200:
[----:B------:R-:W-:Y:S05]  /*11f20*/  @!P0 BRA `(.L_x_1108) ;  /* 0x0000000000048947 */ /* 0x000fea0003800000 */
[----:B------:R-:W-:Y:S01]  /*11f30*/  BPT.TRAP 0x1 ;  /* 0x000000040000795c */ /* 0x000fe20000300000 */
.L_x_1108:
[----:B------:R-:W2:Y:S02]  /*11f40*/  SYNCS.PHASECHK.TRANS64.TRYWAIT P1, [R5+URZ+0x2a860], R2 ;  /* 0x02a86002050075a7 */ /* 0x000ea4000802017f */
[----:B--2---:R-:W-:Y:S05]  /*11f50*/  @!P1 BRA `(.L_x_1109) ;  /* 0x0000003000389947 */ /* 0x004fea0003800000 */
.L_x_1201:
[----:B------:R-:W-:Y:S05]  /*11f60*/  @!P0 BRA `(.L_x_1110) ;  /* 0x0000000000048947 */ /* 0x000fea0003800000 */
[----:B------:R-:W-:Y:S01]  /*11f70*/  BPT.TRAP 0x1 ;  /* 0x000000040000795c */ /* 0x000fe20000300000 */
.L_x_1110:
[----:B---3--:R3:W4:Y:S02]  /*11f80*/  SYNCS.PHASECHK.TRANS64.TRYWAIT P0, [R7+URZ+0x2a860], R0 ;  /* 0x02a86000070075a7 */ /* 0x008724000800017f */
[----:B----4-:R-:W-:Y:S05]  /*11f90*/  @!P0 NANOSLEEP.SYNCS 0x989680 ;  /* 0x009896800000895d */ /* 0x010fea0003900000 */
[----:B------:R-:W4:Y:S02]  /*11fa0*/  @!P0 SYNCS.PHASECHK.TRANS64 P0, [R7+URZ+0x2a860], R0 ;  /* 0x02a86000070085a7 */ /* 0x000f24000800007f */
[----:B----4-:R-:W-:Y:S05]  /*11fb0*/  @!P0 BRA `(.L_x_1110) ;  /* 0xfffffffc00f08947 */ /* 0x010fea000383ffff */
.L_x_968:
[----:B------:R-:W-:Y:S05]  /*11fc0*/  BSYNC B6 ;  /* 0x0000000000067941 */ /* 0x000fea0003800000 */
.L_x_965:
[----:B------:R-:W-:Y:S05]  /*11fd0*/  EXIT ;  /* 0x000000000000794d */ /* 0x000fea0003800000 */
.L_x_978:
[----:B0-----:R-:W-:-:S04]  /*11fe0*/  IMAD.U32 R3, RZ, RZ, UR38 ;  /* 0x00000026ff037e24 */ /* 0x001fc8000f8e00ff */
[----:B------:R0:W1:Y:S03]  /*11ff0*/  SYNCS.PHASECHK.TRANS64.TRYWAIT P0, [R3+URZ+0x2a800], R0 ;  /* 0x02a80000030075a7 */ /* 0x000066000800017f */
[----:B-1----:R-:W-:Y:S05]  /*12000*/  @!P0 NANOSLEEP.SYNCS 0x989680 ;  /* 0x009896800000895d */ /* 0x002fea0003900000 */
[----:B------:R-:W1:Y:S02]  /*12010*/  @!P0 SYNCS.PHASECHK.TRANS64 P0, [R3+URZ+0x2a800], R0 ;  /* 0x02a80000030085a7 */ /* 0x000e64000800007f */
[----:B-1----:R-:W-:Y:S05]  /*12020*/  @!P0 BRA `(.L_x_978) ;  /* 0xfffffffc00ec8947 */ /* 0x002fea000383ffff */
[----:B------:R-:W-:Y:S05]  /*12030*/  BRA `(.L_x_1111) ;  /* 0xfffffef400787947 */ /* 0x000fea000383ffff */
.L_x_982:
[----:B0-----:R-:W-:-:S04]  /*12040*/  IMAD.U32 R3, RZ, RZ, UR38 ;  /* 0x00000026ff037e24 */ /* 0x001fc8000f8e00ff */
[----:B------:R0:W2:Y:S03]  /*12050*/  SYNCS.PHASECHK.TRANS64.TRYWAIT P1, [R3+URZ+0x2a830], R0 ;  /* 0x02a83000030075a7 */ /* 0x0000a6000802017f */
[----:B--2---:R-:W-:Y:S05]  /*12060*/  @!P1 NANOSLEEP.SYNCS 0x989680 ;  /* 0x009896800000995d */ /* 0x004fea0003900000 */
[----:B------:R-:W2:Y:S02]  /*12070*/  @!P1 SYNCS.PHASECHK.TRANS64 P1, [R3+URZ+0x2a830], R0 ;  /* 0x02a83000030095a7 */ /* 0x000ea4000802007f */
[----:B--2---:R-:W-:Y:S05]  /*12080*/  @!P1 BRA `(.L_x_982) ;  /* 0xfffffffc00ec9947 */ /* 0x004fea000383ffff */
[----:B------:R-:W-:Y:S05]  /*12090*/  BRA `(.L_x_981) ;  /* 0xfffffef4009c7947 */ /* 0x000fea000383ffff */
.L_x_999:
[----:B-1----:R-:W-:-:S04]  /*120a0*/  IMAD.U32 R12, RZ, RZ, UR60 ;  /* 0x0000003cff0c7e24 */ /* 0x002fc8000f8e00ff */
[----:B------:R1:W2:Y:S03]  /*120b0*/  SYNCS.PHASECHK.TRANS64.TRYWAIT P1, [R12+URZ+0x2a830], R11 ;  /* 0x02a8300b0c0075a7 */ /* 0x0002a6000802017f */
[----:B--2---:R-:W-:Y:S05]  /*120c0*/  @!P1 NANOSLEEP.SYNCS 0x989680 ;  /* 0x009896800000995d */ /* 0x004fea0003900000 */
[----:B------:R-:W2:Y:S02]  /*120d0*/  @!P1 SYNCS.PHASECHK.TRANS64 P1, [R12+URZ+0x2a830], R11 ;  /* 0x02a8300b0c0095a7 */ /* 0x000ea4000802007f */
[----:B--2---:R-:W-:Y:S05]  /*120e0*/  @!P1 BRA `(.L_x_999) ;  /* 0xfffffffc00ec9947 */ /* 0x004fea000383ffff */
[----:B------:R-:W-:Y:S05]  /*120f0*/  BRA `(.L_x_998) ;  /* 0xffffff2000ec7947 */ /* 0x000fea000383ffff */
.L_x_1003:
[----:B01----:R-:W-:-:S04]  /*12100*/  IMAD.U32 R11, RZ, RZ, UR10 ;  /* 0x0000000aff0b7e24 */ /* 0x003fc8000f8e00ff */
[----:B------:R0:W1:Y:S03]  /*12110*/  SYNCS.PHASECHK.TRANS64.TRYWAIT P1, [R11+URZ+0x2a850], R0 ;  /* 0x02a850000b0075a7 */ /* 0x000066000802017f */
[----:B-1----:R-:W-:Y:S05]  /*12120*/  @!P1 NANOSLEEP.SYNCS 0x989680 ;  /* 0x009896800000995d */ /* 0x002fea0003900000 */
[----:B------:R-:W1:Y:S02]  /*12130*/  @!P1 SYNCS.PHASECHK.TRANS64 P1, [R11+URZ+0x2a850], R0 ;  /* 0x02a850000b0095a7 */ /* 0x000e64000802007f */
[----:B-1----:R-:W-:Y:S05]  /*12140*/  @!P1 BRA `(.L_x_1003) ;  /* 0xfffffffc00ec9947 */ /* 0x002fea000383ffff */
[----:B------:R-:W-:Y:S05]  /*12150*/  BRA `(.L_x_1002) ;  /* 0xffffff2800f87947 */ /* 0x000fea000383ffff */
.L_x_1022:
[----:B-1----:R-:W-:-:S04]  /*12160*/  IMAD.U32 R12, RZ, RZ, UR5 ;  /* 0x00000005ff0c7e24 */ /* 0x002fc8000f8e00ff */
[----:B------:R1:W2:Y:S03]  /*12170*/  SYNCS.PHASECHK.TRANS64.TRYWAIT P1, [R12+URZ+0x2a830], R11 ;  /* 0x02a8300b0c0075a7 */ /* 0x0002a6000802017f */
[----:B--2---:R-:W-:Y:S05]  /*12180*/  @!P1 NANOSLEEP.SYNCS 0x989680 ;  /* 0x009896800000995d */ /* 0x004fea0003900000 */
[----:B------:R-:W2:Y:S02]  /*12190*/  @!P1 SYNCS.PHASECHK.TRANS64 P1, [R12+URZ+0x2a830], R11 ;  /* 0x02a8300b0c0095a7 */ /* 0x000ea4000802007f */
[----:B--2---:R-:W-:Y:S05]  /*121a0*/  @!P1 BRA `(.L_x_1022) ;  /* 0xfffffffc00ec9947 */ /* 0x004fea000383ffff */
[----:B------:R-:W-:Y:S05]  /*121b0*/  BRA `(.L_x_1021) ;  /* 0xffffff5000a87947 */ /* 0x000fea000383ffff */
.L_x_1026:
[----:B01----:R-:W-:-:S04]  /*121c0*/  IMAD.U32 R11, RZ, RZ, UR7 ;  /* 0x00000007ff0b7e24 */ /* 0x003fc8000f8e00ff */
[----:B------:R0:W1:Y:S03]  /*121d0*/  SYNCS.PHASECHK.TRANS64.TRYWAIT P1, [R11+URZ+0x2a850], R0 ;  /* 0x02a850000b0075a7 */ /* 0x000066000802017f */
[----:B-1----:R-:W-:Y:S05]  /*121e0*/  @!P1 NANOSLEEP.SYNCS 0x989680 ;  /* 0x009896800000995d */ /* 0x002fea0003900000 */
[----:B------:R-:W1:Y:S02]  /*121f0*/  @!P1 SYNCS.PHASECHK.TRANS64 P1, [R11+URZ+0x2a850], R0 ;  /* 0x02a850000b0095a7 */ /* 0x000e64000802007f */
[----:B-1----:R-:W-:Y:S05]  /*12200*/  @!P1 BRA `(.L_x_1026) ;  /* 0xfffffffc00ec9947 */ /* 0x002fea000383ffff */
[----:B------:R-:W-:Y:S05]  /*12210*/  BRA `(.L_x_1025) ;  /* 0xffffff5800b47947 */ /* 0x000fea000383ffff */
.L_x_1034:
[----:B-1----:R-:W-:-:S04]  /*12220*/  IMAD.U32 R12, RZ, RZ, UR7 ;  /* 0x00000007ff0c7e24 */ /* 0x002fc8000f8e00ff */
[----:B------:R1:W2:Y:S03]  /*12230*/  SYNCS.PHASECHK.TRANS64.TRYWAIT P1, [R12+URZ+0x2a830], R11 ;  /* 0x02a8300b0c0075a7 */ /* 0x0002a6000802017f */
[----:B--2---:R-:W-:Y:S05]  /*12240*/  @!P1 NANOSLEEP.SYNCS 0x989680 ;  /* 0x009896800000995d */ /* 0x004fea0003900000 */
[----:B------:R-:W2:Y:S02]  /*12250*/  @!P1 SYNCS.PHASECHK.TRANS64 P1, [R12+URZ+0x2a830], R11 ;  /* 0x02a8300b0c0095a7 */ /* 0x000ea4000802007f */
[----:B--2---:R-:W-:Y:S05]  /*12260*/  @!P1 BRA `(.L_x_1034) ;  /* 0xfffffffc00ec9947 */ /* 0x004fea000383ffff */
[----:B------:R-:W-:Y:S05]  /*12270*/  BRA `(.L_x_1033) ;  /* 0xffffff6c00707947 */ /* 0x000fea000383ffff */
.L_x_1038:
[----:B01----:R-:W-:-:S04]  /*12280*/  IMAD.U32 R11, RZ, RZ, UR5 ;  /* 0x00000005ff0b7e24 */ /* 0x003fc8000f8e00ff */
[----:B------:R0:W1:Y:S03]  /*12290*/  SYNCS.PHASECHK.TRANS64.TRYWAIT P1, [R11+URZ+0x2a850], R0 ;  /* 0x02a850000b0075a7 */ /* 0x000066000802017f */
[----:B-1----:R-:W-:Y:S05]  /*122a0*/  @!P1 NANOSLEEP.SYNCS 0x989680 ;  /* 0x009896800000995d */ /* 0x002fea0003900000 */
[----:B------:R-:W1:Y:S02]  /*122b0*/  @!P1 SYNCS.PHASECHK.TRANS64 P1, [R11+URZ+0x2a850], R0 ;  /* 0x02a850000b0095a7 */ /* 0x000e64000802007f */
[----:B-1----:R-:W-:Y:S05]  /*122c0*/  @!P1 BRA `(.L_x_1038) ;  /* 0xfffffffc00ec9947 */ /* 0x002fea000383ffff */
[----:B------:R-:W-:Y:S05]  /*122d0*/  BRA `(.L_x_1037) ;  /* 0xffffff74007c7947 */ /* 0x000fea000383ffff */
.L_x_1053:
[----:B-1----:R-:W-:-:S04]  /*122e0*/  IMAD.U32 R0, RZ, RZ, UR5 ;  /* 0x00000005ff007e24 */ /* 0x002fc8000f8e00ff */
[----:B------:R1:W2:Y:S03]  /*122f0*/  SYNCS.PHASECHK.TRANS64.TRYWAIT P1, [R0+URZ+0x2a850], R3 ;  /* 0x02a85003000075a7 */ /* 0x0002a6000802017f */
[----:B--2---:R-:W-:Y:S05]  /*12300*/  @!P1 NANOSLEEP.SYNCS 0x989680 ;  /* 0x009896800000995d */ /* 0x004fea0003900000 */
[----:B------:R-:W2:Y:S02]  /*12310*/  @!P1 SYNCS.PHASECHK.TRANS64 P1, [R0+URZ+0x2a850], R3 ;  /* 0x02a85003000095a7 */ /* 0x000ea4000802007f */
[----:B--2---:R-:W-:Y:S05]  /*12320*/  @!P1 BRA `(.L_x_1053) ;  /* 0xfffffffc00ec9947 */ /* 0x004fea000383ffff */
[----:B------:R-:W-:Y:S05]  /*12330*/  BRA `(.L_x_1052) ;  /* 0xffffff9c00807947 */ /* 0x000fea000383ffff */
.L_x_1071:
[----:B------:R-:W-:Y:S02]  /*12340*/  IMAD.MOV.U32 R13, RZ, RZ, R17 ;  /* 0x000000ffff0d7224 */ /* 0x000fe400078e0011 */
[----:B------:R-:W-:Y:S02]  /*12350*/  IMAD.MOV.U32 R12, RZ, RZ, RZ ;  /* 0x000000ffff0c7224 */ /* 0x000fe400078e00ff */
[----:B------:R-:W-:Y:S02]  /*12360*/  IMAD.MOV.U32 R11, RZ, RZ, 0x1f ;  /* 0x0000001fff0b7424 */ /* 0x000fe400078e00ff */
[----:B------:R-:W-:-:S07]  /*12370*/  IMAD.MOV.U32 R15, RZ, RZ, -0x1 ;  /* 0xffffffffff0f7424 */ /* 0x000fce00078e00ff */
[----:B-----5:R-:W-:Y:S05]  /*12380*/  WARPSYNC.COLLECTIVE R15, `(.L_x_1112) ;  /* 0x000000000f087348 */ /* 0x020fea0003c00000 */
[----:B------:R0:W1:Y:S02]  /*12390*/  SHFL.IDX P6, R14, R13, R12, R11 ;  /* 0x0000000c0d0e7389 */ /* 0x00006400000c000b */
[----:B01---5:R-:W-:Y:S01]  /*123a0*/  ENDCOLLECTIVE ;  /* 0x000000000000791b */ /* 0x023fe20003800000 */
.L_x_1112:
[----:B------:R-:W-:Y:S05]  /*123b0*/  BRA `(.L_x_1113) ;  /* 0xffffffd000007947 */ /* 0x000fea000383ffff */
.L_x_1073:
[----:B0-----:R-:W-:-:S04]  /*123c0*/  IMAD.U32 R3, RZ, RZ, UR48 ;  /* 0x00000030ff037e24 */ /* 0x001fc8000f8e00ff */
[----:B------:R0:W1:Y:S03]  /*123d0*/  SYNCS.PHASECHK.TRANS64.TRYWAIT P0, [R3+URZ+0x2a840], R2 ;  /* 0x02a84002030075a7 */ /* 0x000066000800017f */
[----:B-1----:R-:W-:Y:S05]  /*123e0*/  @!P0 NANOSLEEP.SYNCS 0x989680 ;  /* 0x009896800000895d */ /* 0x002fea0003900000 */
[----:B------:R-:W1:Y:S02]  /*123f0*/  @!P0 SYNCS.PHASECHK.TRANS64 P0, [R3+URZ+0x2a840], R2 ;  /* 0x02a84002030085a7 */ /* 0x000e64000800007f */
[----:B-1----:R-:W-:Y:S05]  /*12400*/  @!P0 BRA `(.L_x_1073) ;  /* 0xfffffffc00ec8947 */ /* 0x002fea000383ffff */
[----:B------:R-:W-:Y:S05]  /*12410*/  BRA `(.L_x_1114) ;  /* 0xffffffd000a07947 */ /* 0x000fea000383ffff */
.L_x_1074:
        /* <DEDUP_REMOVED lines=8> */
.L_x_1116:
[----:B------:R-:W-:Y:S05]  /*124a0*/  BSYNC B0 ;  /* 0x0000000000007941 */ /* 0x000fea0003800000 */
.L_x_1115:
[----:B------:R-:W-:Y:S01]  /*124b0*/  IMAD.MOV.U32 R13, RZ, RZ, R0 ;  /* 0x000000ffff0d7224 */ /* 0x000fe200078e0000 */
[----:B------:R-:W-:Y:S01]  /*124c0*/  @P0 LEA R9, R25, UR48, 0x1 ;  /* 0x0000003019090c11 */ /* 0x000fe2000f8e08ff */
[----:B------:R-:W-:Y:S02]  /*124d0*/  IMAD.MOV.U32 R12, RZ, RZ, RZ ;  /* 0x000000ffff0c7224 */ /* 0x000fe400078e00ff */
[----:B------:R-:W-:Y:S02]  /*124e0*/  IMAD.MOV.U32 R11, RZ, RZ, 0x181f ;  /* 0x0000181fff0b7424 */ /* 0x000fe400078e00ff */
[----:B------:R-:W-:Y:S02]  /*124f0*/  IMAD.MOV.U32 R15, RZ, RZ, -0x1 ;  /* 0xffffffffff0f7424 */ /* 0x000fe400078e00ff */
[----:B------:R-:W-:-:S07]  /*12500*/  IMAD.MOV.U32 R3, RZ, RZ, R14 ;  /* 0x000000ffff037224 */ /* 0x000fce00078e000e */
[----:B------:R-:W-:Y:S05]  /*12510*/  WARPSYNC.COLLECTIVE R15, `(.L_x_1117) ;  /* 0x000000000f087348 */ /* 0x000fea0003c00000 */
[----:B------:R0:W1:Y:S02]  /*12520*/  SHFL.IDX P6, R14, R13, R12, R11 ;  /* 0x0000000c0d0e7389 */ /* 0x00006400000c000b */
[----:B01----:R-:W-:Y:S01]  /*12530*/  ENDCOLLECTIVE ;  /* 0x000000000000791b */ /* 0x003fe20003800000 */
.L_x_1117:
[----:B------:R-:W-:Y:S02]  /*12540*/  IMAD.MOV.U32 R13, RZ, RZ, R7 ;  /* 0x000000ffff0d7224 */ /* 0x000fe400078e0007 */
[----:B------:R-:W-:Y:S02]  /*12550*/  IMAD.MOV.U32 R12, RZ, RZ, 0x1 ;  /* 0x00000001ff0c7424 */ /* 0x000fe400078e00ff */
[----:B------:R-:W-:-:S07]  /*12560*/  IMAD.MOV.U32 R2, RZ, RZ, R14 ;  /* 0x000000ffff027224 */ /* 0x000fce00078e000e */
[----:B------:R-:W-:Y:S05]  /*12570*/  WARPSYNC.COLLECTIVE R15, `(.L_x_1118) ;  /* 0x000000000f087348 */ /* 0x000fea0003c00000 */
[----:B------:R0:W1:Y:S02]  /*12580*/  SHFL.IDX P6, R14, R13, R12, R11 ;  /* 0x0000000c0d0e7389 */ /* 0x00006400000c000b */
[----:B01----:R-:W-:Y:S01]  /*12590*/  ENDCOLLECTIVE ;  /* 0x000000000000791b */ /* 0x003fe20003800000 */
.L_x_1118:
        /* <DEDUP_REMOVED lines=13> */
.L_x_1119:
[----:B------:R-:W-:Y:S01]  /*12670*/  @P0 LEA R21, R25, UR48, 0x1 ;  /* 0x0000003019150c11 */ /* 0x000fe2000f8e08ff */
[----:B------:R-:W-:Y:S02]  /*12680*/  IMAD.MOV.U32 R13, RZ, RZ, R7 ;  /* 0x000000ffff0d7224 */ /* 0x000fe400078e0007 */
[----:B------:R-:W-:Y:S02]  /*12690*/  IMAD.MOV.U32 R12, RZ, RZ, 0x2 ;  /* 0x00000002ff0c7424 */ /* 0x000fe400078e00ff */
[----:B------:R-:W-:-:S07]  /*126a0*/  IMAD.MOV.U32 R4, RZ, RZ, R14 ;  /* 0x000000ffff047224 */ /* 0x000fce00078e000e */
[----:B------:R-:W-:Y:S05]  /*126b0*/  WARPSYNC.COLLECTIVE R15, `(.L_x_1120) ;  /* 0x000000000f087348 */ /* 0x000fea0003c00000 */
[----:B------:R0:W1:Y:S02]  /*126c0*/  SHFL.IDX P6, R14, R13, R12, R11 ;  /* 0x0000000c0d0e7389 */ /* 0x00006400000c000b */
[----:B01----:R-:W-:Y:S01]  /*126d0*/  ENDCOLLECTIVE ;  /* 0x000000000000791b */ /* 0x003fe20003800000 */
.L_x_1120:
        /* <DEDUP_REMOVED lines=13> */
.L_x_1121:
[----:B------:R-:W-:Y:S01]  /*127b0*/  IMAD.MOV.U32 R3, RZ, RZ, R8 ;  /* 0x000000ffff037224 */ /* 0x000fe200078e0008 */
[----:B------:R-:W-:Y:S01]  /*127c0*/  @P0 LEA R35, R25, UR48, 0x1 ;  /* 0x0000003019230c11 */ /* 0x000fe2000f8e08ff */
[----:B------:R-:W-:Y:S02]  /*127d0*/  IMAD.MOV.U32 R13, RZ, RZ, R7 ;  /* 0x000000ffff0d7224 */ /* 0x000fe400078e0007 */
[----:B------:R-:W-:Y:S02]  /*127e0*/  IMAD.MOV.U32 R12, RZ, RZ, 0x3 ;  /* 0x00000003ff0c7424 */ /* 0x000fe400078e00ff */
[----:B------:R-:W-:-:S07]  /*127f0*/  IMAD.MOV.U32 R2, RZ, RZ, R14 ;  /* 0x000000ffff027224 */ /* 0x000fce00078e000e */
[----:B------:R-:W-:Y:S05]  /*12800*/  WARPSYNC.COLLECTIVE R15, `(.L_x_1122) ;  /* 0x000000000f087348 */ /* 0x000fea0003c00000 */
[----:B------:R0:W1:Y:S02]  /*12810*/  SHFL.IDX P6, R14, R13, R12, R11 ;  /* 0x0000000c0d0e7389 */ /* 0x00006400000c000b */
[----:B01----:R-:W-:Y:S01]  /*12820*/  ENDCOLLECTIVE ;  /* 0x000000000000791b */ /* 0x003fe20003800000 */
.L_x_1122:
        /* <DEDUP_REMOVED lines=13> */
.L_x_1123:
        /* <DEDUP_REMOVED lines=8> */
.L_x_1124:
[----:B------:R-:W-:-:S04]  /*12980*/  IMAD.MOV.U32 R4, RZ, RZ, R10 ;  /* 0x000000ffff047224 */ /* 0x000fc800078e000a */
[----:B------:R-:W-:-:S05]  /*12990*/  @P0 IMAD.WIDE.U32 R4, R30, 0x2, R4 ;  /* 0x000000021e040825 */ /* 0x000fca00078e0004 */
[----:B------:R-:W-:Y:S01]  /*129a0*/  @!PT LDS RZ, [RZ] ;  /* 0x00000000fffff984 */ /* 0x000fe20000000800 */
[----:B------:R-:W-:Y:S01]  /*129b0*/  @!PT LDS RZ, [RZ] ;  /* 0x00000000fffff984 */ /* 0x000fe20000000800 */
[----:B------:R-:W-:Y:S01]  /*129c0*/  @!PT LDS RZ, [RZ] ;  /* 0x00000000fffff984 */ /* 0x000fe20000000800 */
[----:B------:R0:W-:Y:S01]  /*129d0*/  @P0 LDGSTS.E.BYPASS.LTC128B.128 [R9+0x19c00], desc[UR36][R4.64], !P3 ;  /* 0x19c0000004090fae */ /* 0x0001e2000d901d64 */
[----:B------:R-:W-:-:S03]  /*129e0*/  IMAD.MOV.U32 R13, RZ, RZ, R0 ;  /* 0x000000ffff0d7224 */ /* 0x000fc600078e0000 */
[----:B------:R0:W-:Y:S04]  /*129f0*/  @P0 LDGSTS.E.BYPASS.LTC128B.128 [R9+0x1cc00], desc[UR36][R4.64+0x80], !P2 ;  /* 0x1cc0008004090fae */ /* 0x0001e8000d101d64 */
[----:B------:R0:W-:Y:S01]  /*12a00*/  @P0 LDGSTS.E.BYPASS.LTC128B.128 [R9+0x1fc00], desc[UR36][R4.64+0x100], !P1 ;  /* 0x1fc0010004090fae */ /* 0x0001e2000c901d64 */
[----:B------:R-:W-:Y:S01]  /*12a10*/  ISETP.GE.AND P0, PT, R6, 0x41, PT ;  /* 0x000000410600780c */ /* 0x000fe20003f06270 */
[----:B------:R-:W-:-:S12]  /*12a20*/  IMAD.MOV.U32 R8, RZ, RZ, R14 ;  /* 0x000000ffff087224 */ /* 0x000fd800078e000e */
[----:B0-----:R-:W-:Y:S05]  /*12a30*/  WARPSYNC.COLLECTIVE R15, `(.L_x_1125) ;  /* 0x000000000f087348 */ /* 0x001fea0003c00000 */
[----:B------:R1:W2:Y:S02]  /*12a40*/  SHFL.IDX P6, R14, R13, R12, R11 ;  /* 0x0000000c0d0e7389 */ /* 0x0002a400000c000b */
[----:B012---:R-:W-:Y:S01]  /*12a50*/  ENDCOLLECTIVE ;  /* 0x000000000000791b */ /* 0x007fe20003800000 */
.L_x_1125:
        /* <DEDUP_REMOVED lines=8> */
.L_x_1126:
        /* <DEDUP_REMOVED lines=8> */
[----:B------:R-:W-:-:S07]  /*12b60*/  IMAD.MOV.U32 R7, RZ, RZ, R14 ;  /* 0x000000ffff077224 */ /* 0x000fce00078e000e */
[----:B0-----:R-:W-:Y:S05]  /*12b70*/  WARPSYNC.COLLECTIVE R15, `(.L_x_1127) ;  /* 0x000000000f087348 */ /* 0x001fea0003c00000 */
[----:B------:R1:W2:Y:S02]  /*12b80*/  SHFL.IDX P6, R14, R13, R12, R11 ;  /* 0x0000000c0d0e7389 */ /* 0x0002a400000c000b */
[----:B012---:R-:W-:Y:S01]  /*12b90*/  ENDCOLLECTIVE ;  /* 0x000000000000791b */ /* 0x007fe20003800000 */
.L_x_1127:
[----:B------:R-:W-:Y:S05]  /*12ba0*/  BRA `(.L_x_1128) ;  /* 0xffffffd000007947 */ /* 0x000fea000383ffff */
.L_x_1077:
[----:B------:R-:W-:Y:S02]  /*12bb0*/  IMAD.MOV.U32 R13, RZ, RZ, R8 ;  /* 0x000000ffff0d7224 */ /* 0x000fe400078e0008 */
[----:B------:R-:W-:Y:S02]  /*12bc0*/  IMAD.MOV.U32 R12, RZ, RZ, RZ ;  /* 0x000000ffff0c7224 */ /* 0x000fe400078e00ff */
[----:B------:R-:W-:Y:S02]  /*12bd0*/  IMAD.MOV.U32 R11, RZ, RZ, 0x181f ;  /* 0x0000181fff0b7424 */ /* 0x000fe400078e00ff */
[----:B------:R-:W-:Y:S02]  /*12be0*/  IMAD.MOV.U32 R15, RZ, RZ, -0x1 ;  /* 0xffffffffff0f7424 */ /* 0x000fe400078e00ff */
[----:B------:R-:W-:-:S07]  /*12bf0*/  VIADD R7, R36, UR42 ;  /* 0x0000002a24077c36 */ /* 0x000fce0008000000 */
[----:B------:R-:W-:Y:S05]  /*12c00*/  WARPSYNC.COLLECTIVE R15, `(.L_x_1129) ;  /* 0x000000000f087348 */ /* 0x000fea0003c00000 */
[----:B------:R0:W1:Y:S02]  /*12c10*/  SHFL.IDX P6, R14, R13, R12, R11 ;  /* 0x0000000c0d0e7389 */ /* 0x00006400000c000b */
[----:B01----:R-:W-:Y:S01]  /*12c20*/  ENDCOLLECTIVE ;  /* 0x000000000000791b */ /* 0x003fe20003800000 */
.L_x_1129:
[----:B------:R-:W-:Y:S02]  /*12c30*/  VIADD R5, R7, 0x10 ;  /* 0x0000001007057836 */ /* 0x000fe40000000000 */
[----:B------:R-:W-:Y:S02]  /*12c40*/  IMAD.MOV.U32 R13, RZ, RZ, R0 ;  /* 0x000000ffff0d7224 */ /* 0x000fe400078e0000 */
[----:B------:R-:W-:-:S07]  /*12c50*/  IMAD.MOV.U32 R3, RZ, RZ, R14 ;  /* 0x000000ffff037224 */ /* 0x000fce00078e000e */
[----:B------:R-:W-:Y:S05]  /*12c60*/  WARPSYNC.COLLECTIVE R15, `(.L_x_1130) ;  /* 0x000000000f087348 */ /* 0x000fea0003c00000 */
[----:B------:R0:W1:Y:S02]  /*12c70*/  SHFL.IDX P6, R14, R13, R12, R11 ;  /* 0x0000000c0d0e7389 */ /* 0x00006400000c000b */
[----:B01----:R-:W-:Y:S01]  /*12c80*/  ENDCOLLECTIVE ;  /* 0x000000000000791b */ /* 0x003fe20003800000 */
.L_x_1130:
        /* <DEDUP_REMOVED lines=10> */
.L_x_1131:
        /* <DEDUP_REMOVED lines=8> */
[----:B------:R-:W-:Y:S01]  /*12db0*/  ISETP.GE.AND P1, PT, R5, R6, PT ;  /* 0x000000060500720c */ /* 0x000fe20003f26270 */
[----:B------:R-:W-:-:S12]  /*12dc0*/  IMAD.MOV.U32 R5, RZ, RZ, R14 ;  /* 0x000000ffff057224 */ /* 0x000fd800078e000e */
[----:B0-----:R-:W-:Y:S05]  /*12dd0*/  WARPSYNC.COLLECTIVE R15, `(.L_x_1132) ;  /* 0x000000000f087348 */ /* 0x001fea0003c00000 */
[----:B------:R1:W2:Y:S02]  /*12de0*/  SHFL.IDX P6, R14, R13, R12, R11 ;  /* 0x0000000c0d0e7389 */ /* 0x0002a400000c000b */
[----:B012---:R-:W-:Y:S01]  /*12df0*/  ENDCOLLECTIVE ;  /* 0x000000000000791b */ /* 0x007fe20003800000 */
.L_x_1132:
[----:B------:R-:W-:Y:S01]  /*12e00*/  VIADD R3, R7, 0x20 ;  /* 0x0000002007037836 */ /* 0x000fe20000000000 */
[----:B------:R-:W-:Y:S01]  /*12e10*/  @!P1 LEA R21, R25, UR48, 0x1 ;  /* 0x0000003019159c11 */ /* 0x000fe2000f8e08ff */
[----:B------:R-:W-:Y:S02]  /*12e20*/  IMAD.MOV.U32 R13, RZ, RZ, R8 ;  /* 0x000000ffff0d7224 */ /* 0x000fe400078e0008 */
[----:B------:R-:W-:Y:S02]  /*12e30*/  IMAD.MOV.U32 R12, RZ, RZ, 0x2 ;  /* 0x00000002ff0c7424 */ /* 0x000fe400078e00ff */
[----:B------:R-:W-:-:S07]  /*12e40*/  IMAD.MOV.U32 R4, RZ, RZ, R14 ;  /* 0x000000ffff047224 */ /* 0x000fce00078e000e */
[----:B------:R-:W-:Y:S05]  /*12e50*/  WARPSYNC.COLLECTIVE R15, `(.L_x_1133) ;  /* 0x000000000f087348 */ /* 0x000fea0003c00000 */
[----:B------:R0:W1:Y:S02]  /*12e60*/  SHFL.IDX P6, R14, R13, R12, R11 ;  /* 0x0000000c0d0e7389 */ /* 0x00006400000c000b */
[----:B01----:R-:W-:Y:S01]  /*12e70*/  ENDCOLLECTIVE ;  /* 0x000000000000791b */ /* 0x003fe20003800000 */
.L_x_1133:
        /* <DEDUP_REMOVED lines=13> */
.L_x_1134:
        /* <DEDUP_REMOVED lines=8> */
.L_x_1135:
        /* <DEDUP_REMOVED lines=13> */
.L_x_1136:
        /* <DEDUP_REMOVED lines=8> */
.L_x_1137:
        /* <DEDUP_REMOVED lines=13> */
.L_x_1138:
        /* <DEDUP_REMOVED lines=8> */
.L_x_1139:
        /* <DEDUP_REMOVED lines=13> */
.L_x_1140:
        /* <DEDUP_REMOVED lines=8> */
.L_x_1141:
        /* <DEDUP_REMOVED lines=13> */
.L_x_1142:
[----:B------:R-:W-:Y:S01]  /*13490*/  @!P1 LEA R9, R25, UR48, 0x1 ;  /* 0x0000003019099c11 */ /* 0x000fe2000f8e08ff */
[----:B------:R-:W-:Y:S02]  /*134a0*/  IMAD.MOV.U32 R13, RZ, RZ, R8 ;  /* 0x000000ffff0d7224 */ /* 0x000fe400078e0008 */
[----:B------:R-:W-:Y:S02]  /*134b0*/  IMAD.MOV.U32 R12, RZ, RZ, 0x7 ;  /* 0x00000007ff0c7424 */ /* 0x000fe400078e00ff */
[----:B------:R-:W-:-:S07]  /*134c0*/  IMAD.MOV.U32 R2, RZ, RZ, R14 ;  /* 0x000000ffff027224 */ /* 0x000fce00078e000e */
[----:B------:R-:W-:Y:S05]  /*134d0*/  WARPSYNC.COLLECTIVE R15, `(.L_x_1143) ;  /* 0x000000000f087348 */ /* 0x000fea0003c00000 */
[----:B------:R0:W1:Y:S02]  /*134e0*/  SHFL.IDX P6, R14, R13, R12, R11 ;  /* 0x0000000c0d0e7389 */ /* 0x00006400000c000b */
[----:B01----:R-:W-:Y:S01]  /*134f0*/  ENDCOLLECTIVE ;  /* 0x000000000000791b */ /* 0x003fe20003800000 */
.L_x_1143:
        /* <DEDUP_REMOVED lines=12> */
.L_x_1144:
[----:B------:R-:W-:Y:S05]  /*135c0*/  BRA `(.L_x_1145) ;  /* 0xffffffcc00ec7947 */ /* 0x000fea000383ffff */
.L_x_1080:
[----:B0-----:R-:W-:-:S04]  /*135d0*/  IMAD.U32 R3, RZ, RZ, UR48 ;  /* 0x00000030ff037e24 */ /* 0x001fc8000f8e00ff */
[----:B------:R0:W1:Y:S03]  /*135e0*/  SYNCS.PHASECHK.TRANS64.TRYWAIT P0, [R3+URZ+0x2a820], R0 ;  /* 0x02a82000030075a7 */ /* 0x000066000800017f */
[----:B-1----:R-:W-:Y:S05]  /*135f0*/  @!P0 NANOSLEEP.SYNCS 0x989680 ;  /* 0x009896800000895d */ /* 0x002fea0003900000 */
[----:B------:R-:W1:Y:S02]  /*13600*/  @!P0 SYNCS.PHASECHK.TRANS64 P0, [R3+URZ+0x2a820], R0 ;  /* 0x02a82000030085a7 */ /* 0x000e64000800007f */
[----:B-1----:R-:W-:Y:S05]  /*13610*/  @!P0 BRA `(.L_x_1080) ;  /* 0xfffffffc00ec8947 */ /* 0x002fea000383ffff */
[----:B------:R-:W-:Y:S05]  /*13620*/  BRA `(.L_x_1146) ;  /* 0xffffffd000387947 */ /* 0x000fea000383ffff */
.L_x_1084:
[----:B0-----:R0:W1:Y:S02]  /*13630*/  SYNCS.PHASECHK.TRANS64.TRYWAIT P0, [R8+URZ+0x2a840], R3 ;  /* 0x02a84003080075a7 */ /* 0x001064000800017f */
[----:B-1----:R-:W-:Y:S05]  /*13640*/  @!P0 NANOSLEEP.SYNCS 0x989680 ;  /* 0x009896800000895d */ /* 0x002fea0003900000 */
[----:B------:R-:W1:Y:S02]  /*13650*/  @!P0 SYNCS.PHASECHK.TRANS64 P0, [R8+URZ+0x2a840], R3 ;  /* 0x02a84003080085a7 */ /* 0x000e64000800007f */
[----:B-1----:R-:W-:Y:S05]  /*13660*/  @!P0 BRA `(.L_x_1084) ;  /* 0xfffffffc00f08947 */ /* 0x002fea000383ffff */
[----:B------:R-:W-:Y:S05]  /*13670*/  BRA `(.L_x_1147) ;  /* 0xffffffd000fc7947 */ /* 0x000fea000383ffff */
.L_x_1085:
        /* <DEDUP_REMOVED lines=8> */
.L_x_1149:
[----:B------:R-:W-:Y:S05]  /*13700*/  BSYNC B1 ;  /* 0x0000000000017941 */ /* 0x000fea0003800000 */
.L_x_1148:
[----:B------:R-:W-:Y:S01]  /*13710*/  IMAD.MOV.U32 R13, RZ, RZ, R10 ;  /* 0x000000ffff0d7224 */ /* 0x000fe200078e000a */
[----:B------:R-:W-:Y:S01]  /*13720*/  LEA R19, R19, UR48, 0x1 ;  /* 0x0000003013137c11 */ /* 0x000fe2000f8e08ff */
[----:B------:R-:W-:Y:S02]  /*13730*/  IMAD.MOV.U32 R12, RZ, RZ, RZ ;  /* 0x000000ffff0c7224 */ /* 0x000fe400078e00ff */
[----:B------:R-:W-:Y:S02]  /*13740*/  IMAD.MOV.U32 R11, RZ, RZ, 0x181f ;  /* 0x0000181fff0b7424 */ /* 0x000fe400078e00ff */
[----:B------:R-:W-:Y:S02]  /*13750*/  IMAD.MOV.U32 R15, RZ, RZ, -0x1 ;  /* 0xffffffffff0f7424 */ /* 0x000fe400078e00ff */
[----:B------:R-:W-:-:S07]  /*13760*/  IMAD.MOV.U32 R3, RZ, RZ, R14 ;  /* 0x000000ffff037224 */ /* 0x000fce00078e000e */
[----:B------:R-:W-:Y:S05]  /*13770*/  WARPSYNC.COLLECTIVE R15, `(.L_x_1150) ;  /* 0x000000000f087348 */ /* 0x000fea0003c00000 */
[----:B------:R0:W1:Y:S02]  /*13780*/  SHFL.IDX P6, R14, R13, R12, R11 ;  /* 0x0000000c0d0e7389 */ /* 0x00006400000c000b */
[----:B01----:R-:W-:Y:S01]  /*13790*/  ENDCOLLECTIVE ;  /* 0x000000000000791b */ /* 0x003fe20003800000 */
.L_x_1150:
[----:B------:R-:W-:Y:S02]  /*137a0*/  IMAD.MOV.U32 R13, RZ, RZ, R21 ;  /* 0x000000ffff0d7224 */ /* 0x000fe400078e0015 */
[----:B------:R-:W-:Y:S01]  /*137b0*/  IMAD.MOV.U32 R12, RZ, RZ, 0x1 ;  /* 0x00000001ff0c7424 */ /* 0x000fe200078e00ff */
[----:B------:R-:W-:-:S13]  /*137c0*/  IADD3 R2, P0, R14, R35, RZ ;  /* 0x000000230e027210 */ /* 0x000fda0007f1e0ff */
[----:B------:R-:W-:Y:S05]  /*137d0*/  WARPSYNC.COLLECTIVE R15, `(.L_x_1151) ;  /* 0x000000000f087348 */ /* 0x000fea0003c00000 */
[----:B------:R0:W1:Y:S02]  /*137e0*/  SHFL.IDX P6, R14, R13, R12, R11 ;  /* 0x0000000c0d0e7389 */ /* 0x00006400000c000b */
[----:B01----:R-:W-:Y:S01]  /*137f0*/  ENDCOLLECTIVE ;  /* 0x000000000000791b */ /* 0x003fe20003800000 */
.L_x_1151:
        /* <DEDUP_REMOVED lines=12> */
.L_x_1152:
[----:B------:R-:W-:Y:S02]  /*138c0*/  IMAD.MOV.U32 R13, RZ, RZ, R21 ;  /* 0x000000ffff0d7224 */ /* 0x000fe400078e0015 */
[----:B------:R-:W-:Y:S01]  /*138d0*/  IMAD.MOV.U32 R12, RZ, RZ, 0x2 ;  /* 0x00000002ff0c7424 */ /* 0x000fe200078e00ff */
[----:B------:R-:W-:-:S13]  /*138e0*/  IADD3 R2, P0, R14, R35, RZ ;  /* 0x000000230e027210 */ /* 0x000fda0007f1e0ff */
[----:B------:R-:W-:Y:S05]  /*138f0*/  WARPSYNC.COLLECTIVE R15, `(.L_x_1153) ;  /* 0x000000000f087348 */ /* 0x000fea0003c00000 */
[----:B------:R0:W1:Y:S02]  /*13900*/  SHFL.IDX P6, R14, R13, R12, R11 ;  /* 0x0000000c0d0e7389 */ /* 0x00006400000c000b */
[----:B01----:R-:W-:Y:S01]  /*13910*/  ENDCOLLECTIVE ;  /* 0x000000000000791b */ /* 0x003fe20003800000 */
.L_x_1153:
        /* <DEDUP_REMOVED lines=12> */
.L_x_1154:
[----:B------:R-:W-:Y:S02]  /*139e0*/  IMAD.MOV.U32 R13, RZ, RZ, R21 ;  /* 0x000000ffff0d7224 */ /* 0x000fe400078e0015 */
[----:B------:R-:W-:-:S05]  /*139f0*/  IMAD.MOV.U32 R12, RZ, RZ, R14 ;  /* 0x000000ffff0c7224 */ /* 0x000fca00078e000e */
[----:B------:R-:W-:Y:S01]  /*13a00*/  IADD3 R2, P0, R12, R35, RZ ;  /* 0x000000230c027210 */ /* 0x000fe20007f1e0ff */
[----:B------:R-:W-:-:S04]  /*13a10*/  IMAD.MOV.U32 R12, RZ, RZ, 0x3 ;  /* 0x00000003ff0c7424 */ /* 0x000fc800078e00ff */
[----:B------:R-:W-:-:S08]  /*13a20*/  IMAD.X R3, RZ, RZ, R5, P0 ;  /* 0x000000ffff037224 */ /* 0x000fd000000e0605 */
[----:B------:R-:W-:Y:S05]  /*13a30*/  WARPSYNC.COLLECTIVE R15, `(.L_x_1155) ;  /* 0x000000000f087348 */ /* 0x000fea0003c00000 */
[----:B------:R0:W1:Y:S02]  /*13a40*/  SHFL.IDX P6, R14, R13, R12, R11 ;  /* 0x0000000c0d0e7389 */ /* 0x00006400000c000b */
[----:B01----:R-:W-:Y:S01]  /*13a50*/  ENDCOLLECTIVE ;  /* 0x000000000000791b */ /* 0x003fe20003800000 */
.L_x_1155:
        /* <DEDUP_REMOVED lines=11> */
.L_x_1156:
[----:B------:R-:W-:Y:S02]  /*13b10*/  IMAD.MOV.U32 R13, RZ, RZ, R21 ;  /* 0x000000ffff0d7224 */ /* 0x000fe400078e0015 */
[----:B------:R-:W-:Y:S01]  /*13b20*/  IMAD.MOV.U32 R12, RZ, RZ, 0x4 ;  /* 0x00000004ff0c7424 */ /* 0x000fe200078e00ff */
[----:B------:R-:W-:-:S13]  /*13b30*/  IADD3 R2, P0, R14, R35, RZ ;  /* 0x000000230e027210 */ /* 0x000fda0007f1e0ff */
[----:B------:R-:W-:Y:S05]  /*13b40*/  WARPSYNC.COLLECTIVE R15, `(.L_x_1157) ;  /* 0x000000000f087348 */ /* 0x000fea0003c00000 */
[----:B------:R0:W1:Y:S02]  /*13b50*/  SHFL.IDX P6, R14, R13, R12, R11 ;  /* 0x0000000c0d0e7389 */ /* 0x00006400000c000b */
[----:B01----:R-:W-:Y:S01]  /*13b60*/  ENDCOLLECTIVE ;  /* 0x000000000000791b */ /* 0x003fe20003800000 */
.L_x_1157:
        /* <DEDUP_REMOVED lines=12> */
.L_x_1158:
        /* <DEDUP_REMOVED lines=8> */
.L_x_1159:
[----:B------:R-:W-:Y:S01]  /*13cb0*/  @!PT LDS RZ, [RZ] ;  /* 0x00000000fffff984 */ /* 0x000fe20000000800 */
[----:B------:R-:W-:Y:S01]  /*13cc0*/  @!PT LDS RZ, [RZ] ;  /* 0x00000000fffff984 */ /* 0x000fe20000000800 */
[----:B------:R-:W-:Y:S01]  /*13cd0*/  @!PT LDS RZ, [RZ] ;  /* 0x00000000fffff984 */ /* 0x000fe20000000800 */
[----:B------:R0:W-:Y:S04]  /*13ce0*/  LDGSTS.E.BYPASS.LTC128B.128 [R19+0x1a400], desc[UR36][R2.64], !P3 ;  /* 0x1a40000002137fae */ /* 0x0001e8000d901d64 */
[----:B------:R0:W-:Y:S04]  /*13cf0*/  LDGSTS.E.BYPASS.LTC128B.128 [R19+0x1d400], desc[UR36][R2.64+0x80], !P2 ;  /* 0x1d40008002137fae */ /* 0x0001e8000d101d64 */
[----:B------:R0:W-:Y:S01]  /*13d00*/  LDGSTS.E.BYPASS.LTC128B.128 [R19+0x20400], desc[UR36][R2.64+0x100], !P1 ;  /* 0x2040010002137fae */ /* 0x0001e2000c901d64 */
[----:B------:R-:W-:Y:S02]  /*13d10*/  IMAD.MOV.U32 R13, RZ, RZ, R10 ;  /* 0x000000ffff0d7224 */ /* 0x000fe400078e000a */
[----:B------:R-:W-:-:S07]  /*13d20*/  IMAD.MOV.U32 R21, RZ, RZ, R14 ;  /* 0x000000ffff157224 */ /* 0x000fce00078e000e */
[----:B0-----:R-:W-:Y:S05]  /*13d30*/  WARPSYNC.COLLECTIVE R15, `(.L_x_1160) ;  /* 0x000000000f087348 */ /* 0x001fea0003c00000 */
[----:B------:R1:W2:Y:S02]  /*13d40*/  SHFL.IDX P6, R14, R13, R12, R11 ;  /* 0x0000000c0d0e7389 */ /* 0x0002a400000c000b */
[----:B012---:R-:W-:Y:S01]  /*13d50*/  ENDCOLLECTIVE ;  /* 0x000000000000791b */ /* 0x007fe20003800000 */
.L_x_1160:
[----:B------:R-:W-:Y:S05]  /*13d60*/  BRA `(.L_x_1161) ;  /* 0xffffffd000587947 */ /* 0x000fea000383ffff */
.L_x_1090:
[----:B0-----:R0:W2:Y:S02]  /*13d70*/  SYNCS.PHASECHK.TRANS64.TRYWAIT P0, [R4+URZ+0x2a860], R3 ;  /* 0x02a86003040075a7 */ /* 0x0010a4000800017f */
[----:B--2---:R-:W-:Y:S05]  /*13d80*/  @!P0 NANOSLEEP.SYNCS 0x989680 ;  /* 0x009896800000895d */ /* 0x004fea0003900000 */
[----:B------:R-:W2:Y:S02]  /*13d90*/  @!P0 SYNCS.PHASECHK.TRANS64 P0, [R4+URZ+0x2a860], R3 ;  /* 0x02a86003040085a7 */ /* 0x000ea4000800007f */
[----:B--2---:R-:W-:Y:S05]  /*13da0*/  @!P0 BRA `(.L_x_1090) ;  /* 0xfffffffc00f08947 */ /* 0x004fea000383ffff */
[----:B------:R-:W-:Y:S05]  /*13db0*/  BRA `(.L_x_1162) ;  /* 0xffffffd000b47947 */ /* 0x000fea000383ffff */
.L_x_1091:
[----:B------:R-:W-:Y:S01]  /*13dc0*/  BSSY B1, `(.L_x_1163) ;  /* 0x0000008000017945 */ /* 0x000fe20003800000 */
[----:B------:R-:W-:Y:S02]  /*13dd0*/  IMAD.MOV.U32 R13, RZ, RZ, R17 ;  /* 0x000000ffff0d7224 */ /* 0x000fe400078e0011 */
[----:B------:R-:W-:Y:S02]  /*13de0*/  IMAD.MOV.U32 R12, RZ, RZ, RZ ;  /* 0x000000ffff0c7224 */ /* 0x000fe400078e00ff */
[----:B------:R-:W-:Y:S02]  /*13df0*/  IMAD.MOV.U32 R11, RZ, RZ, 0x181f ;  /* 0x0000181fff0b7424 */ /* 0x000fe400078e00ff */
[----:B------:R-:W-:-:S07]  /*13e00*/  IMAD.MOV.U32 R15, RZ, RZ, -0x1 ;  /* 0xffffffffff0f7424 */ /* 0x000fce00078e00ff */
[----:B01----:R-:W-:Y:S05]  /*13e10*/  WARPSYNC.COLLECTIVE R15, `(.L_x_1164) ;  /* 0x000000000f087348 */ /* 0x003fea0003c00000 */
[----:B------:R2:W3:Y:S02]  /*13e20*/  SHFL.IDX P6, R14, R13, R12, R11 ;  /* 0x0000000c0d0e7389 */ /* 0x0004e400000c000b */
[----:B0123--:R-:W-:Y:S01]  /*13e30*/  ENDCOLLECTIVE ;  /* 0x000000000000791b */ /* 0x00ffe20003800000 */
.L_x_1164:
[----:B------:R-:W-:Y:S05]  /*13e40*/  BSYNC B1 ;  /* 0x0000000000017941 */ /* 0x000fea0003800000 */
.L_x_1163:
        /* <DEDUP_REMOVED lines=9> */
.L_x_1165:
[----:B------:R-:W-:Y:S02]  /*13ee0*/  IMAD.MOV.U32 R13, RZ, RZ, R17 ;  /* 0x000000ffff0d7224 */ /* 0x000fe400078e0011 */
[----:B------:R-:W-:Y:S01]  /*13ef0*/  IMAD.MOV.U32 R12, RZ, RZ, 0x1 ;  /* 0x00000001ff0c7424 */ /* 0x000fe200078e00ff */
[----:B------:R-:W-:-:S13]  /*13f00*/  IADD3 R2, P1, R14, R35, RZ ;  /* 0x000000230e027210 */ /* 0x000fda0007f3e0ff */
[----:B------:R-:W-:Y:S05]  /*13f10*/  WARPSYNC.COLLECTIVE R15, `(.L_x_1166) ;  /* 0x000000000f087348 */ /* 0x000fea0003c00000 */
[----:B------:R0:W1:Y:S02]  /*13f20*/  SHFL.IDX P6, R14, R13, R12, R11 ;  /* 0x0000000c0d0e7389 */ /* 0x00006400000c000b */
[----:B01----:R-:W-:Y:S01]  /*13f30*/  ENDCOLLECTIVE ;  /* 0x000000000000791b */ /* 0x003fe20003800000 */
.L_x_1166:
[----:B------:R-:W-:Y:S01]  /*13f40*/  IMAD.X R3, RZ, RZ, R3, P1 ;  /* 0x000000ffff037224 */ /* 0x000fe200008e0603 */
[----:B------:R-:W-:-:S04]  /*13f50*/  LOP3.LUT P1, RZ, R29, 0x1, RZ, 0xc0, !PT ;  /* 0x000000011dff7812 */ /* 0x000fc8000782c0ff */
        /* <DEDUP_REMOVED lines=11> */
.L_x_1167:
        /* <DEDUP_REMOVED lines=10> */
.L_x_1168:
        /* <DEDUP_REMOVED lines=12> */
.L_x_1169:
        /* <DEDUP_REMOVED lines=10> */
.L_x_1170:
        /* <DEDUP_REMOVED lines=12> */
.L_x_1171:
        /* <DEDUP_REMOVED lines=10> */
.L_x_1172:
        /* <DEDUP_REMOVED lines=12> */
.L_x_1173:
        /* <DEDUP_REMOVED lines=10> */
.L_x_1174:
        /* <DEDUP_REMOVED lines=12> */
.L_x_1175:
[----:B------:R-:W-:Y:S01]  /*14590*/  @!PT LDS RZ, [RZ] ;  /* 0x00000000fffff984 */ /* 0x000fe20000000800 */
[----:B------:R-:W-:Y:S01]  /*145a0*/  @!PT LDS RZ, [RZ] ;  /* 0x00000000fffff984 */ /* 0x000fe20000000800 */
[----:B------:R-:W-:Y:S01]  /*145b0*/  @!PT LDS RZ, [RZ] ;  /* 0x00000000fffff984 */ /* 0x000fe20000000800 */
[----:B------:R0:W-:Y:S01]  /*145c0*/  LDGSTS.E.BYPASS.LTC128B.128 [R5+0x5400], desc[UR36][R2.64+0x80], !P2 ;  /* 0x0540008002057fae */ /* 0x0001e2000d101d64 */
[----:B------:R-:W-:Y:S05]  /*145d0*/  BRA `(.L_x_1176) ;  /* 0xffffffcc00707947 */ /* 0x000fea000383ffff */
.L_x_1097:
[----:B0-----:R0:W1:Y:S02]  /*145e0*/  SYNCS.PHASECHK.TRANS64.TRYWAIT P0, [R0+URZ+0x2a860], R3 ;  /* 0x02a86003000075a7 */ /* 0x001064000800017f */
[----:B-1----:R-:W-:Y:S05]  /*145f0*/  @!P0 NANOSLEEP.SYNCS 0x989680 ;  /* 0x009896800000895d */ /* 0x002fea0003900000 */
[----:B------:R-:W1:Y:S02]  /*14600*/  @!P0 SYNCS.PHASECHK.TRANS64 P0, [R0+URZ+0x2a860], R3 ;  /* 0x02a86003000085a7 */ /* 0x000e64000800007f */
[----:B-1----:R-:W-:Y:S05]  /*14610*/  @!P0 BRA `(.L_x_1097) ;  /* 0xfffffffc00f08947 */ /* 0x002fea000383ffff */
[----:B------:R-:W-:Y:S05]  /*14620*/  BRA `(.L_x_1177) ;  /* 0xffffffd000587947 */ /* 0x000fea000383ffff */
.L_x_1098:
[----:B------:R-:W-:Y:S01]  /*14630*/  BSSY B0, `(.L_x_1178) ;  /* 0x0000008000007945 */ /* 0x000fe20003800000 */
[----:B------:R-:W-:Y:S02]  /*14640*/  IMAD.MOV.U32 R13, RZ, RZ, R17 ;  /* 0x000000ffff0d7224 */ /* 0x000fe400078e0011 */
[----:B------:R-:W-:Y:S02]  /*14650*/  IMAD.MOV.U32 R12, RZ, RZ, RZ ;  /* 0x000000ffff0c7224 */ /* 0x000fe400078e00ff */
[----:B------:R-:W-:Y:S02]  /*14660*/  IMAD.MOV.U32 R11, RZ, RZ, 0x181f ;  /* 0x0000181fff0b7424 */ /* 0x000fe400078e00ff */
[----:B------:R-:W-:-:S07]  /*14670*/  IMAD.MOV.U32 R15, RZ, RZ, -0x1 ;  /* 0xffffffffff0f7424 */ /* 0x000fce00078e00ff */
[----:B0-----:R-:W-:Y:S05]  /*14680*/  WARPSYNC.COLLECTIVE R15, `(.L_x_1179) ;  /* 0x000000000f087348 */ /* 0x001fea0003c00000 */
[----:B------:R1:W2:Y:S02]  /*14690*/  SHFL.IDX P6, R14, R13, R12, R11 ;  /* 0x0000000c0d0e7389 */ /* 0x0002a400000c000b */
[----:B012---:R-:W-:Y:S01]  /*146a0*/  ENDCOLLECTIVE ;  /* 0x000000000000791b */ /* 0x007fe20003800000 */
.L_x_1179:
[----:B------:R-:W-:Y:S05]  /*146b0*/  BSYNC B0 ;  /* 0x0000000000007941 */ /* 0x000fea0003800000 */
.L_x_1178:
        /* <DEDUP_REMOVED lines=10> */
[----:B------:R-:W-:Y:S05]  /*14760*/  WARPSYNC.COLLECTIVE R15, `(.L_x_1180) ;  /* 0x000000000f087348 */ /* 0x000fea0003c00000 */
[----:B------:R0:W1:Y:S02]  /*14770*/  SHFL.IDX P6, R14, R13, R12, R11 ;  /* 0x0000000c0d0e7389 */ /* 0x00006400000c000b */
[----:B01----:R-:W-:Y:S01]  /*14780*/  ENDCOLLECTIVE ;  /* 0x000000000000791b */ /* 0x003fe20003800000 */
.L_x_1180:
[----:B------:R-:W-:Y:S01]  /*14790*/  LEA R4, R25, UR48, 0x1 ;  /* 0x0000003019047c11 */ /* 0x000fe2000f8e08ff */
[----:B------:R-:W-:Y:S02]  /*147a0*/  IMAD.MOV.U32 R13, RZ, RZ, R17 ;  /* 0x000000ffff0d7224 */ /* 0x000fe400078e0011 */
[----:B------:R-:W-:Y:S02]  /*147b0*/  IMAD.MOV.U32 R12, RZ, RZ, 0x1 ;  /* 0x00000001ff0c7424 */ /* 0x000fe400078e00ff */
[----:B------:R-:W-:-:S07]  /*147c0*/  IMAD.MOV.U32 R2, RZ, RZ, R14 ;  /* 0x000000ffff027224 */ /* 0x000fce00078e000e */
[----:B------:R-:W-:Y:S05]  /*147d0*/  WARPSYNC.COLLECTIVE R15, `(.L_x_1181) ;  /* 0x000000000f087348 */ /* 0x000fea0003c00000 */
[----:B------:R0:W1:Y:S02]  /*147e0*/  SHFL.IDX P6, R14, R13, R12, R11 ;  /* 0x0000000c0d0e7389 */ /* 0x00006400000c000b */
[----:B01----:R-:W-:Y:S01]  /*147f0*/  ENDCOLLECTIVE ;  /* 0x000000000000791b */ /* 0x003fe20003800000 */
.L_x_1181:
        /* <DEDUP_REMOVED lines=13> */
.L_x_1182:
[----:B------:R-:W-:Y:S02]  /*148d0*/  IMAD.MOV.U32 R3, RZ, RZ, R6 ;  /* 0x000000ffff037224 */ /* 0x000fe400078e0006 */
[----:B------:R-:W-:Y:S02]  /*148e0*/  IMAD.MOV.U32 R13, RZ, RZ, R17 ;  /* 0x000000ffff0d7224 */ /* 0x000fe400078e0011 */
[----:B------:R-:W-:Y:S02]  /*148f0*/  IMAD.MOV.U32 R12, RZ, RZ, 0x2 ;  /* 0x00000002ff0c7424 */ /* 0x000fe400078e00ff */
[----:B------:R-:W-:-:S07]  /*14900*/  IMAD.MOV.U32 R2, RZ, RZ, R14 ;  /* 0x000000ffff027224 */ /* 0x000fce00078e000e */
[----:B------:R-:W-:Y:S05]  /*14910*/  WARPSYNC.COLLECTIVE R15, `(.L_x_1183) ;  /* 0x000000000f087348 */ /* 0x000fea0003c00000 */
[----:B------:R0:W1:Y:S02]  /*14920*/  SHFL.IDX P6, R14, R13, R12, R11 ;  /* 0x0000000c0d0e7389 */ /* 0x00006400000c000b */
[----:B01----:R-:W-:Y:S01]  /*14930*/  ENDCOLLECTIVE ;  /* 0x000000000000791b */ /* 0x003fe20003800000 */
.L_x_1183:
        /* <DEDUP_REMOVED lines=13> */
.L_x_1184:
[----:B------:R-:W-:Y:S02]  /*14a10*/  IMAD.MOV.U32 R3, RZ, RZ, R10 ;  /* 0x000000ffff037224 */ /* 0x000fe400078e000a */
[----:B------:R-:W-:Y:S02]  /*14a20*/  IMAD.MOV.U32 R13, RZ, RZ, R17 ;  /* 0x000000ffff0d7224 */ /* 0x000fe400078e0011 */
[----:B------:R-:W-:Y:S02]  /*14a30*/  IMAD.MOV.U32 R12, RZ, RZ, 0x3 ;  /* 0x00000003ff0c7424 */ /* 0x000fe400078e00ff */
[----:B------:R-:W-:-:S07]  /*14a40*/  IMAD.MOV.U32 R19, RZ, RZ, R14 ;  /* 0x000000ffff137224 */ /* 0x000fce00078e000e */
[----:B------:R-:W-:Y:S05]  /*14a50*/  WARPSYNC.COLLECTIVE R15, `(.L_x_1185) ;  /* 0x000000000f087348 */ /* 0x000fea0003c00000 */
[----:B------:R0:W1:Y:S02]  /*14a60*/  SHFL.IDX P6, R14, R13, R12, R11 ;  /* 0x0000000c0d0e7389 */ /* 0x00006400000c000b */
[----:B01----:R-:W-:Y:S01]  /*14a70*/  ENDCOLLECTIVE ;  /* 0x000000000000791b */ /* 0x003fe20003800000 */
.L_x_1185:
[----:B------:R-:W-:-:S04]  /*14a80*/  IMAD.MOV.U32 R2, RZ, RZ, R19 ;  /* 0x000000ffff027224 */ /* 0x000fc800078e0013 */
[----:B------:R-:W-:-:S05]  /*14a90*/  IMAD.WIDE.U32 R2, R30, 0x2, R2 ;  /* 0x000000021e027825 */ /* 0x000fca00078e0002 */
[----:B------:R-:W-:Y:S01]  /*14aa0*/  @!PT LDS RZ, [RZ] ;  /* 0x00000000fffff984 */ /* 0x000fe20000000800 */
[----:B------:R-:W-:Y:S01]  /*14ab0*/  @!PT LDS RZ, [RZ] ;  /* 0x00000000fffff984 */ /* 0x000fe20000000800 */
[----:B------:R-:W-:Y:S01]  /*14ac0*/  @!PT LDS RZ, [RZ] ;  /* 0x00000000fffff984 */ /* 0x000fe20000000800 */
[----:B------:R0:W-:Y:S01]  /*14ad0*/  LDGSTS.E.BYPASS.LTC128B.128 [R4+0x1400], desc[UR36][R2.64], !P2 ;  /* 0x0140000002047fae */ /* 0x0001e2000d101d64 */
[C---:B------:R-:W-:Y:S01]  /*14ae0*/  ISETP.LT.OR P2, PT, R5.reuse, 0x31, P1 ;  /* 0x000000310500780c */ /* 0x040fe20000f41670 */
[----:B------:R-:W-:Y:S02]  /*14af0*/  IMAD.MOV.U32 R13, RZ, RZ, R16 ;  /* 0x000000ffff0d7224 */ /* 0x000fe400078e0010 */
[----:B------:R0:W-:Y:S01]  /*14b00*/  LDGSTS.E.BYPASS.LTC128B.128 [R4+0x4400], desc[UR36][R2.64+0x80], !P3 ;  /* 0x0440008002047fae */ /* 0x0001e2000d901d64 */
[----:B------:R-:W-:Y:S01]  /*14b10*/  ISETP.LT.OR P3, PT, R5, 0x31, !P0 ;  /* 0x000000310500780c */ /* 0x000fe20004761670 */
[----:B------:R-:W-:-:S12]  /*14b20*/  IMAD.MOV.U32 R9, RZ, RZ, R14 ;  /* 0x000000ffff097224 */ /* 0x000fd800078e000e */
[----:B0-----:R-:W-:Y:S05]  /*14b30*/  WARPSYNC.COLLECTIVE R15, `(.L_x_1186) ;  /* 0x000000000f087348 */ /* 0x001fea0003c00000 */
[----:B------:R1:W2:Y:S02]  /*14b40*/  SHFL.IDX P6, R14, R13, R12, R11 ;  /* 0x0000000c0d0e7389 */ /* 0x0002a400000c000b */
[----:B012---:R-:W-:Y:S01]  /*14b50*/  ENDCOLLECTIVE ;  /* 0x000000000000791b */ /* 0x007fe20003800000 */
.L_x_1186:
[----:B------:R-:W-:Y:S02]  /*14b60*/  IMAD.MOV.U32 R3, RZ, RZ, R9 ;  /* 0x000000ffff037224 */ /* 0x000fe400078e0009 */
[----:B------:R-:W-:Y:S02]  /*14b70*/  IMAD.MOV.U32 R13, RZ, RZ, R17 ;  /* 0x000000ffff0d7224 */ /* 0x000fe400078e0011 */
[----:B------:R-:W-:Y:S02]  /*14b80*/  IMAD.MOV.U32 R12, RZ, RZ, 0x4 ;  /* 0x00000004ff0c7424 */ /* 0x000fe400078e00ff */
[----:B------:R-:W-:-:S07]  /*14b90*/  IMAD.MOV.U32 R20, RZ, RZ, R14 ;  /* 0x000000ffff147224 */ /* 0x000fce00078e000e */
[----:B------:R-:W-:Y:S05]  /*14ba0*/  WARPSYNC.COLLECTIVE R15, `(.L_x_1187) ;  /* 0x000000000f087348 */ /* 0x000fea0003c00000 */
[----:B------:R0:W1:Y:S02]  /*14bb0*/  SHFL.IDX P6, R14, R13, R12, R11 ;  /* 0x0000000c0d0e7389 */ /* 0x00006400000c000b */
[----:B01----:R-:W-:Y:S01]  /*14bc0*/  ENDCOLLECTIVE ;  /* 0x000000000000791b */ /* 0x003fe20003800000 */
.L_x_1187:
        /* <DEDUP_REMOVED lines=14> */
.L_x_1188:
[----:B------:R-:W-:Y:S02]  /*14cb0*/  IMAD.MOV.U32 R3, RZ, RZ, R8 ;  /* 0x000000ffff037224 */ /* 0x000fe400078e0008 */
[----:B------:R-:W-:Y:S02]  /*14cc0*/  IMAD.MOV.U32 R8, RZ, RZ, RZ ;  /* 0x000000ffff087224 */ /* 0x000fe400078e00ff */
[----:B------:R-:W-:Y:S02]  /*14cd0*/  IMAD.MOV.U32 R13, RZ, RZ, R17 ;  /* 0x000000ffff0d7224 */ /* 0x000fe400078e0011 */
[----:B------:R-:W-:Y:S02]  /*14ce0*/  IMAD.MOV.U32 R12, RZ, RZ, 0x5 ;  /* 0x00000005ff0c7424 */ /* 0x000fe400078e00ff */
[----:B------:R-:W-:-:S07]  /*14cf0*/  IMAD.MOV.U32 R21, RZ, RZ, R14 ;  /* 0x000000ffff157224 */ /* 0x000fce00078e000e */
[----:B------:R-:W-:Y:S05]  /*14d00*/  WARPSYNC.COLLECTIVE R15, `(.L_x_1189) ;  /* 0x000000000f087348 */ /* 0x000fea0003c00000 */
[----:B------:R0:W1:Y:S02]  /*14d10*/  SHFL.IDX P6, R14, R13, R12, R11 ;  /* 0x0000000c0d0e7389 */ /* 0x00006400000c000b */
[----:B01----:R-:W-:Y:S01]  /*14d20*/  ENDCOLLECTIVE ;  /* 0x000000000000791b */ /* 0x003fe20003800000 */
.L_x_1189:
        /* <DEDUP_REMOVED lines=12> */
.L_x_1190:
[----:B------:R-:W-:Y:S05]  /*14df0*/  BRA `(.L_x_1191) ;  /* 0xffffffcc00387947 */ /* 0x000fea000383ffff */
.L_x_1101:
[----:B0-----:R0:W1:Y:S02]  /*14e00*/  SYNCS.PHASECHK.TRANS64.TRYWAIT P0, [R7+URZ+0x2a820], R8 ;  /* 0x02a82008070075a7 */ /* 0x001064000800017f */
[----:B-1----:R-:W-:Y:S05]  /*14e10*/  @!P0 NANOSLEEP.SYNCS 0x989680 ;  /* 0x009896800000895d */ /* 0x002fea0003900000 */
[----:B------:R-:W1:Y:S02]  /*14e20*/  @!P0 SYNCS.PHASECHK.TRANS64 P0, [R7+URZ+0x2a820], R8 ;  /* 0x02a82008070085a7 */ /* 0x000e64000800007f */
[----:B-1----:R-:W-:Y:S05]  /*14e30*/  @!P0 BRA `(.L_x_1101) ;  /* 0xfffffffc00f08947 */ /* 0x002fea000383ffff */
[----:B------:R-:W-:Y:S05]  /*14e40*/  BRA `(.L_x_1192) ;  /* 0xffffffcc00ac7947 */ /* 0x000fea000383ffff */
.L_x_1102:
[----:B------:R-:W1:Y:S01]  /*14e50*/  S2R R2, SR_TID.X ;  /* 0x0000000000027919 */ /* 0x000e620000002100 */
[----:B------:R-:W-:Y:S01]  /*14e60*/  BSSY B0, `(.L_x_1193) ;  /* 0x000000a000007945 */ /* 0x000fe20003800000 */
[----:B------:R-:W-:Y:S02]  /*14e70*/  IMAD.MOV.U32 R12, RZ, RZ, RZ ;  /* 0x000000ffff0c7224 */ /* 0x000fe400078e00ff */
[----:B------:R-:W-:Y:S02]  /*14e80*/  IMAD.MOV.U32 R11, RZ, RZ, 0x1f ;  /* 0x0000001fff0b7424 */ /* 0x000fe400078e00ff */
[----:B------:R-:W-:Y:S01]  /*14e90*/  IMAD.MOV.U32 R15, RZ, RZ, -0x1 ;  /* 0xffffffffff0f7424 */ /* 0x000fe200078e00ff */
[----:B-1----:R-:W-:-:S04]  /*14ea0*/  SHF.R.U32.HI R2, RZ, 0x5, R2 ;  /* 0x00000005ff027819 */ /* 0x002fc80000011602 */
[----:B------:R-:W-:-:S05]  /*14eb0*/  LOP3.LUT R2, R2, 0x3, RZ, 0xc0, !PT ;  /* 0x0000000302027812 */ /* 0x000fca00078ec0ff */
[----:B------:R-:W-:-:S07]  /*14ec0*/  IMAD.MOV.U32 R13, RZ, RZ, R2 ;  /* 0x000000ffff0d7224 */ /* 0x000fce00078e0002 */
[----:B0----5:R-:W-:Y:S05]  /*14ed0*/  WARPSYNC.COLLECTIVE R15, `(.L_x_1194) ;  /* 0x000000000f087348 */ /* 0x021fea0003c00000 */
[----:B------:R1:W2:Y:S02]  /*14ee0*/  SHFL.IDX P6, R14, R13, R12, R11 ;  /* 0x0000000c0d0e7389 */ /* 0x0002a400000c000b */
[----:B012--5:R-:W-:Y:S01]  /*14ef0*/  ENDCOLLECTIVE ;  /* 0x000000000000791b */ /* 0x027fe20003800000 */
.L_x_1194:
[----:B------:R-:W-:Y:S05]  /*14f00*/  BSYNC B0 ;  /* 0x0000000000007941 */ /* 0x000fea0003800000 */
.L_x_1193:
[----:B------:R-:W-:Y:S05]  /*14f10*/  BRA `(.L_x_1195) ;  /* 0xffffffcc00907947 */ /* 0x000fea000383ffff */
.L_x_1103:
[----:B------:R-:W-:Y:S01]  /*14f20*/  BSSY B0, `(.L_x_1196) ;  /* 0x0000006000007945 */ /* 0x000fe20003800000 */
[----:B------:R-:W-:-:S07]  /*14f30*/  IMAD.MOV.U32 R15, RZ, RZ, -0x1 ;  /* 0xffffffffff0f7424 */ /* 0x000fce00078e00ff */
[----:B01---5:R-:W-:Y:S05]  /*14f40*/  WARPSYNC.COLLECTIVE R15, `(.L_x_1197) ;  /* 0x000000000f0c7348 */ /* 0x023fea0003c00000 */
[----:B------:R-:W-:Y:S02]  /*14f50*/  ELECT P6, UR62, PT ;  /* 0x00000000003e782f */ /* 0x000fe400038c0000 */
[----:B------:R-:W-:Y:S01]  /*14f60*/  MOV R14, UR62 ;  /* 0x0000003e000e7c02 */ /* 0x000fe20008000f00 */
[----:B01---5:R-:W-:Y:S10]  /*14f70*/  ENDCOLLECTIVE ;  /* 0x000000000000791b */ /* 0x023ff40003800000 */
.L_x_1197:
[----:B------:R-:W-:Y:S05]  /*14f80*/  BSYNC B0 ;  /* 0x0000000000007941 */ /* 0x000fea0003800000 */
.L_x_1196:
[----:B------:R-:W-:Y:S05]  /*14f90*/  BRA `(.L_x_1198) ;  /* 0xffffffcc00847947 */ /* 0x000fea000383ffff */
.L_x_1105:
[----:B-1----:R1:W2:Y:S02]  /*14fa0*/  SYNCS.PHASECHK.TRANS64.TRYWAIT P1, [R5+URZ+0x2a840], R2 ;  /* 0x02a84002050075a7 */ /* 0x0022a4000802017f */
[----:B--2---:R-:W-:Y:S05]  /*14fb0*/  @!P1 NANOSLEEP.SYNCS 0x989680 ;  /* 0x009896800000995d */ /* 0x004fea0003900000 */
[----:B------:R-:W2:Y:S02]  /*14fc0*/  @!P1 SYNCS.PHASECHK.TRANS64 P1, [R5+URZ+0x2a840], R2 ;  /* 0x02a84002050095a7 */ /* 0x000ea4000802007f */
[----:B--2---:R-:W-:Y:S05]  /*14fd0*/  @!P1 BRA `(.L_x_1105) ;  /* 0xfffffffc00f09947 */ /* 0x004fea000383ffff */
[----:B------:R-:W-:Y:S05]  /*14fe0*/  BRA `(.L_x_1199) ;  /* 0xffffffcc00ac7947 */ /* 0x000fea000383ffff */
.L_x_1107:
[----:B0-----:R0:W2:Y:S02]  /*14ff0*/  SYNCS.PHASECHK.TRANS64.TRYWAIT P1, [R7+URZ+0x2a840], R0 ;  /* 0x02a84000070075a7 */ /* 0x0010a4000802017f */
[----:B--2---:R-:W-:Y:S05]  /*15000*/  @!P1 NANOSLEEP.SYNCS 0x989680 ;  /* 0x009896800000995d */ /* 0x004fea0003900000 */
[----:B------:R-:W2:Y:S02]  /*15010*/  @!P1 SYNCS.PHASECHK.TRANS64 P1, [R7+URZ+0x2a840], R0 ;  /* 0x02a84000070095a7 */ /* 0x000ea4000802007f */
[----:B--2---:R-:W-:Y:S05]  /*15020*/  @!P1 BRA `(.L_x_1107) ;  /* 0xfffffffc00f09947 */ /* 0x004fea000383ffff */
[----:B------:R-:W-:Y:S05]  /*15030*/  BRA `(.L_x_1200) ;  /* 0xffffffcc00b87947 */ /* 0x000fea000383ffff */
.L_x_1109:
[----:B--2---:R2:W3:Y:S02]  /*15040*/  SYNCS.PHASECHK.TRANS64.TRYWAIT P1, [R5+URZ+0x2a860], R2 ;  /* 0x02a86002050075a7 */ /* 0x0044e4000802017f */
[----:B---3--:R-:W-:Y:S05]  /*15050*/  @!P1 NANOSLEEP.SYNCS 0x989680 ;  /* 0x009896800000995d */ /* 0x008fea0003900000 */
[----:B------:R-:W3:Y:S02]  /*15060*/  @!P1 SYNCS.PHASECHK.TRANS64 P1, [R5+URZ+0x2a860], R2 ;  /* 0x02a86002050095a7 */ /* 0x000ee4000802007f */
[----:B---3--:R-:W-:Y:S05]  /*15070*/  @!P1 BRA `(.L_x_1109) ;  /* 0xfffffffc00f09947 */ /* 0x008fea000383ffff */
[----:B------:R-:W-:Y:S05]  /*15080*/  BRA `(.L_x_1201) ;  /* 0xffffffcc00b47947 */ /* 0x000fea000383ffff */
.L_x_1202:
        /* <DEDUP_REMOVED lines=15> */
.L_x_3207:


//--------------------- .text._ZN7cutlass13device_kernelIN5flash11enable_sm90INS1_16FlashAttnFwdSm90INS1_25CollectiveMainloopFwdSm90ILi2EN4cute5tupleIJNS5_1CILi1EEES8_S8_EEENS6_IJNS7_ILi128EEENS7_ILi96EEENS7_ILi192EEEEEELi128ENS_6half_tEfNS_4arch4Sm90ELb0ELb1ELb0ELb1ELb1ELb0ELb0ELb1ELb1ELb1ELb1ELb0EEENS1_21CollectiveEpilogueFwdINS6_IJSA_SA_SB_EEES9_SE_SG_Li256ELb1ELb1ELb1ELb0EEENS1_36VarlenDynamicPersistentTileSchedulerILi128ELi96ELi256ELi128ELb1ELb1ELb1ELb1ELb0ELb1EEEEEEEEEvNT_6ParamsE --------------------------
	.section	.text._ZN7cutlass13device_kernelIN5flash11enable_sm90INS1_16FlashAttnFwdSm90INS1_25CollectiveMainloopFwdSm90ILi2EN4cute5tupleIJNS5_1CILi1EEES8_S8_EEENS6_IJNS7_ILi128EEENS7_ILi96EEENS7_ILi192EEEEEELi128ENS_6half_tEfNS_4arch4Sm90ELb0ELb1ELb0ELb1ELb1ELb0ELb0ELb1ELb1ELb1ELb1ELb0EEENS1_21CollectiveEpilogueFwdINS6_IJSA_SA_SB_EEES9_SE_SG_Li256ELb1ELb1ELb1ELb0EEENS1_36VarlenDynamicPersistentTileSchedulerILi128ELi96ELi256ELi128ELb1ELb1ELb1ELb1ELb0ELb1EEEEEEEEEvNT_6ParamsE,"ax",@progbits
	.align	128
.text._ZN7cutlass13device_kernelIN5flash11enable_sm90INS1_16FlashAttnFwdSm90INS1_25CollectiveMainloopFwdSm90ILi2EN4cute5tupleIJNS5_1CILi1EEES8_S8_EEENS6_IJNS7_ILi128EEENS7_ILi96EEENS7_ILi192EEEEEELi128ENS_6half_tEfNS_4arch4Sm90ELb0ELb1ELb0ELb1ELb1ELb0ELb0ELb1ELb1ELb1ELb1ELb0EEENS1_21CollectiveEpilogueFwdINS6_IJSA_SA_SB_EEES9_SE_SG_Li256ELb1ELb1ELb1ELb0EEENS1_36VarlenDynamicPersistentTileSchedulerILi128ELi96ELi256ELi128ELb1ELb1ELb1ELb1ELb0ELb1EEEEEEEEEvNT_6ParamsE:
        .type           _ZN7cutlass13device_kernelIN5flash11enable_sm90INS1_16FlashAttnFwdSm90INS1_25CollectiveMainloopFwdSm90ILi2EN4cute5tupleIJNS5_1CILi1EEES8_S8_EEENS6_IJNS7_ILi128EEENS7_ILi96EEENS7_ILi192EEEEEELi128ENS_6half_tEfNS_4arch4Sm90ELb0ELb1ELb0ELb1ELb1ELb0ELb0ELb1ELb1ELb1ELb1ELb0EEENS1_21CollectiveEpilogueFwdINS6_IJSA_SA_SB_EEES9_SE_SG_Li256ELb1ELb1ELb1ELb0EEENS1_36VarlenDynamicPersistentTileSchedulerILi128ELi96ELi256ELi128ELb1ELb1ELb1ELb1ELb0ELb1EEEEEEEEEvNT_6ParamsE,@function
        .size           _ZN7cutlass13device_kernelIN5flash11enable_sm90INS1_16FlashAttnFwdSm90INS1_25CollectiveMainloopFwdSm90ILi2EN4cute5tupleIJNS5_1CILi1EEES8_S8_EEENS6_IJNS7_ILi128EEENS7_ILi96EEENS7_ILi192EEEEEELi128ENS_6half_tEfNS_4arch4Sm90ELb0ELb1ELb0ELb1ELb1ELb0ELb0ELb1ELb1ELb1ELb1ELb0EEENS1_21CollectiveEpilogueFwdINS6_IJSA_SA_SB_EEES9_SE_SG_Li256ELb1ELb1ELb1ELb0EEENS1_36VarlenDynamicPersistentTileSchedulerILi128ELi96ELi256ELi128ELb1ELb1ELb1ELb1ELb0ELb1EEEEEEEEEvNT_6ParamsE,(.L_x_3208 - _ZN7cutlass13device_kernelIN5flash11enable_sm90INS1_16FlashAttnFwdSm90INS1_25CollectiveMainloopFwdSm90ILi2EN4cute5tupleIJNS5_1CILi1EEES8_S8_EEENS6_IJNS7_ILi128EEENS7_ILi96EEENS7_ILi192EEEEEELi128ENS_6half_tEfNS_4arch4Sm90ELb0ELb1ELb0ELb1ELb1ELb0ELb0ELb1ELb1ELb1ELb1ELb0EEENS1_21CollectiveEpilogueFwdINS6_IJSA_SA_SB_EEES9_SE_SG_Li256ELb1ELb1ELb1ELb0EEENS1_36VarlenDynamicPersistentTileSchedulerILi128ELi96ELi256ELi128ELb1ELb1ELb1ELb1ELb0ELb1EEEEEEEEEvNT_6ParamsE)
        .other          _ZN7cutlass13device_kernelIN5flash11enable_sm90INS1_16FlashAttnFwdSm90INS1_25CollectiveMainloopFwdSm90ILi2EN4cute5tupleIJNS5_1CILi1EEES8_S8_EEENS6_IJNS7_ILi128EEENS7_ILi96EEENS7_ILi192EEEEEELi128ENS_6half_tEfNS_4arch4Sm90ELb0ELb1ELb0ELb1ELb1ELb0ELb0ELb1ELb1ELb1ELb1ELb0EEENS1_21CollectiveEpilogueFwdINS6_IJSA_SA_SB_EEES9_SE_SG_Li256ELb1ELb1ELb1ELb0EEENS1_36VarlenDynamicPersistentTileSchedulerILi128ELi96ELi256ELi128ELb1ELb1ELb1ELb1ELb0ELb1EEEEEEEEEvNT_6ParamsE,@"STO_CUDA_ENTRY STV_DEFAULT"
_ZN7cutlass13device_kernelIN5flash11enable_sm90INS1_16FlashAttnFwdSm90INS1_25CollectiveMainloopFwdSm90ILi2EN4cute5tupleIJNS5_1CILi1EEES8_S8_EEENS6_IJNS7_ILi128EEENS7_ILi96EEENS7_ILi192EEEEEELi128ENS_6half_tEfNS_4arch4Sm90ELb0ELb1ELb0ELb1ELb1ELb0ELb0ELb1ELb1ELb1ELb1ELb0EEENS1_21CollectiveEpilogueFwdINS6_IJSA_SA_SB_EEES9_SE_SG_Li256ELb1ELb1ELb1ELb0EEENS1_36VarlenDynamicPersistentTileSchedulerILi128ELi96ELi256ELi128ELb1ELb1ELb1ELb1ELb0ELb1EEEEEEEEEvNT_6ParamsE:
        /* <DEDUP_REMOVED lines=45> */
.L_x_1203:
        /* <DEDUP_REMOVED lines=22> */
.L_x_1204:
        /* <DEDUP_REMOVED lines=18> */
.L_x_1205:
        /* <DEDUP_REMOVED lines=22> */
.L_x_1206:
        /* <DEDUP_REMOVED lines=23> */
.L_x_1207:
        /* <DEDUP_REMOVED lines=10> */
.L_x_1209:
        /* <DEDUP_REMOVED lines=14> */
[----:B------:R-:W2:Y:S01]  /*09a0*/  LDL R2, [R1+0x14] ;  /* 0x0000140001027983 */ /* 0x000ea20000100800 */
[----:B------:R-:W-:Y:S01]  /*09b0*/  VIADD R207, R0, 0xffffff80 ;  /* 0xffffff8000cf7836 */ /* 0x000fe20000000000 */
[----:B------:R-:W-:Y:S01]  /*09c0*/  R2UR UR6, R13 ;  /* 0x000000000d0672ca */ /* 0x000fe200000e0000 */
[----:B------:R-:W-:Y:S01]  /*09d0*/  UMOV UR38, URZ ;  /* 0x0000003f00267c82 */ /* 0x000fe20008000000 */
[----:B------:R-:W-:Y:S01]  /*09e0*/  R2UR UR5, R14 ;  /* 0x000000000e0572ca */ /* 0x000fe200000e0000 */
[----:B------:R-:W-:Y:S01]  /*09f0*/  UMOV UR39, URZ ;  /* 0x0000003f00277c82 */ /* 0x000fe20008000000 */
[----:B------:R-:W-:Y:S02]  /*0a00*/  SHF.R.S32.HI R0, RZ, 0x1f, R207 ;  /* 0x0000001fff007819 */ /* 0x000fe400000114cf */
[----:B------:R-:W-:Y:S02]  /*0a10*/  R2UR UR7, R15 ;  /* 0x000000000f0772ca */ /* 0x000fe400000e0000 */
[----:B0-----:R-:W-:-:S04]  /*0a20*/  LEA.HI R3, R0, R207, RZ, 0x4 ;  /* 0x000000cf00037211 */ /* 0x001fc800078f20ff */
[----:B------:R-:W-:Y:S02]  /*0a30*/  SHF.R.S32.HI R6, RZ, 0x4, R3 ;  /* 0x00000004ff067819 */ /* 0x000fe40000011403 */
[----:B--2---:R-:W-:Y:S02]  /*0a40*/  R2UR UR4, R2 ;  /* 0x00000000020472ca */ /* 0x004fe400000e0000 */
[----:B------:R-:W-:-:S04]  /*0a50*/  LEA.HI R2, R0, R207, RZ, 0x7 ;  /* 0x000000cf00027211 */ /* 0x000fc800078f38ff */
[----:B------:R-:W-:Y:S02]  /*0a60*/  LOP3.LUT R4, R2, 0xffffff80, RZ, 0xc0, !PT ;  /* 0xffffff8002047812 */ /* 0x000fe400078ec0ff */
[----:B------:R-:W-:-:S03]  /*0a70*/  SHF.R.S32.HI R201, RZ, 0x7, R2 ;  /* 0x00000007ffc97819 */ /* 0x000fc60000011402 */
[----:B------:R-:W-:Y:S01]  /*0a80*/  IMAD.IADD R185, R207, 0x1, -R4 ;  /* 0x00000001cfb97824 */ /* 0x000fe200078e0a04 */
[----:B------:R-:W-:Y:S01]  /*0a90*/  LEA.HI R4, R0, R207, RZ, 0x5 ;  /* 0x000000cf00047211 */ /* 0x000fe200078f28ff */
[----:B------:R-:W-:Y:S01]  /*0aa0*/  ULOP3.LUT UR8, UR4, 0x1, URZ, 0xfc, !UPT ;  /* 0x0000000104087892 */ /* 0x000fe2000f8efc3f */
[----:B------:R-:W-:Y:S02]  /*0ab0*/  LEA.HI R2, R2, R201, RZ, 0x1 ;  /* 0x000000c902027211 */ /* 0x000fe400078f08ff */
[----:B------:R-:W-:Y:S01]  /*0ac0*/  SHF.R.S32.HI R8, RZ, 0x1f, R185 ;  /* 0x0000001fff087819 */ /* 0x000fe200000114b9 */
[----:B------:R-:W-:Y:S01]  /*0ad0*/  IMAD.SHL.U32 R5, R4, 0x20, RZ ;  /* 0x0000002004057824 */ /* 0x000fe200078e00ff */
[C---:B------:R-:W-:Y:S01]  /*0ae0*/  LOP3.LUT R4, R3.reuse, 0x3fffff0, RZ, 0xc0, !PT ;  /* 0x03fffff003047812 */ /* 0x040fe200078ec0ff */
[----:B------:R-:W-:Y:S01]  /*0af0*/  UMOV UR4, URZ ;  /* 0x0000003f00047c82 */ /* 0x000fe20008000000 */
[----:B------:R-:W-:Y:S01]  /*0b00*/  LEA.HI R3, R3, R6, RZ, 0x1 ;  /* 0x0000000603037211 */ /* 0x000fe200078f08ff */
[----:B------:R-:W-:Y:S01]  /*0b10*/  IMAD.U32 R204, RZ, RZ, UR8 ;  /* 0x00000008ffcc7e24 */ /* 0x000fe2000f8e00ff */
[----:B------:R-:W-:Y:S01]  /*0b20*/  LOP3.LUT R5, R5, 0xfffffc00, RZ, 0xc0, !PT ;  /* 0xfffffc0005057812 */ /* 0x000fe200078ec0ff */
[----:B------:R-:W-:Y:S01]  /*0b30*/  IMAD.IADD R4, R207, 0x1, -R4 ;  /* 0x00000001cf047824 */ /* 0x000fe200078e0a04 */
[----:B------:R-:W-:Y:S01]  /*0b40*/  LOP3.LUT R3, R3, 0x1ffffffe, RZ, 0xc0, !PT ;  /* 0x1ffffffe03037812 */ /* 0x000fe200078ec0ff */
[----:B------:R-:W-:Y:S01]  /*0b50*/  IMAD.U32 R184, RZ, RZ, UR4 ;  /* 0x00000004ffb87e24 */ /* 0x000fe2000f8e00ff */
[----:B------:R-:W-:Y:S01]  /*0b60*/  LEA.HI R7, R8, R185, RZ, 0x2 ;  /* 0x000000b908077211 */ /* 0x000fe200078f10ff */
[----:B------:R-:W-:Y:S01]  /*0b70*/  IMAD R4, R4, 0x40, R5 ;  /* 0x0000004004047824 */ /* 0x000fe200078e0205 */
[-C--:B------:R-:W-:Y:S01]  /*0b80*/  LEA.HI R5, R0, R207.reuse, RZ, 0x2 ;  /* 0x000000cf00057211 */ /* 0x080fe200078f10ff */
[----:B------:R-:W-:Y:S01]  /*0b90*/  IMAD.IADD R3, R6, 0x1, -R3 ;  /* 0x0000000106037824 */ /* 0x000fe200078e0a03 */
[----:B------:R-:W-:-:S02]  /*0ba0*/  LEA.HI R0, R0, R207, RZ, 0x3 ;  /* 0x000000cf00007211 */ /* 0x000fc400078f18ff */
[--C-:B------:R-:W-:Y:S01]  /*0bb0*/  SHF.R.S32.HI R9, RZ, 0x2, R7.reuse ;  /* 0x00000002ff097819 */ /* 0x100fe20000011407 */
[----:B------:R-:W-:Y:S01]  /*0bc0*/  IMAD R203, R3, 0x8, R4 ;  /* 0x0000000803cb7824 */ /* 0x000fe200078e0204 */
[----:B------:R-:W-:Y:S02]  /*0bd0*/  LOP3.LUT R4, R5, 0xfffffffc, RZ, 0xc0, !PT ;  /* 0xfffffffc05047812 */ /* 0x000fe400078ec0ff */
[----:B------:R-:W-:Y:S02]  /*0be0*/  SHF.R.S32.HI R10, RZ, 0x1f, R7 ;  /* 0x0000001fff0a7819 */ /* 0x000fe40000011407 */
[----:B------:R-:W-:Y:S01]  /*0bf0*/  LEA.HI R8, R8, R185, RZ, 0x5 ;  /* 0x000000b908087211 */ /* 0x000fe200078f28ff */
[----:B------:R-:W-:Y:S01]  /*0c00*/  IMAD.IADD R3, R207, 0x1, -R4 ;  /* 0x00000001cf037824 */ /* 0x000fe200078e0a04 */
[----:B------:R-:W-:Y:S02]  /*0c10*/  LOP3.LUT R4, R2, 0x3fffffe, RZ, 0xc0, !PT ;  /* 0x03fffffe02047812 */ /* 0x000fe400078ec0ff */
[----:B------:R-:W-:-:S02]  /*0c20*/  LOP3.LUT R2, R0, 0xfffffff8, RZ, 0xc0, !PT ;  /* 0xfffffff800027812 */ /* 0x000fc400078ec0ff */
[----:B------:R-:W-:Y:S01]  /*0c30*/  LEA.HI R10, R10, R9, RZ, 0x3 ;  /* 0x000000090a0a7211 */ /* 0x000fe200078f18ff */
[----:B------:R-:W-:Y:S01]  /*0c40*/  IMAD.IADD R4, R201, 0x1, -R4 ;  /* 0x00000001c9047824 */ /* 0x000fe200078e0a04 */
[----:B------:R-:W-:Y:S01]  /*0c50*/  SHF.R.S32.HI R8, RZ, 0x5, R8 ;  /* 0x00000005ff087819 */ /* 0x000fe20000011408 */
[----:B------:R-:W-:Y:S01]  /*0c60*/  IMAD.IADD R163, R207, 0x1, -R2 ;  /* 0x00000001cfa37824 */ /* 0x000fe200078e0a02 */
[----:B------:R-:W-:Y:S02]  /*0c70*/  LOP3.LUT R2, R7, 0x7ffffffc, RZ, 0xc0, !PT ;  /* 0x7ffffffc07027812 */ /* 0x000fe400078ec0ff */
[----:B------:R-:W-:Y:S01]  /*0c80*/  LOP3.LUT R10, R10, 0xfffffff8, RZ, 0xc0, !PT ;  /* 0xfffffff80a0a7812 */ /* 0x000fe200078ec0ff */
[----:B------:R-:W-:Y:S01]  /*0c90*/  IMAD.SHL.U32 R160, R163, 0x8, RZ ;  /* 0x00000008a3a07824 */ /* 0x000fe200078e00ff */
[----:B------:R-:W-:Y:S01]  /*0ca0*/  LEA.HI R5, R3, R3, RZ, 0x1 ;  /* 0x0000000303057211 */ /* 0x000fe200078f08ff */
[----:B------:R-:W-:Y:S01]  /*0cb0*/  IMAD.IADD R2, R185, 0x1, -R2 ;  /* 0x00000001b9027824 */ /* 0x000fe200078e0a02 */
[----:B------:R-:W-:Y:S01]  /*0cc0*/  SHF.R.S32.HI R182, RZ, 0x3, R0 ;  /* 0x00000003ffb67819 */ /* 0x000fe20000011400 */
[----:B------:R-:W-:Y:S01]  /*0cd0*/  IMAD.IADD R9, R9, 0x1, -R10 ;  /* 0x0000000109097824 */ /* 0x000fe200078e0a0a */
[----:B------:R-:W-:Y:S01]  /*0ce0*/  LOP3.LUT R6, R5, 0x1ffffffe, RZ, 0xc0, !PT ;  /* 0x1ffffffe05067812 */ /* 0x000fe200078ec0ff */
[----:B------:R-:W-:Y:S01]  /*0cf0*/  IMAD.SHL.U32 R18, R2, 0x2, RZ ;  /* 0x0000000202127824 */ /* 0x000fe200078e00ff */
[----:B------:R-:W-:Y:S01]  /*0d00*/  SHF.R.S32.HI R206, RZ, 0x1f, R160 ;  /* 0x0000001fffce7819 */ /* 0x000fe200000114a0 */
[----:B------:R-:W-:-:S02]  /*0d10*/  IMAD R9, R8, 0x10, R9 ;  /* 0x0000001008097824 */ /* 0x000fc400078e0209 */
[----:B------:R-:W-:Y:S02]  /*0d20*/  VIADD R162, R160, 0x40 ;  /* 0x00000040a0a27836 */ /* 0x000fe40000000000 */
[C---:B------:R-:W-:Y:S02]  /*0d30*/  VIADD R181, R18.reuse, 0x8 ;  /* 0x0000000812b57836 */ /* 0x040fe40000000000 */
        /* <DEDUP_REMOVED lines=28> */
[----:B------:R-:W-:Y:S01]  /*0f00*/  IMAD.IADD R23, R3, 0x1, -R6 ;  /* 0x0000000103177824 */ /* 0x000fe200078e0a06 */
[----:B------:R-:W-:Y:S01]  /*0f10*/  SHF.R.S32.HI R187, RZ, 0x1f, R168 ;  /* 0x0000001fffbb7819 */ /* 0x000fe200000114a8 */
[----:B------:R-:W-:Y:S01]  /*0f20*/  IMAD R202, R4, 0x40, R9 ;  /* 0x0000004004ca7824 */ /* 0x000fe200078e0209 */
[----:B------:R-:W-:-:S03]  /*0f30*/  SHF.R.S32.HI R186, RZ, 0x1f, R167 ;  /* 0x0000001fffba7819 */ /* 0x000fc600000114a7 */
[----:B------:R-:W-:-:S07]  /*0f40*/  IMAD R23, R23, 0x8, R202 ;  /* 0x0000000817177824 */ /* 0x000fce00078e02ca */
.L_x_1321:
[----:B0--34-:R-:W0:Y:S01]  /*0f50*/  LDC.64 R4, c[0x0][0xa18] ;  /* 0x00028600ff047b82 */ /* 0x019e220000000a00 */
[----:B------:R-:W-:Y:S01]  /*0f60*/  IMAD.U32 R9, RZ, RZ, UR7 ;  /* 0x00000007ff097e24 */ /* 0x000fe2000f8e00ff */
[----:B------:R-:W-:Y:S01]  /*0f70*/  ULDC.64 UR8, c[0x0][0xa20] ;  /* 0x0002880000087ab9 */ /* 0x000fe20000000a00 */
[----:B------:R-:W-:-:S05]  /*0f80*/  IMAD.MOV.U32 R7, RZ, RZ, RZ ;  /* 0x000000ffff077224 */ /* 0x000fca00078e00ff */
[----:B-12---:R-:W1:Y:S08]  /*0f90*/  LDC.64 R2, c[0x0][0xa28] ;  /* 0x00028a00ff027b82 */ /* 0x006e700000000a00 */
[----:B------:R-:W2:Y:S01]  /*0fa0*/  LDC R0, c[0x0][0x424] ;  /* 0x00010900ff007b82 */ /* 0x000ea20000000800 */
[----:B0-----:R-:W-:-:S07]  /*0fb0*/  ISETP.NE.U32.AND P1, PT, R4, RZ, PT ;  /* 0x000000ff0400720c */ /* 0x001fce0003f25070 */
[----:B------:R-:W0:Y:S01]  /*0fc0*/  LDC R11, c[0x0][0x2f0] ;  /* 0x0000bc00ff0b7b82 */ /* 0x000e220000000800 */
[----:B------:R-:W-:Y:S02]  /*0fd0*/  ISETP.NE.AND.EX P1, PT, R5, RZ, PT, P1 ;  /* 0x000000ff0500720c */ /* 0x000fe40003f25310 */
[----:B-1----:R-:W-:-:S04]  /*0fe0*/  ISETP.NE.U32.AND P0, PT, R2, RZ, PT ;  /* 0x000000ff0200720c */ /* 0x002fc80003f05070 */
[----:B------:R-:W-:-:S07]  /*0ff0*/  ISETP.NE.AND.EX P0, PT, R3, RZ, PT, P0 ;  /* 0x000000ff0300720c */ /* 0x000fce0003f05300 */
[----:B------:R-:W1:Y:S08]  /*1000*/  @P1 LDC.64 R4, c[0x0][0xa18] ;  /* 0x00028600ff041b82 */ /* 0x000e700000000a00 */
[----:B------:R-:W3:Y:S01]  /*1010*/  @P0 LDC.64 R2, c[0x0][0xa28] ;  /* 0x00028a00ff020b82 */ /* 0x000ee20000000a00 */
[----:B-1----:R-:W-:-:S05]  /*1020*/  @P1 IMAD.WIDE R4, R9, 0x4, R4 ;  /* 0x0000000409041825 */ /* 0x002fca00078e0204 */
[----:B------:R1:W5:Y:S01]  /*1030*/  @P1 LDG.E R17, desc[UR36][R4.64] ;  /* 0x0000002404111981 */ /* 0x000362000c1e1900 */
[----:B---3--:R-:W-:Y:S02]  /*1040*/  @P0 IMAD.WIDE R2, R9, 0x4, R2 ;  /* 0x0000000409020825 */ /* 0x008fe400078e0202 */
[----:B------:R-:W3:Y:S01]  /*1050*/  LDC.64 R8, c[0x0][0x418] ;  /* 0x00010600ff087b82 */ /* 0x000ee20000000a00 */
[----:B------:R-:W-:Y:S02]  /*1060*/  ULOP3.LUT UR4, UR5, 0xffff, URZ, 0xc0, !UPT ;  /* 0x0000ffff05047892 */ /* 0x000fe4000f8ec03f */
[----:B------:R1:W5:Y:S01]  /*1070*/  @P0 LDG.E R7, desc[UR36][R2.64] ;  /* 0x0000002402070981 */ /* 0x000362000c1e1900 */
[----:B------:R-:W-:-:S03]  /*1080*/  ISETP.NE.U32.AND P2, PT, RZ, UR8, PT ;  /* 0x00000008ff007c0c */ /* 0x000fc6000bf45070 */
[----:B------:R-:W-:Y:S01]  /*1090*/  IMAD.U32 R166, RZ, RZ, UR4 ;  /* 0x00000004ffa67e24 */ /* 0x000fe2000f8e00ff */
[----:B------:R-:W-:Y:S02]  /*10a0*/  ISETP.NE.AND.EX P2, PT, RZ, UR9, PT, P2 ;  /* 0x00000009ff007c0c */ /* 0x000fe4000bf45320 */
[----:B---3--:R-:W-:-:S04]  /*10b0*/  ISETP.NE.U32.AND P0, PT, R8, RZ, PT ;  /* 0x000000ff0800720c */ /* 0x008fc80003f05070 */
[----:B------:R-:W-:-:S04]  /*10c0*/  ISETP.NE.AND.EX P0, PT, R9, RZ, PT, P0 ;  /* 0x000000ff0900720c */ /* 0x000fc80003f05300 */
[----:B--2---:R-:W-:Y:S01]  /*10d0*/  SEL R0, R0, 0x1, P0 ;  /* 0x0000000100007807 */ /* 0x004fe20000000000 */
[----:B01----:R-:W-:Y:S08]  /*10e0*/  @P1 BRA `(.L_x_1210) ;  /* 0x00000000002c1947 */ /* 0x003ff00003800000 */
[----:B------:R-:W-:Y:S01]  /*10f0*/  ULDC.64 UR8, c[0x0][0xa00] ;  /* 0x0002800000087ab9 */ /* 0x000fe20000000a00 */
[----:B-----5:R-:W0:Y:S01]  /*1100*/  LDC R17, c[0x0][0x288] ;  /* 0x0000a200ff117b82 */ /* 0x020e220000000800 */
[----:B------:R-:W-:-:S04]  /*1110*/  ISETP.NE.U32.AND P0, PT, RZ, UR8, PT ;  /* 0x00000008ff007c0c */ /* 0x000fc8000bf05070 */
[----:B------:R-:W-:-:S13]  /*1120*/  ISETP.NE.AND.EX P0, PT, RZ, UR9, PT, P0 ;  /* 0x00000009ff007c0c */ /* 0x000fda000bf05300 */
[----:B------:R-:W-:Y:S05]  /*1130*/  @!P0 BRA `(.L_x_1210) ;  /* 0x0000000000188947 */ /* 0x000fea0003800000 */
[----:B------:R-:W1:Y:S01]  /*1140*/  LDC.64 R2, c[0x0][0xa00] ;  /* 0x00028000ff027b82 */ /* 0x000e620000000a00 */
[----:B------:R-:W-:-:S04]  /*1150*/  IMAD.U32 R5, RZ, RZ, UR7 ;  /* 0x00000007ff057e24 */ /* 0x000fc8000f8e00ff */
[----:B-1----:R-:W-:-:S05]  /*1160*/  IMAD.WIDE R2, R5, 0x4, R2 ;  /* 0x0000000405027825 */ /* 0x002fca00078e0202 */
[----:B0-----:R-:W2:Y:S04]  /*1170*/  LDG.E R17, desc[UR36][R2.64] ;  /* 0x0000002402117981 */ /* 0x001ea8000c1e1900 */
[----:B------:R-:W2:Y:S02]  /*1180*/  LDG.E R4, desc[UR36][R2.64+0x4] ;  /* 0x0000042402047981 */ /* 0x000ea4000c1e1900 */
[----:B--2---:R-:W-:-:S07]  /*1190*/  IMAD.IADD R17, R4, 0x1, -R17 ;  /* 0x0000000104117824 */ /* 0x004fce00078e0a11 */
.L_x_1210:
[----:B------:R-:W-:Y:S02]  /*11a0*/  IMAD R16, R0, R11, RZ ;  /* 0x0000000b00107224 */ /* 0x000fe400078e02ff */
[----:B------:R-:W-:Y:S01]  /*11b0*/  IMAD.U32 R183, RZ, RZ, UR7 ;  /* 0x00000007ffb77e24 */ /* 0x000fe2000f8e00ff */
[----:B------:R-:W-:Y:S06]  /*11c0*/  @!P2 BRA `(.L_x_1211) ;  /* 0x000000000018a947 */ /* 0x000fec0003800000 */
[----:B------:R-:W-:Y:S02]  /*11d0*/  ULDC.64 UR8, c[0x0][0xa20] ;  /* 0x0002880000087ab9 */ /* 0x000fe40000000a00 */
[----:B------:R-:W-:-:S06]  /*11e0*/  UIMAD.WIDE UR8, UR7, 0x4, UR8 ;  /* 0x00000004070878a5 */ /* 0x000fcc000f8e0208 */
[----:B------:R-:W-:Y:S02]  /*11f0*/  IMAD.U32 R2, RZ, RZ, UR8 ;  /* 0x00000008ff027e24 */ /* 0x000fe4000f8e00ff */
[----:B------:R-:W-:-:S05]  /*1200*/  IMAD.U32 R3, RZ, RZ, UR9 ;  /* 0x00000009ff037e24 */ /* 0x000fca000f8e00ff */
[----:B------:R1:W5:Y:S01]  /*1210*/  LDG.E R16, desc[UR36][R2.64] ;  /* 0x0000002402107981 */ /* 0x000362000c1e1900 */
[----:B------:R-:W-:Y:S05]  /*1220*/  BRA `(.L_x_1212) ;  /* 0x0000000000287947 */ /* 0x000fea0003800000 */
.L_x_1211:
[----:B------:R-:W-:Y:S02]  /*1230*/  ULDC.64 UR8, c[0x0][0xa08] ;  /* 0x0002820000087ab9 */ /* 0x000fe40000000a00 */
[----:B------:R-:W-:-:S04]  /*1240*/  ISETP.NE.U32.AND P0, PT, RZ, UR8, PT ;  /* 0x00000008ff007c0c */ /* 0x000fc8000bf05070 */
[----:B------:R-:W-:-:S13]  /*1250*/  ISETP.NE.AND.EX P0, PT, RZ, UR9, PT, P0 ;  /* 0x00000009ff007c0c */ /* 0x000fda000bf05300 */
[----:B------:R-:W-:Y:S05]  /*1260*/  @!P0 BRA `(.L_x_1212) ;  /* 0x0000000000188947 */ /* 0x000fea0003800000 */
[----:B------:R-:W1:Y:S01]  /*1270*/  LDC.64 R2, c[0x0][0xa08] ;  /* 0x00028200ff027b82 */ /* 0x000e620000000a00 */
[----:B------:R-:W-:-:S04]  /*1280*/  IMAD.U32 R5, RZ, RZ, UR7 ;  /* 0x00000007ff057e24 */ /* 0x000fc8000f8e00ff */
[----:B-1----:R-:W-:-:S05]  /*1290*/  IMAD.WIDE R2, R5, 0x4, R2 ;  /* 0x0000000405027825 */ /* 0x002fca00078e0202 */
[----:B------:R-:W2:Y:S04]  /*12a0*/  LDG.E R16, desc[UR36][R2.64] ;  /* 0x0000002402107981 */ /* 0x000ea8000c1e1900 */
[----:B------:R-:W2:Y:S02]  /*12b0*/  LDG.E R5, desc[UR36][R2.64+0x4] ;  /* 0x0000042402057981 */ /* 0x000ea4000c1e1900 */
[----:B--2---:R-:W-:-:S07]  /*12c0*/  IMAD.IADD R16, R5, 0x1, -R16 ;  /* 0x0000000105107824 */ /* 0x004fce00078e0a10 */
.L_x_1212:
[----:B------:R-:W-:Y:S01]  /*12d0*/  ULDC UR4, c[0x0][0x448] ;  /* 0x0001120000047ab9 */ /* 0x000fe20000000800 */
[----:B-----5:R-:W-:Y:S01]  /*12e0*/  IMAD.IADD R16, R16, 0x1, -R7 ;  /* 0x0000000110107824 */ /* 0x020fe200078e0a07 */
[----:B------:R-:W-:Y:S02]  /*12f0*/  UISETP.NE.AND UP0, UPT, UR4, 0x1, UPT ;  /* 0x000000010400788c */ /* 0x000fe4000bf05270 */
[----:B------:R-:W-:Y:S02]  /*1300*/  USHF.L.U32 UR6, UR6, 0x7, URZ ;  /* 0x0000000706067899 */ /* 0x000fe4000800063f */
[----:B0-----:R-:W-:Y:S01]  /*1310*/  IADD3 R0, R16, 0x1, -R17 ;  /* 0x0000000110007810 */ /* 0x001fe20007ffe811 */
[----:B------:R-:W-:Y:S02]  /*1320*/  UP2UR UR7, UPR, URZ, 0x1 ;  /* 0x000000013f077883 */ /* 0x000fe40008000000 */
[----:B------:R-:W-:Y:S01]  /*1330*/  UIADD3 UR4, UR6, 0x7f, URZ ;  /* 0x0000007f06047890 */ /* 0x000fe2000fffe03f */
[----:B------:R-:W-:Y:S01]  /*1340*/  R2UR UR10, R0 ;  /* 0x00000000000a72ca */ /* 0x000fe200000e0000 */
[----:B------:R-:W-:-:S02]  /*1350*/  IMAD.U32 R22, RZ, RZ, UR6 ;  /* 0x00000006ff167e24 */ /* 0x000fc4000f8e00ff */
[----:B------:R-:W-:Y:S01]  /*1360*/  @UP0 ULDC UR8, c[0x0][0x44c] ;  /* 0x0001130000080ab9 */ /* 0x000fe20000000800 */
[----:B------:R-:W-:Y:S01]  /*1370*/  IMAD.U32 R19, RZ, RZ, UR7 ;  /* 0x00000007ff137e24 */ /* 0x000fe2000f8e00ff */
[----:B------:R-:W-:Y:S01]  /*1380*/  UIMAD.WIDE.U32 UR8, UR4, UR8, URZ ;  /* 0x00000008040872a5 */ /* 0x000fe2000f8e003f */
[----:B------:R-:W-:Y:S01]  /*1390*/  @UP0 ULDC UR11, c[0x0][0x450] ;  /* 0x00011400000b0ab9 */ /* 0x000fe20000000800 */
[----:B------:R-:W-:Y:S02]  /*13a0*/  ULDC.64 UR6, c[0x0][0x9e0] ;  /* 0x0002780000067ab9 */ /* 0x000fe40000000a00 */
[----:B------:R-:W-:Y:S02]  /*13b0*/  @UP0 USHF.R.U32.HI UR4, URZ, UR11, UR9 ;  /* 0x0000000b3f040299 */ /* 0x000fe40008011609 */
[----:B------:R-:W-:Y:S02]  /*13c0*/  UISETP.GE.AND UP0, UPT, UR7, 0x1, UPT ;  /* 0x000000010700788c */ /* 0x000fe4000bf06270 */
[----:B------:R-:W-:-:S02]  /*13d0*/  UIADD3 UR8, UR10, UR4, URZ ;  /* 0x000000040a087290 */ /* 0x000fc4000fffe03f */
[----:B------:R-:W-:Y:S02]  /*13e0*/  UP2UR UR61, UPR, URZ, 0x1 ;  /* 0x000000013f3d7883 */ /* 0x000fe40008000000 */
[----:B------:R-:W-:Y:S01]  /*13f0*/  PLOP3.LUT P0, PT, PT, PT, UP0, 0x40, 0x0 ;  /* 0x000000000000781c */ /* 0x000fe20003f0e808 */
[----:B------:R-:W-:-:S06]  /*1400*/  UIADD3 UR6, UR8, UR6, URZ ;  /* 0x0000000608067290 */ /* 0x000fcc000fffe03f */
[----:B------:R-:W-:-:S06]  /*1410*/  IMAD.U32 R0, RZ, RZ, UR6 ;  /* 0x00000006ff007e24 */ /* 0x000fcc000f8e00ff */
[----:B------:R-:W-:Y:S05]  /*1420*/  @P0 BRA `(.L_x_1213) ;  /* 0x0000000000400947 */ /* 0x000fea0003800000 */
        /* <DEDUP_REMOVED lines=10> */
.L_x_1214:
[----:B------:R-:W-:-:S11]  /*14d0*/  UISETP.NE.AND UP0, UPT, UR7, 0x1, UPT ;  /* 0x000000010700788c */ /* 0x000fd6000bf05270 */
[----:B------:R-:W-:Y:S02]  /*14e0*/  @UP0 ULDC.64 UR10, c[0x0][0x9e8] ;  /* 0x00027a00000a0ab9 */ /* 0x000fe40000000a00 */
[----:B------:R-:W-:-:S04]  /*14f0*/  UIMAD.WIDE.U32 UR8, UR4, UR10, URZ ;  /* 0x0000000a040872a5 */ /* 0x000fc8000f8e003f */
[----:B------:R-:W-:-:S12]  /*1500*/  @UP0 USHF.R.U32.HI UR4, URZ, UR11, UR9 ;  /* 0x0000000b3f040299 */ /* 0x000fd80008011609 */
.L_x_1215:
[----:B------:R-:W-:-:S06]  /*1510*/  UIMAD UR4, UR4, UR7, UR7 ;  /* 0x00000007040472a4 */ /* 0x000fcc000f8e0207 */
[----:B------:R-:W-:-:S07]  /*1520*/  VIMNMX R0, R0, UR4, PT ;  /* 0x0000000400007c48 */ /* 0x000fce000bfe0100 */
.L_x_1213:
[----:B------:R-:W-:Y:S01]  /*1530*/  R2UR UR6, R19 ;  /* 0x00000000130672ca */ /* 0x000fe200000e0000 */
[----:B------:R-:W-:Y:S01]  /*1540*/  IMAD.IADD R74, R16, 0x1, -R17 ;  /* 0x00000001104a7824 */ /* 0x000fe200078e0a11 */
[----:B------:R-:W-:Y:S01]  /*1550*/  R2UR UR4, R22 ;  /* 0x00000000160472ca */ /* 0x000fe200000e0000 */
[----:B-1----:R-:W-:Y:S02]  /*1560*/  VIADD R2, R0, 0x5f ;  /* 0x0000005f00027836 */ /* 0x002fe40000000000 */
[----:B------:R-:W-:Y:S02]  /*1570*/  VIADD R0, R16, 0x5f ;  /* 0x0000005f10007836 */ /* 0x000fe40000000000 */
[----:B------:R-:W-:-:S04]  /*1580*/  IMAD.HI R2, R2, 0x2aaaaaab, RZ ;  /* 0x2aaaaaab02027827 */ /* 0x000fc800078e02ff */
[----:B------:R-:W-:Y:S01]  /*1590*/  IMAD.HI R0, R0, 0x2aaaaaab, RZ ;  /* 0x2aaaaaab00007827 */ /* 0x000fe200078e02ff */
[----:B------:R-:W-:Y:S01]  /*15a0*/  SHF.R.U32.HI R5, RZ, 0x1f, R2 ;  /* 0x0000001fff057819 */ /* 0x000fe20000011602 */
[----:B------:R-:W-:Y:S01]  /*15b0*/  UISETP.NE.AND UP0, UPT, UR6, URZ, UPT ;  /* 0x0000003f0600728c */ /* 0x000fe2000bf05270 */
[----:B------:R-:W-:Y:S02]  /*15c0*/  R2UR UR6, R74 ;  /* 0x000000004a0672ca */ /* 0x000fe400000e0000 */
[----:B------:R-:W-:Y:S02]  /*15d0*/  SHF.R.U32.HI R3, RZ, 0x1f, R0 ;  /* 0x0000001fff037819 */ /* 0x000fe40000011600 */
[----:B------:R-:W-:Y:S02]  /*15e0*/  LEA.HI.SX32 R2, R2, R5, 0x1c ;  /* 0x0000000502027211 */ /* 0x000fe400078fe2ff */
[----:B------:R-:W-:-:S04]  /*15f0*/  LEA.HI.SX32 R3, R0, R3, 0x1c ;  /* 0x0000000300037211 */ /* 0x000fc800078fe2ff */
[----:B------:R-:W-:Y:S01]  /*1600*/  @UP0 ULDC UR8, c[0x0][0x44c] ;  /* 0x0001130000080ab9 */ /* 0x000fe20000000800 */
[----:B------:R-:W-:Y:S01]  /*1610*/  @UP0 ULDC UR10, c[0x0][0x450] ;  /* 0x00011400000a0ab9 */ /* 0x000fe20000000800 */
[----:B------:R-:W-:Y:S01]  /*1620*/  UIMAD.WIDE.U32 UR8, UR4, UR8, URZ ;  /* 0x00000008040872a5 */ /* 0x000fe2000f8e003f */
[----:B------:R-:W-:-:S03]  /*1630*/  VIMNMX R75, R3, R2, PT ;  /* 0x00000002034b7248 */ /* 0x000fc60003fe0100 */
[----:B------:R-:W-:Y:S02]  /*1640*/  @UP0 USHF.R.U32.HI UR4, URZ, UR10, UR9 ;  /* 0x0000000a3f040299 */ /* 0x000fe40008011609 */
[----:B------:R-:W-:Y:S02]  /*1650*/  UISETP.GE.AND UP0, UPT, UR7, 0x1, UPT ;  /* 0x000000010700788c */ /* 0x000fe4000bf06270 */
[----:B------:R-:W-:-:S03]  /*1660*/  UIADD3 UR4, UR6, UR4, URZ ;  /* 0x0000000406047290 */ /* 0x000fc6000fffe03f */
[----:B------:R-:W-:Y:S01]  /*1670*/  ULDC UR6, c[0x0][0x9dc] ;  /* 0x0002770000067ab9 */ /* 0x000fe20000000800 */
[----:B------:R-:W-:Y:S01]  /*1680*/  PLOP3.LUT P0, PT, PT, PT, UP0, 0x40, 0x0 ;  /* 0x000000000000781c */ /* 0x000fe20003f0e808 */
[----:B------:R-:W-:-:S12]  /*1690*/  UIADD3 UR6, UR4, -UR6, URZ ;  /* 0x8000000604067290 */ /* 0x000fd8000fffe03f */
[----:B------:R-:W-:Y:S05]  /*16a0*/  @P0 BRA `(.L_x_1216) ;  /* 0x0000000000440947 */ /* 0x000fea0003800000 */
        /* <DEDUP_REMOVED lines=10> */
.L_x_1217:
[----:B------:R-:W-:-:S11]  /*1750*/  UISETP.NE.AND UP0, UPT, UR7, 0x1, UPT ;  /* 0x000000010700788c */ /* 0x000fd6000bf05270 */
[----:B------:R-:W-:Y:S02]  /*1760*/  @UP0 ULDC.64 UR10, c[0x0][0x9e8] ;  /* 0x00027a00000a0ab9 */ /* 0x000fe40000000a00 */
[----:B------:R-:W-:-:S04]  /*1770*/  UIMAD.WIDE.U32 UR8, UR4, UR10, URZ ;  /* 0x0000000a040872a5 */ /* 0x000fc8000f8e003f */
[----:B------:R-:W-:-:S12]  /*1780*/  @UP0 USHF.R.U32.HI UR4, URZ, UR11, UR9 ;  /* 0x0000000b3f040299 */ /* 0x000fd80008011609 */
.L_x_1218:
[----:B------:R-:W-:-:S04]  /*1790*/  UIMAD UR4, UR4, UR7, URZ ;  /* 0x00000007040472a4 */ /* 0x000fc8000f8e023f */
[----:B------:R-:W-:-:S04]  /*17a0*/  UISETP.LT.AND UP0, UPT, UR6, UR4, UPT ;  /* 0x000000040600728c */ /* 0x000fc8000bf01270 */
[----:B------:R-:W-:-:S12]  /*17b0*/  USEL UR6, UR6, UR4, !UP0 ;  /* 0x0000000406067287 */ /* 0x000fd8000c000000 */
.L_x_1216:
[----:B------:R-:W-:-:S04]  /*17c0*/  UIMAD.WIDE UR6, UR6, 0x2aaaaaab, URZ ;  /* 0x2aaaaaab060678a5 */ /* 0x000fc8000f8e023f */
[----:B------:R-:W-:-:S04]  /*17d0*/  USHF.R.U32.HI UR4, URZ, 0x1f, UR7 ;  /* 0x0000001f3f047899 */ /* 0x000fc80008011607 */
[----:B------:R-:W-:Y:S02]  /*17e0*/  ULEA.HI.SX32 UR7, UR7, UR4, 0x1c ;  /* 0x0000000407077291 */ /* 0x000fe4000f8fe23f */
[----:B------:R-:W-:Y:S02]  /*17f0*/  ULOP3.LUT UR4, UR5, 0xff000000, URZ, 0xc0, !UPT ;  /* 0xff00000005047892 */ /* 0x000fe4000f8ec03f */
[----:B------:R-:W-:Y:S02]  /*1800*/  UISETP.LT.AND UP0, UPT, URZ, UR7, UPT ;  /* 0x000000073f00728c */ /* 0x000fe4000bf01270 */
[----:B------:R-:W-:Y:S02]  /*1810*/  ULOP3.LUT UR5, UR5, 0xff0000, URZ, 0xc0, !UPT ;  /* 0x00ff000005057892 */ /* 0x000fe4000f8ec03f */
[----:B------:R-:W-:Y:S02]  /*1820*/  USEL UR9, URZ, UR7, !UP0 ;  /* 0x000000073f097287 */ /* 0x000fe4000c000000 */
[----:B------:R-:W-:-:S04]  /*1830*/  USHF.R.U32.HI UR4, URZ, 0x8, UR4 ;  /* 0x000000083f047899 */ /* 0x000fc80008011604 */
[----:B------:R-:W-:Y:S01]  /*1840*/  ISETP.GT.AND P0, PT, R75, UR9, PT ;  /* 0x000000094b007c0c */ /* 0x000fe2000bf04270 */
[----:B------:R-:W-:-:S03]  /*1850*/  ULEA.HI UR5, UR5, UR4, URZ, 0x10 ;  /* 0x0000000405057291 */ /* 0x000fc6000f8f803f */
[----:B------:R-:W-:Y:S01]  /*1860*/  UMOV UR4, URZ ;  /* 0x0000003f00047c82 */ /* 0x000fe20008000000 */
[----:B------:R-:W-:Y:S02]  /*1870*/  ULOP3.LUT UR6, UR5, 0xff, URZ, 0xc0, !UPT ;  /* 0x000000ff05067892 */ /* 0x000fe4000f8ec03f */
[----:B------:R-:W-:-:S04]  /*1880*/  USHF.R.U32.HI UR5, URZ, 0x10, UR5 ;  /* 0x000000103f057899 */ /* 0x000fc80008011605 */
[----:B------:R-:W-:Y:S02]  /*1890*/  IMAD.U32 R165, RZ, RZ, UR6 ;  /* 0x00000006ffa57e24 */ /* 0x000fe4000f8e00ff */
[----:B------:R-:W-:Y:S01]  /*18a0*/  IMAD.U32 R164, RZ, RZ, UR5 ;  /* 0x00000005ffa47e24 */ /* 0x000fe2000f8e00ff */
[----:B------:R-:W-:Y:S06]  /*18b0*/  @!P0 BRA `(.L_x_1219) ;  /* 0x00000000009c8947 */ /* 0x000fec0003800000 */
[----:B------:R-:W-:Y:S01]  /*18c0*/  R2UR UR5, R164 ;  /* 0x00000000a40572ca */ /* 0x000fe200000e0000 */
[----:B------:R-:W-:-:S12]  /*18d0*/  ULDC UR4, c[0x0][0x9f0] ;  /* 0x00027c0000047ab9 */ /* 0x000fd80000000800 */
[----:B------:R-:W-:-:S04]  /*18e0*/  UISETP.NE.AND UP0, UPT, UR5, URZ, UPT ;  /* 0x0000003f0500728c */ /* 0x000fc8000bf05270 */
[----:B------:R-:W-:-:S03]  /*18f0*/  USEL UR10, UR5, UR4, UP0 ;  /* 0x00000004050a7287 */ /* 0x000fc60008000000 */
[----:B------:R-:W-:-:S03]  /*1900*/  UMOV UR4, URZ ;  /* 0x0000003f00047c82 */ /* 0x000fc60008000000 */
[----:B------:R-:W-:-:S05]  /*1910*/  IMAD.U32 R4, RZ, RZ, UR10 ;  /* 0x0000000aff047e24 */ /* 0x000fca000f8e00ff */
[----:B------:R-:W-:-:S04]  /*1920*/  IABS R0, R4 ;  /* 0x0000000400007213 */ /* 0x000fc80000000000 */
[----:B------:R-:W-:Y:S02]  /*1930*/  R2UR UR11, R0 ;  /* 0x00000000000b72ca */ /* 0x000fe400000e0000 */
[----:B------:R-:W-:Y:S02]  /*1940*/  IADD3 R0, R4, -0x1, R75 ;  /* 0xffffffff04007810 */ /* 0x000fe40007ffe04b */
[----:B------:R-:W-:Y:S02]  /*1950*/  IABS R4, R4 ;  /* 0x0000000400047213 */ /* 0x000fe40000000000 */
[----:B------:R-:W-:-:S03]  /*1960*/  R2UR UR6, R0 ;  /* 0x00000000000672ca */ /* 0x000fc600000e0000 */
[----:B------:R-:W-:-:S04]  /*1970*/  IMAD.MOV R4, RZ, RZ, -R4 ;  /* 0x000000ffff047224 */ /* 0x000fc800078e0a04 */
[----:B------:R-:W0:Y:S06]  /*1980*/  I2F.RP R2, UR11 ;  /* 0x0000000b00027d06 */ /* 0x000e2c0008209400 */
[----:B------:R-:W-:-:S06]  /*1990*/  UIADD3 UR6, -UR9, UR6, URZ ;  /* 0x0000000609067290 */ /* 0x000fcc000fffe13f */
[----:B------:R-:W-:Y:S01]  /*19a0*/  IMAD.U32 R0, RZ, RZ, UR6 ;  /* 0x00000006ff007e24 */ /* 0x000fe2000f8e00ff */
[----:B------:R-:W-:Y:S01]  /*19b0*/  ULOP3.LUT UR6, UR6, UR10, URZ, 0x3c, !UPT ;  /* 0x0000000a06067292 */ /* 0x000fe2000f8e3c3f */
[----:B0-----:R-:W0:Y:S03]  /*19c0*/  MUFU.RCP R2, R2 ;  /* 0x0000000200027308 */ /* 0x001e260000001000 */
[----:B------:R-:W-:-:S04]  /*19d0*/  IABS R0, R0 ;  /* 0x0000000000007213 */ /* 0x000fc80000000000 */
[----:B------:R-:W-:Y:S01]  /*19e0*/  R2UR UR8, R0 ;  /* 0x00000000000872ca */ /* 0x000fe200000e0000 */
[----:B------:R-:W-:Y:S02]  /*19f0*/  IMAD.MOV.U32 R0, RZ, RZ, R4 ;  /* 0x000000ffff007224 */ /* 0x000fe400078e0004 */
[----:B0-----:R-:W-:-:S06]  /*1a00*/  VIADD R3, R2, 0xffffffe ;  /* 0x0ffffffe02037836 */ /* 0x001fcc0000000000 */
        /* <DEDUP_REMOVED lines=18> */
.L_x_1219:
[----:B------:R-:W-:Y:S01]  /*1b30*/  R2UR UR5, R165 ;  /* 0x00000000a50572ca */ /* 0x000fe200000e0000 */
[----:B------:R-:W-:Y:S01]  /*1b40*/  IMAD.U32 R0, RZ, RZ, UR4 ;  /* 0x00000004ff007e24 */ /* 0x000fe2000f8e00ff */
[----:B------:R-:W-:Y:S01]  /*1b50*/  PLOP3.LUT P0, PT, PT, PT, PT, 0x80, 0x0 ;  /* 0x000000000000781c */ /* 0x000fe20003f0f070 */
[----:B------:R-:W-:Y:S01]  /*1b60*/  IMAD.MOV.U32 R94, RZ, RZ, RZ ;  /* 0x000000ffff5e7224 */ /* 0x000fe200078e00ff */
        /* <DEDUP_REMOVED lines=9> */
[----:B------:R-:W-:Y:S01]  /*1c00*/  UIMAD UR5, UR5, UR4, UR9 ;  /* 0x00000004050572a4 */ /* 0x000fe2000f8e0209 */
[----:B------:R-:W-:-:S02]  /*1c10*/  CS2R R68, SRZ ;  /* 0x0000000000447805 */ /* 0x000fc4000001ff00 */
[----:B------:R-:W-:Y:S02]  /*1c20*/  CS2R R66, SRZ ;  /* 0x0000000000427805 */ /* 0x000fe4000001ff00 */
[----:B------:R-:W-:Y:S02]  /*1c30*/  CS2R R64, SRZ ;  /* 0x0000000000407805 */ /* 0x000fe4000001ff00 */
[----:B------:R-:W-:Y:S02]  /*1c40*/  CS2R R62, SRZ ;  /* 0x00000000003e7805 */ /* 0x000fe4000001ff00 */
[----:B------:R-:W-:Y:S02]  /*1c50*/  CS2R R60, SRZ ;  /* 0x00000000003c7805 */ /* 0x000fe4000001ff00 */
[----:B------:R-:W-:Y:S01]  /*1c60*/  VIADDMNMX R75, R0, UR5, R75, PT ;  /* 0x00000005004b7c46 */ /* 0x000fe2000b80014b */
[----:B------:R-:W-:Y:S01]  /*1c70*/  IMAD.U32 R161, RZ, RZ, UR5 ;  /* 0x00000005ffa17e24 */ /* 0x000fe2000f8e00ff */
[----:B------:R-:W-:Y:S01]  /*1c80*/  CS2R R58, SRZ ;  /* 0x00000000003a7805 */ /* 0x000fe2000001ff00 */
[----:B------:R-:W-:Y:S01]  /*1c90*/  IMAD.MOV.U32 R0, RZ, RZ, RZ ;  /* 0x000000ffff007224 */ /* 0x000fe200078e00ff */
[----:B------:R-:W-:-:S02]  /*1ca0*/  ISETP.GT.AND P1, PT, R75, UR5, PT ;  /* 0x000000054b007c0c */ /* 0x000fc4000bf24270 */
        /* <DEDUP_REMOVED lines=49> */
.L_x_1221:
[----:B------:R-:W-:Y:S02]  /*1fc0*/  R2UR UR6, R184 ;  /* 0x00000000b80672ca */ /* 0x000fe400000e0000 */
[----:B------:R-:W-:-:S11]  /*1fd0*/  R2UR UR5, R204 ;  /* 0x00000000cc0572ca */ /* 0x000fd600000e0000 */
[----:B------:R-:W-:Y:S02]  /*1fe0*/  ULEA.HI UR4, UR6, UR6, URZ, 0x1 ;  /* 0x0000000606047291 */ /* 0x000fe4000f8f083f */
[----:B------:R-:W-:Y:S02]  /*1ff0*/  IMAD.U32 R2, RZ, RZ, UR5 ;  /* 0x00000005ff027e24 */ /* 0x000fe4000f8e00ff */
[----:B------:R-:W-:-:S03]  /*2000*/  ULOP3.LUT UR4, UR4, 0xfffffffe, URZ, 0xc0, !UPT ;  /* 0xfffffffe04047892 */ /* 0x000fc6000f8ec03f */
[----:B------:R-:W-:Y:S01]  /*2010*/  ISETP.NE.AND P0, PT, R2, 0x3, PT ;  /* 0x000000030200780c */ /* 0x000fe20003f05270 */
[----:B------:R-:W-:-:S06]  /*2020*/  UIADD3 UR4, UR6, -UR4, URZ ;  /* 0x8000000406047290 */ /* 0x000fcc000fffe03f */
[----:B------:R-:W-:-:S05]  /*2030*/  IMAD.U32 R0, RZ, RZ, UR4 ;  /* 0x00000004ff007e24 */ /* 0x000fca000f8e00ff */
[----:B------:R-:W-:-:S04]  /*2040*/  SHF.L.U32 R0, R0, 0x1f, RZ ;  /* 0x0000001f00007819 */ /* 0x000fc800000006ff */
[----:B------:R-:W0:Y:S02]  /*2050*/  SYNCS.PHASECHK.TRANS64.TRYWAIT P1, [UR60+0x2a800], R0 ;  /* 0x02a80000ff0075a7 */ /* 0x000e24000802017c */
[----:B0-----:R-:W-:Y:S05]  /*2060*/  @!P1 BRA `(.L_x_1222) ;  /* 0x0000014800f49947 */ /* 0x001fea0003800000 */
.L_x_1418:
[----:B------:R-:W-:Y:S05]  /*2070*/  @!P0 BRA `(.L_x_1223) ;  /* 0x0000000000048947 */ /* 0x000fea0003800000 */
[----:B------:R-:W-:Y:S01]  /*2080*/  BPT.TRAP 0x1 ;  /* 0x000000040000795c */ /* 0x000fe20000300000 */
.L_x_1223:
[----:B0-----:R-:W-:Y:S02]  /*2090*/  IMAD.U32 R3, RZ, RZ, UR39 ;  /* 0x00000027ff037e24 */ /* 0x001fe4000f8e00ff */
[----:B------:R-:W-:-:S03]  /*20a0*/  IMAD.U32 R0, RZ, RZ, UR38 ;  /* 0x00000026ff007e24 */ /* 0x000fc6000f8e00ff */
[----:B------:R-:W-:Y:S02]  /*20b0*/  LEA R3, R3, UR60, 0x3 ;  /* 0x0000003c03037c11 */ /* 0x000fe4000f8e18ff */
[----:B------:R-:W-:-:S04]  /*20c0*/  SHF.L.U32 R0, R0, 0x1f, RZ ;  /* 0x0000001f00007819 */ /* 0x000fc800000006ff */
[----:B------:R0:W1:Y:S01]  /*20d0*/  SYNCS.PHASECHK.TRANS64.TRYWAIT P1, [R3+URZ+0x2a830], R0 ;  /* 0x02a83000030075a7 */ /* 0x000062000802017f */
[----:B------:R-:W-:Y:S05]  /*20e0*/  @!P0 BRA `(.L_x_1224) ;  /* 0x0000000000048947 */ /* 0x000fea0003800000 */
[----:B------:R-:W-:Y:S01]  /*20f0*/  BPT.TRAP 0x1 ;  /* 0x000000040000795c */ /* 0x000fe20000300000 */
.L_x_1224:
[----:B-1----:R-:W-:Y:S05]  /*2100*/  @P1 BRA `(.L_x_1225) ;  /* 0x0000000000081947 */ /* 0x002fea0003800000 */
[----:B------:R-:W1:Y:S02]  /*2110*/  SYNCS.PHASECHK.TRANS64.TRYWAIT P1, [R3+URZ+0x2a830], R0 ;  /* 0x02a83000030075a7 */ /* 0x000e64000802017f */
[----:B-1----:R-:W-:Y:S05]  /*2120*/  @!P1 BRA `(.L_x_1226) ;  /* 0x0000014800dc9947 */ /* 0x002fea0003800000 */
.L_x_1225:
[----:B------:R-:W-:Y:S05]  /*2130*/  WARPSYNC.ALL ;  /* 0x0000000000007948 */ /* 0x000fea0003800000 */
[----:B------:R-:W-:Y:S01]  /*2140*/  UIADD3 UR4, UR60, 0x18400, URZ ;  /* 0x000184003c047890 */ /* 0x000fe2000fffe03f */
[----:B------:R-:W-:Y:S01]  /*2150*/  WARPGROUP.ARRIVE ;  /* 0x00000000000079c5 */ /* 0x000fe20000000000 */
[----:B------:R-:W-:Y:S01]  /*2160*/  UMOV UR9, 0x40000040 ;  /* 0x4000004000097882 */ /* 0x000fe20000000000 */
[----:B------:R-:W-:Y:S01]  /*2170*/  UMOV UR11, 0x40000040 ;  /* 0x40000040000b7882 */ /* 0x000fe20000000000 */
[----:B------:R-:W-:Y:S01]  /*2180*/  USHF.R.U32.HI UR4, URZ, 0x4, UR4 ;  /* 0x000000043f047899 */ /* 0x000fe20008011604 */
[----:B------:R-:W-:Y:S01]  /*2190*/  IMAD.U32 R5, RZ, RZ, UR9 ;  /* 0x00000009ff057e24 */ /* 0x000fe2000f8e00ff */
[----:B------:R-:W-:Y:S01]  /*21a0*/  UMOV UR57, 0x40000040 ;  /* 0x4000004000397882 */ /* 0x000fe20000000000 */
[----:B------:R-:W-:Y:S01]  /*21b0*/  UMOV UR59, 0x40000040 ;  /* 0x40000040003b7882 */ /* 0x000fe20000000000 */
[----:B------:R-:W-:Y:S01]  /*21c0*/  ULOP3.LUT UR4, UR4, 0x3fff, URZ, 0xc0, !UPT ;  /* 0x00003fff04047892 */ /* 0x000fe2000f8ec03f */
[----:B------:R-:W-:Y:S01]  /*21d0*/  UMOV UR53, 0x40000040 ;  /* 0x4000004000357882 */ /* 0x000fe20000000000 */
[----:B------:R-:W-:-:S02]  /*21e0*/  UMOV UR55, 0x40000040 ;  /* 0x4000004000377882 */ /* 0x000fc40000000000 */
[----:B------:R-:W-:Y:S02]  /*21f0*/  ULOP3.LUT UR5, UR4, 0x10000, URZ, 0xfc, !UPT ;  /* 0x0001000004057892 */ /* 0x000fe4000f8efc3f */
[----:B------:R-:W-:Y:S01]  /*2200*/  ULOP3.LUT UR4, UR40, 0x10000, URZ, 0xfc, !UPT ;  /* 0x0001000028047892 */ /* 0x000fe2000f8efc3f */
[----:B------:R-:W-:Y:S01]  /*2210*/  UMOV UR13, 0x40000040 ;  /* 0x40000040000d7882 */ /* 0x000fe20000000000 */
[----:B------:R-:W-:Y:S02]  /*2220*/  UMOV UR15, 0x40000040 ;  /* 0x40000040000f7882 */ /* 0x000fe40000000000 */
[----:B------:R-:W-:Y:S01]  /*2230*/  IMAD.U32 R9, RZ, RZ, UR5 ;  /* 0x00000005ff097e24 */ /* 0x000fe2000f8e00ff */
[----:B------:R-:W-:Y:S02]  /*2240*/  UIMAD UR5, UR39, 0x900, UR5 ;  /* 0x00000900270578a4 */ /* 0x000fe4000f8e0205 */
[----:B------:R-:W-:Y:S01]  /*2250*/  UMOV UR8, UR4 ;  /* 0x0000000400087c82 */ /* 0x000fe20008000000 */
[----:B------:R-:W-:Y:S01]  /*2260*/  UIADD3 UR56, UR4, 0x2, URZ ;  /* 0x0000000204387890 */ /* 0x000fe2000fffe03f */
[----:B------:R-:W-:Y:S01]  /*2270*/  IMAD.U32 R4, RZ, RZ, UR8 ;  /* 0x00000008ff047e24 */ /* 0x000fe2000f8e00ff */
[----:B------:R-:W-:-:S02]  /*2280*/  UIADD3 UR58, UR5, 0x2, URZ ;  /* 0x00000002053a7890 */ /* 0x000fc4000fffe03f */
[----:B------:R-:W-:Y:S01]  /*2290*/  UMOV UR10, UR5 ;  /* 0x00000005000a7c82 */ /* 0x000fe20008000000 */
[----:B------:R-:W-:Y:S01]  /*22a0*/  UIADD3 UR52, UR4, 0x4, URZ ;  /* 0x0000000404347890 */ /* 0x000fe2000fffe03f */
[----:B------:R-:W-:Y:S01]  /*22b0*/  HGMMA.64x96x16.F32 R24, gdesc[UR8], RZ, !UPT, gsb0 ;  /* 0x01600000081879f0 */ /* 0x000fe2000c0008ff */
[----:B------:R-:W-:Y:S02]  /*22c0*/  UIADD3 UR54, UR5, 0x4, URZ ;  /* 0x0000000405367890 */ /* 0x000fe4000fffe03f */
[----:B------:R-:W-:Y:S02]  /*22d0*/  UIADD3 UR8, UR4, 0x6, URZ ;  /* 0x0000000604087890 */ /* 0x000fe4000fffe03f */
[----:B------:R-:W-:Y:S01]  /*22e0*/  UIADD3 UR10, UR5, 0x6, URZ ;  /* 0x00000006050a7890 */ /* 0x000fe2000fffe03f */
[----:B------:R-:W-:Y:S01]  /*22f0*/  UMOV UR9, 0x40000040 ;  /* 0x4000004000097882 */ /* 0x000fe20000000000 */
[----:B------:R-:W-:Y:S01]  /*2300*/  UMOV UR11, 0x40000040 ;  /* 0x40000040000b7882 */ /* 0x000fe20000000000 */
[----:B------:R-:W-:-:S02]  /*2310*/  UIADD3 UR12, UR4, 0x400, URZ ;  /* 0x00000400040c7890 */ /* 0x000fc4000fffe03f */
        /* <DEDUP_REMOVED lines=65> */
.L_x_1227:
[----:B------:R-:W-:Y:S01]  /*2730*/  R2UR UR4, R19 ;  /* 0x00000000130472ca */ /* 0x000fe200000e0000 */
[----:B------:R-:W2:Y:S01]  /*2740*/  S2UR UR6, SR_CgaCtaId ;  /* 0x00000000000679c3 */ /* 0x000ea20000008800 */
[----:B------:R-:W-:Y:S01]  /*2750*/  R2UR UR5, R22 ;  /* 0x00000000160572ca */ /* 0x000fe200000e0000 */
[----:B------:R-:W-:Y:S01]  /*2760*/  UISETP.NE.AND UP0, UPT, UR61, URZ, UPT ;  /* 0x0000003f3d00728c */ /* 0x000fe2000bf05270 */
[----:B------:R-:W-:Y:S01]  /*2770*/  ULDC UR11, c[0x0][0x9dc] ;  /* 0x00027700000b7ab9 */ /* 0x000fe20000000800 */
[----:B------:R-:W-:-:S08]  /*2780*/  ULDC UR10, c[0x0][0x9e0] ;  /* 0x00027800000a7ab9 */ /* 0x000fd00000000800 */
[----:B------:R-:W-:Y:S01]  /*2790*/  UISETP.NE.AND UP1, UPT, UR4, URZ, UPT ;  /* 0x0000003f0400728c */ /* 0x000fe2000bf25270 */
[----:B------:R-:W-:Y:S01]  /*27a0*/  R2UR UR4, R3 ;  /* 0x00000000030472ca */ /* 0x000fe200000e0000 */
[----:B01----:R-:W-:Y:S02]  /*27b0*/  VIADD R0, R23, UR5 ;  /* 0x0000000517007c36 */ /* 0x003fe40008000000 */
[----:B------:R-:W-:Y:S02]  /*27c0*/  IMAD R3, R75, -0x60, R16 ;  /* 0xffffffa04b037824 */ /* 0x000fe400078e0210 */
[----:B------:R-:W-:Y:S02]  /*27d0*/  PLOP3.LUT P1, PT, PT, PT, UP1, 0x80, 0x0 ;  /* 0x000000000000781c */ /* 0x000fe40003f2f018 */
[----:B------:R-:W-:Y:S02]  /*27e0*/  PLOP3.LUT P2, PT, PT, PT, UP1, 0x80, 0x0 ;  /* 0x000000000000781c */ /* 0x000fe40003f4f018 */
[----:B------:R-:W-:Y:S01]  /*27f0*/  IADD3 R10, -R18, 0x60, R3 ;  /* 0x00000060120a7810 */ /* 0x000fe20007ffe103 */
[----:B------:R-:W-:-:S03]  /*2800*/  @UP1 ULDC UR5, c[0x0][0x44c] ;  /* 0x0001130000051ab9 */ /* 0x000fc60000000800 */
[----:B------:R-:W-:-:S04]  /*2810*/  UIADD3 UR4, UR4, 0x2a840, URZ ;  /* 0x0002a84004047890 */ /* 0x000fc8000fffe03f */
[----:B--2---:R-:W-:Y:S01]  /*2820*/  UPRMT UR4, UR6, 0x654, UR4 ;  /* 0x0000065406047896 */ /* 0x004fe20008000004 */
[----:B------:R-:W-:Y:S01]  /*2830*/  @P1 IMAD.HI.U32 R2, R0, UR5, RZ ;  /* 0x0000000500021c27 */ /* 0x000fe2000f8e00ff */
[----:B------:R-:W-:Y:S01]  /*2840*/  @UP1 ULDC UR5, c[0x0][0x450] ;  /* 0x0001140000051ab9 */ /* 0x000fe20000000800 */
[----:B------:R-:W-:-:S03]  /*2850*/  PLOP3.LUT P1, PT, PT, PT, UP0, 0x40, 0x0 ;  /* 0x000000000000781c */ /* 0x000fc60003f2e808 */
[----:B------:R-:W-:Y:S01]  /*2860*/  @P2 SHF.R.U32.HI R0, RZ, UR5, R2 ;  /* 0x00000005ff002c19 */ /* 0x000fe20008011602 */
[----:B------:R-:W-:Y:S02]  /*2870*/  IMAD.MOV.U32 R2, RZ, RZ, -0x60 ;  /* 0xffffffa0ff027424 */ /* 0x000fe400078e00ff */
[----:B------:R-:W-:Y:S01]  /*2880*/  SYNCS.ARRIVE.TRANS64.RED.A1T0 RZ, [UR4], RZ ;  /* 0x000000ffffff79a7 */ /* 0x000fe20008100404 */
[----:B------:R-:W-:Y:S01]  /*2890*/  ULOP3.LUT UR4, URZ, UR11, URZ, 0x33, !UPT ;  /* 0x0000000b3f047292 */ /* 0x000fe2000f8e333f */
[----:B------:R-:W0:Y:S01]  /*28a0*/  SHFL.IDX PT, R11, R0, RZ, 0x1c1f ;  /* 0x001c1fff000b7589 */ /* 0x000e2200000e0000 */
[----:B------:R-:W-:-:S04]  /*28b0*/  IMAD R7, R75, R2, 0x61 ;  /* 0x000000614b077424 */ /* 0x000fc800078e0202 */
[----:B------:R-:W-:Y:S01]  /*28c0*/  VIADD R73, R7, 0xffffffff ;  /* 0xffffffff07497836 */ /* 0x000fe20000000000 */
[----:B------:R-:W-:-:S03]  /*28d0*/  IADD3 R2, R16, R7, -R18 ;  /* 0x0000000710027210 */ /* 0x000fc60007ffe812 */
[----:B------:R-:W-:Y:S02]  /*28e0*/  IMAD.IADD R14, R73, 0x1, -R18 ;  /* 0x00000001490e7824 */ /* 0x000fe400078e0a12 */
[----:B------:R-:W-:-:S04]  /*28f0*/  IMAD.IADD R2, R2, 0x1, -R17 ;  /* 0x0000000102027824 */ /* 0x000fc800078e0a11 */
[C---:B------:R-:W-:Y:S02]  /*2900*/  VIADD R7, R2.reuse, UR10 ;  /* 0x0000000a02077c36 */ /* 0x040fe40008000000 */
[----:B------:R-:W-:-:S03]  /*2910*/  VIADD R12, R2, UR4 ;  /* 0x00000004020c7c36 */ /* 0x000fc60008000000 */
[----:B0-----:R-:W-:Y:S01]  /*2920*/  VIADDMNMX R2, R11, R7, R10, PT ;  /* 0x000000070b027246 */ /* 0x001fe2000380010a */
[----:B------:R-:W-:Y:S01]  /*2930*/  IMAD.IADD R6, R12, 0x1, R11 ;  /* 0x000000010c067824 */ /* 0x000fe200078e020b */
[----:B------:R-:W-:Y:S06]  /*2940*/  @P1 BRA `(.L_x_1228) ;  /* 0x00000000005c1947 */ /* 0x000fec0003800000 */
[----:B------:R-:W-:Y:S01]  /*2950*/  IADD3 R3, -R17, R16, R11 ;  /* 0x0000001011037210 */ /* 0x000fe20007ffe10b */
        /* <DEDUP_REMOVED lines=12> */
.L_x_1230:
[----:B------:R-:W-:Y:S02]  /*2a20*/  ULDC UR4, c[0x0][0x9e4] ;  /* 0x0002790000047ab9 */ /* 0x000fe40000000800 */
[----:B------:R-:W-:-:S05]  /*2a30*/  IMAD.U32 R11, RZ, RZ, UR4 ;  /* 0x00000004ff0b7e24 */ /* 0x000fca000f8e00ff */
[----:B------:R-:W-:-:S13]  /*2a40*/  ISETP.NE.AND P1, PT, R11, 0x1, PT ;  /* 0x000000010b00780c */ /* 0x000fda0003f25270 */
[----:B------:R-:W0:Y:S02]  /*2a50*/  @P1 LDC.64 R20, c[0x0][0x9e8] ;  /* 0x00027a00ff141b82 */ /* 0x000e240000000a00 */
[----:B0-----:R-:W-:-:S05]  /*2a60*/  @P1 IMAD.HI.U32 R8, R3, R20, RZ ;  /* 0x0000001403081227 */ /* 0x001fca00078e00ff */
[----:B------:R-:W-:-:S07]  /*2a70*/  @P1 SHF.R.U32.HI R3, RZ, R21, R8 ;  /* 0x00000015ff031219 */ /* 0x000fce0000011608 */
.L_x_1231:
[----:B------:R-:W-:Y:S05]  /*2a80*/  BSYNC B0 ;  /* 0x0000000000007941 */ /* 0x000fea0003800000 */
.L_x_1229:
[----:B------:R-:W-:-:S05]  /*2a90*/  IMAD R3, R3, R11, R14 ;  /* 0x0000000b03037224 */ /* 0x000fca00078e020e */
[----:B------:R-:W-:Y:S02]  /*2aa0*/  VIADDMNMX R2, R3, R11, R2, PT ;  /* 0x0000000b03027246 */ /* 0x000fe40003800102 */
[----:B------:R-:W-:-:S07]  /*2ab0*/  VIMNMX R6, R6, R3, !PT ;  /* 0x0000000306067248 */ /* 0x000fce0007fe0100 */
.L_x_1228:
[C---:B------:R-:W-:Y:S01]  /*2ac0*/  ISETP.GE.AND P2, PT, R73.reuse, 0x9, PT ;  /* 0x000000094900780c */ /* 0x040fe20003f46270 */
[----:B------:R-:W-:Y:S01]  /*2ad0*/  UISETP.NE.AND UP0, UPT, UR61, URZ, UPT ;  /* 0x0000003f3d00728c */ /* 0x000fe2000bf05270 */
        /* <DEDUP_REMOVED lines=8> */
[----:B------:R-:W-:Y:S02]  /*2b60*/  ISETP.GE.AND P6, PT, R73, 0xa, PT ;  /* 0x0000000a4900780c */ /* 0x000fe40003fc6270 */
[----:B------:R-:W-:Y:S02]  /*2b70*/  FSEL R103, R25, -INF , !P4 ;  /* 0xff80000019677808 */ /* 0x000fe40006000000 */
[----:B------:R-:W-:-:S02]  /*2b80*/  P2R R76, PR, RZ, 0x20 ;  /* 0x00000020ff4c7803 */ /* 0x000fc40000000000 */
[----:B------:R-:W-:Y:S02]  /*2b90*/  ISETP.LT.OR P3, PT, R2, 0x11, P3 ;  /* 0x000000110200780c */ /* 0x000fe40001f61670 */
[----:B------:R-:W-:Y:S02]  /*2ba0*/  ISETP.GT.AND P4, PT, R6, 0x9, !P6 ;  /* 0x000000090600780c */ /* 0x000fe40007784270 */
[----:B------:R-:W-:Y:S02]  /*2bb0*/  ISETP.GE.AND P5, PT, R73, 0x12, PT ;  /* 0x000000124900780c */ /* 0x000fe40003fa6270 */
[----:B------:R-:W-:Y:S02]  /*2bc0*/  FSEL R99, R32, -INF , !P3 ;  /* 0xff80000020637808 */ /* 0x000fe40005800000 */
[----:B------:R-:W-:Y:S02]  /*2bd0*/  ISETP.LT.OR P4, PT, R2, 0xa, P4 ;  /* 0x0000000a0200780c */ /* 0x000fe40002781670 */
[----:B------:R-:W-:-:S02]  /*2be0*/  ISETP.GT.AND P3, PT, R6, 0x11, !P5 ;  /* 0x000000110600780c */ /* 0x000fc40006f64270 */
[----:B------:R-:W-:Y:S02]  /*2bf0*/  FSEL R85, R29, -INF , !P4 ;  /* 0xff8000001d557808 */ /* 0x000fe40006000000 */
[----:B------:R-:W-:Y:S01]  /*2c00*/  ISETP.LT.OR P3, PT, R2, 0x12, P3 ;  /* 0x000000120200780c */ /* 0x000fe20001f61670 */
[----:B------:R-:W0:Y:S01]  /*2c10*/  SHFL.IDX PT, R29, R0, 0x1, 0x1c1f ;  /* 0x003c1f00001d7f89 */ /* 0x000e2200000e0000 */
        /* <DEDUP_REMOVED lines=72> */
[----:B------:R-:W-:Y:S02]  /*30a0*/  ISETP.GE.AND P3, PT, R73, 0x51, PT ;  /* 0x000000514900780c */ /* 0x000fe40003f66270 */
[----:B------:R-:W-:Y:S02]  /*30b0*/  P2R R72, PR, RZ, 0x40 ;  /* 0x00000040ff487803 */ /* 0x000fe40000000000 */
[----:B------:R-:W-:Y:S02]  /*30c0*/  ISETP.GT.AND P4, PT, R6, 0x50, !P3 ;  /* 0x000000500600780c */ /* 0x000fe40005f84270 */
[----:B0-----:R-:W-:-:S02]  /*30d0*/  VIADDMNMX R0, R29, R7, R10, PT ;  /* 0x000000071d007246 */ /* 0x001fc4000380010a */
        /* <DEDUP_REMOVED lines=17> */
[----:B------:R-:W-:-:S04]  /*31f0*/  ISETP.GT.AND P6, PT, R6, 0x59, !P6 ;  /* 0x000000590600780c */ /* 0x000fc800077c4270 */
[----:B------:R-:W-:Y:S01]  /*3200*/  ISETP.LT.OR P6, PT, R2, 0x5a, P6 ;  /* 0x0000005a0200780c */ /* 0x000fe200037c1670 */
[----:B------:R-:W-:-:S03]  /*3210*/  IMAD.IADD R2, R12, 0x1, R29 ;  /* 0x000000010c027824 */ /* 0x000fc600078e021d */
[----:B------:R-:W-:Y:S02]  /*3220*/  FSEL R69, R69, -INF , !P6 ;  /* 0xff80000045457808 */ /* 0x000fe40007000000 */
[----:B------:R-:W-:-:S13]  /*3230*/  PLOP3.LUT P6, PT, PT, PT, UP0, 0x40, 0x0 ;  /* 0x000000000000781c */ /* 0x000fda0003fce808 */
[----:B------:R-:W-:Y:S05]  /*3240*/  @P6 BRA `(.L_x_1232) ;  /* 0x00000000005c6947 */ /* 0x000fea0003800000 */
        /* <DEDUP_REMOVED lines=13> */
.L_x_1234:
[----:B------:R-:W-:Y:S02]  /*3320*/  ULDC UR4, c[0x0][0x9e4] ;  /* 0x0002790000047ab9 */ /* 0x000fe40000000800 */
[----:B------:R-:W-:-:S05]  /*3330*/  IMAD.U32 R8, RZ, RZ, UR4 ;  /* 0x00000004ff087e24 */ /* 0x000fca000f8e00ff */
[----:B------:R-:W-:-:S13]  /*3340*/  ISETP.NE.AND P6, PT, R8, 0x1, PT ;  /* 0x000000010800780c */ /* 0x000fda0003fc5270 */
[----:B------:R-:W0:Y:S02]  /*3350*/  @P6 LDC.64 R6, c[0x0][0x9e8] ;  /* 0x00027a00ff066b82 */ /* 0x000e240000000a00 */
[----:B0-----:R-:W-:-:S05]  /*3360*/  @P6 IMAD.HI.U32 R6, R29, R6, RZ ;  /* 0x000000061d066227 */ /* 0x001fca00078e00ff */
[----:B------:R-:W-:-:S07]  /*3370*/  @P6 SHF.R.U32.HI R29, RZ, R7, R6 ;  /* 0x00000007ff1d6219 */ /* 0x000fce0000011606 */
.L_x_1235:
[----:B------:R-:W-:Y:S05]  /*3380*/  BSYNC B0 ;  /* 0x0000000000007941 */ /* 0x000fea0003800000 */
.L_x_1233:
[----:B------:R-:W-:-:S05]  /*3390*/  IMAD R29, R29, R8, R14 ;  /* 0x000000081d1d7224 */ /* 0x000fca00078e020e */
[----:B------:R-:W-:Y:S02]  /*33a0*/  VIADDMNMX R0, R29, R8, R0, PT ;  /* 0x000000081d007246 */ /* 0x000fe40003800100 */
[----:B------:R-:W-:-:S07]  /*33b0*/  VIMNMX R2, R2, R29, !PT ;  /* 0x0000001d02027248 */ /* 0x000fce0007fe0100 */
.L_x_1232:
[C---:B------:R-:W-:Y:S01]  /*33c0*/  ISETP.GT.AND P1, PT, R2.reuse, 0x1, !P1 ;  /* 0x000000010200780c */ /* 0x040fe20004f24270 */
[----:B------:R-:W-:Y:S01]  /*33d0*/  UISETP.NE.AND UP0, UPT, UR61, URZ, UPT ;  /* 0x0000003f3d00728c */ /* 0x000fe2000bf05270 */
        /* <DEDUP_REMOVED lines=18> */
[----:B------:R-:W-:Y:S02]  /*3500*/  ISETP.GT.AND P1, PT, R2, 0x11, !P2 ;  /* 0x000000110200780c */ /* 0x000fe40005724270 */
[----:B------:R-:W-:Y:S02]  /*3510*/  ISETP.NE.AND P2, PT, R37, RZ, PT ;  /* 0x000000ff2500720c */ /* 0x000fe40003f45270 */
[----:B------:R-:W-:Y:S02]  /*3520*/  ISETP.LT.OR P1, PT, R0, 0x12, P1 ;  /* 0x000000120000780c */ /* 0x000fe40000f21670 */
[----:B------:R-:W-:Y:S02]  /*3530*/  FMNMX.FTZ R6, R99, R6, !PT ;  /* 0x0000000663067209 */ /* 0x000fe40007810000 */
[----:B------:R-:W-:-:S02]  /*3540*/  FSEL R35, R35, -INF , !P1 ;  /* 0xff80000023237808 */ /* 0x000fc40004800000 */
[----:B------:R-:W-:Y:S02]  /*3550*/  ISETP.GT.AND P1, PT, R2, 0x18, !P6 ;  /* 0x000000180200780c */ /* 0x000fe40007724270 */
[----:B------:R-:W-:Y:S02]  /*3560*/  FMNMX.FTZ R6, R87, R6, !PT ;  /* 0x0000000657067209 */ /* 0x000fe40007810000 */
[----:B------:R-:W-:Y:S02]  /*3570*/  ISETP.LT.OR P1, PT, R0, 0x19, P1 ;  /* 0x000000190000780c */ /* 0x000fe40000f21670 */
[----:B------:R-:W-:Y:S02]  /*3580*/  FMNMX.FTZ R6, R97, R6, !PT ;  /* 0x0000000661067209 */ /* 0x000fe40007810000 */
[----:B------:R-:W-:Y:S02]  /*3590*/  FSEL R37, R38, -INF , !P1 ;  /* 0xff80000026257808 */ /* 0x000fe40004800000 */
[----:B------:R-:W-:-:S02]  /*35a0*/  ISETP.NE.AND P1, PT, R36, RZ, PT ;  /* 0x000000ff2400720c */ /* 0x000fc40003f25270 */
[----:B------:R-:W-:Y:S02]  /*35b0*/  FMNMX.FTZ R6, R89, R6, !PT ;  /* 0x0000000659067209 */ /* 0x000fe40007810000 */
        /* <DEDUP_REMOVED lines=38> */
[----:B------:R-:W-:Y:S01]  /*3820*/  ISETP.NE.AND P6, PT, R20, RZ, PT ;  /* 0x000000ff1400720c */ /* 0x000fe20003fc5270 */
[----:B------:R-:W0:Y:S01]  /*3830*/  SHFL.BFLY PT, R7, R6, 0x2, 0x1f ;  /* 0x0c401f0006077f89 */ /* 0x000e2200000e0000 */
[----:B------:R-:W-:Y:S02]  /*3840*/  FSEL R77, R50, -INF , !P1 ;  /* 0xff800000324d7808 */ /* 0x000fe40004800000 */
[----:B------:R-:W-:-:S02]  /*3850*/  ISETP.NE.AND P1, PT, R48, RZ, PT ;  /* 0x000000ff3000720c */ /* 0x000fc40003f25270 */
[----:B------:R-:W-:Y:S02]  /*3860*/  R2UR UR4, R19 ;  /* 0x00000000130472ca */ /* 0x000fe400000e0000 */
[C---:B------:R-:W-:Y:S02]  /*3870*/  ISETP.GT.AND P1, PT, R2.reuse, 0x31, !P1 ;  /* 0x000000310200780c */ /* 0x040fe40004f24270 */
[----:B------:R-:W-:Y:S02]  /*3880*/  ISETP.GT.AND P3, PT, R2, 0x50, !P3 ;  /* 0x000000500200780c */ /* 0x000fe40005f64270 */
[----:B------:R-:W-:Y:S02]  /*3890*/  ISETP.LT.OR P1, PT, R0, 0x32, P1 ;  /* 0x000000320000780c */ /* 0x000fe40000f21670 */
[----:B------:R-:W-:Y:S02]  /*38a0*/  ISETP.GT.AND P4, PT, R2, 0x51, !P4 ;  /* 0x000000510200780c */ /* 0x000fe40006784270 */
[----:B------:R-:W-:-:S02]  /*38b0*/  FSEL R51, R51, -INF , !P1 ;  /* 0xff80000033337808 */ /* 0x000fc40004800000 */
[----:B------:R-:W-:Y:S01]  /*38c0*/  ISETP.NE.AND P1, PT, R80, RZ, PT ;  /* 0x000000ff5000720c */ /* 0x000fe20003f25270 */
[----:B------:R-:W-:Y:S01]  /*38d0*/  UISETP.NE.AND UP1, UPT, UR4, URZ, UPT ;  /* 0x0000003f0400728c */ /* 0x000fe2000bf25270 */
[----:B------:R-:W-:Y:S02]  /*38e0*/  ISETP.LT.OR P3, PT, R0, 0x51, P3 ;  /* 0x000000510000780c */ /* 0x000fe40001f61670 */
[C---:B------:R-:W-:Y:S01]  /*38f0*/  ISETP.GT.AND P1, PT, R2.reuse, 0x38, !P1 ;  /* 0x000000380200780c */ /* 0x040fe20004f24270 */
[----:B------:R-:W-:Y:S01]  /*3900*/  ULDC UR4, c[0x0][0x988] ;  /* 0x0002620000047ab9 */ /* 0x000fe20000000800 */
[----:B------:R-:W-:Y:S01]  /*3910*/  ISETP.GT.AND P5, PT, R2, 0x58, !P5 ;  /* 0x000000580200780c */ /* 0x000fe20006fa4270 */
[----:B------:R-:W-:Y:S01]  /*3920*/  IMAD.U32 R8, RZ, RZ, UR4 ;  /* 0x00000004ff087e24 */ /* 0x000fe2000f8e00ff */
[----:B------:R-:W-:Y:S02]  /*3930*/  ISETP.LT.OR P1, PT, R0, 0x39, P1 ;  /* 0x000000390000780c */ /* 0x000fe40000f21670 */
[----:B0-----:R-:W-:-:S02]  /*3940*/  FMNMX.FTZ R10, R6, R7, !PT ;  /* 0x00000007060a7209 */ /* 0x001fc40007810000 */
[----:B------:R-:W-:Y:S01]  /*3950*/  FSEL R79, R54, -INF , !P1 ;  /* 0xff800000364f7808 */ /* 0x000fe20004800000 */
[----:B------:R-:W-:Y:S01]  /*3960*/  @UP1 ULDC UR4, c[0x0][0x44c] ;  /* 0x0001130000041ab9 */ /* 0x000fe20000000800 */
[----:B------:R-:W-:Y:S01]  /*3970*/  ISETP.NE.AND P1, PT, R52, RZ, PT ;  /* 0x000000ff3400720c */ /* 0x000fe20003f25270 */
[----:B------:R-:W0:Y:S01]  /*3980*/  SHFL.BFLY PT, R7, R10, 0x1, 0x1f ;  /* 0x0c201f000a077f89 */ /* 0x000e2200000e0000 */
[----:B------:R-:W-:Y:S01]  /*3990*/  ISETP.LT.OR P4, PT, R0, 0x52, P4 ;  /* 0x000000520000780c */ /* 0x000fe20002781670 */
[----:B------:R-:W-:Y:S01]  /*39a0*/  @UP1 ULDC UR14, c[0x0][0x450] ;  /* 0x00011400000e1ab9 */ /* 0x000fe20000000800 */
[----:B------:R-:W-:Y:S02]  /*39b0*/  ISETP.GT.AND P1, PT, R2, 0x39, !P1 ;  /* 0x000000390200780c */ /* 0x000fe40004f24270 */
[C---:B------:R-:W-:Y:S02]  /*39c0*/  ISETP.LT.OR P5, PT, R0.reuse, 0x59, P5 ;  /* 0x000000590000780c */ /* 0x040fe40002fa1670 */
[----:B------:R-:W-:-:S02]  /*39d0*/  ISETP.LT.OR P1, PT, R0, 0x3a, P1 ;  /* 0x0000003a0000780c */ /* 0x000fc40000f21670 */
[----:B------:R-:W-:Y:S02]  /*39e0*/  FSEL R67, R67, -INF , !P4 ;  /* 0xff80000043437808 */ /* 0x000fe40006000000 */
[----:B------:R-:W-:Y:S02]  /*39f0*/  FSEL R55, R55, -INF , !P1 ;  /* 0xff80000037377808 */ /* 0x000fe40004800000 */
[----:B------:R-:W-:Y:S02]  /*3a00*/  ISETP.GT.AND P1, PT, R2, 0x40, !P2 ;  /* 0x000000400200780c */ /* 0x000fe40005724270 */
[----:B------:R-:W-:Y:S02]  /*3a10*/  ISETP.NE.AND P2, PT, R60, RZ, PT ;  /* 0x000000ff3c00720c */ /* 0x000fe40003f45270 */
[----:B------:R-:W-:Y:S02]  /*3a20*/  ISETP.LT.OR P1, PT, R0, 0x41, P1 ;  /* 0x000000410000780c */ /* 0x000fe40000f21670 */
[----:B------:R-:W-:-:S02]  /*3a30*/  ISETP.GT.AND P2, PT, R2, 0x49, !P2 ;  /* 0x000000490200780c */ /* 0x000fc40005744270 */
[----:B------:R-:W-:Y:S02]  /*3a40*/  FSEL R81, R58, -INF , !P1 ;  /* 0xff8000003a517808 */ /* 0x000fe40004800000 */
[----:B------:R-:W-:Y:S02]  /*3a50*/  ISETP.GT.AND P1, PT, R2, RZ, !P6 ;  /* 0x000000ff0200720c */ /* 0x000fe40007724270 */
[----:B0-----:R-:W-:Y:S02]  /*3a60*/  FMNMX.FTZ R7, R10, R7, !PT ;  /* 0x000000070a077209 */ /* 0x001fe40007810000 */
[----:B------:R-:W-:Y:S02]  /*3a70*/  ISETP.LT.OR P1, PT, R0, 0x1, P1 ;  /* 0x000000010000780c */ /* 0x000fe40000f21670 */
[----:B------:R-:W-:Y:S01]  /*3a80*/  ISETP.NE.AND P6, PT, R56, RZ, PT ;  /* 0x000000ff3800720c */ /* 0x000fe20003fc5270 */
[----:B------:R-:W-:Y:S01]  /*3a90*/  FMUL.FTZ R12, R7, R8 ;  /* 0x00000008070c7220 */ /* 0x000fe20000410000 */
[----:B------:R-:W-:-:S02]  /*3aa0*/  FSEL R26, R26, -INF , !P1 ;  /* 0xff8000001a1a7808 */ /* 0x000fc40004800000 */
[----:B------:R-:W-:Y:S02]  /*3ab0*/  FSETP.NEU.FTZ.AND P1, PT, R7, -INF , PT ;  /* 0xff8000000700780b */ /* 0x000fe40003f3d000 */
[----:B------:R-:W-:Y:S02]  /*3ac0*/  FMNMX.FTZ R6, R26, R27, !PT ;  /* 0x0000001b1a067209 */ /* 0x000fe40007810000 */
[----:B------:R-:W-:Y:S02]  /*3ad0*/  FSEL R12, R12, RZ, P1 ;  /* 0x000000ff0c0c7208 */ /* 0x000fe40000800000 */
[----:B------:R-:W-:Y:S02]  /*3ae0*/  FMNMX.FTZ R6, R29, R6, !PT ;  /* 0x000000061d067209 */ /* 0x000fe40007810000 */
[----:B------:R-:W-:Y:S01]  /*3af0*/  ISETP.GT.AND P1, PT, R2, 0x41, !P6 ;  /* 0x000000410200780c */ /* 0x000fe20007724270 */
[--C-:B------:R-:W-:Y:S01]  /*3b00*/  FFMA.FTZ R154, R97, R8, -R12.reuse ;  /* 0x00000008619a7223 */ /* 0x100fe2000001080c */
[----:B------:R-:W-:Y:S01]  /*3b10*/  FMNMX.FTZ R6, R31, R6, !PT ;  /* 0x000000061f067209 */ /* 0x000fe20007810000 */
[-CC-:B------:R-:W-:Y:S01]  /*3b20*/  FFMA.FTZ R148, R95, R8.reuse, -R12.reuse ;  /* 0x000000085f947223 */ /* 0x180fe2000001080c */
[----:B------:R-:W-:Y:S01]  /*3b30*/  ISETP.LT.OR P1, PT, R0, 0x42, P1 ;  /* 0x000000420000780c */ /* 0x000fe20000f21670 */
[--C-:B------:R-:W-:Y:S01]  /*3b40*/  FFMA.FTZ R156, R101, R8, -R12.reuse ;  /* 0x00000008659c7223 */ /* 0x100fe2000001080c */
[----:B------:R-:W-:Y:S01]  /*3b50*/  FMNMX.FTZ R6, R33, R6, !PT ;  /* 0x0000000621067209 */ /* 0x000fe20007810000 */
[-CC-:B------:R-:W-:Y:S01]  /*3b60*/  FFMA.FTZ R158, R105, R8.reuse, -R12.reuse ;  /* 0x00000008699e7223 */ /* 0x180fe2000001080c */
[----:B------:R-:W-:Y:S01]  /*3b70*/  FSEL R83, R59, -INF , !P1 ;  /* 0xff8000003b537808 */ /* 0x000fe20004800000 */
[--C-:B------:R-:W-:Y:S01]  /*3b80*/  FFMA.FTZ R59, R103, R8, -R12.reuse ;  /* 0x00000008673b7223 */ /* 0x100fe2000001080c */
[----:B------:R-:W-:Y:S01]  /*3b90*/  FMNMX.FTZ R6, R35, R6, !PT ;  /* 0x0000000623067209 */ /* 0x000fe20007810000 */
[----:B------:R-:W-:Y:S01]  /*3ba0*/  MUFU.EX2 R156, R156 ;  /* 0x0000009c009c7308 */ /* 0x000fe20000000800 */
[----:B------:R-:W-:Y:S01]  /*3bb0*/  ISETP.NE.AND P1, PT, R82, RZ, PT ;  /* 0x000000ff5200720c */ /* 0x000fe20003f25270 */
[--C-:B------:R-:W-:Y:S01]  /*3bc0*/  FFMA.FTZ R152, R99, R8, -R12.reuse ;  /* 0x0000000863987223 */ /* 0x100fe2000001080c */
[----:B------:R-:W-:Y:S01]  /*3bd0*/  FMNMX.FTZ R6, R37, R6, !PT ;  /* 0x0000000625067209 */ /* 0x000fe20007810000 */
[-CC-:B------:R-:W-:Y:S01]  /*3be0*/  FFMA.FTZ R85, R85, R8.reuse, -R12.reuse ;  /* 0x0000000855557223 */ /* 0x180fe2000001080c */
[----:B------:R-:W-:Y:S01]  /*3bf0*/  ISETP.GT.AND P1, PT, R2, 0x48, !P1 ;  /* 0x000000480200780c */ /* 0x000fe20004f24270 */
[--C-:B------:R-:W-:Y:S01]  /*3c00*/  FFMA.FTZ R87, R87, R8, -R12.reuse ;  /* 0x0000000857577223 */ /* 0x100fe2000001080c */
[----:B------:R-:W-:Y:S01]  /*3c10*/  FMNMX.FTZ R6, R39, R6, !PT ;  /* 0x0000000627067209 */ /* 0x000fe20007810000 */
[----:B------:R-:W-:Y:S01]  /*3c20*/  MUFU.EX2 R59, R59 ;  /* 0x0000003b003b7308 */ /* 0x000fe20000000800 */
[C---:B------:R-:W-:Y:S01]  /*3c30*/  ISETP.LT.OR P1, PT, R0.reuse, 0x49, P1 ;  /* 0x000000490000780c */ /* 0x040fe20000f21670 */
[--C-:B------:R-:W-:Y:S01]  /*3c40*/  FFMA.FTZ R89, R89, R8, -R12.reuse ;  /* 0x0000000859597223 */ /* 0x100fe2000001080c */
[----:B------:R-:W-:Y:S01]  /*3c50*/  FMNMX.FTZ R6, R41, R6, !PT ;  /* 0x0000000629067209 */ /* 0x000fe20007810000 */
[-CC-:B------:R-:W-:Y:S01]  /*3c60*/  FFMA.FTZ R91, R91, R8.reuse, -R12.reuse ;  /* 0x000000085b5b7223 */ /* 0x180fe2000001080c */
[----:B------:R-:W-:Y:S01]  /*3c70*/  ISETP.LT.OR P2, PT, R0, 0x4a, P2 ;  /* 0x0000004a0000780c */ /* 0x000fe20001741670 */
[--C-:B------:R-:W-:Y:S01]  /*3c80*/  FFMA.FTZ R3, R3, R8, -R12.reuse ;  /* 0x0000000803037223 */ /* 0x100fe2000001080c */
[----:B------:R-:W-:Y:S01]  /*3c90*/  FMNMX.FTZ R6, R43, R6, !PT ;  /* 0x000000062b067209 */ /* 0x000fe20007810000 */
[----:B------:R-:W-:Y:S01]  /*3ca0*/  MUFU.EX2 R158, R158 ;  /* 0x0000009e009e7308 */ /* 0x000fe20000000800 */
[----:B------:R-:W-:Y:S01]  /*3cb0*/  FSEL R97, R62, -INF , !P1 ;  /* 0xff8000003e617808 */ /* 0x000fe20004800000 */
        /* <DEDUP_REMOVED lines=11> */
[----:B------:R-:W-:Y:S01]  /*3d70*/  FSEL R95, R66, -INF , !P3 ;  /* 0xff800000425f7808 */ /* 0x000fe20005800000 */
[--C-:B------:R-:W-:Y:S01]  /*3d80*/  FFMA.FTZ R15, R15, R8, -R12.reuse ;  /* 0x000000080f0f7223 */ /* 0x100fe2000001080c */
[----:B------:R-:W-:Y:S01]  /*3d90*/  FMNMX.FTZ R6, R51, R6, !PT ;  /* 0x0000000633067209 */ /* 0x000fe20007810000 */
[----:B------:R-:W-:Y:S01]  /*3da0*/  MUFU.EX2 R152, R152 ;  /* 0x0000009800987308 */ /* 0x000fe20000000800 */
[----:B------:R-:W-:Y:S01]  /*3db0*/  ISETP.GT.AND P6, PT, R2, 0x59, !P6 ;  /* 0x000000590200780c */ /* 0x000fe200077c4270 */
        /* <DEDUP_REMOVED lines=15> */
[----:B------:R-:W-:Y:S01]  /*3eb0*/  FFMA.FTZ R12, R69, R8, -R12 ;  /* 0x00000008450c7223 */ /* 0x000fe2000001080c */
[----:B------:R-:W-:-:S02]  /*3ec0*/  R2UR UR6, R22 ;  /* 0x00000000160672ca */ /* 0x000fc400000e0000 */
[----:B------:R-:W-:Y:S02]  /*3ed0*/  FMNMX.FTZ R6, R97, R6, !PT ;  /* 0x0000000661067209 */ /* 0x000fe40007810000 */
[----:B------:R-:W-:Y:S02]  /*3ee0*/  R2UR UR7, R74 ;  /* 0x000000004a0772ca */ /* 0x000fe400000e0000 */
[----:B------:R-:W-:Y:S01]  /*3ef0*/  FMNMX.FTZ R6, R63, R6, !PT ;  /* 0x000000063f067209 */ /* 0x000fe20007810000 */
[----:B------:R-:W-:Y:S03]  /*3f00*/  MUFU.EX2 R154, R154 ;  /* 0x0000009a009a7308 */ /* 0x000fe60000000800 */
[----:B------:R-:W-:-:S03]  /*3f10*/  FMNMX.FTZ R6, R95, R6, !PT ;  /* 0x000000065f067209 */ /* 0x000fc60007810000 */
[----:B------:R-:W-:Y:S01]  /*3f20*/  UIMAD.WIDE.U32 UR4, UR6, UR4, URZ ;  /* 0x00000004060472a5 */ /* 0x000fe2000f8e003f */
[----:B------:R-:W-:Y:S01]  /*3f30*/  FMNMX.FTZ R6, R67, R6, !PT ;  /* 0x0000000643067209 */ /* 0x000fe20007810000 */
[----:B------:R-:W-:Y:S02]  /*3f40*/  MUFU.EX2 R89, R89 ;  /* 0x0000005900597308 */ /* 0x000fe40000000800 */
[----:B------:R-:W-:Y:S01]  /*3f50*/  @UP1 USHF.R.U32.HI UR6, URZ, UR14, UR5 ;  /* 0x0000000e3f061299 */ /* 0x000fe20008011605 */
[----:B------:R-:W-:-:S03]  /*3f60*/  FMNMX.FTZ R6, R93, R6, !PT ;  /* 0x000000065d067209 */ /* 0x000fc60007810000 */
[----:B------:R-:W-:Y:S01]  /*3f70*/  UIADD3 UR4, UR7, UR6, URZ ;  /* 0x0000000607047290 */ /* 0x000fe2000fffe03f */
[----:B------:R-:W-:Y:S01]  /*3f80*/  FMNMX.FTZ R6, R71, R6, !PT ;  /* 0x0000000647067209 */ /* 0x000fe20007810000 */
[----:B------:R-:W-:Y:S02]  /*3f90*/  MUFU.EX2 R148, R148 ;  /* 0x0000009400947308 */ /* 0x000fe40000000800 */
[----:B------:R-:W-:Y:S02]  /*3fa0*/  UIADD3 UR10, UR4, UR10, URZ ;  /* 0x0000000a040a7290 */ /* 0x000fe4000fffe03f */
[----:B------:R-:W0:Y:S04]  /*3fb0*/  SHFL.BFLY PT, R45, R6, 0x2, 0x1f ;  /* 0x0c401f00062d7f89 */ /* 0x000e2800000e0000 */
[----:B------:R-:W-:Y:S08]  /*3fc0*/  MUFU.EX2 R91, R91 ;  /* 0x0000005b005b7308 */ /* 0x000ff00000000800 */
[----:B------:R-:W1:Y:S08]  /*3fd0*/  MUFU.EX2 R0, R0 ;  /* 0x0000000000007308 */ /* 0x000e700000000800 */
[----:B------:R-:W-:Y:S01]  /*3fe0*/  MUFU.EX2 R3, R3 ;  /* 0x0000000300037308 */ /* 0x000fe20000000800 */
[----:B0-----:R-:W-:-:S07]  /*3ff0*/  FMNMX.FTZ R45, R6, R45, !PT ;  /* 0x0000002d062d7209 */ /* 0x001fce0007810000 */
[----:B------:R-:W-:Y:S01]  /*4000*/  MUFU.EX2 R144, R49 ;  /* 0x0000003100907308 */ /* 0x000fe20000000800 */
[----:B------:R-:W0:Y:S01]  /*4010*/  SHFL.BFLY PT, R10, R45, 0x1, 0x1f ;  /* 0x0c201f002d0a7f89 */ /* 0x000e2200000e0000 */
[----:B-1----:R-:W-:-:S06]  /*4020*/  F2FP.F16.F32.PACK_AB R150, R0, R91 ;  /* 0x0000005b0096723e */ /* 0x002fcc00000000ff */
[----:B------:R-:W-:Y:S08]  /*4030*/  MUFU.EX2 R11, R11 ;  /* 0x0000000b000b7308 */ /* 0x000ff00000000800 */
[----:B------:R-:W-:Y:S08]  /*4040*/  MUFU.EX2 R146, R53 ;  /* 0x0000003500927308 */ /* 0x000ff00000000800 */
[----:B------:R-:W-:Y:S01]  /*4050*/  MUFU.EX2 R13, R13 ;  /* 0x0000000d000d7308 */ /* 0x000fe20000000800 */
[----:B0-----:R-:W-:-:S04]  /*4060*/  FMNMX.FTZ R10, R45, R10, !PT ;  /* 0x0000000a2d0a7209 */ /* 0x001fc80007810000 */
        /* <DEDUP_REMOVED lines=9> */
[----:B------:R0:W-:Y:S01]  /*4100*/  MUFU.EX2 R14, R31 ;  /* 0x0000001f000e7308 */ /* 0x0001e20000000800 */
        /* <DEDUP_REMOVED lines=8> */
[----:B0-----:R-:W-:Y:S01]  /*4190*/  FADD.FTZ R31, R156, R59 ;  /* 0x0000003b9c1f7221 */ /* 0x001fe20000010000 */
[-CC-:B------:R-:W-:Y:S01]  /*41a0*/  FFMA.FTZ R47, R47, R8.reuse, -R2.reuse ;  /* 0x000000082f2f7223 */ /* 0x180fe20000010802 */
[-CC-:B------:R-:W-:Y:S01]  /*41b0*/  FFMA.FTZ R77, R77, R8.reuse, -R2.reuse ;  /* 0x000000084d4d7223 */ /* 0x180fe20000010802 */
[-CC-:B------:R-:W-:Y:S01]  /*41c0*/  FFMA.FTZ R51, R51, R8.reuse, -R2.reuse ;  /* 0x0000000833337223 */ /* 0x180fe20000010802 */
[----:B------:R-:W-:Y:S01]  /*41d0*/  FADD.FTZ R6, R158, R31 ;  /* 0x0000001f9e067221 */ /* 0x000fe20000010000 */
[-CC-:B------:R-:W-:Y:S01]  /*41e0*/  FFMA.FTZ R79, R79, R8.reuse, -R2.reuse ;  /* 0x000000084f4f7223 */ /* 0x180fe20000010802 */
[-C--:B------:R-:W-:Y:S01]  /*41f0*/  FFMA.FTZ R55, R55, R8.reuse, -R2 ;  /* 0x0000000837377223 */ /* 0x080fe20000010802 */
[----:B------:R-:W0:Y:S01]  /*4200*/  MUFU.EX2 R27, R27 ;  /* 0x0000001b001b7308 */ /* 0x000e220000000800 */
[----:B------:R-:W-:Y:S01]  /*4210*/  FADD.FTZ R31, R85, R6 ;  /* 0x00000006551f7221 */ /* 0x000fe20000010000 */
[-CC-:B------:R-:W-:Y:S01]  /*4220*/  FFMA.FTZ R81, R81, R8.reuse, -R2.reuse ;  /* 0x0000000851517223 */ /* 0x180fe20000010802 */
[-CC-:B------:R-:W-:Y:S01]  /*4230*/  FFMA.FTZ R83, R83, R8.reuse, -R2.reuse ;  /* 0x0000000853537223 */ /* 0x180fe20000010802 */
[-CC-:B------:R-:W-:Y:S01]  /*4240*/  FFMA.FTZ R97, R97, R8.reuse, -R2.reuse ;  /* 0x0000000861617223 */ /* 0x180fe20000010802 */
[----:B------:R-:W-:Y:S01]  /*4250*/  FADD.FTZ R6, R152, R31 ;  /* 0x0000001f98067221 */ /* 0x000fe20000010000 */
[-CC-:B------:R-:W-:Y:S01]  /*4260*/  FFMA.FTZ R63, R63, R8.reuse, -R2.reuse ;  /* 0x000000083f3f7223 */ /* 0x180fe20000010802 */
[-C--:B------:R-:W-:Y:S01]  /*4270*/  FFMA.FTZ R95, R95, R8.reuse, -R2 ;  /* 0x000000085f5f7223 */ /* 0x080fe20000010802 */
[----:B------:R-:W1:Y:S01]  /*4280*/  MUFU.EX2 R29, R29 ;  /* 0x0000001d001d7308 */ /* 0x000e620000000800 */
[----:B------:R-:W-:Y:S01]  /*4290*/  FADD.FTZ R31, R87, R6 ;  /* 0x00000006571f7221 */ /* 0x000fe20000010000 */
[-CC-:B------:R-:W-:Y:S01]  /*42a0*/  FFMA.FTZ R67, R67, R8.reuse, -R2.reuse ;  /* 0x0000000843437223 */ /* 0x180fe20000010802 */
[-CC-:B------:R-:W-:Y:S01]  /*42b0*/  FFMA.FTZ R93, R93, R8.reuse, -R2.reuse ;  /* 0x000000085d5d7223 */ /* 0x180fe20000010802 */
[----:B------:R-:W-:Y:S01]  /*42c0*/  FFMA.FTZ R71, R71, R8, -R2 ;  /* 0x0000000847477223 */ /* 0x000fe20000010802 */
[----:B------:R-:W-:Y:S01]  /*42d0*/  FADD.FTZ R6, R154, R31 ;  /* 0x0000001f9a067221 */ /* 0x000fe20000010000 */
[----:B------:R-:W-:-:S02]  /*42e0*/  F2FP.F16.F32.PACK_AB R156, R59, R156 ;  /* 0x0000009c3b9c723e */ /* 0x000fc400000000ff */
[----:B------:R-:W2:Y:S01]  /*42f0*/  MUFU.EX2 R33, R33 ;  /* 0x0000002100217308 */ /* 0x000ea20000000800 */
[----:B------:R-:W-:Y:S01]  /*4300*/  FADD.FTZ R31, R89, R6 ;  /* 0x00000006591f7221 */ /* 0x000fe20000010000 */
[----:B0-----:R-:W-:Y:S01]  /*4310*/  FADD.FTZ R6, R26, R27 ;  /* 0x0000001b1a067221 */ /* 0x001fe20000010000 */
[----:B------:R-:W-:Y:S02]  /*4320*/  F2FP.F16.F32.PACK_AB R158, R85, R158 ;  /* 0x0000009e559e723e */ /* 0x000fe400000000ff */
[----:B------:R-:W-:Y:S01]  /*4330*/  FADD.FTZ R34, R148, R31 ;  /* 0x0000001f94227221 */ /* 0x000fe20000010000 */
[----:B------:R-:W-:Y:S02]  /*4340*/  F2FP.F16.F32.PACK_AB R152, R87, R152 ;  /* 0x000000985798723e */ /* 0x000fe400000000ff */
[----:B------:R0:W3:Y:S01]  /*4350*/  MUFU.EX2 R20, R35 ;  /* 0x0000002300147308 */ /* 0x0000e20000000800 */
[----:B------:R-:W-:Y:S01]  /*4360*/  FADD.FTZ R34, R99, R34 ;  /* 0x0000002263227221 */ /* 0x000fe20000010000 */
[----:B-1----:R-:W-:Y:S01]  /*4370*/  FADD.FTZ R31, R29, R6 ;  /* 0x000000061d1f7221 */ /* 0x002fe20000010000 */
[----:B------:R-:W-:-:S02]  /*4380*/  F2FP.F16.F32.PACK_AB R159, R14, R29 ;  /* 0x0000001d0e9f723e */ /* 0x000fc400000000ff */
[----:B------:R-:W-:Y:S01]  /*4390*/  F2FP.F16.F32.PACK_AB R154, R89, R154 ;  /* 0x0000009a599a723e */ /* 0x000fe200000000ff */
[----:B------:R-:W-:Y:S01]  /*43a0*/  FADD.FTZ R6, R14, R31 ;  /* 0x0000001f0e067221 */ /* 0x000fe20000010000 */
[----:B------:R-:W-:Y:S01]  /*43b0*/  F2FP.F16.F32.PACK_AB R148, R99, R148 ;  /* 0x000000946394723e */ /* 0x000fe200000000ff */
[----:B------:R-:W1:Y:S01]  /*43c0*/  MUFU.EX2 R37, R37 ;  /* 0x0000002500257308 */ /* 0x000e620000000800 */
[----:B0-----:R-:W-:Y:S01]  /*43d0*/  FADD.FTZ R35, R91, R34 ;  /* 0x000000225b237221 */ /* 0x001fe20000010000 */
[----:B--2---:R-:W-:Y:S01]  /*43e0*/  FADD.FTZ R31, R33, R6 ;  /* 0x00000006211f7221 */ /* 0x004fe20000010000 */
[----:B------:R-:W-:Y:S02]  /*43f0*/  F2FP.F16.F32.PACK_AB R157, R27, R26 ;  /* 0x0000001a1b9d723e */ /* 0x000fe400000000ff */
[----:B------:R-:W-:-:S03]  /*4400*/  FADD.FTZ R36, R0, R35 ;  /* 0x0000002300247221 */ /* 0x000fc60000010000 */
[----:B------:R-:W0:Y:S01]  /*4410*/  MUFU.EX2 R24, R39 ;  /* 0x0000002700187308 */ /* 0x000e220000000800 */
[----:B------:R-:W-:Y:S01]  /*4420*/  FADD.FTZ R35, R3, R36 ;  /* 0x0000002403237221 */ /* 0x000fe20000010000 */
[C---:B---3--:R-:W-:Y:S01]  /*4430*/  FADD.FTZ R6, R20.reuse, R31 ;  /* 0x0000001f14067221 */ /* 0x048fe20000010000 */
[----:B------:R-:W-:Y:S02]  /*4440*/  F2FP.F16.F32.PACK_AB R153, R20, R33 ;  /* 0x000000211499723e */ /* 0x000fe400000000ff */
[C---:B------:R-:W-:Y:S01]  /*4450*/  FADD.FTZ R36, R144.reuse, R35 ;  /* 0x0000002390247221 */ /* 0x040fe20000010000 */
[----:B------:R-:W-:Y:S02]  /*4460*/  F2FP.F16.F32.PACK_AB R144, R144, R3 ;  /* 0x000000039090723e */ /* 0x000fe400000000ff */
[----:B------:R-:W2:Y:S01]  /*4470*/  MUFU.EX2 R41, R41 ;  /* 0x0000002900297308 */ /* 0x000ea20000000800 */
[----:B-1----:R-:W-:Y:S01]  /*4480*/  FADD.FTZ R31, R37, R6 ;  /* 0x00000006251f7221 */ /* 0x002fe20000010000 */
[----:B------:R-:W-:-:S04]  /*4490*/  FADD.FTZ R35, R11, R36 ;  /* 0x000000240b237221 */ /* 0x000fc80000010000 */
[C---:B------:R-:W-:Y:S01]  /*44a0*/  FADD.FTZ R38, R146.reuse, R35 ;  /* 0x0000002392267221 */ /* 0x040fe20000010000 */
[----:B------:R-:W-:Y:S01]  /*44b0*/  F2FP.F16.F32.PACK_AB R146, R146, R11 ;  /* 0x0000000b9292723e */ /* 0x000fe200000000ff */
[----:B------:R-:W1:Y:S01]  /*44c0*/  MUFU.EX2 R28, R43 ;  /* 0x0000002b001c7308 */ /* 0x000e620000000800 */
[C---:B0-----:R-:W-:Y:S01]  /*44d0*/  FADD.FTZ R6, R24.reuse, R31 ;  /* 0x0000001f18067221 */ /* 0x041fe20000010000 */
[----:B------:R-:W-:Y:S01]  /*44e0*/  FADD.FTZ R35, R13, R38 ;  /* 0x000000260d237221 */ /* 0x000fe20000010000 */
[----:B------:R-:W-:-:S05]  /*44f0*/  F2FP.F16.F32.PACK_AB R155, R24, R37 ;  /* 0x00000025189b723e */ /* 0x000fca00000000ff */
[----:B------:R-:W0:Y:S01]  /*4500*/  MUFU.EX2 R73, R73 ;  /* 0x0000004900497308 */ /* 0x000e220000000800 */
[----:B--2---:R-:W-:Y:S01]  /*4510*/  FADD.FTZ R31, R41, R6 ;  /* 0x00000006291f7221 */ /* 0x004fe20000010000 */
[C---:B------:R-:W-:Y:S01]  /*4520*/  FADD.FTZ R6, R140.reuse, R35 ;  /* 0x000000238c067221 */ /* 0x040fe20000010000 */
[----:B------:R-:W-:-:S05]  /*4530*/  F2FP.F16.F32.PACK_AB R140, R140, R13 ;  /* 0x0000000d8c8c723e */ /* 0x000fca00000000ff */
[----:B------:R-:W2:Y:S01]  /*4540*/  MUFU.EX2 R15, R15 ;  /* 0x0000000f000f7308 */ /* 0x000ea20000000800 */
[C---:B-1----:R-:W-:Y:S01]  /*4550*/  FADD.FTZ R2, R28.reuse, R31 ;  /* 0x0000001f1c027221 */ /* 0x042fe20000010000 */
[----:B------:R-:W-:-:S06]  /*4560*/  F2FP.F16.F32.PACK_AB R149, R28, R41 ;  /* 0x000000291c95723e */ /* 0x000fcc00000000ff */
[----:B------:R-:W1:Y:S01]  /*4570*/  MUFU.EX2 R30, R47 ;  /* 0x0000002f001e7308 */ /* 0x000e620000000800 */
[----:B0-----:R-:W-:-:S07]  /*4580*/  FADD.FTZ R31, R73, R2 ;  /* 0x00000002491f7221 */ /* 0x001fce0000010000 */
[----:B------:R-:W0:Y:S01]  /*4590*/  MUFU.EX2 R77, R77 ;  /* 0x0000004d004d7308 */ /* 0x000e220000000800 */
[----:B--2---:R-:W-:-:S07]  /*45a0*/  FADD.FTZ R35, R15, R6 ;  /* 0x000000060f237221 */ /* 0x004fce0000010000 */
[----:B------:R-:W2:Y:S01]  /*45b0*/  MUFU.EX2 R142, R61 ;  /* 0x0000003d008e7308 */ /* 0x000ea20000000800 */
[C---:B-1----:R-:W-:Y:S01]  /*45c0*/  FADD.FTZ R6, R30.reuse, R31 ;  /* 0x0000001f1e067221 */ /* 0x042fe20000010000 */
[----:B------:R-:W-:-:S06]  /*45d0*/  F2FP.F16.F32.PACK_AB R151, R30, R73 ;  /* 0x000000491e97723e */ /* 0x000fcc00000000ff */
[----:B------:R-:W1:Y:S01]  /*45e0*/  MUFU.EX2 R32, R51 ;  /* 0x0000003300207308 */ /* 0x000e620000000800 */
[----:B0-----:R-:W-:-:S07]  /*45f0*/  FADD.FTZ R3, R77, R6 ;  /* 0x000000064d037221 */ /* 0x001fce0000010000 */
[----:B------:R-:W0:Y:S01]  /*4600*/  MUFU.EX2 R21, R21 ;  /* 0x0000001500157308 */ /* 0x000e220000000800 */
[C---:B--2---:R-:W-:Y:S01]  /*4610*/  FADD.FTZ R38, R142.reuse, R35 ;  /* 0x000000238e267221 */ /* 0x044fe20000010000 */
[----:B------:R-:W-:-:S06]  /*4620*/  F2FP.F16.F32.PACK_AB R142, R142, R15 ;  /* 0x0000000f8e8e723e */ /* 0x000fcc00000000ff */
        /* <DEDUP_REMOVED lines=11> */
[C---:B0-----:R-:W-:Y:S01]  /*46e0*/  FADD.FTZ R38, R34.reuse, R3 ;  /* 0x0000000322267221 */ /* 0x041fe20000010000 */
[----:B------:R-:W-:-:S06]  /*46f0*/  F2FP.F16.F32.PACK_AB R147, R34, R79 ;  /* 0x0000004f2293723e */ /* 0x000fcc00000000ff */
[----:B------:R-:W0:Y:S01]  /*4700*/  MUFU.EX2 R12, R12 ;  /* 0x0000000c000c7308 */ /* 0x000e220000000800 */
[----:B--2---:R-:W-:-:S07]  /*4710*/  FADD.FTZ R11, R25, R6 ;  /* 0x00000006190b7221 */ /* 0x004fce0000010000 */
[----:B------:R-:W2:Y:S01]  /*4720*/  MUFU.EX2 R36, R83 ;  /* 0x0000005300247308 */ /* 0x000ea20000000800 */
[----:B-1----:R-:W-:-:S07]  /*4730*/  FADD.FTZ R3, R81, R38 ;  /* 0x0000002651037221 */ /* 0x002fce0000010000 */
[----:B------:R-:W1:Y:S01]  /*4740*/  MUFU.EX2 R97, R97 ;  /* 0x0000006100617308 */ /* 0x000e620000000800 */
[C---:B0-----:R-:W-:Y:S01]  /*4750*/  FADD.FTZ R6, R12.reuse, R11 ;  /* 0x0000000b0c067221 */ /* 0x041fe20000010000 */
[----:B------:R-:W-:-:S06]  /*4760*/  F2FP.F16.F32.PACK_AB R138, R12, R25 ;  /* 0x000000190c8a723e */ /* 0x000fcc00000000ff */
[----:B------:R-:W0:Y:S01]  /*4770*/  MUFU.EX2 R2, R63 ;  /* 0x0000003f00027308 */ /* 0x000e220000000800 */
[C---:B--2---:R-:W-:Y:S01]  /*4780*/  FADD.FTZ R12, R36.reuse, R3 ;  /* 0x00000003240c7221 */ /* 0x044fe20000010000 */
[----:B------:R-:W-:-:S06]  /*4790*/  F2FP.F16.F32.PACK_AB R141, R36, R81 ;  /* 0x00000051248d723e */ /* 0x000fcc00000000ff */
[----:B------:R-:W2:Y:S01]  /*47a0*/  MUFU.EX2 R95, R95 ;  /* 0x0000005f005f7308 */ /* 0x000ea20000000800 */
[----:B-1----:R-:W-:-:S07]  /*47b0*/  FADD.FTZ R3, R97, R12 ;  /* 0x0000000c61037221 */ /* 0x002fce0000010000 */
[----:B------:R-:W1:Y:S01]  /*47c0*/  MUFU.EX2 R0, R67 ;  /* 0x0000004300007308 */ /* 0x000e620000000800 */
[C---:B0-----:R-:W-:Y:S01]  /*47d0*/  FADD.FTZ R14, R2.reuse, R3 ;  /* 0x00000003020e7221 */ /* 0x041fe20000010000 */
[----:B------:R-:W-:-:S06]  /*47e0*/  F2FP.F16.F32.PACK_AB R143, R2, R97 ;  /* 0x00000061028f723e */ /* 0x000fcc00000000ff */
[----:B------:R-:W0:Y:S01]  /*47f0*/  MUFU.EX2 R93, R93 ;  /* 0x0000005d005d7308 */ /* 0x000e220000000800 */
[----:B--2---:R-:W-:-:S07]  /*4800*/  FADD.FTZ R3, R95, R14 ;  /* 0x0000000e5f037221 */ /* 0x004fce0000010000 */
[----:B------:R-:W2:Y:S01]  /*4810*/  MUFU.EX2 R12, R71 ;  /* 0x00000047000c7308 */ /* 0x000ea20000000800 */
[C---:B-1----:R-:W-:Y:S01]  /*4820*/  FADD.FTZ R14, R0.reuse, R3 ;  /* 0x00000003000e7221 */ /* 0x042fe20000010000 */
[----:B------:R-:W-:-:S03]  /*4830*/  F2FP.F16.F32.PACK_AB R137, R0, R95 ;  /* 0x0000005f0089723e */ /* 0x000fc600000000ff */
[----:B0-----:R-:W-:Y:S01]  /*4840*/  FADD.FTZ R3, R93, R14 ;  /* 0x0000000e5d037221 */ /* 0x001fe20000010000 */
[----:B------:R-:W-:-:S03]  /*4850*/  VIADD R14, R75, 0xfffffffe ;  /* 0xfffffffe4b0e7836 */ /* 0x000fc60000000000 */
[C---:B--2---:R-:W-:Y:S01]  /*4860*/  FADD.FTZ R3, R12.reuse, R3 ;  /* 0x000000030c037221 */ /* 0x044fe20000010000 */
[----:B------:R-:W-:Y:S01]  /*4870*/  F2FP.F16.F32.PACK_AB R139, R12, R93 ;  /* 0x0000005d0c8b723e */ /* 0x000fe200000000ff */
[----:B------:R-:W-:Y:S06]  /*4880*/  @P1 BRA `(.L_x_1236) ;  /* 0x00000000004c1947 */ /* 0x000fec0003800000 */
[----:B------:R-:W-:Y:S01]  /*4890*/  ISETP.LT.AND P1, PT, RZ, UR4, PT ;  /* 0x00000004ff007c0c */ /* 0x000fe2000bf21270 */
[----:B------:R-:W-:-:S12]  /*48a0*/  UIADD3 UR14, UR4, -0x1, URZ ;  /* 0xffffffff040e7890 */ /* 0x000fd8000fffe03f */
[----:B------:R-:W-:Y:S05]  /*48b0*/  @P1 BRA `(.L_x_1237) ;  /* 0x0000000000201947 */ /* 0x000fea0003800000 */
[----:B------:R-:W-:Y:S01]  /*48c0*/  ULDC UR15, c[0x0][0x9e4] ;  /* 0x00027900000f7ab9 */ /* 0x000fe20000000800 */
[----:B------:R-:W-:Y:S02]  /*48d0*/  UIADD3 UR14, -UR4, URZ, URZ ;  /* 0x0000003f040e7290 */ /* 0x000fe4000fffe13f */
[----:B------:R-:W-:-:S11]  /*48e0*/  UISETP.NE.AND UP0, UPT, UR15, 0x1, UPT ;  /* 0x000000010f00788c */ /* 0x000fd6000bf05270 */
[----:B------:R-:W-:Y:S02]  /*48f0*/  @UP0 ULDC.64 UR4, c[0x0][0x9e8] ;  /* 0x00027a0000040ab9 */ /* 0x000fe40000000a00 */
[----:B------:R-:W-:-:S04]  /*4900*/  UIMAD.WIDE.U32 UR6, UR14, UR4, URZ ;  /* 0x000000040e0672a5 */ /* 0x000fc8000f8e003f */
[----:B------:R-:W-:-:S04]  /*4910*/  @UP0 USHF.R.U32.HI UR14, URZ, UR5, UR7 ;  /* 0x000000053f0e0299 */ /* 0x000fc80008011607 */
[----:B------:R-:W-:Y:S01]  /*4920*/  ULOP3.LUT UR14, URZ, UR14, URZ, 0x33, !UPT ;  /* 0x0000000e3f0e7292 */ /* 0x000fe2000f8e333f */
[----:B------:R-:W-:Y:S11]  /*4930*/  BRA `(.L_x_1238) ;  /* 0x0000000000147947 */ /* 0x000ff60003800000 */
.L_x_1237:
[----:B------:R-:W-:Y:S02]  /*4940*/  ULDC UR15, c[0x0][0x9e4] ;  /* 0x00027900000f7ab9 */ /* 0x000fe40000000800 */
[----:B------:R-:W-:-:S11]  /*4950*/  UISETP.NE.AND UP0, UPT, UR15, 0x1, UPT ;  /* 0x000000010f00788c */ /* 0x000fd6000bf05270 */
[----:B------:R-:W-:Y:S02]  /*4960*/  @UP0 ULDC.64 UR4, c[0x0][0x9e8] ;  /* 0x00027a0000040ab9 */ /* 0x000fe40000000a00 */
[----:B------:R-:W-:-:S04]  /*4970*/  UIMAD.WIDE.U32 UR6, UR14, UR4, URZ ;  /* 0x000000040e0672a5 */ /* 0x000fc8000f8e003f */
[----:B------:R-:W-:-:S12]  /*4980*/  @UP0 USHF.R.U32.HI UR14, URZ, UR5, UR7 ;  /* 0x000000053f0e0299 */ /* 0x000fd80008011607 */
.L_x_1238:
[----:B------:R-:W-:-:S04]  /*4990*/  UIMAD UR14, UR14, UR15, UR15 ;  /* 0x0000000f0e0e72a4 */ /* 0x000fc8000f8e020f */
[----:B------:R-:W-:-:S04]  /*49a0*/  UISETP.LT.AND UP0, UPT, UR10, UR14, UPT ;  /* 0x0000000e0a00728c */ /* 0x000fc8000bf01270 */
[----:B------:R-:W-:-:S12]  /*49b0*/  USEL UR10, UR10, UR14, UP0 ;  /* 0x0000000e0a0a7287 */ /* 0x000fd80008000000 */
.L_x_1236:
[----:B------:R-:W-:Y:S01]  /*49c0*/  R2UR UR6, R161 ;  /* 0x00000000a10672ca */ /* 0x000fe200000e0000 */
[----:B------:R-:W-:Y:S01]  /*49d0*/  UIMAD.WIDE UR4, UR10, 0x2aaaaaab, URZ ;  /* 0x2aaaaaab0a0478a5 */ /* 0x000fe2000f8e023f */
[----:B------:R-:W-:Y:S01]  /*49e0*/  IMAD.MOV.U32 R2, RZ, RZ, 0x3f800000 ;  /* 0x3f800000ff027424 */ /* 0x000fe200078e00ff */
[----:B------:R-:W-:Y:S01]  /*49f0*/  CS2R R86, SRZ ;  /* 0x0000000000567805 */ /* 0x000fe2000001ff00 */
[----:B------:R-:W-:Y:S01]  /*4a00*/  IMAD.MOV.U32 R0, RZ, RZ, 0x3f800000 ;  /* 0x3f800000ff007424 */ /* 0x000fe200078e00ff */
[----:B------:R-:W-:Y:S01]  /*4a10*/  USHF.R.U32.HI UR4, URZ, 0x1f, UR5 ;  /* 0x0000001f3f047899 */ /* 0x000fe20008011605 */
[----:B------:R-:W-:Y:S02]  /*4a20*/  CS2R R84, SRZ ;  /* 0x0000000000547805 */ /* 0x000fe4000001ff00 */
[----:B------:R-:W-:Y:S02]  /*4a30*/  CS2R R82, SRZ ;  /* 0x0000000000527805 */ /* 0x000fe4000001ff00 */
[----:B------:R-:W-:Y:S01]  /*4a40*/  CS2R R80, SRZ ;  /* 0x0000000000507805 */ /* 0x000fe2000001ff00 */
[----:B------:R-:W-:Y:S01]  /*4a50*/  ULEA.HI.SX32 UR4, UR5, UR4, 0x1c ;  /* 0x0000000405047291 */ /* 0x000fe2000f8fe23f */
[----:B------:R-:W-:-:S02]  /*4a60*/  CS2R R78, SRZ ;  /* 0x00000000004e7805 */ /* 0x000fc4000001ff00 */
[----:B------:R-:W-:Y:S02]  /*4a70*/  CS2R R76, SRZ ;  /* 0x00000000004c7805 */ /* 0x000fe4000001ff00 */
[----:B------:R-:W-:Y:S01]  /*4a80*/  CS2R R74, SRZ ;  /* 0x00000000004a7805 */ /* 0x000fe2000001ff00 */
[----:B------:R-:W-:Y:S01]  /*4a90*/  UISETP.LT.AND UP0, UPT, UR6, UR4, UPT ;  /* 0x000000040600728c */ /* 0x000fe2000bf01270 */
[----:B------:R-:W-:Y:S02]  /*4aa0*/  CS2R R72, SRZ ;  /* 0x0000000000487805 */ /* 0x000fe4000001ff00 */
[----:B------:R-:W-:Y:S02]  /*4ab0*/  CS2R R70, SRZ ;  /* 0x0000000000467805 */ /* 0x000fe4000001ff00 */
[----:B------:R-:W-:Y:S01]  /*4ac0*/  CS2R R68, SRZ ;  /* 0x0000000000447805 */ /* 0x000fe2000001ff00 */
[----:B------:R-:W-:Y:S01]  /*4ad0*/  USEL UR50, UR6, UR4, !UP0 ;  /* 0x0000000406327287 */ /* 0x000fe2000c000000 */
[----:B------:R-:W-:-:S02]  /*4ae0*/  CS2R R66, SRZ ;  /* 0x0000000000427805 */ /* 0x000fc4000001ff00 */
[----:B------:R-:W-:Y:S02]  /*4af0*/  CS2R R64, SRZ ;  /* 0x0000000000407805 */ /* 0x000fe4000001ff00 */
[----:B------:R-:W-:Y:S02]  /*4b00*/  CS2R R62, SRZ ;  /* 0x00000000003e7805 */ /* 0x000fe4000001ff00 */
[----:B------:R-:W-:Y:S02]  /*4b10*/  CS2R R60, SRZ ;  /* 0x00000000003c7805 */ /* 0x000fe4000001ff00 */
[----:B------:R-:W-:Y:S02]  /*4b20*/  CS2R R58, SRZ ;  /* 0x00000000003a7805 */ /* 0x000fe4000001ff00 */
[----:B------:R-:W-:Y:S02]  /*4b30*/  ISETP.GE.AND P1, PT, R14, UR50, PT ;  /* 0x000000320e007c0c */ /* 0x000fe4000bf26270 */
        /* <DEDUP_REMOVED lines=16> */
[----:B------:R-:W-:Y:S01]  /*4c40*/  CS2R R24, SRZ ;  /* 0x0000000000187805 */ /* 0x000fe2000001ff00 */
[----:B------:R-:W-:Y:S06]  /*4c50*/  @!P1 BRA `(.L_x_1239) ;  /* 0x0000002c00989947 */ /* 0x000fec0003800000 */
[----:B------:R-:W-:Y:S01]  /*4c60*/  IMAD.MOV.U32 R13, RZ, RZ, R10 ;  /* 0x000000ffff0d7224 */ /* 0x000fe200078e000a */
[----:B------:R-:W-:Y:S01]  /*4c70*/  UMOV UR7, UR38 ;  /* 0x0000002600077c82 */ /* 0x000fe20008000000 */
[----:B------:R-:W-:Y:S01]  /*4c80*/  IMAD.MOV.U32 R12, RZ, RZ, R7 ;  /* 0x000000ffff0c7224 */ /* 0x000fe200078e0007 */
[----:B------:R-:W-:Y:S01]  /*4c90*/  UMOV UR4, UR39 ;  /* 0x0000002700047c82 */ /* 0x000fe20008000000 */
[----:B------:R-:W-:Y:S01]  /*4ca0*/  IMAD.MOV.U32 R2, RZ, RZ, 0x3f800000 ;  /* 0x3f800000ff027424 */ /* 0x000fe200078e00ff */
[----:B------:R-:W-:Y:S01]  /*4cb0*/  ULDC UR51, c[0x0][0x9e4] ;  /* 0x0002790000337ab9 */ /* 0x000fe20000000800 */
[----:B------:R-:W-:Y:S01]  /*4cc0*/  IMAD.MOV.U32 R87, RZ, RZ, RZ ;  /* 0x000000ffff577224 */ /* 0x000fe200078e00ff */
[----:B------:R-:W-:Y:S01]  /*4cd0*/  ULDC UR54, c[0x0][0x9dc] ;  /* 0x0002770000367ab9 */ /* 0x000fe20000000800 */
[----:B------:R-:W-:-:S05]  /*4ce0*/  ULDC UR55, c[0x0][0x9e0] ;  /* 0x0002780000377ab9 */ /* 0x000fca0000000800 */
.L_x_1258:
[----:B------:R-:W-:-:S04]  /*4cf0*/  UISETP.NE.AND UP0, UPT, UR4, 0x1, UPT ;  /* 0x000000010400788c */ /* 0x000fc8000bf05270 */
[----:B------:R-:W-:-:S04]  /*4d00*/  USEL UR38, URZ, 0x1, UP0 ;  /* 0x000000013f267887 */ /* 0x000fc80008000000 */
[----:B------:R-:W-:Y:S01]  /*4d10*/  ULOP3.LUT UR38, UR7, UR38, URZ, 0x3c, !UPT ;  /* 0x0000002607267292 */ /* 0x000fe2000f8e3c3f */
[----:B------:R-:W-:Y:S11]  /*4d20*/  @!P0 BRA `(.L_x_1240) ;  /* 0x0000000000048947 */ /* 0x000ff60003800000 */
[----:B------:R-:W-:Y:S01]  /*4d30*/  BPT.TRAP 0x1 ;  /* 0x000000040000795c */ /* 0x000fe20000300000 */
.L_x_1240:
[----:B------:R-:W-:Y:S01]  /*4d40*/  UIADD3 UR39, UR4, 0x1, URZ ;  /* 0x0000000104277890 */ /* 0x000fe2000fffe03f */
[----:B------:R-:W-:-:S03]  /*4d50*/  IMAD.U32 R7, RZ, RZ, UR38 ;  /* 0x00000026ff077e24 */ /* 0x000fc6000f8e00ff */
[----:B------:R-:W-:Y:S02]  /*4d60*/  UISETP.NE.AND UP0, UPT, UR39, 0x2, UPT ;  /* 0x000000022700788c */ /* 0x000fe4000bf05270 */
[----:B------:R-:W-:Y:S02]  /*4d70*/  SHF.L.U32 R7, R7, 0x1f, RZ ;  /* 0x0000001f07077819 */ /* 0x000fe400000006ff */
[----:B------:R-:W-:-:S04]  /*4d80*/  USEL UR39, UR39, URZ, UP0 ;  /* 0x0000003f27277287 */ /* 0x000fc80008000000 */
[----:B------:R-:W-:-:S09]  /*4d90*/  ULEA UR5, UR39, UR60, 0x3 ;  /* 0x0000003c27057291 */ /* 0x000fd2000f8e183f */
[----:B------:R0:W1:Y:S01]  /*4da0*/  SYNCS.PHASECHK.TRANS64.TRYWAIT P1, [UR5+0x2a830], R7 ;  /* 0x02a83007ff0075a7 */ /* 0x0000620008020145 */
[----:B------:R-:W-:Y:S05]  /*4db0*/  @!P0 BRA `(.L_x_1241) ;  /* 0x0000000000048947 */ /* 0x000fea0003800000 */
[----:B------:R-:W-:Y:S01]  /*4dc0*/  BPT.TRAP 0x1 ;  /* 0x000000040000795c */ /* 0x000fe20000300000 */
.L_x_1241:
[----:B-1----:R-:W-:Y:S05]  /*4dd0*/  @P1 BRA `(.L_x_1242) ;  /* 0x0000000000081947 */ /* 0x002fea0003800000 */
[----:B------:R-:W1:Y:S02]  /*4de0*/  SYNCS.PHASECHK.TRANS64.TRYWAIT P1, [UR5+0x2a830], R7 ;  /* 0x02a83007ff0075a7 */ /* 0x000e640008020145 */
[----:B-1----:R-:W-:Y:S05]  /*4df0*/  @!P1 BRA `(.L_x_1243) ;  /* 0x0000011c00bc9947 */ /* 0x002fea0003800000 */
.L_x_1242:
        /* <DEDUP_REMOVED lines=15> */
[-C--:B------:R-:W-:Y:S01]  /*4ef0*/  FMUL.FTZ R25, R25, R0.reuse ;  /* 0x0000000019197220 */ /* 0x080fe20000410000 */
[-C--:B------:R-:W-:Y:S01]  /*4f00*/  FMUL.FTZ R28, R28, R0.reuse ;  /* 0x000000001c1c7220 */ /* 0x080fe20000410000 */
[----:B------:R-:W-:Y:S01]  /*4f10*/  UIADD3 UR10, UR6, 0x6, URZ ;  /* 0x00000006060a7890 */ /* 0x000fe2000fffe03f */
[-C--:B------:R-:W-:Y:S01]  /*4f20*/  FMUL.FTZ R29, R29, R0.reuse ;  /* 0x000000001d1d7220 */ /* 0x080fe20000410000 */
[----:B------:R-:W-:Y:S01]  /*4f30*/  UIADD3 UR14, UR6, 0x300, URZ ;  /* 0x00000300060e7890 */ /* 0x000fe2000fffe03f */
[-C--:B------:R-:W-:Y:S01]  /*4f40*/  FMUL.FTZ R32, R32, R0.reuse ;  /* 0x0000000020207220 */ /* 0x080fe20000410000 */
[----:B------:R-:W-:Y:S01]  /*4f50*/  UMOV UR46, UR6 ;  /* 0x00000006002e7c82 */ /* 0x000fe20008000000 */
[----:B------:R-:W-:Y:S01]  /*4f60*/  UIADD3 UR18, UR6, 0x302, URZ ;  /* 0x0000030206127890 */ /* 0x000fe2000fffe03f */
[----:B------:R-:W-:Y:S01]  /*4f70*/  HGMMA.64x96x16.F32 R88, gdesc[UR44], RZ, !UPT, gsb0 ;  /* 0x016000002c5879f0 */ /* 0x000fe2000c0008ff */
[----:B------:R-:W-:Y:S01]  /*4f80*/  UIADD3 UR46, UR6, 0x2, URZ ;  /* 0x00000002062e7890 */ /* 0x000fe2000fffe03f */
[-C--:B------:R-:W-:Y:S01]  /*4f90*/  FMUL.FTZ R33, R33, R0.reuse ;  /* 0x0000000021217220 */ /* 0x080fe20000410000 */
[----:B------:R-:W-:Y:S01]  /*4fa0*/  UMOV UR44, UR56 ;  /* 0x00000038002c7c82 */ /* 0x000fe20008000000 */
[----:B------:R-:W-:Y:S01]  /*4fb0*/  UMOV UR45, UR57 ;  /* 0x00000039002d7c82 */ /* 0x000fe20008000000 */
[----:B------:R-:W-:Y:S01]  /*4fc0*/  UMOV UR47, 0x40000040 ;  /* 0x40000040002f7882 */ /* 0x000fe20000000000 */
        /* <DEDUP_REMOVED lines=107> */
.L_x_1244:
[----:B------:R-:W-:Y:S01]  /*5680*/  ULEA UR10, UR4, UR60, 0x3 ;  /* 0x0000003c040a7291 */ /* 0x000fe2000f8e183f */
[----:B------:R-:W-:-:S05]  /*5690*/  IMAD.U32 R0, RZ, RZ, UR7 ;  /* 0x00000007ff007e24 */ /* 0x000fca000f8e00ff */
[----:B------:R-:W-:-:S04]  /*56a0*/  SHF.L.U32 R0, R0, 0x1f, RZ ;  /* 0x0000001f00007819 */ /* 0x000fc800000006ff */
[----:B------:R2:W3:Y:S01]  /*56b0*/  SYNCS.PHASECHK.TRANS64.TRYWAIT P1, [UR10+0x2a850], R0 ;  /* 0x02a85000ff0075a7 */ /* 0x0004e2000802014a */
[----:B------:R-:W-:Y:S05]  /*56c0*/  @!P0 BRA `(.L_x_1245) ;  /* 0x0000000000048947 */ /* 0x000fea0003800000 */
[----:B------:R-:W-:Y:S01]  /*56d0*/  BPT.TRAP 0x1 ;  /* 0x000000040000795c */ /* 0x000fe20000300000 */
.L_x_1245:
[----:B---3--:R-:W-:Y:S05]  /*56e0*/  @P1 BRA `(.L_x_1246) ;  /* 0x0000000000081947 */ /* 0x008fea0003800000 */
[----:B------:R-:W3:Y:S02]  /*56f0*/  SYNCS.PHASECHK.TRANS64.TRYWAIT P1, [UR10+0x2a850], R0 ;  /* 0x02a85000ff0075a7 */ /* 0x000ee4000802014a */
[----:B---3--:R-:W-:Y:S05]  /*5700*/  @!P1 BRA `(.L_x_1247) ;  /* 0x0000011400909947 */ /* 0x008fea0003800000 */
.L_x_1246:
        /* <DEDUP_REMOVED lines=37> */
.L_x_1248:
[----:B------:R-:W-:Y:S01]  /*5960*/  R2UR UR6, R19 ;  /* 0x00000000130672ca */ /* 0x000fe200000e0000 */
[----:B------:R-:W-:Y:S01]  /*5970*/  UISETP.NE.AND UP0, UPT, UR61, URZ, UPT ;  /* 0x0000003f3d00728c */ /* 0x000fe2000bf05270 */
[----:B------:R-:W-:Y:S01]  /*5980*/  R2UR UR4, R22 ;  /* 0x00000000160472ca */ /* 0x000fe200000e0000 */
[----:B------:R-:W-:Y:S01]  /*5990*/  IMAD R155, R14, -0x60, RZ ;  /* 0xffffffa00e9b7824 */ /* 0x000fe200078e02ff */
[----:B------:R-:W-:Y:S01]  /*59a0*/  UIADD3 UR5, UR5, 0x2a840, URZ ;  /* 0x0002a84005057890 */ /* 0x000fe2000fffe03f */
[----:B------:R-:W-:-:S08]  /*59b0*/  UMOV UR11, UR54 ;  /* 0x00000036000b7c82 */ /* 0x000fd00008000000 */
[----:B------:R-:W-:Y:S01]  /*59c0*/  UISETP.NE.AND UP1, UPT, UR6, URZ, UPT ;  /* 0x0000003f0600728c */ /* 0x000fe2000bf25270 */
[----:B------:R-:W3:Y:S01]  /*59d0*/  S2UR UR6, SR_CgaCtaId ;  /* 0x00000000000679c3 */ /* 0x000ee20000008800 */
[----:B01----:R-:W-:-:S04]  /*59e0*/  VIADD R7, R23, UR4 ;  /* 0x0000000417077c36 */ /* 0x003fc80008000000 */
[----:B------:R-:W-:Y:S02]  /*59f0*/  PLOP3.LUT P1, PT, PT, PT, UP1, 0x80, 0x0 ;  /* 0x000000000000781c */ /* 0x000fe40003f2f018 */
[----:B------:R-:W-:-:S03]  /*5a00*/  PLOP3.LUT P2, PT, PT, PT, UP1, 0x80, 0x0 ;  /* 0x000000000000781c */ /* 0x000fc60003f4f018 */
[----:B------:R-:W-:-:S08]  /*5a10*/  @UP1 ULDC UR4, c[0x0][0x44c] ;  /* 0x0001130000041ab9 */ /* 0x000fd00000000800 */
[----:B--2---:R-:W-:Y:S01]  /*5a20*/  @P1 IMAD.HI.U32 R0, R7, UR4, RZ ;  /* 0x0000000407001c27 */ /* 0x004fe2000f8e00ff */
[----:B------:R-:W-:Y:S01]  /*5a30*/  @UP1 ULDC UR4, c[0x0][0x450] ;  /* 0x0001140000041ab9 */ /* 0x000fe20000000800 */
[----:B------:R-:W-:-:S03]  /*5a40*/  PLOP3.LUT P1, PT, PT, PT, UP0, 0x40, 0x0 ;  /* 0x000000000000781c */ /* 0x000fc60003f2e808 */
[----:B------:R-:W-:Y:S01]  /*5a50*/  @P2 SHF.R.U32.HI R7, RZ, UR4, R0 ;  /* 0x00000004ff072c19 */ /* 0x000fe20008011600 */
[----:B---3--:R-:W-:Y:S01]  /*5a60*/  UPRMT UR5, UR6, 0x654, UR5 ;  /* 0x0000065406057896 */ /* 0x008fe20008000005 */
[----:B------:R-:W-:Y:S01]  /*5a70*/  IADD3 R0, -R18, 0x1, R155 ;  /* 0x0000000112007810 */ /* 0x000fe20007ffe19b */
[----:B------:R-:W-:Y:S02]  /*5a80*/  ULOP3.LUT UR4, URZ, UR11, URZ, 0x33, !UPT ;  /* 0x0000000b3f047292 */ /* 0x000fe4000f8e333f */
[----:B------:R-:W0:Y:S01]  /*5a90*/  SHFL.IDX PT, R15, R7, RZ, 0x1c1f ;  /* 0x001c1fff070f7589 */ /* 0x000e2200000e0000 */
[----:B------:R-:W-:-:S04]  /*5aa0*/  IADD3 R0, -R17, R0, R16 ;  /* 0x0000000011007210 */ /* 0x000fc80007ffe110 */
[----:B------:R-:W-:Y:S01]  /*5ab0*/  SYNCS.ARRIVE.TRANS64.RED.A1T0 RZ, [UR5], RZ ;  /* 0x000000ffffff79a7 */ /* 0x000fe20008100405 */
[C---:B------:R-:W-:Y:S02]  /*5ac0*/  VIADD R2, R0.reuse, UR55 ;  /* 0x0000003700027c36 */ /* 0x040fe40008000000 */
[----:B------:R-:W-:Y:S02]  /*5ad0*/  VIADD R20, R0, UR4 ;  /* 0x0000000400147c36 */ /* 0x000fe40008000000 */
[----:B------:R-:W-:Y:S02]  /*5ae0*/  IMAD.IADD R0, R155, 0x1, -R18 ;  /* 0x000000019b007824 */ /* 0x000fe400078e0a12 */
[--C-:B0-----:R-:W-:Y:S02]  /*5af0*/  IMAD.IADD R136, R2, 0x1, R15.reuse ;  /* 0x0000000102887824 */ /* 0x101fe400078e020f */
[----:B------:R-:W-:Y:S01]  /*5b00*/  IMAD.IADD R8, R20, 0x1, R15 ;  /* 0x0000000114087824 */ /* 0x000fe200078e020f */
[----:B------:R-:W-:Y:S06]  /*5b10*/  @P1 BRA `(.L_x_1249) ;  /* 0x0000000000541947 */ /* 0x000fec0003800000 */
[----:B------:R-:W-:Y:S01]  /*5b20*/  IADD3 R15, -R17, R16, R15 ;  /* 0x00000010110f7210 */ /* 0x000fe20007ffe10f */
[----:B------:R-:W-:Y:S03]  /*5b30*/  BSSY B0, `(.L_x_1250) ;  /* 0x0000010000007945 */ /* 0x000fe60003800000 */
        /* <DEDUP_REMOVED lines=10> */
.L_x_1251:
[----:B------:R-:W-:-:S05]  /*5be0*/  IMAD.U32 R21, RZ, RZ, UR51 ;  /* 0x00000033ff157e24 */ /* 0x000fca000f8e00ff */
[----:B------:R-:W-:-:S13]  /*5bf0*/  ISETP.NE.AND P1, PT, R21, 0x1, PT ;  /* 0x000000011500780c */ /* 0x000fda0003f25270 */
[----:B------:R-:W0:Y:S02]  /*5c00*/  @P1 LDC.64 R10, c[0x0][0x9e8] ;  /* 0x00027a00ff0a1b82 */ /* 0x000e240000000a00 */
[----:B0-----:R-:W-:-:S05]  /*5c10*/  @P1 IMAD.HI.U32 R10, R15, R10, RZ ;  /* 0x0000000a0f0a1227 */ /* 0x001fca00078e00ff */
[----:B------:R-:W-:-:S07]  /*5c20*/  @P1 SHF.R.U32.HI R15, RZ, R11, R10 ;  /* 0x0000000bff0f1219 */ /* 0x000fce000001160a */
.L_x_1252:
[----:B------:R-:W-:Y:S05]  /*5c30*/  BSYNC B0 ;  /* 0x0000000000007941 */ /* 0x000fea0003800000 */
.L_x_1250:
[----:B------:R-:W-:-:S05]  /*5c40*/  IMAD R15, R15, R21, R0 ;  /* 0x000000150f0f7224 */ /* 0x000fca00078e0200 */
[----:B------:R-:W-:Y:S02]  /*5c50*/  VIADDMNMX R136, R15, R21, R136, PT ;  /* 0x000000150f887246 */ /* 0x000fe40003800188 */
[----:B------:R-:W-:-:S07]  /*5c60*/  VIMNMX R8, R8, R15, !PT ;  /* 0x0000000f08087248 */ /* 0x000fce0007fe0100 */
.L_x_1249:
[C---:B------:R-:W-:Y:S01]  /*5c70*/  ISETP.GE.AND P2, PT, R155.reuse, 0x9, PT ;  /* 0x000000099b00780c */ /* 0x040fe20003f46270 */
[----:B------:R-:W0:Y:S01]  /*5c80*/  SHFL.IDX PT, R7, R7, 0x1, 0x1c1f ;  /* 0x003c1f0007077f89 */ /* 0x000e2200000e0000 */
[C---:B------:R-:W-:Y:S01]  /*5c90*/  ISETP.GE.AND P1, PT, R155.reuse, 0x2, PT ;  /* 0x000000029b00780c */ /* 0x040fe20003f26270 */
[----:B------:R-:W-:Y:S01]  /*5ca0*/  UISETP.NE.AND UP0, UPT, UR61, URZ, UPT ;  /* 0x0000003f3d00728c */ /* 0x000fe2000bf05270 */
        /* <DEDUP_REMOVED lines=10> */
[----:B------:R-:W-:Y:S01]  /*5d50*/  ISETP.LT.OR P3, PT, R136, 0x11, P3 ;  /* 0x000000118800780c */ /* 0x000fe20001f61670 */
[--C-:B0-----:R-:W-:Y:S01]  /*5d60*/  IMAD.IADD R2, R2, 0x1, R7.reuse ;  /* 0x0000000102027824 */ /* 0x101fe200078e0207 */
[----:B------:R-:W-:Y:S01]  /*5d70*/  ISETP.GT.AND P4, PT, R8, 0x9, !P6 ;  /* 0x000000090800780c */ /* 0x000fe20007784270 */
[----:B------:R-:W-:Y:S01]  /*5d80*/  IMAD.IADD R20, R20, 0x1, R7 ;  /* 0x0000000114147824 */ /* 0x000fe200078e0207 */
[----:B------:R-:W-:Y:S02]  /*5d90*/  ISETP.GE.AND P5, PT, R155, 0x12, PT ;  /* 0x000000129b00780c */ /* 0x000fe40003fa6270 */
[----:B------:R-:W-:Y:S02]  /*5da0*/  FSEL R21, R96, -INF , !P3 ;  /* 0xff80000060157808 */ /* 0x000fe40005800000 */
[----:B------:R-:W-:Y:S02]  /*5db0*/  ISETP.LT.OR P4, PT, R136, 0xa, P4 ;  /* 0x0000000a8800780c */ /* 0x000fe40002781670 */
[----:B------:R-:W-:-:S02]  /*5dc0*/  ISETP.GT.AND P3, PT, R8, 0x11, !P5 ;  /* 0x000000110800780c */ /* 0x000fc40006f64270 */
[----:B------:R-:W-:Y:S02]  /*5dd0*/  FSEL R93, R93, -INF , !P4 ;  /* 0xff8000005d5d7808 */ /* 0x000fe40006000000 */
        /* <DEDUP_REMOVED lines=94> */
[----:B------:R-:W-:-:S04]  /*63c0*/  ISETP.LT.OR P6, PT, R136, 0x5a, P6 ;  /* 0x0000005a8800780c */ /* 0x000fc800037c1670 */
[----:B------:R-:W-:Y:S02]  /*63d0*/  FSEL R133, R133, -INF , !P6 ;  /* 0xff80000085857808 */ /* 0x000fe40007000000 */
[----:B------:R-:W-:-:S13]  /*63e0*/  PLOP3.LUT P6, PT, PT, PT, UP0, 0x40, 0x0 ;  /* 0x000000000000781c */ /* 0x000fda0003fce808 */
[----:B------:R-:W-:Y:S05]  /*63f0*/  @P6 BRA `(.L_x_1253) ;  /* 0x0000000000546947 */ /* 0x000fea0003800000 */
        /* <DEDUP_REMOVED lines=12> */
.L_x_1255:
[----:B------:R-:W-:-:S05]  /*64c0*/  IMAD.U32 R8, RZ, RZ, UR51 ;  /* 0x00000033ff087e24 */ /* 0x000fca000f8e00ff */
[----:B------:R-:W-:-:S13]  /*64d0*/  ISETP.NE.AND P6, PT, R8, 0x1, PT ;  /* 0x000000010800780c */ /* 0x000fda0003fc5270 */
[----:B------:R-:W0:Y:S02]  /*64e0*/  @P6 LDC.64 R10, c[0x0][0x9e8] ;  /* 0x00027a00ff0a6b82 */ /* 0x000e240000000a00 */
[----:B0-----:R-:W-:-:S05]  /*64f0*/  @P6 IMAD.HI.U32 R10, R7, R10, RZ ;  /* 0x0000000a070a6227 */ /* 0x001fca00078e00ff */
[----:B------:R-:W-:-:S07]  /*6500*/  @P6 SHF.R.U32.HI R7, RZ, R11, R10 ;  /* 0x0000000bff076219 */ /* 0x000fce000001160a */
.L_x_1256:
[----:B------:R-:W-:Y:S05]  /*6510*/  BSYNC B0 ;  /* 0x0000000000007941 */ /* 0x000fea0003800000 */
.L_x_1254:
[----:B------:R-:W-:-:S05]  /*6520*/  IMAD R7, R7, R8, R0 ;  /* 0x0000000807077224 */ /* 0x000fca00078e0200 */
[----:B------:R-:W-:Y:S02]  /*6530*/  VIADDMNMX R2, R7, R8, R2, PT ;  /* 0x0000000807027246 */ /* 0x000fe40003800102 */
[----:B------:R-:W-:-:S07]  /*6540*/  VIMNMX R20, R20, R7, !PT ;  /* 0x0000000714147248 */ /* 0x000fce0007fe0100 */
.L_x_1253:
[C---:B------:R-:W-:Y:S01]  /*6550*/  ISETP.GT.AND P1, PT, R20.reuse, 0x1, !P1 ;  /* 0x000000011400780c */ /* 0x040fe20004f24270 */
[----:B------:R-:W0:Y:S01]  /*6560*/  LDC R8, c[0x0][0x988] ;  /* 0x00026200ff087b82 */ /* 0x000e220000000800 */
        /* <DEDUP_REMOVED lines=64> */
[----:B------:R-:W-:-:S02]  /*6970*/  ISETP.NE.AND P2, PT, R154, RZ, PT ;  /* 0x000000ff9a00720c */ /* 0x000fc40003f45270 */
[----:B------:R-:W-:Y:S02]  /*6980*/  ISETP.GT.AND P1, PT, R20, 0x30, !P1 ;  /* 0x000000301400780c */ /* 0x000fe40004f24270 */
[----:B------:R-:W-:Y:S02]  /*6990*/  FMNMX.FTZ R0, R153, R0, !PT ;  /* 0x0000000099007209 */ /* 0x000fe40007810000 */
[----:B------:R-:W-:Y:S02]  /*69a0*/  ISETP.LT.OR P1, PT, R2, 0x31, P1 ;  /* 0x000000310200780c */ /* 0x000fe40000f21670 */
[----:B------:R-:W-:Y:S02]  /*69b0*/  FMNMX.FTZ R10, R133, R0, !PT ;  /* 0x00000000850a7209 */ /* 0x000fe40007810000 */
[----:B------:R-:W-:Y:S02]  /*69c0*/  FSEL R211, R114, -INF , !P1 ;  /* 0xff80000072d37808 */ /* 0x000fe40004800000 */
[----:B------:R-:W-:Y:S01]  /*69d0*/  ISETP.NE.AND P1, PT, R112, RZ, PT ;  /* 0x000000ff7000720c */ /* 0x000fe20003f25270 */
[----:B------:R-:W1:Y:S01]  /*69e0*/  SHFL.BFLY PT, R7, R10, 0x2, 0x1f ;  /* 0x0c401f000a077f89 */ /* 0x000e6200000e0000 */
[----:B------:R-:W-:-:S02]  /*69f0*/  ISETP.NE.AND P6, PT, R156, RZ, PT ;  /* 0x000000ff9c00720c */ /* 0x000fc40003fc5270 */
[C---:B------:R-:W-:Y:S02]  /*6a00*/  ISETP.GT.AND P1, PT, R20.reuse, 0x31, !P1 ;  /* 0x000000311400780c */ /* 0x040fe40004f24270 */
[----:B------:R-:W-:Y:S02]  /*6a10*/  ISETP.GT.AND P3, PT, R20, 0x50, !P3 ;  /* 0x000000501400780c */ /* 0x000fe40005f64270 */
[----:B------:R-:W-:Y:S02]  /*6a20*/  ISETP.LT.OR P1, PT, R2, 0x32, P1 ;  /* 0x000000320200780c */ /* 0x000fe40000f21670 */
[----:B------:R-:W-:Y:S02]  /*6a30*/  ISETP.GT.AND P4, PT, R20, 0x51, !P4 ;  /* 0x000000511400780c */ /* 0x000fe40006784270 */
[----:B------:R-:W-:Y:S02]  /*6a40*/  FSEL R115, R115, -INF , !P1 ;  /* 0xff80000073737808 */ /* 0x000fe40004800000 */
[----:B------:R-:W-:-:S02]  /*6a50*/  ISETP.NE.AND P1, PT, R146, RZ, PT ;  /* 0x000000ff9200720c */ /* 0x000fc40003f25270 */
[----:B------:R-:W-:Y:S02]  /*6a60*/  ISETP.LT.OR P3, PT, R2, 0x51, P3 ;  /* 0x000000510200780c */ /* 0x000fe40001f61670 */
[C---:B------:R-:W-:Y:S02]  /*6a70*/  ISETP.GT.AND P1, PT, R20.reuse, 0x38, !P1 ;  /* 0x000000381400780c */ /* 0x040fe40004f24270 */
[----:B------:R-:W-:Y:S02]  /*6a80*/  ISETP.GT.AND P5, PT, R20, 0x58, !P5 ;  /* 0x000000581400780c */ /* 0x000fe40006fa4270 */
[C---:B------:R-:W-:Y:S02]  /*6a90*/  ISETP.LT.OR P1, PT, R2.reuse, 0x39, P1 ;  /* 0x000000390200780c */ /* 0x040fe40000f21670 */
[----:B------:R-:W-:Y:S02]  /*6aa0*/  ISETP.LT.OR P4, PT, R2, 0x52, P4 ;  /* 0x000000520200780c */ /* 0x000fe40002781670 */
[----:B------:R-:W-:-:S02]  /*6ab0*/  FSEL R213, R118, -INF , !P1 ;  /* 0xff80000076d57808 */ /* 0x000fc40004800000 */
[----:B------:R-:W-:Y:S02]  /*6ac0*/  ISETP.NE.AND P1, PT, R116, RZ, PT ;  /* 0x000000ff7400720c */ /* 0x000fe40003f25270 */
[----:B-1----:R-:W-:Y:S02]  /*6ad0*/  FMNMX.FTZ R94, R10, R7, !PT ;  /* 0x000000070a5e7209 */ /* 0x002fe40007810000 */
[----:B------:R-:W-:Y:S02]  /*6ae0*/  ISETP.GT.AND P1, PT, R20, 0x39, !P1 ;  /* 0x000000391400780c */ /* 0x000fe40004f24270 */
[C---:B------:R-:W-:Y:S01]  /*6af0*/  ISETP.LT.OR P5, PT, R2.reuse, 0x59, P5 ;  /* 0x000000590200780c */ /* 0x040fe20002fa1670 */
[----:B------:R-:W1:Y:S01]  /*6b00*/  SHFL.BFLY PT, R7, R94, 0x1, 0x1f ;  /* 0x0c201f005e077f89 */ /* 0x000e6200000e0000 */
[----:B------:R-:W-:Y:S02]  /*6b10*/  ISETP.LT.OR P1, PT, R2, 0x3a, P1 ;  /* 0x0000003a0200780c */ /* 0x000fe40000f21670 */
[----:B------:R-:W-:-:S02]  /*6b20*/  FSEL R131, R131, -INF , !P4 ;  /* 0xff80000083837808 */ /* 0x000fc40006000000 */
[----:B------:R-:W-:Y:S02]  /*6b30*/  FSEL R119, R119, -INF , !P1 ;  /* 0xff80000077777808 */ /* 0x000fe40004800000 */
[----:B------:R-:W-:-:S04]  /*6b40*/  ISETP.NE.AND P1, PT, R148, RZ, PT ;  /* 0x000000ff9400720c */ /* 0x000fc80003f25270 */
        /* <DEDUP_REMOVED lines=8> */
[----:B------:R-:W-:Y:S01]  /*6bd0*/  ISETP.GT.AND P1, PT, R20, 0x48, !P6 ;  /* 0x000000481400780c */ /* 0x000fe20007724270 */
[----:B0-----:R-:W-:Y:S01]  /*6be0*/  FMUL.FTZ R0, R7, R8 ;  /* 0x0000000807007220 */ /* 0x001fe20000410000 */
[----:B------:R-:W-:Y:S02]  /*6bf0*/  ISETP.NE.AND P6, PT, R120, RZ, PT ;  /* 0x000000ff7800720c */ /* 0x000fe40003fc5270 */
[----:B------:R-:W-:Y:S02]  /*6c00*/  ISETP.LT.OR P1, PT, R2, 0x49, P1 ;  /* 0x000000490200780c */ /* 0x000fe40000f21670 */
[----:B------:R-:W-:Y:S02]  /*6c10*/  ISETP.GT.AND P2, PT, R20, 0x49, !P2 ;  /* 0x000000491400780c */ /* 0x000fe40005744270 */
[----:B------:R-:W-:Y:S02]  /*6c20*/  FSEL R217, R126, -INF , !P1 ;  /* 0xff8000007ed97808 */ /* 0x000fe40004800000 */
[----:B------:R-:W-:-:S02]  /*6c30*/  ISETP.GT.AND P1, PT, R20, RZ, !P6 ;  /* 0x000000ff1400720c */ /* 0x000fc40007724270 */
[C---:B------:R-:W-:Y:S02]  /*6c40*/  ISETP.LT.OR P2, PT, R2.reuse, 0x4a, P2 ;  /* 0x0000004a0200780c */ /* 0x040fe40001741670 */
[----:B------:R-:W-:Y:S02]  /*6c50*/  ISETP.LT.OR P1, PT, R2, 0x1, P1 ;  /* 0x000000010200780c */ /* 0x000fe40000f21670 */
[----:B------:R-:W-:Y:S02]  /*6c60*/  FSEL R127, R127, -INF , !P2 ;  /* 0xff8000007f7f7808 */ /* 0x000fe40005000000 */
[----:B------:R-:W-:Y:S02]  /*6c70*/  FSEL R90, R90, -INF , !P1 ;  /* 0xff8000005a5a7808 */ /* 0x000fe40004800000 */
[----:B------:R-:W-:Y:S02]  /*6c80*/  FSETP.NEU.FTZ.AND P1, PT, R7, -INF , PT ;  /* 0xff8000000700780b */ /* 0x000fe40003f3d000 */
[----:B------:R-:W-:-:S02]  /*6c90*/  FMNMX.FTZ R10, R90, R13, !PT ;  /* 0x0000000d5a0a7209 */ /* 0x000fc40007810000 */
[----:B------:R-:W-:Y:S02]  /*6ca0*/  FSEL R0, R0, RZ, P1 ;  /* 0x000000ff00007208 */ /* 0x000fe40000800000 */
[----:B------:R-:W-:Y:S02]  /*6cb0*/  FMNMX.FTZ R10, R91, R10, !PT ;  /* 0x0000000a5b0a7209 */ /* 0x000fe40007810000 */
[----:B------:R-:W-:Y:S01]  /*6cc0*/  ISETP.NE.AND P6, PT, R88, RZ, PT ;  /* 0x000000ff5800720c */ /* 0x000fe20003fc5270 */
[--C-:B------:R-:W-:Y:S01]  /*6cd0*/  FFMA.FTZ R152, R21, R8, -R0.reuse ;  /* 0x0000000815987223 */ /* 0x100fe20000010800 */
[----:B------:R-:W-:Y:S01]  /*6ce0*/  FMNMX.FTZ R10, R11, R10, !PT ;  /* 0x0000000a0b0a7209 */ /* 0x000fe20007810000 */
[-CC-:B------:R-:W-:Y:S01]  /*6cf0*/  FFMA.FTZ R21, R97, R8.reuse, -R0.reuse ;  /* 0x0000000861157223 */ /* 0x180fe20000010800 */
[----:B------:R-:W-:Y:S01]  /*6d00*/  FSEL R97, R130, -INF , !P3 ;  /* 0xff80000082617808 */ /* 0x000fe20005800000 */
[--C-:B------:R-:W-:Y:S01]  /*6d10*/  FFMA.FTZ R154, R137, R8, -R0.reuse ;  /* 0x00000008899a7223 */ /* 0x100fe20000010800 */
[----:B------:R-:W-:Y:S01]  /*6d20*/  FMNMX.FTZ R10, R95, R10, !PT ;  /* 0x0000000a5f0a7209 */ /* 0x000fe20007810000 */
[-CC-:B------:R-:W-:Y:S01]  /*6d30*/  FFMA.FTZ R148, R139, R8.reuse, -R0.reuse ;  /* 0x000000088b947223 */ /* 0x180fe20000010800 */
        /* <DEDUP_REMOVED lines=23> */
[-CC-:B------:R-:W-:Y:S01]  /*6eb0*/  FFMA.FTZ R219, R219, R8.reuse, -R0.reuse ;  /* 0x00000008dbdb7223 */ /* 0x180fe20000010800 */
[-CC-:B------:R-:W-:Y:S01]  /*6ec0*/  FFMA.FTZ R150, R141, R8.reuse, -R0.reuse ;  /* 0x000000088d967223 */ /* 0x180fe20000010800 */
[--C-:B------:R-:W-:Y:S01]  /*6ed0*/  FFMA.FTZ R144, R143, R8, -R0.reuse ;  /* 0x000000088f907223 */ /* 0x100fe20000010800 */
[----:B------:R-:W-:Y:S01]  /*6ee0*/  FMNMX.FTZ R10, R209, R10, !PT ;  /* 0x0000000ad10a7209 */ /* 0x000fe20007810000 */
[-CC-:B------:R-:W-:Y:S01]  /*6ef0*/  FFMA.FTZ R146, R145, R8.reuse, -R0.reuse ;  /* 0x0000000891927223 */ /* 0x180fe20000010800 */
[-CC-:B------:R-:W-:Y:S01]  /*6f00*/  FFMA.FTZ R140, R147, R8.reuse, -R0.reuse ;  /* 0x00000008938c7223 */ /* 0x180fe20000010800 */
[--C-:B------:R-:W-:Y:S01]  /*6f10*/  FFMA.FTZ R142, R149, R8, -R0.reuse ;  /* 0x00000008958e7223 */ /* 0x100fe20000010800 */
[----:B------:R-:W-:Y:S01]  /*6f20*/  FMNMX.FTZ R10, R111, R10, !PT ;  /* 0x0000000a6f0a7209 */ /* 0x000fe20007810000 */
[-CC-:B------:R-:W-:Y:S01]  /*6f30*/  FFMA.FTZ R136, R151, R8.reuse, -R0.reuse ;  /* 0x0000000897887223 */ /* 0x180fe20000010800 */
[-CC-:B------:R-:W-:Y:S01]  /*6f40*/  FFMA.FTZ R138, R153, R8.reuse, -R0.reuse ;  /* 0x00000008998a7223 */ /* 0x180fe20000010800 */
[----:B------:R-:W-:Y:S01]  /*6f50*/  FFMA.FTZ R125, R133, R8, -R0 ;  /* 0x00000008857d7223 */ /* 0x000fe20000010800 */
[----:B------:R-:W-:Y:S01]  /*6f60*/  FMNMX.FTZ R10, R211, R10, !PT ;  /* 0x0000000ad30a7209 */ /* 0x000fe20007810000 */
[----:B------:R-:W-:Y:S01]  /*6f70*/  FMUL.FTZ R0, R129, R8 ;  /* 0x0000000881007220 */ /* 0x000fe20000410000 */
[----:B------:R-:W-:Y:S02]  /*6f80*/  MUFU.EX2 R219, R219 ;  /* 0x000000db00db7308 */ /* 0x000fe40000000800 */
[----:B------:R-:W-:-:S04]  /*6f90*/  FMNMX.FTZ R10, R115, R10, !PT ;  /* 0x0000000a730a7209 */ /* 0x000fc80007810000 */
[----:B------:R-:W-:Y:S02]  /*6fa0*/  FMNMX.FTZ R10, R213, R10, !PT ;  /* 0x0000000ad50a7209 */ /* 0x000fe40007810000 */
[----:B------:R-:W0:Y:S02]  /*6fb0*/  MUFU.EX2 R0, R0 ;  /* 0x0000000000007308 */ /* 0x000e240000000800 */
[----:B------:R-:W-:-:S04]  /*6fc0*/  FMNMX.FTZ R10, R119, R10, !PT ;  /* 0x0000000a770a7209 */ /* 0x000fc80007810000 */
[----:B------:R-:W-:Y:S02]  /*6fd0*/  FMNMX.FTZ R10, R215, R10, !PT ;  /* 0x0000000ad70a7209 */ /* 0x000fe40007810000 */
[----:B------:R-:W1:Y:S02]  /*6fe0*/  MUFU.EX2 R156, R156 ;  /* 0x0000009c009c7308 */ /* 0x000e640000000800 */
[----:B------:R-:W-:-:S04]  /*6ff0*/  FMNMX.FTZ R10, R123, R10, !PT ;  /* 0x0000000a7b0a7209 */ /* 0x000fc80007810000 */
[----:B------:R-:W-:Y:S02]  /*7000*/  FMNMX.FTZ R10, R217, R10, !PT ;  /* 0x0000000ad90a7209 */ /* 0x000fe40007810000 */
[----:B------:R-:W2:Y:S02]  /*7010*/  MUFU.EX2 R158, R158 ;  /* 0x0000009e009e7308 */ /* 0x000ea40000000800 */
[----:B------:R-:W-:-:S04]  /*7020*/  FMNMX.FTZ R10, R127, R10, !PT ;  /* 0x0000000a7f0a7209 */ /* 0x000fc80007810000 */
[----:B------:R-:W-:Y:S02]  /*7030*/  FMNMX.FTZ R10, R97, R10, !PT ;  /* 0x0000000a610a7209 */ /* 0x000fe40007810000 */
[----:B------:R-:W3:Y:S02]  /*7040*/  MUFU.EX2 R89, R89 ;  /* 0x0000005900597308 */ /* 0x000ee40000000800 */
[----:B------:R-:W-:-:S04]  /*7050*/  FMNMX.FTZ R10, R131, R10, !PT ;  /* 0x0000000a830a7209 */ /* 0x000fc80007810000 */
[----:B------:R-:W-:Y:S02]  /*7060*/  FMNMX.FTZ R10, R137, R10, !PT ;  /* 0x0000000a890a7209 */ /* 0x000fe40007810000 */
[----:B------:R-:W4:Y:S02]  /*7070*/  MUFU.EX2 R152, R152 ;  /* 0x0000009800987308 */ /* 0x000f240000000800 */
[----:B------:R-:W-:-:S05]  /*7080*/  FMNMX.FTZ R10, R135, R10, !PT ;  /* 0x0000000a870a7209 */ /* 0x000fca0007810000 */
[----:B------:R-:W5:Y:S01]  /*7090*/  SHFL.BFLY PT, R139, R10, 0x2, 0x1f ;  /* 0x0c401f000a8b7f89 */ /* 0x000f6200000e0000 */
[----:B------:R-:W-:Y:S08]  /*70a0*/  MUFU.EX2 R21, R21 ;  /* 0x0000001500157308 */ /* 0x000ff00000000800 */
[----:B------:R-:W-:Y:S08]  /*70b0*/  MUFU.EX2 R154, R154 ;  /* 0x0000009a009a7308 */ /* 0x000ff00000000800 */
[----:B------:R-:W-:Y:S01]  /*70c0*/  MUFU.EX2 R15, R15 ;  /* 0x0000000f000f7308 */ /* 0x000fe20000000800 */
[----:B-----5:R-:W-:-:S07]  /*70d0*/  FMNMX.FTZ R139, R10, R139, !PT ;  /* 0x0000008b0a8b7209 */ /* 0x020fce0007810000 */
[----:B------:R-:W-:Y:S01]  /*70e0*/  MUFU.EX2 R148, R148 ;  /* 0x0000009400947308 */ /* 0x000fe20000000800 */
[----:B------:R-:W5:Y:S07]  /*70f0*/  SHFL.BFLY PT, R10, R139, 0x1, 0x1f ;  /* 0x0c201f008b0a7f89 */ /* 0x000f6e00000e0000 */
[----:B------:R-:W-:Y:S08]  /*7100*/  MUFU.EX2 R93, R93 ;  /* 0x0000005d005d7308 */ /* 0x000ff00000000800 */
[----:B------:R-:W-:Y:S08]  /*7110*/  MUFU.EX2 R150, R150 ;  /* 0x0000009600967308 */ /* 0x000ff00000000800 */
[----:B------:R-:W-:Y:S01]  /*7120*/  MUFU.EX2 R101, R101 ;  /* 0x0000006500657308 */ /* 0x000fe20000000800 */
[----:B-----5:R-:W-:-:S04]  /*7130*/  FMNMX.FTZ R10, R139, R10, !PT ;  /* 0x0000000a8b0a7209 */ /* 0x020fc80007810000 */
[C---:B------:R-:W-:Y:S01]  /*7140*/  FSETP.NEU.FTZ.AND P1, PT, R10.reuse, -INF , PT ;  /* 0xff8000000a00780b */ /* 0x040fe20003f3d000 */
[C---:B------:R-:W-:Y:S02]  /*7150*/  FMUL.FTZ R12, R10.reuse, R8 ;  /* 0x000000080a0c7220 */ /* 0x040fe40000410000 */
[----:B------:R-:W-:Y:S01]  /*7160*/  MUFU.EX2 R144, R144 ;  /* 0x0000009000907308 */ /* 0x000fe20000000800 */
[----:B------:R-:W-:Y:S02]  /*7170*/  FSEL R2, R10, RZ, P1 ;  /* 0x000000ff0a027208 */ /* 0x000fe40000800000 */
[----:B------:R-:W-:-:S03]  /*7180*/  FSEL R12, R12, RZ, P1 ;  /* 0x000000ff0c0c7208 */ /* 0x000fc60000800000 */
[----:B------:R-:W-:Y:S02]  /*7190*/  FADD.FTZ R13, -R2, R13 ;  /* 0x0000000d020d7221 */ /* 0x000fe40000010100 */
[----:B------:R-:W-:Y:S01]  /*71a0*/  MUFU.EX2 R105, R105 ;  /* 0x0000006900697308 */ /* 0x000fe20000000800 */
[-CC-:B------:R-:W-:Y:S01]  /*71b0*/  FFMA.FTZ R129, R90, R8.reuse, -R12.reuse ;  /* 0x000000085a817223 */ /* 0x180fe2000001080c */
[-CC-:B------:R-:W-:Y:S01]  /*71c0*/  FFMA.FTZ R20, R91, R8.reuse, -R12.reuse ;  /* 0x000000085b147223 */ /* 0x180fe2000001080c */
[-C--:B------:R-:W-:Y:S01]  /*71d0*/  FMUL.FTZ R13, R13, R8.reuse ;  /* 0x000000080d0d7220 */ /* 0x080fe20000410000 */
[-CC-:B------:R-:W-:Y:S01]  /*71e0*/  FFMA.FTZ R11, R11, R8.reuse, -R12.reuse ;  /* 0x000000080b0b7223 */ /* 0x180fe2000001080c */
[-CC-:B------:R-:W-:Y:S01]  /*71f0*/  FFMA.FTZ R88, R95, R8.reuse, -R12.reuse ;  /* 0x000000085f587223 */ /* 0x180fe2000001080c */
[-CC-:B------:R-:W-:Y:S01]  /*7200*/  FFMA.FTZ R153, R155, R8.reuse, -R12.reuse ;  /* 0x000000089b997223 */ /* 0x180fe2000001080c */
[--C-:B------:R-:W-:Y:S01]  /*7210*/  FFMA.FTZ R90, R99, R8, -R12.reuse ;  /* 0x00000008635a7223 */ /* 0x100fe2000001080c */
[----:B------:R-:W-:Y:S01]  /*7220*/  MUFU.EX2 R129, R129 ;  /* 0x0000008100817308 */ /* 0x000fe20000000800 */
[----:B0-----:R-:W-:Y:S01]  /*7230*/  FFMA.FTZ R91, R0, R6, R219 ;  /* 0x00000006005b7223 */ /* 0x001fe200000100db */
[-CC-:B------:R-:W-:Y:S01]  /*7240*/  FFMA.FTZ R155, R157, R8.reuse, -R12.reuse ;  /* 0x000000089d9b7223 */ /* 0x180fe2000001080c */
[-CC-:B------:R-:W-:Y:S01]  /*7250*/  FFMA.FTZ R92, R103, R8.reuse, -R12.reuse ;  /* 0x00000008675c7223 */ /* 0x180fe2000001080c */
[-CC-:B------:R-:W-:Y:S01]  /*7260*/  FFMA.FTZ R149, R159, R8.reuse, -R12.reuse ;  /* 0x000000089f957223 */ /* 0x180fe2000001080c */
[----:B-1----:R-:W-:Y:S01]  /*7270*/  FADD.FTZ R91, R156, R91 ;  /* 0x0000005b9c5b7221 */ /* 0x002fe20000010000 */
[-CC-:B------:R-:W-:Y:S01]  /*7280*/  FFMA.FTZ R94, R107, R8.reuse, -R12.reuse ;  /* 0x000000086b5e7223 */ /* 0x180fe2000001080c */
[-CC-:B------:R-:W-:Y:S01]  /*7290*/  FFMA.FTZ R151, R209, R8.reuse, -R12.reuse ;  /* 0x00000008d1977223 */ /* 0x180fe2000001080c */
[----:B------:R3:W0:Y:S01]  /*72a0*/  MUFU.EX2 R2, R13 ;  /* 0x0000000d00027308 */ /* 0x0006220000000800 */
[----:B--2---:R-:W-:Y:S01]  /*72b0*/  FADD.FTZ R102, R158, R91 ;  /* 0x0000005b9e667221 */ /* 0x004fe20000010000 */
[-CC-:B------:R-:W-:Y:S01]  /*72c0*/  FFMA.FTZ R96, R111, R8.reuse, -R12.reuse ;  /* 0x000000086f607223 */ /* 0x180fe2000001080c */
[-CC-:B------:R-:W-:Y:S01]  /*72d0*/  FFMA.FTZ R145, R211, R8.reuse, -R12.reuse ;  /* 0x00000008d3917223 */ /* 0x180fe2000001080c */
[-CC-:B------:R-:W-:Y:S01]  /*72e0*/  FFMA.FTZ R98, R115, R8.reuse, -R12.reuse ;  /* 0x0000000873627223 */ /* 0x180fe2000001080c */
[-CC-:B------:R-:W-:Y:S01]  /*72f0*/  FFMA.FTZ R147, R213, R8.reuse, -R12.reuse ;  /* 0x00000008d5937223 */ /* 0x180fe2000001080c */
[-CC-:B------:R-:W-:Y:S01]  /*7300*/  FFMA.FTZ R100, R119, R8.reuse, -R12.reuse ;  /* 0x0000000877647223 */ /* 0x180fe2000001080c */
[-C--:B------:R-:W-:Y:S01]  /*7310*/  FFMA.FTZ R141, R215, R8.reuse, -R12 ;  /* 0x00000008d78d7223 */ /* 0x080fe2000001080c */
[----:B------:R-:W1:Y:S01]  /*7320*/  MUFU.EX2 R20, R20 ;  /* 0x0000001400147308 */ /* 0x000e620000000800 */
[----:B---3--:R-:W-:Y:S01]  /*7330*/  FADD.FTZ R13, R89, R102 ;  /* 0x00000066590d7221 */ /* 0x008fe20000010000 */
[-CC-:B------:R-:W-:Y:S01]  /*7340*/  FFMA.FTZ R143, R217, R8.reuse, -R12.reuse ;  /* 0x00000008d98f7223 */ /* 0x180fe2000001080c */
[-CC-:B------:R-:W-:Y:S01]  /*7350*/  FFMA.FTZ R97, R97, R8.reuse, -R12.reuse ;  /* 0x0000000861617223 */ /* 0x180fe2000001080c */
[-CC-:B------:R-:W-:Y:S01]  /*7360*/  FFMA.FTZ R131, R131, R8.reuse, -R12.reuse ;  /* 0x0000000883837223 */ /* 0x180fe2000001080c */
[----:B----4-:R-:W-:Y:S01]  /*7370*/  FADD.FTZ R102, R152, R13 ;  /* 0x0000000d98667221 */ /* 0x010fe20000010000 */
[----:B------:R-:W-:-:S02]  /*7380*/  FFMA.FTZ R137, R137, R8, -R12 ;  /* 0x0000000889897223 */ /* 0x000fc4000001080c */
[----:B------:R-:W2:Y:S01]  /*7390*/  MUFU.EX2 R11, R11 ;  /* 0x0000000b000b7308 */ /* 0x000ea20000000800 */
[----:B0-----:R-:W-:Y:S01]  /*73a0*/  FFMA.FTZ R3, R2, R3, R129 ;  /* 0x0000000302037223 */ /* 0x001fe20000010081 */
[----:B------:R-:W-:Y:S01]  /*73b0*/  FADD.FTZ R13, R21, R102 ;  /* 0x00000066150d7221 */ /* 0x000fe20000010000 */
[----:B------:R-:W-:-:S03]  /*73c0*/  FFMA.FTZ R102, R123, R8, -R12 ;  /* 0x000000087b667223 */ /* 0x000fc6000001080c */
[----:B------:R-:W-:Y:S02]  /*73d0*/  FADD.FTZ R104, R154, R13 ;  /* 0x0000000d9a687221 */ /* 0x000fe40000010000 */
[----:B------:R-:W0:Y:S01]  /*73e0*/  MUFU.EX2 R88, R88 ;  /* 0x0000005800587308 */ /* 0x000e220000000800 */
[----:B-1----:R-:W-:Y:S01]  /*73f0*/  FADD.FTZ R6, R20, R3 ;  /* 0x0000000314067221 */ /* 0x002fe20000010000 */
[----:B------:R-:W-:-:S04]  /*7400*/  FADD.FTZ R13, R15, R104 ;  /* 0x000000680f0d7221 */ /* 0x000fc80000010000 */
[----:B------:R-:W-:Y:S02]  /*7410*/  FADD.FTZ R104, R148, R13 ;  /* 0x0000000d94687221 */ /* 0x000fe40000010000 */
[----:B------:R-:W1:Y:S01]  /*7420*/  MUFU.EX2 R153, R153 ;  /* 0x0000009900997308 */ /* 0x000e620000000800 */
[----:B--2---:R-:W-:Y:S01]  /*7430*/  FADD.FTZ R3, R11, R6 ;  /* 0x000000060b037221 */ /* 0x004fe20000010000 */
[----:B------:R-:W-:Y:S01]  /*7440*/  FADD.FTZ R13, R93, R104 ;  /* 0x000000685d0d7221 */ /* 0x000fe20000010000 */
[-CC-:B------:R-:W-:Y:S01]  /*7450*/  FFMA.FTZ R104, R127, R8.reuse, -R12.reuse ;  /* 0x000000087f687223 */ /* 0x180fe2000001080c */
[----:B------:R-:W-:Y:S02]  /*7460*/  FFMA.FTZ R12, R135, R8, -R12 ;  /* 0x00000008870c7223 */ /* 0x000fe4000001080c */
[----:B------:R-:W-:Y:S02]  /*7470*/  FADD.FTZ R106, R150, R13 ;  /* 0x0000000d966a7221 */ /* 0x000fe40000010000 */
[----:B------:R-:W2:Y:S01]  /*7480*/  MUFU.EX2 R90, R90 ;  /* 0x0000005a005a7308 */ /* 0x000ea20000000800 */
[----:B0-----:R-:W-:Y:S01]  /*7490*/  FADD.FTZ R6, R88, R3 ;  /* 0x0000000358067221 */ /* 0x001fe20000010000 */
[----:B------:R-:W-:-:S04]  /*74a0*/  FADD.FTZ R13, R101, R106 ;  /* 0x0000006a650d7221 */ /* 0x000fc80000010000 */
[----:B------:R-:W-:Y:S02]  /*74b0*/  FADD.FTZ R106, R144, R13 ;  /* 0x0000000d906a7221 */ /* 0x000fe40000010000 */
[----:B------:R-:W0:Y:S01]  /*74c0*/  MUFU.EX2 R155, R155 ;  /* 0x0000009b009b7308 */ /* 0x000e220000000800 */
[----:B-1----:R-:W-:Y:S01]  /*74d0*/  FADD.FTZ R3, R153, R6 ;  /* 0x0000000699037221 */ /* 0x002fe20000010000 */
[----:B------:R-:W-:-:S06]  /*74e0*/  FADD.FTZ R13, R105, R106 ;  /* 0x0000006a690d7221 */ /* 0x000fcc0000010000 */
        /* <DEDUP_REMOVED lines=58> */
.L_x_1257:
[----:B------:R-:W0:Y:S01]  /*7890*/  S2UR UR4, SR_CgaCtaId ;  /* 0x00000000000479c3 */ /* 0x000e220000008800 */
[----:B------:R-:W-:Y:S01]  /*78a0*/  UIADD3 UR10, UR10, 0x2a860, URZ ;  /* 0x0002a8600a0a7890 */ /* 0x000fe2000fffe03f */
[----:B------:R-:W-:Y:S01]  /*78b0*/  ISETP.GT.AND P1, PT, R14, UR50, PT ;  /* 0x000000320e007c0c */ /* 0x000fe2000bf24270 */
[----:B------:R-:W-:Y:S01]  /*78c0*/  UMOV UR7, UR38 ;  /* 0x0000002600077c82 */ /* 0x000fe20008000000 */
[----:B------:R-:W-:Y:S01]  /*78d0*/  F2FP.F16.F32.PACK_AB R139, R12, R110 ;  /* 0x0000006e0c8b723e */ /* 0x000fe200000000ff */
[----:B------:R-:W-:Y:S01]  /*78e0*/  VIADD R14, R14, 0xffffffff ;  /* 0xffffffff0e0e7836 */ /* 0x000fe20000000000 */
[----:B------:R-:W-:Y:S01]  /*78f0*/  F2FP.F16.F32.PACK_AB R156, R156, R219 ;  /* 0x000000db9c9c723e */ /* 0x000fe200000000ff */
[----:B------:R-:W-:Y:S01]  /*7900*/  IMAD.MOV.U32 R13, RZ, RZ, R10 ;  /* 0x000000ffff0d7224 */ /* 0x000fe200078e000a */
[----:B------:R-:W-:Y:S01]  /*7910*/  F2FP.F16.F32.PACK_AB R157, R20, R129 ;  /* 0x00000081149d723e */ /* 0x000fe200000000ff */
[----:B------:R-:W-:Y:S01]  /*7920*/  IMAD.MOV.U32 R12, RZ, RZ, R7 ;  /* 0x000000ffff0c7224 */ /* 0x000fe200078e0007 */
[----:B------:R-:W-:-:S02]  /*7930*/  F2FP.F16.F32.PACK_AB R158, R89, R158 ;  /* 0x0000009e599e723e */ /* 0x000fc400000000ff */
[----:B------:R-:W-:Y:S02]  /*7940*/  F2FP.F16.F32.PACK_AB R159, R88, R11 ;  /* 0x0000000b589f723e */ /* 0x000fe400000000ff */
[----:B------:R-:W-:Y:S02]  /*7950*/  F2FP.F16.F32.PACK_AB R152, R21, R152 ;  /* 0x000000981598723e */ /* 0x000fe400000000ff */
[----:B------:R-:W-:Y:S02]  /*7960*/  F2FP.F16.F32.PACK_AB R153, R90, R153 ;  /* 0x000000995a99723e */ /* 0x000fe400000000ff */
[----:B------:R-:W-:Y:S02]  /*7970*/  F2FP.F16.F32.PACK_AB R154, R15, R154 ;  /* 0x0000009a0f9a723e */ /* 0x000fe400000000ff */
[----:B------:R-:W-:Y:S02]  /*7980*/  F2FP.F16.F32.PACK_AB R155, R92, R155 ;  /* 0x0000009b5c9b723e */ /* 0x000fe400000000ff */
[----:B------:R-:W-:Y:S01]  /*7990*/  F2FP.F16.F32.PACK_AB R148, R93, R148 ;  /* 0x000000945d94723e */ /* 0x000fe200000000ff */
[----:B0-----:R-:W-:Y:S01]  /*79a0*/  UPRMT UR10, UR4, 0x654, UR10 ;  /* 0x00000654040a7896 */ /* 0x001fe2000800000a */
[----:B------:R-:W-:-:S02]  /*79b0*/  F2FP.F16.F32.PACK_AB R149, R94, R149 ;  /* 0x000000955e95723e */ /* 0x000fc400000000ff */
[----:B------:R-:W-:Y:S01]  /*79c0*/  UMOV UR4, UR39 ;  /* 0x0000002700047c82 */ /* 0x000fe20008000000 */
[----:B------:R-:W-:Y:S02]  /*79d0*/  F2FP.F16.F32.PACK_AB R150, R101, R150 ;  /* 0x000000966596723e */ /* 0x000fe400000000ff */
[----:B------:R-:W-:Y:S02]  /*79e0*/  F2FP.F16.F32.PACK_AB R151, R96, R151 ;  /* 0x000000976097723e */ /* 0x000fe400000000ff */
[----:B------:R-:W-:Y:S01]  /*79f0*/  F2FP.F16.F32.PACK_AB R144, R105, R144 ;  /* 0x000000906990723e */ /* 0x000fe200000000ff */
[----:B------:R-:W-:Y:S01]  /*7a00*/  SYNCS.ARRIVE.TRANS64.RED.A1T0 RZ, [UR10], RZ ;  /* 0x000000ffffff79a7 */ /* 0x000fe2000810040a */
        /* <DEDUP_REMOVED lines=11> */
.L_x_1239:
[----:B------:R-:W-:Y:S01]  /*7ac0*/  R2UR UR5, R19 ;  /* 0x00000000130572ca */ /* 0x000fe200000e0000 */
[----:B------:R-:W-:Y:S01]  /*7ad0*/  UISETP.NE.AND UP0, UPT, UR61, URZ, UPT ;  /* 0x0000003f3d00728c */ /* 0x000fe2000bf05270 */
[----:B------:R-:W-:Y:S02]  /*7ae0*/  R2UR UR4, R22 ;  /* 0x00000000160472ca */ /* 0x000fe400000e0000 */
[----:B------:R-:W-:-:S03]  /*7af0*/  IADD3 R11, R16, 0x1, -R17 ;  /* 0x00000001100b7810 */ /* 0x000fc60007ffe811 */
[----:B------:R-:W-:Y:S02]  /*7b00*/  PLOP3.LUT P1, PT, PT, PT, UP0, 0x40, 0x0 ;  /* 0x000000000000781c */ /* 0x000fe40003f2e808 */
[----:B------:R-:W-:-:S04]  /*7b10*/  R2UR UR7, R11 ;  /* 0x000000000b0772ca */ /* 0x000fc800000e0000 */
[----:B------:R-:W-:Y:S02]  /*7b20*/  UISETP.NE.AND UP1, UPT, UR5, URZ, UPT ;  /* 0x0000003f0500728c */ /* 0x000fe4000bf25270 */
[----:B------:R-:W-:-:S09]  /*7b30*/  UIADD3 UR6, UR4, 0x7f, URZ ;  /* 0x0000007f04067890 */ /* 0x000fd2000fffe03f */
[----:B------:R-:W-:Y:S01]  /*7b40*/  @UP1 ULDC UR4, c[0x0][0x44c] ;  /* 0x0001130000041ab9 */ /* 0x000fe20000000800 */
[----:B------:R-:W-:Y:S01]  /*7b50*/  @UP1 ULDC UR10, c[0x0][0x450] ;  /* 0x00011400000a1ab9 */ /* 0x000fe20000000800 */
[----:B------:R-:W-:-:S04]  /*7b60*/  UIMAD.WIDE.U32 UR4, UR6, UR4, URZ ;  /* 0x00000004060472a5 */ /* 0x000fc8000f8e003f */
[----:B------:R-:W-:-:S04]  /*7b70*/  @UP1 USHF.R.U32.HI UR6, URZ, UR10, UR5 ;  /* 0x0000000a3f061299 */ /* 0x000fc80008011605 */
[----:B------:R-:W-:-:S04]  /*7b80*/  UIADD3 UR6, UR7, UR6, URZ ;  /* 0x0000000607067290 */ /* 0x000fc8000fffe03f */
[----:B------:R-:W-:Y:S01]  /*7b90*/  UIADD3 UR11, UR6, -UR11, URZ ;  /* 0x8000000b060b7290 */ /* 0x000fe2000fffe03f */
[----:B------:R-:W-:Y:S11]  /*7ba0*/  @P1 BRA `(.L_x_1259) ;  /* 0x0000000000501947 */ /* 0x000ff60003800000 */
[----:B------:R-:W-:Y:S02]  /*7bb0*/  UMOV UR10, UR6 ;  /* 0x00000006000a7c82 */ /* 0x000fe40008000000 */
[----:B------:R-:W-:-:S06]  /*7bc0*/  UISETP.GT.AND UP0, UPT, UR10, -0x1, UPT ;  /* 0xffffffff0a00788c */ /* 0x000fcc000bf04270 */
[----:B------:R-:W-:-:S13]  /*7bd0*/  PLOP3.LUT P1, PT, PT, PT, UP0, 0x80, 0x0 ;  /* 0x000000000000781c */ /* 0x000fda0003f2f008 */
[----:B------:R-:W-:Y:S05]  /*7be0*/  @P1 BRA `(.L_x_1260) ;  /* 0x0000000000201947 */ /* 0x000fea0003800000 */
[----:B------:R-:W-:Y:S01]  /*7bf0*/  ULDC UR14, c[0x0][0x9e4] ;  /* 0x00027900000e7ab9 */ /* 0x000fe20000000800 */
[----:B------:R-:W-:Y:S02]  /*7c00*/  ULOP3.LUT UR10, URZ, UR10, URZ, 0x33, !UPT ;  /* 0x0000000a3f0a7292 */ /* 0x000fe4000f8e333f */
[----:B------:R-:W-:-:S11]  /*7c10*/  UISETP.NE.AND UP0, UPT, UR14, 0x1, UPT ;  /* 0x000000010e00788c */ /* 0x000fd6000bf05270 */
[----:B------:R-:W-:Y:S02]  /*7c20*/  @UP0 ULDC.64 UR4, c[0x0][0x9e8] ;  /* 0x00027a0000040ab9 */ /* 0x000fe40000000a00 */
[----:B------:R-:W-:-:S04]  /*7c30*/  UIMAD.WIDE.U32 UR6, UR10, UR4, URZ ;  /* 0x000000040a0672a5 */ /* 0x000fc8000f8e003f */
[----:B------:R-:W-:-:S04]  /*7c40*/  @UP0 USHF.R.U32.HI UR10, URZ, UR5, UR7 ;  /* 0x000000053f0a0299 */ /* 0x000fc80008011607 */
[----:B------:R-:W-:Y:S01]  /*7c50*/  ULOP3.LUT UR10, URZ, UR10, URZ, 0x33, !UPT ;  /* 0x0000000a3f0a7292 */ /* 0x000fe2000f8e333f */
[----:B------:R-:W-:Y:S11]  /*7c60*/  BRA `(.L_x_1261) ;  /* 0x0000000000147947 */ /* 0x000ff60003800000 */
.L_x_1260:
[----:B------:R-:W-:Y:S02]  /*7c70*/  ULDC UR14, c[0x0][0x9e4] ;  /* 0x00027900000e7ab9 */ /* 0x000fe40000000800 */
[----:B------:R-:W-:-:S11]  /*7c80*/  UISETP.NE.AND UP0, UPT, UR14, 0x1, UPT ;  /* 0x000000010e00788c */ /* 0x000fd6000bf05270 */
[----:B------:R-:W-:Y:S02]  /*7c90*/  @UP0 ULDC.64 UR4, c[0x0][0x9e8] ;  /* 0x00027a0000040ab9 */ /* 0x000fe40000000a00 */
[----:B------:R-:W-:-:S04]  /*7ca0*/  UIMAD.WIDE.U32 UR6, UR10, UR4, URZ ;  /* 0x000000040a0672a5 */ /* 0x000fc8000f8e003f */
[----:B------:R-:W-:-:S12]  /*7cb0*/  @UP0 USHF.R.U32.HI UR10, URZ, UR5, UR7 ;  /* 0x000000053f0a0299 */ /* 0x000fd80008011607 */
.L_x_1261:
[----:B------:R-:W-:-:S04]  /*7cc0*/  UIMAD UR10, UR10, UR14, URZ ;  /* 0x0000000e0a0a72a4 */ /* 0x000fc8000f8e023f */
[----:B------:R-:W-:-:S04]  /*7cd0*/  UISETP.LT.AND UP0, UPT, UR11, UR10, UPT ;  /* 0x0000000a0b00728c */ /* 0x000fc8000bf01270 */
[----:B------:R-:W-:-:S12]  /*7ce0*/  USEL UR11, UR11, UR10, !UP0 ;  /* 0x0000000a0b0b7287 */ /* 0x000fd8000c000000 */
.L_x_1259:
[----:B------:R-:W-:Y:S01]  /*7cf0*/  UIADD3 UR4, UR11, 0x5f, URZ ;  /* 0x0000005f0b047890 */ /* 0x000fe2000fffe03f */
[----:B------:R-:W-:-:S03]  /*7d00*/  R2UR UR6, R161 ;  /* 0x00000000a10672ca */ /* 0x000fc600000e0000 */
[----:B------:R-:W-:-:S04]  /*7d10*/  UIMAD.WIDE UR4, UR4, 0x2aaaaaab, URZ ;  /* 0x2aaaaaab040478a5 */ /* 0x000fc8000f8e023f */
[----:B------:R-:W-:-:S04]  /*7d20*/  USHF.R.U32.HI UR4, URZ, 0x1f, UR5 ;  /* 0x0000001f3f047899 */ /* 0x000fc80008011605 */
[----:B------:R-:W-:-:S04]  /*7d30*/  ULEA.HI.SX32 UR4, UR5, UR4, 0x1c ;  /* 0x0000000405047291 */ /* 0x000fc8000f8fe23f */
[----:B------:R-:W-:-:S04]  /*7d40*/  UISETP.LT.AND UP0, UPT, UR6, UR4, UPT ;  /* 0x000000040600728c */ /* 0x000fc8000bf01270 */
[----:B------:R-:W-:-:S06]  /*7d50*/  USEL UR50, UR6, UR4, !UP0 ;  /* 0x0000000406327287 */ /* 0x000fcc000c000000 */
[----:B------:R-:W-:-:S13]  /*7d60*/  ISETP.GE.AND P1, PT, R14, UR50, PT ;  /* 0x000000320e007c0c */ /* 0x000fda000bf26270 */
[----:B------:R-:W-:Y:S05]  /*7d70*/  @!P1 BRA `(.L_x_1262) ;  /* 0x0000001c00149947 */ /* 0x000fea0003800000 */
[----:B------:R-:W-:Y:S01]  /*7d80*/  IMAD.MOV.U32 R13, RZ, RZ, R10 ;  /* 0x000000ffff0d7224 */ /* 0x000fe200078e000a */
[----:B------:R-:W-:Y:S01]  /*7d90*/  UMOV UR7, UR38 ;  /* 0x0000002600077c82 */ /* 0x000fe20008000000 */
[----:B------:R-:W-:Y:S01]  /*7da0*/  IMAD.MOV.U32 R11, RZ, RZ, R7 ;  /* 0x000000ffff0b7224 */ /* 0x000fe200078e0007 */
[----:B------:R-:W-:-:S06]  /*7db0*/  UMOV UR4, UR39 ;  /* 0x0000002700047c82 */ /* 0x000fcc0008000000 */
.L_x_1273:
[----:B------:R-:W-:-:S04]  /*7dc0*/  UISETP.NE.AND UP0, UPT, UR4, 0x1, UPT ;  /* 0x000000010400788c */ /* 0x000fc8000bf05270 */
[----:B------:R-:W-:-:S04]  /*7dd0*/  USEL UR38, URZ, 0x1, UP0 ;  /* 0x000000013f267887 */ /* 0x000fc80008000000 */
[----:B------:R-:W-:Y:S01]  /*7de0*/  ULOP3.LUT UR38, UR7, UR38, URZ, 0x3c, !UPT ;  /* 0x0000002607267292 */ /* 0x000fe2000f8e3c3f */
[----:B------:R-:W-:Y:S11]  /*7df0*/  @!P0 BRA `(.L_x_1263) ;  /* 0x0000000000048947 */ /* 0x000ff60003800000 */
[----:B------:R-:W-:Y:S01]  /*7e00*/  BPT.TRAP 0x1 ;  /* 0x000000040000795c */ /* 0x000fe20000300000 */
.L_x_1263:
        /* <DEDUP_REMOVED lines=9> */
.L_x_1264:
[----:B-1----:R-:W-:Y:S05]  /*7ea0*/  @P1 BRA `(.L_x_1265) ;  /* 0x0000000000081947 */ /* 0x002fea0003800000 */
[----:B------:R-:W1:Y:S02]  /*7eb0*/  SYNCS.PHASECHK.TRANS64.TRYWAIT P1, [UR5+0x2a830], R7 ;  /* 0x02a83007ff0075a7 */ /* 0x000e640008020145 */
[----:B-1----:R-:W-:Y:S05]  /*7ec0*/  @!P1 BRA `(.L_x_1266) ;  /* 0x000000ec00b89947 */ /* 0x002fea0003800000 */
.L_x_1265:
        /* <DEDUP_REMOVED lines=136> */
.L_x_1267:
[----:B------:R-:W-:Y:S01]  /*8750*/  ULEA UR10, UR4, UR60, 0x3 ;  /* 0x0000003c040a7291 */ /* 0x000fe2000f8e183f */
[----:B------:R-:W-:-:S05]  /*8760*/  IMAD.U32 R0, RZ, RZ, UR7 ;  /* 0x00000007ff007e24 */ /* 0x000fca000f8e00ff */
[----:B------:R-:W-:-:S04]  /*8770*/  SHF.L.U32 R0, R0, 0x1f, RZ ;  /* 0x0000001f00007819 */ /* 0x000fc800000006ff */
[----:B------:R2:W3:Y:S01]  /*8780*/  SYNCS.PHASECHK.TRANS64.TRYWAIT P1, [UR10+0x2a850], R0 ;  /* 0x02a85000ff0075a7 */ /* 0x0004e2000802014a */
[----:B------:R-:W-:Y:S05]  /*8790*/  @!P0 BRA `(.L_x_1268) ;  /* 0x0000000000048947 */ /* 0x000fea0003800000 */
[----:B------:R-:W-:Y:S01]  /*87a0*/  BPT.TRAP 0x1 ;  /* 0x000000040000795c */ /* 0x000fe20000300000 */
.L_x_1268:
[----:B---3--:R-:W-:Y:S05]  /*87b0*/  @P1 BRA `(.L_x_1269) ;  /* 0x0000000000081947 */ /* 0x008fea0003800000 */
[----:B------:R-:W3:Y:S02]  /*87c0*/  SYNCS.PHASECHK.TRANS64.TRYWAIT P1, [UR10+0x2a850], R0 ;  /* 0x02a85000ff0075a7 */ /* 0x000ee4000802014a */
[----:B---3--:R-:W-:Y:S05]  /*87d0*/  @!P1 BRA `(.L_x_1270) ;  /* 0x000000e4008c9947 */ /* 0x008fea0003800000 */
.L_x_1269:
        /* <DEDUP_REMOVED lines=37> */
.L_x_1271:
[----:B0-2---:R-:W-:Y:S01]  /*8a30*/  FMNMX.FTZ R0, R88, R11, !PT ;  /* 0x0000000b58007209 */ /* 0x005fe20007810000 */
[----:B-1----:R-:W0:Y:S01]  /*8a40*/  LDC R8, c[0x0][0x988] ;  /* 0x00026200ff087b82 */ /* 0x002e220000000800 */
[----:B------:R-:W-:Y:S01]  /*8a50*/  FMNMX.FTZ R2, R90, R13, !PT ;  /* 0x0000000d5a027209 */ /* 0x000fe20007810000 */
[----:B------:R-:W-:Y:S01]  /*8a60*/  UIADD3 UR5, UR5, 0x2a840, URZ ;  /* 0x0002a84005057890 */ /* 0x000fe2000fffe03f */
[----:B------:R-:W-:Y:S02]  /*8a70*/  FMNMX.FTZ R7, R89, R0, !PT ;  /* 0x0000000059077209 */ /* 0x000fe40007810000 */
[----:B------:R-:W-:Y:S02]  /*8a80*/  FMNMX.FTZ R15, R91, R2, !PT ;  /* 0x000000025b0f7209 */ /* 0x000fe40007810000 */
[----:B------:R-:W-:Y:S01]  /*8a90*/  FMNMX.FTZ R0, R92, R7, !PT ;  /* 0x000000075c007209 */ /* 0x000fe20007810000 */
[----:B------:R-:W1:Y:S01]  /*8aa0*/  S2UR UR4, SR_CgaCtaId ;  /* 0x00000000000479c3 */ /* 0x000e620000008800 */
        /* <DEDUP_REMOVED lines=11> */
[----:B------:R-:W-:Y:S01]  /*8b60*/  FMNMX.FTZ R0, R104, R7, !PT ;  /* 0x0000000768007209 */ /* 0x000fe20007810000 */
[----:B-1----:R-:W-:Y:S01]  /*8b70*/  UPRMT UR5, UR4, 0x654, UR5 ;  /* 0x0000065404057896 */ /* 0x002fe20008000005 */
        /* <DEDUP_REMOVED lines=43> */
[-C--:B------:R-:W-:Y:S01]  /*8e30*/  FMUL.FTZ R20, R11, R8.reuse ;  /* 0x000000080b147220 */ /* 0x080fe20000410000 */
[-C--:B------:R-:W-:Y:S01]  /*8e40*/  FFMA.FTZ R89, R105, R8.reuse, -R137 ;  /* 0x0000000869597223 */ /* 0x080fe20000010889 */
[C---:B------:R-:W-:Y:S01]  /*8e50*/  FADD.FTZ R11, -R10.reuse, R13 ;  /* 0x0000000d0a0b7221 */ /* 0x040fe20000010100 */
[-CC-:B------:R-:W-:Y:S01]  /*8e60*/  FFMA.FTZ R105, R121, R8.reuse, -R137.reuse ;  /* 0x0000000879697223 */ /* 0x180fe20000010889 */
[-C--:B------:R-:W-:Y:S01]  /*8e70*/  FMUL.FTZ R121, R10, R8.reuse ;  /* 0x000000080a797220 */ /* 0x080fe20000410000 */
[----:B------:R0:W-:Y:S01]  /*8e80*/  MUFU.EX2 R0, R20 ;  /* 0x0000001400007308 */ /* 0x0001e20000000800 */
[-C--:B------:R-:W-:Y:S01]  /*8e90*/  FMUL.FTZ R2, R11, R8.reuse ;  /* 0x000000080b027220 */ /* 0x080fe20000410000 */
[-C--:B------:R-:W-:Y:S01]  /*8ea0*/  FFMA.FTZ R11, R88, R8.reuse, -R137 ;  /* 0x00000008580b7223 */ /* 0x080fe20000010889 */
[-CC-:B------:R-:W-:Y:S01]  /*8eb0*/  FFMA.FTZ R157, R90, R8.reuse, -R121.reuse ;  /* 0x000000085a9d7223 */ /* 0x180fe20000010879 */
[-C--:B------:R-:W-:Y:S01]  /*8ec0*/  FFMA.FTZ R12, R91, R8.reuse, -R121 ;  /* 0x000000085b0c7223 */ /* 0x080fe20000010879 */
[-C--:B------:R-:W-:Y:S01]  /*8ed0*/  FFMA.FTZ R158, R92, R8.reuse, -R137 ;  /* 0x000000085c9e7223 */ /* 0x080fe20000010889 */
[-C--:B------:R-:W-:Y:S01]  /*8ee0*/  FFMA.FTZ R159, R94, R8.reuse, -R121 ;  /* 0x000000085e9f7223 */ /* 0x080fe20000010879 */
[-C--:B------:R-:W-:Y:S01]  /*8ef0*/  FFMA.FTZ R13, R93, R8.reuse, -R137 ;  /* 0x000000085d0d7223 */ /* 0x080fe20000010889 */
[----:B------:R-:W-:Y:S01]  /*8f00*/  MUFU.EX2 R2, R2 ;  /* 0x0000000200027308 */ /* 0x000fe20000000800 */
[-C--:B0-----:R-:W-:Y:S01]  /*8f10*/  FFMA.FTZ R20, R95, R8.reuse, -R121 ;  /* 0x000000085f147223 */ /* 0x081fe20000010879 */
        /* <DEDUP_REMOVED lines=10> */
[-CC-:B------:R-:W-:Y:S01]  /*8fc0*/  FFMA.FTZ R149, R106, R8.reuse, -R121.reuse ;  /* 0x000000086a957223 */ /* 0x180fe20000010879 */
        /* <DEDUP_REMOVED lines=22> */
[-CC-:B------:R-:W-:Y:S01]  /*9130*/  FFMA.FTZ R109, R125, R8.reuse, -R137.reuse ;  /* 0x000000087d6d7223 */ /* 0x180fe20000010889 */
        /* <DEDUP_REMOVED lines=8> */
[----:B------:R-:W-:-:S04]  /*91c0*/  FFMA.FTZ R117, R133, R8, -R137 ;  /* 0x0000000885757223 */ /* 0x000fc80000010889 */
        /* <DEDUP_REMOVED lines=93> */
.L_x_1272:
        /* <DEDUP_REMOVED lines=35> */
.L_x_1262:
[----:B------:R-:W-:-:S13]  /*99d0*/  R2UR UR4, R161 ;  /* 0x00000000a10472ca */ /* 0x000fda00000e0000 */
[----:B------:R-:W-:-:S13]  /*99e0*/  ISETP.GE.AND P1, PT, R14, UR4, PT ;  /* 0x000000040e007c0c */ /* 0x000fda000bf26270 */
[----:B------:R-:W-:Y:S05]  /*99f0*/  @!P1 BRA `(.L_x_1274) ;  /* 0x0000002c00909947 */ /* 0x000fea0003800000 */
[----:B------:R-:W-:Y:S01]  /*9a00*/  IMAD.MOV.U32 R13, RZ, RZ, R10 ;  /* 0x000000ffff0d7224 */ /* 0x000fe200078e000a */
[----:B------:R-:W-:Y:S01]  /*9a10*/  UMOV UR7, UR38 ;  /* 0x0000002600077c82 */ /* 0x000fe20008000000 */
[----:B------:R-:W-:Y:S01]  /*9a20*/  IMAD.MOV.U32 R12, RZ, RZ, R7 ;  /* 0x000000ffff0c7224 */ /* 0x000fe200078e0007 */
[----:B------:R-:W-:Y:S01]  /*9a30*/  UMOV UR4, UR39 ;  /* 0x0000002700047c82 */ /* 0x000fe20008000000 */
[----:B------:R-:W-:Y:S01]  /*9a40*/  ULDC UR50, c[0x0][0x9e4] ;  /* 0x0002790000327ab9 */ /* 0x000fe20000000800 */
[----:B------:R-:W-:Y:S01]  /*9a50*/  ULDC UR51, c[0x0][0x9dc] ;  /* 0x0002770000337ab9 */ /* 0x000fe20000000800 */
[----:B------:R-:W-:-:S05]  /*9a60*/  ULDC UR54, c[0x0][0x9e0] ;  /* 0x0002780000367ab9 */ /* 0x000fca0000000800 */
.L_x_1293:
[----:B------:R-:W-:-:S04]  /*9a70*/  UISETP.NE.AND UP0, UPT, UR4, 0x1, UPT ;  /* 0x000000010400788c */ /* 0x000fc8000bf05270 */
[----:B------:R-:W-:-:S04]  /*9a80*/  USEL UR38, URZ, 0x1, UP0 ;  /* 0x000000013f267887 */ /* 0x000fc80008000000 */
[----:B------:R-:W-:Y:S01]  /*9a90*/  ULOP3.LUT UR38, UR7, UR38, URZ, 0x3c, !UPT ;  /* 0x0000002607267292 */ /* 0x000fe2000f8e3c3f */
[----:B------:R-:W-:Y:S11]  /*9aa0*/  @!P0 BRA `(.L_x_1275) ;  /* 0x0000000000048947 */ /* 0x000ff60003800000 */
[----:B------:R-:W-:Y:S01]  /*9ab0*/  BPT.TRAP 0x1 ;  /* 0x000000040000795c */ /* 0x000fe20000300000 */
.L_x_1275:
        /* <DEDUP_REMOVED lines=9> */
.L_x_1276:
[----:B-1----:R-:W-:Y:S05]  /*9b50*/  @P1 BRA `(.L_x_1277) ;  /* 0x0000000000081947 */ /* 0x002fea0003800000 */
[----:B------:R-:W1:Y:S02]  /*9b60*/  SYNCS.PHASECHK.TRANS64.TRYWAIT P1, [UR5+0x2a830], R7 ;  /* 0x02a83007ff0075a7 */ /* 0x000e640008020145 */
[----:B-1----:R-:W-:Y:S05]  /*9b70*/  @!P1 BRA `(.L_x_1278) ;  /* 0x000000d000bc9947 */ /* 0x002fea0003800000 */
.L_x_1277:
        /* <DEDUP_REMOVED lines=136> */
.L_x_1279:
[----:B------:R-:W-:Y:S01]  /*a400*/  ULEA UR10, UR4, UR60, 0x3 ;  /* 0x0000003c040a7291 */ /* 0x000fe2000f8e183f */
[----:B------:R-:W-:-:S05]  /*a410*/  IMAD.U32 R0, RZ, RZ, UR7 ;  /* 0x00000007ff007e24 */ /* 0x000fca000f8e00ff */
[----:B------:R-:W-:-:S04]  /*a420*/  SHF.L.U32 R0, R0, 0x1f, RZ ;  /* 0x0000001f00007819 */ /* 0x000fc800000006ff */
[----:B------:R2:W3:Y:S01]  /*a430*/  SYNCS.PHASECHK.TRANS64.TRYWAIT P1, [UR10+0x2a850], R0 ;  /* 0x02a85000ff0075a7 */ /* 0x0004e2000802014a */
[----:B------:R-:W-:Y:S05]  /*a440*/  @!P0 BRA `(.L_x_1280) ;  /* 0x0000000000048947 */ /* 0x000fea0003800000 */
[----:B------:R-:W-:Y:S01]  /*a450*/  BPT.TRAP 0x1 ;  /* 0x000000040000795c */ /* 0x000fe20000300000 */
.L_x_1280:
[----:B---3--:R-:W-:Y:S05]  /*a460*/  @P1 BRA `(.L_x_1281) ;  /* 0x0000000000081947 */ /* 0x008fea0003800000 */
[----:B------:R-:W3:Y:S02]  /*a470*/  SYNCS.PHASECHK.TRANS64.TRYWAIT P1, [UR10+0x2a850], R0 ;  /* 0x02a85000ff0075a7 */ /* 0x000ee4000802014a */
[----:B---3--:R-:W-:Y:S05]  /*a480*/  @!P1 BRA `(.L_x_1282) ;  /* 0x000000c800909947 */ /* 0x008fea0003800000 */
.L_x_1281:
        /* <DEDUP_REMOVED lines=37> */
.L_x_1283:
[----:B------:R-:W-:Y:S01]  /*a6e0*/  R2UR UR6, R19 ;  /* 0x00000000130672ca */ /* 0x000fe200000e0000 */
[----:B------:R-:W-:Y:S01]  /*a6f0*/  UISETP.NE.AND UP0, UPT, UR61, URZ, UPT ;  /* 0x0000003f3d00728c */ /* 0x000fe2000bf05270 */
[----:B------:R-:W-:Y:S01]  /*a700*/  R2UR UR4, R22 ;  /* 0x00000000160472ca */ /* 0x000fe200000e0000 */
[----:B------:R-:W-:Y:S01]  /*a710*/  IMAD R155, R14, -0x60, RZ ;  /* 0xffffffa00e9b7824 */ /* 0x000fe200078e02ff */
[----:B------:R-:W-:-:S09]  /*a720*/  UIADD3 UR5, UR5, 0x2a840, URZ ;  /* 0x0002a84005057890 */ /* 0x000fd2000fffe03f */
        /* <DEDUP_REMOVED lines=34> */
.L_x_1286:
[----:B------:R-:W-:-:S05]  /*a950*/  IMAD.U32 R21, RZ, RZ, UR50 ;  /* 0x00000032ff157e24 */ /* 0x000fca000f8e00ff */
[----:B------:R-:W-:-:S13]  /*a960*/  ISETP.NE.AND P1, PT, R21, 0x1, PT ;  /* 0x000000011500780c */ /* 0x000fda0003f25270 */
[----:B------:R-:W0:Y:S02]  /*a970*/  @P1 LDC.64 R10, c[0x0][0x9e8] ;  /* 0x00027a00ff0a1b82 */ /* 0x000e240000000a00 */
[----:B0-----:R-:W-:-:S05]  /*a980*/  @P1 IMAD.HI.U32 R10, R15, R10, RZ ;  /* 0x0000000a0f0a1227 */ /* 0x001fca00078e00ff */
[----:B------:R-:W-:-:S07]  /*a990*/  @P1 SHF.R.U32.HI R15, RZ, R11, R10 ;  /* 0x0000000bff0f1219 */ /* 0x000fce000001160a */
.L_x_1287:
[----:B------:R-:W-:Y:S05]  /*a9a0*/  BSYNC B0 ;  /* 0x0000000000007941 */ /* 0x000fea0003800000 */
.L_x_1285:
[----:B------:R-:W-:-:S05]  /*a9b0*/  IMAD R15, R15, R21, R0 ;  /* 0x000000150f0f7224 */ /* 0x000fca00078e0200 */
[----:B------:R-:W-:Y:S02]  /*a9c0*/  VIADDMNMX R136, R15, R21, R136, PT ;  /* 0x000000150f887246 */ /* 0x000fe40003800188 */
[----:B------:R-:W-:-:S07]  /*a9d0*/  VIMNMX R8, R8, R15, !PT ;  /* 0x0000000f08087248 */ /* 0x000fce0007fe0100 */
.L_x_1284:
        /* <DEDUP_REMOVED lines=133> */
.L_x_1290:
[----:B------:R-:W-:-:S05]  /*b230*/  IMAD.U32 R8, RZ, RZ, UR50 ;  /* 0x00000032ff087e24 */ /* 0x000fca000f8e00ff */
[----:B------:R-:W-:-:S13]  /*b240*/  ISETP.NE.AND P6, PT, R8, 0x1, PT ;  /* 0x000000010800780c */ /* 0x000fda0003fc5270 */
[----:B------:R-:W0:Y:S02]  /*b250*/  @P6 LDC.64 R10, c[0x0][0x9e8] ;  /* 0x00027a00ff0a6b82 */ /* 0x000e240000000a00 */
[----:B0-----:R-:W-:-:S05]  /*b260*/  @P6 IMAD.HI.U32 R10, R7, R10, RZ ;  /* 0x0000000a070a6227 */ /* 0x001fca00078e00ff */
[----:B------:R-:W-:-:S07]  /*b270*/  @P6 SHF.R.U32.HI R7, RZ, R11, R10 ;  /* 0x0000000bff076219 */ /* 0x000fce000001160a */
.L_x_1291:
[----:B------:R-:W-:Y:S05]  /*b280*/  BSYNC B0 ;  /* 0x0000000000007941 */ /* 0x000fea0003800000 */
.L_x_1289:
[----:B------:R-:W-:-:S05]  /*b290*/  IMAD R7, R7, R8, R0 ;  /* 0x0000000807077224 */ /* 0x000fca00078e0200 */
[----:B------:R-:W-:Y:S02]  /*b2a0*/  VIADDMNMX R2, R7, R8, R2, PT ;  /* 0x0000000807027246 */ /* 0x000fe40003800102 */
[----:B------:R-:W-:-:S07]  /*b2b0*/  VIMNMX R20, R20, R7, !PT ;  /* 0x0000000714147248 */ /* 0x000fce0007fe0100 */
.L_x_1288:
        /* <DEDUP_REMOVED lines=308> */
.L_x_1292:
[----:B------:R-:W0:Y:S01]  /*c600*/  S2UR UR5, SR_CgaCtaId ;  /* 0x00000000000579c3 */ /* 0x000e220000008800 */
[----:B------:R-:W-:Y:S01]  /*c610*/  R2UR UR4, R161 ;  /* 0x00000000a10472ca */ /* 0x000fe200000e0000 */
[----:B------:R-:W-:Y:S01]  /*c620*/  UIADD3 UR10, UR10, 0x2a860, URZ ;  /* 0x0002a8600a0a7890 */ /* 0x000fe2000fffe03f */
[----:B------:R-:W-:Y:S01]  /*c630*/  F2FP.F16.F32.PACK_AB R139, R12, R110 ;  /* 0x0000006e0c8b723e */ /* 0x000fe200000000ff */
[----:B------:R-:W-:Y:S01]  /*c640*/  UMOV UR7, UR38 ;  /* 0x0000002600077c82 */ /* 0x000fe20008000000 */
[----:B------:R-:W-:Y:S01]  /*c650*/  F2FP.F16.F32.PACK_AB R156, R156, R219 ;  /* 0x000000db9c9c723e */ /* 0x000fe200000000ff */
[----:B------:R-:W-:Y:S01]  /*c660*/  IMAD.MOV.U32 R13, RZ, RZ, R10 ;  /* 0x000000ffff0d7224 */ /* 0x000fe200078e000a */
[----:B------:R-:W-:Y:S01]  /*c670*/  F2FP.F16.F32.PACK_AB R157, R20, R129 ;  /* 0x00000081149d723e */ /* 0x000fe200000000ff */
[----:B------:R-:W-:Y:S01]  /*c680*/  IMAD.MOV.U32 R12, RZ, RZ, R7 ;  /* 0x000000ffff0c7224 */ /* 0x000fe200078e0007 */
[----:B------:R-:W-:Y:S02]  /*c690*/  F2FP.F16.F32.PACK_AB R158, R89, R158 ;  /* 0x0000009e599e723e */ /* 0x000fe400000000ff */
[----:B------:R-:W-:-:S02]  /*c6a0*/  F2FP.F16.F32.PACK_AB R159, R88, R11 ;  /* 0x0000000b589f723e */ /* 0x000fc400000000ff */
[----:B------:R-:W-:Y:S02]  /*c6b0*/  F2FP.F16.F32.PACK_AB R152, R21, R152 ;  /* 0x000000981598723e */ /* 0x000fe400000000ff */
[----:B------:R-:W-:Y:S01]  /*c6c0*/  ISETP.GT.AND P1, PT, R14, UR4, PT ;  /* 0x000000040e007c0c */ /* 0x000fe2000bf24270 */
[----:B------:R-:W-:Y:S01]  /*c6d0*/  UMOV UR4, UR39 ;  /* 0x0000002700047c82 */ /* 0x000fe20008000000 */
[----:B------:R-:W-:Y:S01]  /*c6e0*/  F2FP.F16.F32.PACK_AB R153, R90, R153 ;  /* 0x000000995a99723e */ /* 0x000fe200000000ff */
[----:B------:R-:W-:Y:S01]  /*c6f0*/  VIADD R14, R14, 0xffffffff ;  /* 0xffffffff0e0e7836 */ /* 0x000fe20000000000 */
[----:B------:R-:W-:Y:S02]  /*c700*/  F2FP.F16.F32.PACK_AB R154, R15, R154 ;  /* 0x0000009a0f9a723e */ /* 0x000fe400000000ff */
[----:B------:R-:W-:Y:S02]  /*c710*/  F2FP.F16.F32.PACK_AB R155, R92, R155 ;  /* 0x0000009b5c9b723e */ /* 0x000fe400000000ff */
[----:B------:R-:W-:Y:S01]  /*c720*/  F2FP.F16.F32.PACK_AB R148, R93, R148 ;  /* 0x000000945d94723e */ /* 0x000fe200000000ff */
[----:B0-----:R-:W-:Y:S01]  /*c730*/  UPRMT UR10, UR5, 0x654, UR10 ;  /* 0x00000654050a7896 */ /* 0x001fe2000800000a */
[----:B------:R-:W-:-:S02]  /*c740*/  F2FP.F16.F32.PACK_AB R149, R94, R149 ;  /* 0x000000955e95723e */ /* 0x000fc400000000ff */
[----:B------:R-:W-:Y:S02]  /*c750*/  F2FP.F16.F32.PACK_AB R150, R101, R150 ;  /* 0x000000966596723e */ /* 0x000fe400000000ff */
[----:B------:R-:W-:Y:S02]  /*c760*/  F2FP.F16.F32.PACK_AB R151, R96, R151 ;  /* 0x000000976097723e */ /* 0x000fe400000000ff */
[----:B------:R-:W-:Y:S02]  /*c770*/  F2FP.F16.F32.PACK_AB R144, R105, R144 ;  /* 0x000000906990723e */ /* 0x000fe400000000ff */
        /* <DEDUP_REMOVED lines=12> */
.L_x_1274:
        /* <DEDUP_REMOVED lines=67> */
.L_x_1294:
[----:B------:R-:W-:Y:S01]  /*cc70*/  ULEA UR5, UR39, UR60, 0x3 ;  /* 0x0000003c27057291 */ /* 0x000fe2000f8e183f */
[----:B------:R-:W-:-:S05]  /*cc80*/  IMAD.U32 R0, RZ, RZ, UR38 ;  /* 0x00000026ff007e24 */ /* 0x000fca000f8e00ff */
[----:B------:R-:W-:-:S04]  /*cc90*/  SHF.L.U32 R0, R0, 0x1f, RZ ;  /* 0x0000001f00007819 */ /* 0x000fc800000006ff */
[----:B------:R0:W1:Y:S01]  /*cca0*/  SYNCS.PHASECHK.TRANS64.TRYWAIT P1, [UR5+0x2a850], R0 ;  /* 0x02a85000ff0075a7 */ /* 0x0000620008020145 */
[----:B------:R-:W-:Y:S05]  /*ccb0*/  @!P0 BRA `(.L_x_1295) ;  /* 0x0000000000048947 */ /* 0x000fea0003800000 */
[----:B------:R-:W-:Y:S01]  /*ccc0*/  BPT.TRAP 0x1 ;  /* 0x000000040000795c */ /* 0x000fe20000300000 */
.L_x_1295:
[----:B-1----:R-:W-:Y:S05]  /*ccd0*/  @P1 BRA `(.L_x_1296) ;  /* 0x0000000000081947 */ /* 0x002fea0003800000 */
[----:B------:R-:W1:Y:S02]  /*cce0*/  SYNCS.PHASECHK.TRANS64.TRYWAIT P1, [UR5+0x2a850], R0 ;  /* 0x02a85000ff0075a7 */ /* 0x000e640008020145 */
[----:B-1----:R-:W-:Y:S05]  /*ccf0*/  @!P1 BRA `(.L_x_1297) ;  /* 0x000000a0008c9947 */ /* 0x002fea0003800000 */
.L_x_1296:
[----:B------:R-:W-:Y:S01]  /*cd00*/  UIADD3 UR60, UR60, 0x400, URZ ;  /* 0x000004003c3c7890 */ /* 0x000fe2000fffe03f */
[----:B------:R-:W-:Y:S01]  /*cd10*/  WARPGROUP.ARRIVE ;  /* 0x00000000000079c5 */ /* 0x000fe20000000000 */
[----:B------:R-:W-:Y:S01]  /*cd20*/  UMOV UR7, 0x40000040 ;  /* 0x4000004000077882 */ /* 0x000fe20000000000 */
[----:B-1----:R-:W1:Y:S01]  /*cd30*/  SHFL.BFLY PT, R5, R6, 0x2, 0x1f ;  /* 0x0c401f0006057f89 */ /* 0x002e6200000e0000 */
[----:B------:R-:W-:Y:S01]  /*cd40*/  USHF.R.U32.HI UR60, URZ, 0x4, UR60 ;  /* 0x000000043f3c7899 */ /* 0x000fe2000801163c */
[----:B------:R-:W-:Y:S02]  /*cd50*/  IMAD.MOV.U32 R4, RZ, RZ, RZ ;  /* 0x000000ffff047224 */ /* 0x000fe400078e00ff */
[----:B0-----:R-:W0:Y:S01]  /*cd60*/  SHFL.BFLY PT, R0, R3, 0x2, 0x1f ;  /* 0x0c401f0003007f89 */ /* 0x001e2200000e0000 */
[----:B------:R-:W-:Y:S01]  /*cd70*/  ULOP3.LUT UR60, UR60, 0x3fff, URZ, 0xc0, !UPT ;  /* 0x00003fff3c3c7892 */ /* 0x000fe2000f8ec03f */
[----:B------:R-:W-:-:S03]  /*cd80*/  IMAD.MOV.U32 R94, RZ, RZ, -0x800000 ;  /* 0xff800000ff5e7424 */ /* 0x000fc600078e00ff */
        /* <DEDUP_REMOVED lines=8> */
[----:B0-----:R-:W-:Y:S02]  /*ce10*/  FADD.FTZ R2, R0, R3 ;  /* 0x0000000300027221 */ /* 0x001fe40000010000 */
        /* <DEDUP_REMOVED lines=44> */
.L_x_1298:
[----:B------:R-:W-:Y:S01]  /*d0e0*/  R2UR UR6, R184 ;  /* 0x00000000b80672ca */ /* 0x000fe200000e0000 */
[----:B------:R-:W-:Y:S01]  /*d0f0*/  UIADD3 UR4, UR5, 0x2a860, URZ ;  /* 0x0002a86005047890 */ /* 0x000fe2000fffe03f */
[-C--:B------:R-:W-:Y:S01]  /*d100*/  FMUL.FTZ R2, R24, R4.reuse ;  /* 0x0000000418027220 */ /* 0x080fe20000410000 */
[----:B------:R-:W-:Y:S01]  /*d110*/  UIADD3 UR39, UR39, 0x1, URZ ;  /* 0x0000000127277890 */ /* 0x000fe2000fffe03f */
[-C--:B------:R-:W-:Y:S01]  /*d120*/  FMUL.FTZ R3, R25, R4.reuse ;  /* 0x0000000419037220 */ /* 0x080fe20000410000 */
[-C--:B------:R-:W-:Y:S01]  /*d130*/  FMUL.FTZ R20, R28, R4.reuse ;  /* 0x000000041c147220 */ /* 0x080fe20000410000 */
        /* <DEDUP_REMOVED lines=8> */
[-C--:B------:R-:W-:Y:S01]  /*d1c0*/  FMUL.FTZ R41, R41, R4.reuse ;  /* 0x0000000429297220 */ /* 0x080fe20000410000 */
[-C--:B------:R-:W-:Y:S01]  /*d1d0*/  FMUL.FTZ R44, R44, R4.reuse ;  /* 0x000000042c2c7220 */ /* 0x080fe20000410000 */
[-C--:B------:R-:W-:Y:S01]  /*d1e0*/  FMUL.FTZ R45, R45, R4.reuse ;  /* 0x000000042d2d7220 */ /* 0x080fe20000410000 */
[-C--:B------:R-:W-:Y:S01]  /*d1f0*/  FMUL.FTZ R48, R48, R4.reuse ;  /* 0x0000000430307220 */ /* 0x080fe20000410000 */
[----:B------:R-:W-:Y:S01]  /*d200*/  FMUL.FTZ R49, R49, R4 ;  /* 0x0000000431317220 */ /* 0x000fe20000410000 */
[----:B------:R-:W-:-:S02]  /*d210*/  IMAD.U32 R184, RZ, RZ, UR6 ;  /* 0x00000006ffb87e24 */ /* 0x000fc4000f8e00ff */
[-C--:B------:R-:W-:Y:S01]  /*d220*/  FMUL.FTZ R52, R52, R4.reuse ;  /* 0x0000000434347220 */ /* 0x080fe20000410000 */
[-C--:B------:R-:W-:Y:S01]  /*d230*/  FMUL.FTZ R53, R53, R4.reuse ;  /* 0x0000000435357220 */ /* 0x080fe20000410000 */
[-C--:B------:R-:W-:Y:S01]  /*d240*/  FMUL.FTZ R56, R56, R4.reuse ;  /* 0x0000000438387220 */ /* 0x080fe20000410000 */
[-C--:B------:R-:W-:Y:S01]  /*d250*/  FMUL.FTZ R57, R57, R4.reuse ;  /* 0x0000000439397220 */ /* 0x080fe20000410000 */
[----:B------:R-:W0:Y:S01]  /*d260*/  S2UR UR6, SR_CgaCtaId ;  /* 0x00000000000679c3 */ /* 0x000e220000008800 */
        /* <DEDUP_REMOVED lines=23> */
[----:B0-----:R-:W-:Y:S01]  /*d3e0*/  UPRMT UR4, UR6, 0x654, UR4 ;  /* 0x0000065406047896 */ /* 0x001fe20008000004 */
        /* <DEDUP_REMOVED lines=28> */
.L_x_1220:
[----:B------:R-:W0:Y:S01]  /*d5b0*/  S2R R4, SR_CgaCtaId ;  /* 0x0000000000047919 */ /* 0x000e220000008800 */
[----:B------:R-:W-:Y:S01]  /*d5c0*/  MOV R19, 0x400 ;  /* 0x0000040000137802 */ /* 0x000fe20000000f00 */
[----:B------:R-:W-:Y:S01]  /*d5d0*/  BSSY B0, `(.L_x_1299) ;  /* 0x0000304000007945 */ /* 0x000fe20003800000 */
[----:B------:R-:W-:Y:S02]  /*d5e0*/  BAR.SYNC.DEFER_BLOCKING 0x5, 0x180 ;  /* 0x0146000000007b1d */ /* 0x000fe40000010000 */
[----:B0-----:R-:W-:-:S05]  /*d5f0*/  LEA R19, R4, R19, 0x18 ;  /* 0x0000001304137211 */ /* 0x001fca00078ec0ff */
[----:B------:R-:W0:Y:S02]  /*d600*/  LDS.128 R4, [R19+0x2a8d0] ;  /* 0x02a8d00013047984 */ /* 0x000e240000000c00 */
[----:B0-----:R-:W-:Y:S02]  /*d610*/  R2UR UR6, R5 ;  /* 0x00000000050672ca */ /* 0x001fe400000e0000 */
[----:B------:R-:W-:Y:S02]  /*d620*/  R2UR UR5, R6 ;  /* 0x00000000060572ca */ /* 0x000fe400000e0000 */
[----:B------:R-:W-:Y:S01]  /*d630*/  R2UR UR7, R7 ;  /* 0x00000000070772ca */ /* 0x000fe200000e0000 */
[----:B------:R-:W-:Y:S06]  /*d640*/  BAR.ARV 0x4, 0x180 ;  /* 0x0106000000007b1d */ /* 0x000fec0000002000 */
[----:B------:R-:W-:Y:S08]  /*d650*/  @P0 BRA `(.L_x_1300) ;  /* 0x0000002000880947 */ /* 0x000ff00003800000 */
[----:B------:R-:W0:Y:S01]  /*d660*/  S2R R4, SR_SWINHI ;  /* 0x0000000000047919 */ /* 0x000e220000002f00 */
[----:B------:R-:W-:Y:S01]  /*d670*/  R2UR UR13, R183 ;  /* 0x00000000b70d72ca */ /* 0x000fe200000e0000 */
[----:B------:R-:W-:Y:S01]  /*d680*/  ULDC.64 UR10, c[0x0][0xc00] ;  /* 0x00030000000a7ab9 */ /* 0x000fe20000000a00 */
[----:B------:R-:W-:Y:S01]  /*d690*/  ULDC.64 UR8, c[0x0][0xc00] ;  /* 0x0003000000087ab9 */ /* 0x000fe20000000a00 */
[----:B------:R-:W-:Y:S02]  /*d6a0*/  R2UR UR15, R164 ;  /* 0x00000000a40f72ca */ /* 0x000fe400000e0000 */
[----:B------:R-:W-:Y:S02]  /*d6b0*/  R2UR UR12, R22 ;  /* 0x00000000160c72ca */ /* 0x000fe400000e0000 */
[----:B------:R-:W-:Y:S02]  /*d6c0*/  R2UR UR14, R165 ;  /* 0x00000000a50e72ca */ /* 0x000fe400000e0000 */
[----:B------:R-:W-:-:S04]  /*d6d0*/  R2UR UR20, R166 ;  /* 0x00000000a61472ca */ /* 0x000fc800000e0000 */
[----:B------:R-:W-:Y:S01]  /*d6e0*/  UIMAD.WIDE UR8, UR13, 0x4, UR8 ;  /* 0x000000040d0878a5 */ /* 0x000fe2000f8e0208 */
        /* <DEDUP_REMOVED lines=15> */
[----:B------:R-:W-:Y:S01]  /*d7e0*/  BAR.SYNC.DEFER_BLOCKING 0x1, 0x100 ;  /* 0x0044000000007b1d */ /* 0x000fe20000010000 */
        /* <DEDUP_REMOVED lines=9> */
[----:B------:R-:W-:Y:S02]  /*d880*/  LOP3.LUT R12, R95, 0x380, RZ, 0xc0, !PT ;  /* 0x000003805f0c7812 */ /* 0x000fe400078ec0ff */
[----:B------:R-:W-:Y:S02]  /*d890*/  SHF.R.U64 R10, R10, 0x3, RZ ;  /* 0x000000030a0a7819 */ /* 0x000fe400000012ff */
[----:B------:R-:W-:Y:S02]  /*d8a0*/  LOP3.LUT R26, R7, R8, RZ, 0x3c, !PT ;  /* 0x00000008071a7212 */ /* 0x000fe400078e3cff */
[----:B------:R-:W-:-:S02]  /*d8b0*/  SHF.R.U64 R6, R6, 0x3, RZ ;  /* 0x0000000306067819 */ /* 0x000fc400000012ff */
[----:B------:R-:W-:Y:S02]  /*d8c0*/  LOP3.LUT R8, R97, 0x380, RZ, 0xc0, !PT ;  /* 0x0000038061087812 */ /* 0x000fe400078ec0ff */
[----:B------:R-:W-:Y:S02]  /*d8d0*/  SHF.R.U64 R12, R12, 0x3, RZ ;  /* 0x000000030c0c7819 */ /* 0x000fe400000012ff */
[----:B------:R-:W-:Y:S02]  /*d8e0*/  LOP3.LUT R14, R10, R75, RZ, 0x3c, !PT ;  /* 0x0000004b0a0e7212 */ /* 0x000fe400078e3cff */
[----:B------:R-:W-:Y:S02]  /*d8f0*/  LOP3.LUT R28, R6, R31, RZ, 0x3c, !PT ;  /* 0x0000001f061c7212 */ /* 0x000fe400078e3cff */
[----:B------:R-:W-:Y:S02]  /*d900*/  LOP3.LUT R10, R99, 0x380, RZ, 0xc0, !PT ;  /* 0x00000380630a7812 */ /* 0x000fe400078ec0ff */
[----:B------:R-:W-:-:S02]  /*d910*/  SHF.R.U64 R8, R8, 0x3, RZ ;  /* 0x0000000308087819 */ /* 0x000fc400000012ff */
[----:B------:R-:W-:Y:S02]  /*d920*/  LOP3.LUT R31, R74, 0x380, RZ, 0xc0, !PT ;  /* 0x000003804a1f7812 */ /* 0x000fe400078ec0ff */
[----:B------:R-:W-:Y:S02]  /*d930*/  LOP3.LUT R24, R12, R95, RZ, 0x3c, !PT ;  /* 0x0000005f0c187212 */ /* 0x000fe400078e3cff */
[----:B------:R-:W-:Y:S02]  /*d940*/  SHF.R.U64 R10, R10, 0x3, RZ ;  /* 0x000000030a0a7819 */ /* 0x000fe400000012ff */
[----:B------:R-:W-:Y:S02]  /*d950*/  LOP3.LUT R12, R8, R97, RZ, 0x3c, !PT ;  /* 0x00000061080c7212 */ /* 0x000fe400078e3cff */
[----:B------:R-:W-:Y:S02]  /*d960*/  MOV R30, R4 ;  /* 0x00000004001e7202 */ /* 0x000fe40000000f00 */
[----:B------:R-:W-:-:S02]  /*d970*/  SHF.R.U64 R31, R31, 0x3, RZ ;  /* 0x000000031f1f7819 */ /* 0x000fc400000012ff */
        /* <DEDUP_REMOVED lines=23> */
[----:B------:R1:W-:Y:S01]  /*daf0*/  STSM.16.M88.4 [R98], R24 ;  /* 0x0000001862007844 */ /* 0x0003e20000000200 */
[----:B0-----:R-:W-:Y:S02]  /*db00*/  F2FP.F16.F32.PACK_AB R30, R53, R52 ;  /* 0x00000034351e723e */ /* 0x001fe400000000ff */
[----:B------:R-:W-:Y:S02]  /*db10*/  F2FP.F16.F32.PACK_AB R31, R55, R54 ;  /* 0x00000036371f723e */ /* 0x000fe400000000ff */
[----:B------:R-:W-:Y:S02]  /*db20*/  MOV R75, R10 ;  /* 0x0000000a004b7202 */ /* 0x000fe40000000f00 */
[----:B------:R-:W-:Y:S01]  /*db30*/  MOV R74, R8 ;  /* 0x00000008004a7202 */ /* 0x000fe20000000f00 */
[----:B------:R0:W-:Y:S01]  /*db40*/  STSM.16.M88.4 [R97], R28 ;  /* 0x0000001c61007844 */ /* 0x0001e20000000200 */
[----:B------:R-:W-:-:S02]  /*db50*/  F2FP.F16.F32.PACK_AB R4, R57, R56 ;  /* 0x000000383904723e */ /* 0x000fc400000000ff */
[----:B------:R-:W-:Y:S02]  /*db60*/  F2FP.F16.F32.PACK_AB R5, R59, R58 ;  /* 0x0000003a3b05723e */ /* 0x000fe400000000ff */
[----:B------:R-:W-:Y:S02]  /*db70*/  F2FP.F16.F32.PACK_AB R6, R61, R60 ;  /* 0x0000003c3d06723e */ /* 0x000fe400000000ff */
[----:B------:R-:W-:Y:S01]  /*db80*/  F2FP.F16.F32.PACK_AB R7, R63, R62 ;  /* 0x0000003e3f07723e */ /* 0x000fe200000000ff */
[----:B-1----:R-:W1:Y:S01]  /*db90*/  LDC.64 R98, c[0x0][0xc08] ;  /* 0x00030200ff627b82 */ /* 0x002e620000000a00 */
        /* <DEDUP_REMOVED lines=10> */
[----:B------:R-:W-:Y:S02]  /*dc40*/  F2FP.F16.F32.PACK_AB R14, R77, R76 ;  /* 0x0000004c4d0e723e */ /* 0x000fe400000000ff */
[----:B------:R-:W-:Y:S02]  /*dc50*/  F2FP.F16.F32.PACK_AB R15, R79, R78 ;  /* 0x0000004e4f0f723e */ /* 0x000fe400000000ff */
[----:B------:R-:W-:-:S02]  /*dc60*/  F2FP.F16.F32.PACK_AB R24, R81, R80 ;  /* 0x000000505118723e */ /* 0x000fc400000000ff */
[----:B------:R-:W-:Y:S01]  /*dc70*/  F2FP.F16.F32.PACK_AB R25, R83, R82 ;  /* 0x000000525319723e */ /* 0x000fe200000000ff */
[----:B------:R0:W-:Y:S01]  /*dc80*/  STSM.16.M88.4 [R75], R12 ;  /* 0x0000000c4b007844 */ /* 0x0001e20000000200 */
[----:B------:R-:W-:Y:S02]  /*dc90*/  F2FP.F16.F32.PACK_AB R26, R85, R84 ;  /* 0x00000054551a723e */ /* 0x000fe400000000ff */
[----:B------:R-:W-:Y:S02]  /*dca0*/  F2FP.F16.F32.PACK_AB R27, R87, R86 ;  /* 0x00000056571b723e */ /* 0x000fe400000000ff */
[----:B------:R-:W-:-:S03]  /*dcb0*/  ISETP.NE.U32.AND P0, PT, RZ, UR10, PT ;  /* 0x0000000aff007c0c */ /* 0x000fc6000bf05070 */
[----:B------:R2:W-:Y:S01]  /*dcc0*/  STSM.16.M88.4 [R74], R24 ;  /* 0x000000184a007844 */ /* 0x0005e20000000200 */
[----:B------:R-:W-:Y:S01]  /*dcd0*/  BAR.SYNC.DEFER_BLOCKING 0x1, 0x100 ;  /* 0x0044000000007b1d */ /* 0x000fe20000010000 */
[----:B------:R-:W-:-:S07]  /*dce0*/  ISETP.NE.AND.EX P0, PT, RZ, UR11, PT, P0 ;  /* 0x0000000bff007c0c */ /* 0x000fce000bf05300 */
[----:B0-----:R-:W0:Y:S06]  /*dcf0*/  LDC R75, c[0x0][0xbe8] ;  /* 0x0002fa00ff4b7b82 */ /* 0x001e2c0000000800 */
[----:B------:R-:W3:Y:S01]  /*dd00*/  @P0 LDG.E R30, desc[UR36][R28.64] ;  /* 0x000000241c1e0981 */ /* 0x000ee2000c1e1900 */
[----:B-1----:R-:W-:Y:S02]  /*dd10*/  ISETP.NE.U32.AND P1, PT, R98, RZ, PT ;  /* 0x000000ff6200720c */ /* 0x002fe40003f25070 */
[----:B------:R-:W-:-:S11]  /*dd20*/  R2UR UR4, R99 ;  /* 0x00000000630472ca */ /* 0x000fd600000e0000 */
[----:B------:R-:W-:Y:S02]  /*dd30*/  VOTEU.ANY UP0, P1 ;  /* 0x00000000003f7886 */ /* 0x000fe40000800100 */
[----:B------:R-:W-:Y:S01]  /*dd40*/  UISETP.NE.AND.EX UP0, UPT, UR4, URZ, UPT, UP0 ;  /* 0x0000003f0400728c */ /* 0x000fe2000bf05300 */
[----:B0-----:R-:W-:Y:S02]  /*dd50*/  ISETP.NE.AND P1, PT, R75, 0x1, PT ;  /* 0x000000014b00780c */ /* 0x001fe40003f25270 */
[----:B------:R-:W-:Y:S02]  /*dd60*/  ULDC UR4, c[0x0][0xa88] ;  /* 0x0002a20000047ab9 */ /* 0x000fe40000000800 */
[----:B--2---:R-:W-:Y:S01]  /*dd70*/  IMAD.U32 R74, RZ, RZ, UR4 ;  /* 0x00000004ff4a7e24 */ /* 0x004fe2000f8e00ff */
[----:B------:R-:W-:Y:S01]  /*dd80*/  PLOP3.LUT P4, PT, PT, PT, UP0, 0x80, 0x0 ;  /* 0x000000000000781c */ /* 0x000fe20003f8f008 */
[----:B------:R-:W-:-:S04]  /*dd90*/  ULDC UR4, c[0x0][0xad4] ;  /* 0x0002b50000047ab9 */ /* 0x000fc80000000800 */
[----:B------:R-:W-:Y:S02]  /*dda0*/  @UP0 ULDC.64 UR8, c[0x0][0xc08] ;  /* 0x0003020000080ab9 */ /* 0x000fe40000000a00 */
[----:B------:R-:W-:Y:S01]  /*ddb0*/  @UP0 UIMAD.WIDE UR8, UR13, 0x4, UR8 ;  /* 0x000000040d0808a5 */ /* 0x000fe2000f8e0208 */
[----:B------:R-:W0:Y:S01]  /*ddc0*/  @P1 LDC R6, c[0x0][0xbec] ;  /* 0x0002fb00ff061b82 */ /* 0x000e220000000800 */
[----:B------:R-:W-:-:S04]  /*ddd0*/  UISETP.NE.AND UP0, UPT, UR15, URZ, UPT ;  /* 0x0000003f0f00728c */ /* 0x000fc8000bf05270 */
[----:B------:R-:W-:Y:S01]  /*dde0*/  USEL UR4, UR15, UR4, UP0 ;  /* 0x000000040f047287 */ /* 0x000fe20008000000 */
[----:B------:R-:W-:Y:S02]  /*ddf0*/  IMAD.U32 R4, RZ, RZ, UR8 ;  /* 0x00000008ff047e24 */ /* 0x000fe4000f8e00ff */
[----:B------:R-:W1:Y:S01]  /*de00*/  @P1 LDC R9, c[0x0][0xbf0] ;  /* 0x0002fc00ff091b82 */ /* 0x000e620000000800 */
[----:B------:R-:W-:Y:S01]  /*de10*/  UISETP.GT.AND UP1, UPT, UR4, 0x1, UPT ;  /* 0x000000010400788c */ /* 0x000fe2000bf24270 */
[----:B------:R-:W-:Y:S01]  /*de20*/  IMAD.U32 R5, RZ, RZ, UR9 ;  /* 0x00000009ff057e24 */ /* 0x000fe2000f8e00ff */
[----:B------:R-:W-:Y:S02]  /*de30*/  UMOV UR19, 0x9b8 ;  /* 0x000009b800137882 */ /* 0x000fe40000000000 */
[----:B------:R-:W-:Y:S02]  /*de40*/  USEL UR19, UR19, 0x978, UP1 ;  /* 0x0000097813137887 */ /* 0x000fe40008800000 */
[----:B------:R-:W-:Y:S01]  /*de50*/  UISETP.NE.U32.AND UP0, UPT, UR10, URZ, UPT ;  /* 0x0000003f0a00728c */ /* 0x000fe2000bf05070 */
[----:B------:R-:W-:Y:S01]  /*de60*/  VIADD R13, R23, UR12 ;  /* 0x0000000c170d7c36 */ /* 0x000fe20008000000 */
[----:B------:R-:W-:Y:S01]  /*de70*/  USHF.R.S32.HI UR10, URZ, 0x1f, UR13 ;  /* 0x0000001f3f0a7899 */ /* 0x000fe2000801140d */
[----:B------:R0:W5:Y:S01]  /*de80*/  @P4 LDG.E R74, desc[UR36][R4.64] ;  /* 0x00000024044a4981 */ /* 0x000162000c1e1900 */
[----:B------:R-:W-:Y:S01]  /*de90*/  UISETP.NE.AND.EX UP0, UPT, UR11, URZ, UPT, UP0 ;  /* 0x0000003f0b00728c */ /* 0x000fe2000bf05300 */
[----:B------:R-:W-:Y:S01]  /*dea0*/  IMAD.MOV.U32 R7, RZ, RZ, R13 ;  /* 0x000000ffff077224 */ /* 0x000fe200078e000d */
[----:B------:R-:W-:Y:S01]  /*deb0*/  UMOV UR4, URZ ;  /* 0x0000003f00047c82 */ /* 0x000fe20008000000 */
[----:B------:R-:W-:-:S02]  /*dec0*/  USEL UR9, UR14, URZ, UP1 ;  /* 0x0000003f0e097287 */ /* 0x000fc40008800000 */
[----:B------:R-:W-:Y:S02]  /*ded0*/  USEL UR8, UR13, URZ, !UP0 ;  /* 0x0000003f0d087287 */ /* 0x000fe4000c000000 */
[----:B------:R-:W-:Y:S01]  /*dee0*/  USEL UR18, UR10, URZ, !UP0 ;  /* 0x0000003f0a127287 */ /* 0x000fe2000c000000 */
[----:B------:R-:W-:Y:S02]  /*def0*/  ULDC.64 UR12, c[0x0][UR19+0x220] ;  /* 0x00008800130c7abb */ /* 0x000fe40008000a00 */
[----:B------:R-:W-:Y:S01]  /*df00*/  ULDC.64 UR10, c[0x0][UR19+0x218] ;  /* 0x00008600130a7abb */ /* 0x000fe20008000a00 */
[----:B0-----:R-:W-:Y:S01]  /*df10*/  @P1 IMAD.HI.U32 R4, R13, R6, RZ ;  /* 0x000000060d041227 */ /* 0x001fe200078e00ff */
[----:B------:R-:W-:Y:S01]  /*df20*/  ULDC.64 UR14, c[0x0][UR19+0x228] ;  /* 0x00008a00130e7abb */ /* 0x000fe20008000a00 */
[----:B------:R-:W-:Y:S02]  /*df30*/  UIMAD.WIDE.U32 UR16, UR10, UR20, URZ ;  /* 0x000000140a1072a5 */ /* 0x000fe4000f8e003f */
[----:B------:R-:W-:Y:S01]  /*df40*/  UIMAD UR13, UR13, UR8, URZ ;  /* 0x000000080d0d72a4 */ /* 0x000fe2000f8e023f */
[----:B-1----:R-:W-:Y:S01]  /*df50*/  @P1 SHF.R.U32.HI R7, RZ, R9, R4 ;  /* 0x00000009ff071219 */ /* 0x002fe20000011604 */
[----:B------:R-:W-:-:S02]  /*df60*/  UIMAD UR20, UR11, UR20, URZ ;  /* 0x000000140b1472a4 */ /* 0x000fc4000f8e023f */
[----:B------:R-:W-:Y:S02]  /*df70*/  UIMAD.WIDE.U32 UR10, UR12, UR8, URZ ;  /* 0x000000080c0a72a5 */ /* 0x000fe4000f8e003f */
[----:B------:R-:W-:Y:S01]  /*df80*/  UIMAD.WIDE.U32 UR22, UR14, UR9, URZ ;  /* 0x000000090e1672a5 */ /* 0x000fe2000f8e003f */
[----:B------:R-:W-:Y:S01]  /*df90*/  IMAD.MOV R6, RZ, RZ, -R7 ;  /* 0x000000ffff067224 */ /* 0x000fe200078e0a07 */
[----:B------:R-:W-:Y:S02]  /*dfa0*/  UIMAD UR9, UR15, UR9, URZ ;  /* 0x000000090f0972a4 */ /* 0x000fe4000f8e023f */
[----:B------:R-:W-:Y:S01]  /*dfb0*/  UIMAD UR13, UR12, UR18, UR13 ;  /* 0x000000120c0d72a4 */ /* 0x000fe2000f8e020d */
[----:B------:R-:W-:Y:S01]  /*dfc0*/  IMAD R9, R75, R6, R13 ;  /* 0x000000064b097224 */ /* 0x000fe200078e020d */
[----:B------:R-:W-:Y:S01]  /*dfd0*/  UIADD3 UR20, UR17, UR20, URZ ;  /* 0x0000001411147290 */ /* 0x000fe2000fffe03f */
[----:B------:R-:W-:Y:S02]  /*dfe0*/  IMAD.U32 R4, RZ, RZ, UR22 ;  /* 0x00000016ff047e24 */ /* 0x000fe4000f8e00ff */
[----:B------:R-:W-:Y:S01]  /*dff0*/  IMAD.U32 R5, RZ, RZ, UR23 ;  /* 0x00000017ff057e24 */ /* 0x000fe2000f8e00ff */
[----:B------:R-:W-:-:S02]  /*e000*/  SHF.R.S32.HI R5, RZ, 0x1f, R7 ;  /* 0x0000001fff057819 */ /* 0x000fc40000011407 */
[----:B------:R-:W-:Y:S02]  /*e010*/  SHF.R.S32.HI R6, RZ, 0x1f, R9 ;  /* 0x0000001fff067819 */ /* 0x000fe40000011409 */
[----:B---3--:R-:W-:-:S13]  /*e020*/  @P0 R2UR UR4, R30 ;  /* 0x000000001e0402ca */ /* 0x008fda00000e0000 */
        /* <DEDUP_REMOVED lines=22> */
[----:B--2---:R-:W-:-:S07]  /*e190*/  IMAD.IADD R74, R74, 0x1, -R5 ;  /* 0x000000014a4a7824 */ /* 0x004fce00078e0a05 */
.L_x_1301:
[----:B------:R-:W-:Y:S01]  /*e1a0*/  R2UR UR9, R22 ;  /* 0x00000000160972ca */ /* 0x000fe200000e0000 */
[----:B------:R-:W-:Y:S01]  /*e1b0*/  SHFL.IDX PT, R4, R8, RZ, 0x1c1f ;  /* 0x001c1fff08047589 */ /* 0x000fe200000e0000 */
[----:B-----5:R-:W-:Y:S01]  /*e1c0*/  IMAD R74, R74, R75, RZ ;  /* 0x0000004b4a4a7224 */ /* 0x020fe200078e02ff */
[----:B------:R-:W-:Y:S02]  /*e1d0*/  LOP3.LUT P0, RZ, R185, 0x3, RZ, 0xc0, !PT ;  /* 0x00000003b9ff7812 */ /* 0x000fe4000780c0ff */
[----:B------:R-:W0:Y:S01]  /*e1e0*/  SHFL.IDX PT, R5, R10, RZ, 0x1c1f ;  /* 0x001c1fff0a057589 */ /* 0x000e2200000e0000 */
[----:B------:R-:W-:-:S03]  /*e1f0*/  PLOP3.LUT P3, PT, PT, PT, UP1, 0x80, 0x0 ;  /* 0x000000000000781c */ /* 0x000fc60003f6f018 */
[----:B------:R-:W-:Y:S04]  /*e200*/  SHFL.IDX PT, R6, R8, 0x1, 0x1c1f ;  /* 0x003c1f0008067f89 */ /* 0x000fe800000e0000 */
[----:B------:R-:W1:Y:S01]  /*e210*/  SHFL.IDX PT, R7, R10, 0x1, 0x1c1f ;  /* 0x003c1f000a077f89 */ /* 0x000e6200000e0000 */
[----:B------:R-:W-:-:S04]  /*e220*/  VIADD R11, R202, UR9 ;  /* 0x00000009ca0b7c36 */ /* 0x000fc80008000000 */
        /* <DEDUP_REMOVED lines=8> */
[----:B------:R-:W-:Y:S01]  /*e2b0*/  IMAD R3, R182, 0x40, R160 ;  /* 0x00000040b6037824 */ /* 0x000fe200078e02a0 */
[----:B------:R-:W-:Y:S01]  /*e2c0*/  ULDC.64 UR12, c[0x0][0xaa0] ;  /* 0x0002a800000c7ab9 */ /* 0x000fe20000000a00 */
[----:B------:R-:W-:Y:S01]  /*e2d0*/  R2UR UR16, R166 ;  /* 0x00000000a61072ca */ /* 0x000fe200000e0000 */
[----:B------:R-:W1:Y:S01]  /*e2e0*/  @P1 LDC R21, c[0x0][0xbf0] ;  /* 0x0002fc00ff151b82 */ /* 0x000e620000000800 */
[----:B------:R-:W-:Y:S01]  /*e2f0*/  IMAD.WIDE R16, R3, 0x2, R16 ;  /* 0x0000000203107825 */ /* 0x000fe200078e0210 */
[----:B------:R-:W-:Y:S02]  /*e300*/  R2UR UR15, R22 ;  /* 0x00000000160f72ca */ /* 0x000fe400000e0000 */
[C---:B------:R-:W-:Y:S01]  /*e310*/  IADD3 R9, P6, R16.reuse, 0x1000, RZ ;  /* 0x0000100010097810 */ /* 0x040fe20007fde0ff */
[----:B------:R-:W-:Y:S01]  /*e320*/  UIMAD UR9, UR14, UR12, URZ ;  /* 0x0000000c0e0972a4 */ /* 0x000fe2000f8e023f */
[C---:B------:R-:W-:Y:S02]  /*e330*/  IADD3 R13, P5, R16.reuse, 0x2000, RZ ;  /* 0x00002000100d7810 */ /* 0x040fe40007fbe0ff */
[----:B------:R-:W-:Y:S01]  /*e340*/  LOP3.LUT R8, R9, 0x380, RZ, 0xc0, !PT ;  /* 0x0000038009087812 */ /* 0x000fe200078ec0ff */
[----:B------:R-:W-:Y:S01]  /*e350*/  UIMAD.WIDE.U32 UR10, UR4, UR12, URZ ;  /* 0x0000000c040a72a5 */ /* 0x000fe2000f8e003f */
[----:B------:R-:W-:-:S02]  /*e360*/  IADD3 R25, P4, R16, 0x3000, RZ ;  /* 0x0000300010197810 */ /* 0x000fc40007f9e0ff */
[----:B------:R-:W-:Y:S01]  /*e370*/  SHF.R.U64 R8, R8, 0x3, RZ ;  /* 0x0000000308087819 */ /* 0x000fe200000012ff */
[----:B------:R-:W-:Y:S01]  /*e380*/  UIMAD UR9, UR4, UR13, UR9 ;  /* 0x0000000d040972a4 */ /* 0x000fe2000f8e0209 */
[----:B------:R-:W-:Y:S02]  /*e390*/  IADD3 R29, P3, R16, 0x4000, RZ ;  /* 0x00004000101d7810 */ /* 0x000fe40007f7e0ff */
[----:B------:R-:W-:Y:S01]  /*e3a0*/  LOP3.LUT R8, R8, R9, RZ, 0x3c, !PT ;  /* 0x0000000908087212 */ /* 0x000fe200078e3cff */
[----:B------:R-:W-:Y:S01]  /*e3b0*/  IMAD.X R9, RZ, RZ, R17, P6 ;  /* 0x000000ffff097224 */ /* 0x000fe200030e0611 */
[C---:B------:R-:W-:Y:S01]  /*e3c0*/  IADD3 R3, P6, R16.reuse, 0x7000, RZ ;  /* 0x0000700010037810 */ /* 0x040fe20007fde0ff */
[----:B------:R-:W-:Y:S01]  /*e3d0*/  UIADD3 UR11, UR11, UR9, URZ ;  /* 0x000000090b0b7290 */ /* 0x000fe2000fffe03f */
[----:B------:R-:W-:Y:S01]  /*e3e0*/  IADD3 R33, P2, R16, 0x5000, RZ ;  /* 0x0000500010217810 */ /* 0x000fe20007f5e0ff */
[----:B------:R-:W-:Y:S01]  /*e3f0*/  ULDC.64 UR12, c[0x0][0xae8] ;  /* 0x0002ba00000c7ab9 */ /* 0x000fe20000000a00 */
[----:B0-----:R-:W-:-:S02]  /*e400*/  LOP3.LUT R0, R3, 0x380, RZ, 0xc0, !PT ;  /* 0x0000038003007812 */ /* 0x001fc400078ec0ff */
[C---:B------:R-:W-:Y:S02]  /*e410*/  IADD3 R37, P0, R16.reuse, 0x6000, RZ ;  /* 0x0000600010257810 */ /* 0x040fe40007f1e0ff */
[----:B------:R-:W-:Y:S02]  /*e420*/  LOP3.LUT R5, R16, 0x380, RZ, 0xc0, !PT ;  /* 0x0000038010057812 */ /* 0x000fe400078ec0ff */
[----:B------:R-:W-:Y:S02]  /*e430*/  LOP3.LUT R12, R13, 0x380, RZ, 0xc0, !PT ;  /* 0x000003800d0c7812 */ /* 0x000fe400078ec0ff */
[----:B------:R-:W-:Y:S01]  /*e440*/  LOP3.LUT R24, R25, 0x380, RZ, 0xc0, !PT ;  /* 0x0000038019187812 */ /* 0x000fe200078ec0ff */
[----:B------:R-:W-:Y:S01]  /*e450*/  USHF.R.S32.HI UR4, URZ, 0x1f, UR8 ;  /* 0x0000001f3f047899 */ /* 0x000fe20008011408 */
[----:B------:R-:W-:Y:S01]  /*e460*/  SHF.R.U64 R0, R0, 0x3, RZ ;  /* 0x0000000300007819 */ /* 0x000fe200000012ff */
[----:B------:R-:W-:Y:S01]  /*e470*/  UIMAD.WIDE.U32 UR10, UR16, UR12, UR10 ;  /* 0x0000000c100a72a5 */ /* 0x000fe2000f8e000a */
[----:B------:R-:W-:Y:S01]  /*e480*/  LOP3.LUT R28, R29, 0x380, RZ, 0xc0, !PT ;  /* 0x000003801d1c7812 */ /* 0x000fe200078ec0ff */
[----:B------:R-:W-:Y:S01]  /*e490*/  IMAD.X R41, RZ, RZ, R17, P6 ;  /* 0x000000ffff297224 */ /* 0x000fe200030e0611 */
[----:B------:R-:W-:Y:S01]  /*e4a0*/  LOP3.LUT R40, R0, R3, RZ, 0x3c, !PT ;  /* 0x0000000300287212 */ /* 0x000fe200078e3cff */
[----:B------:R-:W5:Y:S01]  /*e4b0*/  LD.E.128 R8, desc[UR36][R8.64] ;  /* 0x0000002408087980 */ /* 0x000f62000c101d00 */
[----:B------:R-:W0:Y:S01]  /*e4c0*/  @P1 LDC R3, c[0x0][0xbec] ;  /* 0x0002fb00ff031b82 */ /* 0x000e220000000800 */
[----:B------:R-:W-:Y:S01]  /*e4d0*/  IMAD R0, R163, 0x20, R182 ;  /* 0x00000020a3007824 */ /* 0x000fe200078e02b6 */
[----:B------:R-:W-:-:S02]  /*e4e0*/  LOP3.LUT R32, R33, 0x380, RZ, 0xc0, !PT ;  /* 0x0000038021207812 */ /* 0x000fc400078ec0ff */
[----:B------:R-:W-:Y:S02]  /*e4f0*/  LOP3.LUT R36, R37, 0x380, RZ, 0xc0, !PT ;  /* 0x0000038025247812 */ /* 0x000fe400078ec0ff */
[----:B------:R-:W-:Y:S01]  /*e500*/  SHF.R.U64 R5, R5, 0x3, RZ ;  /* 0x0000000305057819 */ /* 0x000fe200000012ff */
[----:B------:R-:W-:Y:S01]  /*e510*/  VIADD R20, R0, UR15 ;  /* 0x0000000f00147c36 */ /* 0x000fe20008000000 */
[----:B------:R-:W-:Y:S01]  /*e520*/  SHF.R.U64 R12, R12, 0x3, RZ ;  /* 0x000000030c0c7819 */ /* 0x000fe200000012ff */
[----:B------:R-:W-:Y:S01]  /*e530*/  UIMAD UR11, UR16, UR13, UR11 ;  /* 0x0000000d100b72a4 */ /* 0x000fe2000f8e020b */
[----:B------:R-:W-:Y:S01]  /*e540*/  SHF.R.U64 R24, R24, 0x3, RZ ;  /* 0x0000000318187819 */ /* 0x000fe200000012ff */
[----:B------:R-:W5:Y:S01]  /*e550*/  LD.E.128 R40, desc[UR36][R40.64] ;  /* 0x0000002428287980 */ /* 0x000f62000c101d00 */
[----:B------:R-:W-:Y:S01]  /*e560*/  SHF.R.U64 R28, R28, 0x3, RZ ;  /* 0x000000031c1c7819 */ /* 0x000fe200000012ff */
[----:B------:R-:W-:Y:S01]  /*e570*/  ULDC.64 UR12, c[0x0][0xaf0] ;  /* 0x0002bc00000c7ab9 */ /* 0x000fe20000000a00 */
[----:B------:R-:W-:-:S02]  /*e580*/  SHF.R.U64 R32, R32, 0x3, RZ ;  /* 0x0000000320207819 */ /* 0x000fc400000012ff */
[----:B------:R-:W-:Y:S02]  /*e590*/  SHF.R.U64 R36, R36, 0x3, RZ ;  /* 0x0000000324247819 */ /* 0x000fe400000012ff */
[----:B------:R-:W-:Y:S01]  /*e5a0*/  LOP3.LUT R16, R5, R16, RZ, 0x3c, !PT ;  /* 0x0000001005107212 */ /* 0x000fe200078e3cff */
[----:B------:R-:W-:Y:S01]  /*e5b0*/  UIMAD UR4, UR4, UR12, URZ ;  /* 0x0000000c040472a4 */ /* 0x000fe2000f8e023f */
[----:B------:R-:W-:Y:S01]  /*e5c0*/  LOP3.LUT R12, R12, R13, RZ, 0x3c, !PT ;  /* 0x0000000d0c0c7212 */ /* 0x000fe200078e3cff */
[--C-:B------:R-:W-:Y:S01]  /*e5d0*/  IMAD.X R13, RZ, RZ, R17.reuse, P5 ;  /* 0x000000ffff0d7224 */ /* 0x100fe200028e0611 */
[----:B------:R-:W-:Y:S01]  /*e5e0*/  LOP3.LUT R24, R24, R25, RZ, 0x3c, !PT ;  /* 0x0000001918187212 */ /* 0x000fe200078e3cff */
[--C-:B------:R-:W-:Y:S01]  /*e5f0*/  IMAD.X R25, RZ, RZ, R17.reuse, P4 ;  /* 0x000000ffff197224 */ /* 0x100fe200020e0611 */
[----:B------:R-:W-:Y:S01]  /*e600*/  LOP3.LUT R28, R28, R29, RZ, 0x3c, !PT ;  /* 0x0000001d1c1c7212 */ /* 0x000fe200078e3cff */
[----:B0-----:R-:W-:Y:S01]  /*e610*/  @P1 IMAD.HI.U32 R0, R20, R3, RZ ;  /* 0x0000000314001227 */ /* 0x001fe200078e00ff */
[----:B------:R-:W-:Y:S01]  /*e620*/  LOP3.LUT R32, R32, R33, RZ, 0x3c, !PT ;  /* 0x0000002120207212 */ /* 0x000fe200078e3cff */
[----:B------:R0:W5:Y:S01]  /*e630*/  LD.E.128 R4, desc[UR36][R16.64] ;  /* 0x0000002410047980 */ /* 0x000162000c101d00 */
[----:B------:R-:W-:Y:S01]  /*e640*/  LOP3.LUT R36, R36, R37, RZ, 0x3c, !PT ;  /* 0x0000002524247212 */ /* 0x000fe200078e3cff */
[----:B------:R-:W-:-:S02]  /*e650*/  IMAD.X R29, RZ, RZ, R17, P3 ;  /* 0x000000ffff1d7224 */ /* 0x000fc400018e0611 */
[--C-:B------:R-:W-:Y:S01]  /*e660*/  IMAD.X R33, RZ, RZ, R17.reuse, P2 ;  /* 0x000000ffff217224 */ /* 0x100fe200010e0611 */
[----:B------:R-:W-:Y:S01]  /*e670*/  UIMAD UR4, UR8, UR13, UR4 ;  /* 0x0000000d080472a4 */ /* 0x000fe2000f8e0204 */
[----:B------:R-:W-:Y:S01]  /*e680*/  IMAD.X R37, RZ, RZ, R17, P0 ;  /* 0x000000ffff257224 */ /* 0x000fe200000e0611 */
[----:B------:R-:W-:Y:S01]  /*e690*/  UIMAD.WIDE.U32 UR8, UR8, UR12, UR10 ;  /* 0x0000000c080872a5 */ /* 0x000fe2000f8e000a */
[----:B------:R-:W5:Y:S01]  /*e6a0*/  LD.E.128 R12, desc[UR36][R12.64] ;  /* 0x000000240c0c7980 */ /* 0x000f62000c101d00 */
[----:B0-----:R-:W-:Y:S01]  /*e6b0*/  IMAD.MOV.U32 R17, RZ, RZ, R20 ;  /* 0x000000ffff117224 */ /* 0x001fe200078e0014 */
[----:B-1----:R-:W-:Y:S01]  /*e6c0*/  @P1 SHF.R.U32.HI R17, RZ, R21, R0 ;  /* 0x00000015ff111219 */ /* 0x002fe20000011600 */
[----:B------:R-:W-:Y:S01]  /*e6d0*/  UIADD3 UR4, UR9, UR4, URZ ;  /* 0x0000000409047290 */ /* 0x000fe2000fffe03f */
[----:B------:R-:W5:Y:S01]  /*e6e0*/  LD.E.128 R24, desc[UR36][R24.64] ;  /* 0x0000002418187980 */ /* 0x000f62000c101d00 */
[----:B------:R-:W-:Y:S01]  /*e6f0*/  ULDC.64 UR10, c[0x0][0xae0] ;  /* 0x0002b800000a7ab9 */ /* 0x000fe20000000a00 */
[--C-:B------:R-:W-:Y:S01]  /*e700*/  SHF.R.S32.HI R0, RZ, 0x1f, R17.reuse ;  /* 0x0000001fff007819 */ /* 0x100fe20000011411 */
[----:B------:R-:W-:Y:S01]  /*e710*/  IMAD.MOV R16, RZ, RZ, -R17 ;  /* 0x000000ffff107224 */ /* 0x000fe200078e0a11 */
[----:B------:R-:W5:Y:S01]  /*e720*/  LD.E.128 R28, desc[UR36][R28.64] ;  /* 0x000000241c1c7980 */ /* 0x000f62000c101d00 */
[----:B------:R-:W-:-:S02]  /*e730*/  IMAD.U32 R3, RZ, RZ, UR9 ;  /* 0x00000009ff037e24 */ /* 0x000fc4000f8e00ff */
[----:B------:R-:W-:Y:S01]  /*e740*/  IMAD R0, R0, UR10, RZ ;  /* 0x0000000a00007c24 */ /* 0x000fe2000f8e02ff */
[----:B------:R-:W5:Y:S01]  /*e750*/  LD.E.128 R32, desc[UR36][R32.64] ;  /* 0x0000002420207980 */ /* 0x000f62000c101d00 */
[----:B------:R-:W-:Y:S02]  /*e760*/  IMAD R75, R75, R16, R20 ;  /* 0x000000104b4b7224 */ /* 0x000fe400078e0214 */
[----:B------:R-:W-:Y:S01]  /*e770*/  IMAD.U32 R2, RZ, RZ, UR8 ;  /* 0x00000008ff027e24 */ /* 0x000fe2000f8e00ff */
[----:B------:R-:W5:Y:S01]  /*e780*/  LD.E.128 R36, desc[UR36][R36.64] ;  /* 0x0000002424247980 */ /* 0x000f62000c101d00 */
[----:B------:R-:W-:Y:S01]  /*e790*/  IMAD.U32 R3, RZ, RZ, UR4 ;  /* 0x00000004ff037e24 */ /* 0x000fe2000f8e00ff */
[----:B------:R-:W-:Y:S01]  /*e7a0*/  ULDC.64 UR8, c[0x0][0xad8] ;  /* 0x0002b60000087ab9 */ /* 0x000fe20000000a00 */
[C---:B------:R-:W-:Y:S01]  /*e7b0*/  IMAD R21, R17.reuse, UR11, R0 ;  /* 0x0000000b11157c24 */ /* 0x040fe2000f8e0200 */
[----:B------:R-:W-:Y:S01]  /*e7c0*/  @!PT LDS RZ, [RZ] ;  /* 0x00000000fffff984 */ /* 0x000fe20000000800 */
[----:B------:R-:W-:Y:S01]  /*e7d0*/  @!PT LDS RZ, [RZ] ;  /* 0x00000000fffff984 */ /* 0x000fe20000000800 */
[----:B------:R-:W-:Y:S01]  /*e7e0*/  @!PT LDS RZ, [RZ] ;  /* 0x00000000fffff984 */ /* 0x000fe20000000800 */
[----:B------:R-:W-:Y:S01]  /*e7f0*/  @!PT LDS RZ, [RZ] ;  /* 0x00000000fffff984 */ /* 0x000fe20000000800 */
[----:B------:R0:W-:Y:S06]  /*e800*/  MEMBAR.ALL.CTA ;  /* 0x0000000000007992 */ /* 0x0001ec0000008000 */
[----:B0-----:R-:W0:Y:S01]  /*e810*/  FENCE.VIEW.ASYNC.S ;  /* 0x00000000000073c6 */ /* 0x001e220000000000 */
[----:B------:R-:W-:Y:S01]  /*e820*/  SHF.R.S32.HI R0, RZ, 0x1f, R75 ;  /* 0x0000001fff007819 */ /* 0x000fe2000001144b */
[----:B------:R-:W-:-:S04]  /*e830*/  IMAD.WIDE.U32 R2, R17, UR10, R2 ;  /* 0x0000000a11027c25 */ /* 0x000fc8000f8e0002 */
[----:B------:R-:W-:Y:S02]  /*e840*/  IMAD.IADD R3, R3, 0x1, R21 ;  /* 0x0000000103037824 */ /* 0x000fe400078e0215 */
[----:B------:R-:W-:Y:S02]  /*e850*/  IMAD R0, R0, UR8, RZ ;  /* 0x0000000800007c24 */ /* 0x000fe4000f8e02ff */
[----:B------:R-:W-:Y:S02]  /*e860*/  VIADD R45, R182, UR15 ;  /* 0x0000000fb62d7c36 */ /* 0x000fe40008000000 */
[C---:B------:R-:W-:Y:S02]  /*e870*/  IMAD R21, R75.reuse, UR9, R0 ;  /* 0x000000094b157c24 */ /* 0x040fe4000f8e0200 */
[----:B------:R-:W-:Y:S01]  /*e880*/  IMAD.WIDE.U32 R2, R75, UR8, R2 ;  /* 0x000000084b027c25 */ /* 0x000fe2000f8e0002 */
[----:B------:R-:W-:Y:S01]  /*e890*/  ISETP.GE.AND P2, PT, R45, R74, PT ;  /* 0x0000004a2d00720c */ /* 0x000fe20003f46270 */
[----:B------:R-:W-:-:S02]  /*e8a0*/  ULDC.64 UR8, c[0x0][0xa80] ;  /* 0x0002a00000087ab9 */ /* 0x000fc40000000a00 */
[----:B------:R-:W-:Y:S01]  /*e8b0*/  VIADD R17, R45, 0x20 ;  /* 0x000000202d117836 */ /* 0x000fe20000000000 */
[C---:B------:R-:W-:Y:S01]  /*e8c0*/  LEA R0, P3, R2.reuse, UR8, 0x1 ;  /* 0x0000000802007c11 */ /* 0x040fe2000f8608ff */
[----:B------:R-:W-:Y:S02]  /*e8d0*/  IMAD.IADD R3, R3, 0x1, R21 ;  /* 0x0000000103037824 */ /* 0x000fe400078e0215 */
[----:B------:R-:W-:Y:S01]  /*e8e0*/  VIADD R19, R19, 0x2a820 ;  /* 0x0002a82013137836 */ /* 0x000fe20000000000 */
[-C--:B------:R-:W-:Y:S01]  /*e8f0*/  ISETP.GE.AND P0, PT, R17, R74.reuse, PT ;  /* 0x0000004a1100720c */ /* 0x080fe20003f06270 */
[----:B------:R-:W-:Y:S01]  /*e900*/  VIADD R17, R45, 0x40 ;  /* 0x000000402d117836 */ /* 0x000fe20000000000 */
[----:B------:R-:W-:Y:S02]  /*e910*/  LEA.HI.X R20, R2, UR9, R3, 0x1, P3 ;  /* 0x0000000902147c11 */ /* 0x000fe400098f0c03 */
[----:B------:R-:W-:Y:S01]  /*e920*/  PRMT R19, RZ, 0x654, R19 ;  /* 0x00000654ff137816 */ /* 0x000fe20000000013 */
[----:B0-----:R0:W1:Y:S01]  /*e930*/  SHFL.IDX PT, R3, R0, RZ, 0x181f ;  /* 0x00181fff00037589 */ /* 0x00106200000e0000 */
[----:B------:R-:W-:Y:S01]  /*e940*/  ISETP.GE.AND P1, PT, R17, R74, PT ;  /* 0x0000004a1100720c */ /* 0x000fe20003f26270 */
[----:B------:R-:W-:Y:S01]  /*e950*/  BSSY B1, `(.L_x_1303) ;  /* 0x000000d000017945 */ /* 0x000fe20003800000 */
[----:B------:R0:W-:Y:S01]  /*e960*/  SYNCS.ARRIVE.TRANS64.RED.A1T0 RZ, [R19+URZ], RZ ;  /* 0x000000ff13ff79a7 */ /* 0x0001e2000810043f */
[----:B------:R0:W2:Y:S02]  /*e970*/  SHFL.IDX PT, R17, R20, RZ, 0x181f ;  /* 0x00181fff14117589 */ /* 0x0000a400000e0000 */
[----:B------:R-:W-:Y:S08]  /*e980*/  @P2 BRA `(.L_x_1304) ;  /* 0x0000000000242947 */ /* 0x000ff00003800000 */
        /* <DEDUP_REMOVED lines=9> */
.L_x_1304:
[----:B------:R-:W-:Y:S05]  /*ea20*/  BSYNC B1 ;  /* 0x0000000000017941 */ /* 0x000fea0003800000 */
.L_x_1303:
[----:B---3-5:R3:W4:Y:S01]  /*ea30*/  SHFL.IDX PT, R5, R20, 0x1, 0x181f ;  /* 0x00381f0014057f89 */ /* 0x02872200000e0000 */
        /* <DEDUP_REMOVED lines=10> */
[----:B------:R1:W-:Y:S04]  /*eae0*/  @!P3 ST.E.128 desc[UR36][R2.64], R8 ;  /* 0x000000080200b985 */ /* 0x0003e8000c101d24 */
[----:B------:R1:W-:Y:S02]  /*eaf0*/  @!P4 ST.E.128 desc[UR36][R4.64], R32 ;  /* 0x000000200400c985 */ /* 0x0003e4000c101d24 */
.L_x_1306:
[----:B------:R-:W-:Y:S05]  /*eb00*/  BSYNC B1 ;  /* 0x0000000000017941 */ /* 0x000fea0003800000 */
.L_x_1305:
[----:B-1--4-:R1:W4:Y:S01]  /*eb10*/  SHFL.IDX PT, R5, R20, 0x2, 0x181f ;  /* 0x00581f0014057f89 */ /* 0x01232200000e0000 */
        /* <DEDUP_REMOVED lines=12> */
.L_x_1308:
[----:B------:R-:W-:Y:S05]  /*ebe0*/  BSYNC B1 ;  /* 0x0000000000017941 */ /* 0x000fea0003800000 */
.L_x_1307:
[----:B0-----:R-:W-:Y:S01]  /*ebf0*/  VIADD R3, R45, 0x60 ;  /* 0x000000602d037836 */ /* 0x001fe20000000000 */
[----:B----4-:R0:W4:Y:S04]  /*ec00*/  SHFL.IDX PT, R5, R20, 0x3, 0x181f ;  /* 0x00781f0014057f89 */ /* 0x01012800000e0000 */
[----:B------:R-:W-:Y:S01]  /*ec10*/  ISETP.GE.AND P0, PT, R3, R74, PT ;  /* 0x0000004a0300720c */ /* 0x000fe20003f06270 */
[----:B------:R0:W0:-:S12]  /*ec20*/  SHFL.IDX PT, R7, R0, 0x3, 0x181f ;  /* 0x00781f0000077f89 */ /* 0x00001800000e0000 */
[----:B------:R-:W-:Y:S05]  /*ec30*/  @P0 BRA `(.L_x_1309) ;  /* 0x0000001800740947 */ /* 0x000fea0003800000 */
[----:B------:R-:W-:Y:S02]  /*ec40*/  ULDC UR4, c[0x0][0xac8] ;  /* 0x0002b20000047ab9 */ /* 0x000fe40000000800 */
[----:B------:R-:W-:-:S13]  /*ec50*/  ISETP.GE.AND P1, PT, R160, UR4, PT ;  /* 0x00000004a0007c0c */ /* 0x000fda000bf26270 */
[----:B0-----:R-:W-:-:S04]  /*ec60*/  @!P1 LEA R2, P0, R160, R7, 0x1 ;  /* 0x00000007a0029211 */ /* 0x001fc800078008ff */
[----:B----4-:R-:W-:Y:S02]  /*ec70*/  @!P1 LEA.HI.X R3, R160, R5, R206, 0x1, P0 ;  /* 0x00000005a0039211 */ /* 0x010fe400000f0cce */
[----:B------:R-:W-:-:S03]  /*ec80*/  ISETP.GE.AND P0, PT, R162, UR4, PT ;  /* 0x00000004a2007c0c */ /* 0x000fc6000bf06270 */
[----:B------:R0:W-:Y:S10]  /*ec90*/  @!P1 ST.E.128 desc[UR36][R2.64], R24 ;  /* 0x0000001802009985 */ /* 0x0001f4000c101d24 */
[----:B------:R-:W-:Y:S05]  /*eca0*/  @P0 BRA `(.L_x_1309) ;  /* 0x0000001800580947 */ /* 0x000fea0003800000 */
[----:B0-----:R-:W-:-:S04]  /*ecb0*/  LEA R2, P0, R162, R7, 0x1 ;  /* 0x00000007a2027211 */ /* 0x001fc800078008ff */
[----:B------:R-:W-:-:S05]  /*ecc0*/  LEA.HI.X R3, R162, R5, R205, 0x1, P0 ;  /* 0x00000005a2037211 */ /* 0x000fca00000f0ccd */
[----:B------:R0:W-:Y:S01]  /*ecd0*/  ST.E.128 desc[UR36][R2.64], R40 ;  /* 0x0000002802007985 */ /* 0x0001e2000c101d24 */
[----:B------:R-:W-:Y:S05]  /*ece0*/  BRA `(.L_x_1309) ;  /* 0x0000001800487947 */ /* 0x000fea0003800000 */
.L_x_1302:
        /* <DEDUP_REMOVED lines=9> */
[----:B------:R-:W-:Y:S01]  /*ed80*/  VIADD R19, R19, 0x2a820 ;  /* 0x0002a82013137836 */ /* 0x000fe20000000000 */
[----:B------:R-:W-:Y:S01]  /*ed90*/  UIADD3 UR11, UR11, UR9, URZ ;  /* 0x000000090b0b7290 */ /* 0x000fe2000fffe03f */
[----:B------:R-:W1:Y:S01]  /*eda0*/  @P1 LDC R5, c[0x0][0xbf0] ;  /* 0x0002fc00ff051b82 */ /* 0x000e620000000800 */
[----:B------:R-:W-:Y:S01]  /*edb0*/  ULDC.64 UR12, c[0x0][0xb38] ;  /* 0x0002ce00000c7ab9 */ /* 0x000fe20000000a00 */
[----:B------:R-:W-:Y:S01]  /*edc0*/  BSSY B1, `(.L_x_1310) ;  /* 0x0000066000017945 */ /* 0x000fe20003800000 */
[----:B------:R-:W-:Y:S01]  /*edd0*/  UIMAD.WIDE.U32 UR10, UR16, UR12, UR10 ;  /* 0x0000000c100a72a5 */ /* 0x000fe2000f8e000a */
[----:B------:R-:W-:-:S03]  /*ede0*/  PRMT R19, RZ, 0x654, R19 ;  /* 0x00000654ff137816 */ /* 0x000fc60000000013 */
[----:B------:R-:W-:Y:S01]  /*edf0*/  UIMAD UR11, UR16, UR13, UR11 ;  /* 0x0000000d100b72a4 */ /* 0x000fe2000f8e020b */
[----:B------:R2:W-:Y:S02]  /*ee00*/  SYNCS.ARRIVE.TRANS64.RED.A1T0 RZ, [R19+URZ], RZ ;  /* 0x000000ff13ff79a7 */ /* 0x0005e4000810043f */
[----:B------:R-:W-:Y:S02]  /*ee10*/  ULDC.64 UR12, c[0x0][0xb40] ;  /* 0x0002d000000c7ab9 */ /* 0x000fe40000000a00 */
[----:B------:R-:W-:-:S04]  /*ee20*/  UIMAD UR4, UR4, UR12, URZ ;  /* 0x0000000c040472a4 */ /* 0x000fc8000f8e023f */
[----:B------:R-:W-:Y:S01]  /*ee30*/  UIMAD UR4, UR8, UR13, UR4 ;  /* 0x0000000d080472a4 */ /* 0x000fe2000f8e0204 */
[----:B0-----:R-:W-:Y:S01]  /*ee40*/  @P1 IMAD.HI.U32 R0, R13, R0, RZ ;  /* 0x000000000d001227 */ /* 0x001fe200078e00ff */
[----:B------:R-:W-:-:S03]  /*ee50*/  UIMAD.WIDE.U32 UR8, UR8, UR12, UR10 ;  /* 0x0000000c080872a5 */ /* 0x000fc6000f8e000a */
[----:B------:R-:W-:Y:S01]  /*ee60*/  ULDC.64 UR10, c[0x0][0xb48] ;  /* 0x0002d200000a7ab9 */ /* 0x000fe20000000a00 */
[----:B------:R-:W-:Y:S01]  /*ee70*/  UIADD3 UR9, UR9, UR4, URZ ;  /* 0x0000000409097290 */ /* 0x000fe2000fffe03f */
[----:B-1----:R-:W-:-:S03]  /*ee80*/  @P1 SHF.R.U32.HI R7, RZ, R5, R0 ;  /* 0x00000005ff071219 */ /* 0x002fc60000011600 */
[----:B------:R-:W-:Y:S01]  /*ee90*/  UIMAD.WIDE.U32 UR8, UR15, UR10, UR8 ;  /* 0x0000000a0f0872a5 */ /* 0x000fe2000f8e0008 */
[--C-:B------:R-:W-:Y:S01]  /*eea0*/  SHF.R.S32.HI R0, RZ, 0x1f, R7.reuse ;  /* 0x0000001fff007819 */ /* 0x100fe20000011407 */
[----:B------:R-:W-:Y:S02]  /*eeb0*/  IMAD.MOV R4, RZ, RZ, -R7 ;  /* 0x000000ffff047224 */ /* 0x000fe400078e0a07 */
[----:B------:R-:W-:Y:S02]  /*eec0*/  UIMAD UR4, UR15, UR11, UR9 ;  /* 0x0000000b0f0472a4 */ /* 0x000fe4000f8e0209 */
[----:B------:R-:W-:Y:S01]  /*eed0*/  IMAD.U32 R5, RZ, RZ, UR9 ;  /* 0x00000009ff057e24 */ /* 0x000fe2000f8e00ff */
[----:B------:R-:W-:Y:S01]  /*eee0*/  ULDC.64 UR10, c[0x0][0xb30] ;  /* 0x0002cc00000a7ab9 */ /* 0x000fe20000000a00 */
[----:B------:R-:W-:Y:S02]  /*eef0*/  IMAD R75, R75, R4, R13 ;  /* 0x000000044b4b7224 */ /* 0x000fe400078e020d */
[----:B------:R-:W-:-:S02]  /*ef00*/  IMAD R0, R0, UR10, RZ ;  /* 0x0000000a00007c24 */ /* 0x000fc4000f8e02ff */
[----:B------:R-:W-:Y:S01]  /*ef10*/  IMAD.U32 R4, RZ, RZ, UR8 ;  /* 0x00000008ff047e24 */ /* 0x000fe2000f8e00ff */
[----:B------:R-:W-:Y:S01]  /*ef20*/  ULDC.64 UR8, c[0x0][0xb28] ;  /* 0x0002ca0000087ab9 */ /* 0x000fe20000000a00 */
[----:B------:R-:W-:Y:S02]  /*ef30*/  IMAD.U32 R5, RZ, RZ, UR4 ;  /* 0x00000004ff057e24 */ /* 0x000fe4000f8e00ff */
[C---:B------:R-:W-:Y:S01]  /*ef40*/  IMAD R9, R7.reuse, UR11, R0 ;  /* 0x0000000b07097c24 */ /* 0x040fe2000f8e0200 */
[----:B------:R-:W-:Y:S01]  /*ef50*/  SHF.R.S32.HI R0, RZ, 0x1f, R75 ;  /* 0x0000001fff007819 */ /* 0x000fe2000001144b */
[----:B------:R-:W-:-:S04]  /*ef60*/  IMAD.WIDE.U32 R4, R7, UR10, R4 ;  /* 0x0000000a07047c25 */ /* 0x000fc8000f8e0004 */
[----:B------:R-:W-:Y:S02]  /*ef70*/  IMAD R0, R0, UR8, RZ ;  /* 0x0000000800007c24 */ /* 0x000fe4000f8e02ff */
[----:B------:R-:W-:Y:S02]  /*ef80*/  IMAD.IADD R5, R5, 0x1, R9 ;  /* 0x0000000105057824 */ /* 0x000fe400078e0209 */
[C---:B------:R-:W-:Y:S02]  /*ef90*/  IMAD R7, R75.reuse, UR9, R0 ;  /* 0x000000094b077c24 */ /* 0x040fe4000f8e0200 */
[----:B------:R-:W-:Y:S01]  /*efa0*/  IMAD.WIDE.U32 R4, R75, UR8, R4 ;  /* 0x000000084b047c25 */ /* 0x000fe2000f8e0004 */
[----:B------:R-:W-:-:S03]  /*efb0*/  ULDC.64 UR8, c[0x0][0xb00] ;  /* 0x0002c00000087ab9 */ /* 0x000fc60000000a00 */
[----:B------:R-:W-:Y:S01]  /*efc0*/  IMAD.IADD R5, R5, 0x1, R7 ;  /* 0x0000000105057824 */ /* 0x000fe200078e0207 */
[----:B------:R-:W-:-:S04]  /*efd0*/  LEA R0, P1, R4, UR8, 0x2 ;  /* 0x0000000804007c11 */ /* 0x000fc8000f8210ff */
[----:B------:R-:W-:Y:S01]  /*efe0*/  LEA.HI.X R16, R4, UR9, R5, 0x2, P1 ;  /* 0x0000000904107c11 */ /* 0x000fe200088f1405 */
[----:B------:R2:W0:Y:S04]  /*eff0*/  SHFL.IDX PT, R6, R0, RZ, 0x1c1f ;  /* 0x001c1fff00067589 */ /* 0x00042800000e0000 */
[----:B------:R2:W1:Y:S01]  /*f000*/  SHFL.IDX PT, R7, R16, RZ, 0x1c1f ;  /* 0x001c1fff10077589 */ /* 0x00046200000e0000 */
[----:B------:R-:W-:Y:S05]  /*f010*/  @P2 BRA `(.L_x_1311) ;  /* 0x0000000400002947 */ /* 0x000fea0003800000 */
[----:B------:R-:W-:Y:S02]  /*f020*/  ULDC UR4, c[0x0][0xac8] ;  /* 0x0002b20000047ab9 */ /* 0x000fe40000000800 */
[----:B------:R-:W-:Y:S02]  /*f030*/  ISETP.GE.AND P3, PT, R181, UR4, PT ;  /* 0x00000004b5007c0c */ /* 0x000fe4000bf66270 */
[----:B------:R-:W-:Y:S02]  /*f040*/  ISETP.GE.AND P1, PT, R18, UR4, PT ;  /* 0x0000000412007c0c */ /* 0x000fe4000bf26270 */
[----:B------:R-:W-:Y:S02]  /*f050*/  ISETP.GE.AND P4, PT, R180, UR4, PT ;  /* 0x00000004b4007c0c */ /* 0x000fe4000bf86270 */
[----:B------:R-:W-:-:S07]  /*f060*/  ISETP.GE.AND P2, PT, R179, UR4, PT ;  /* 0x00000004b3007c0c */ /* 0x000fce000bf46270 */
[CC--:B0-----:R-:W-:Y:S02]  /*f070*/  @!P3 LEA R8, P5, R181.reuse, R6.reuse, 0x2 ;  /* 0x00000006b508b211 */ /* 0x0c1fe400078a10ff */
[----:B-1----:R-:W-:Y:S02]  /*f080*/  @!P1 IMAD.WIDE R4, R18, 0x4, R6 ;  /* 0x0000000412049825 */ /* 0x002fe400078e0206 */
        /* <DEDUP_REMOVED lines=18> */
[----:B------:R-:W-:Y:S01]  /*f1b0*/  @!P1 ST.E.64 desc[UR36][R14.64], R40 ;  /* 0x000000280e009985 */ /* 0x000fe2000c101b24 */
[----:B------:R-:W-:-:S03]  /*f1c0*/  @!P5 LEA R4, P1, R176, R6, 0x2 ;  /* 0x00000006b004d211 */ /* 0x000fc600078210ff */
[----:B------:R0:W-:Y:S01]  /*f1d0*/  @!P3 ST.E.64 desc[UR36][R2.64], R44 ;  /* 0x0000002c0200b985 */ /* 0x0001e2000c101b24 */
[-C--:B-1----:R-:W-:Y:S02]  /*f1e0*/  @!P2 LEA R8, P6, R175, R6.reuse, 0x2 ;  /* 0x00000006af08a211 */ /* 0x082fe400078c10ff */
[----:B------:R-:W-:Y:S02]  /*f1f0*/  ISETP.GE.AND P3, PT, R173, UR4, PT ;  /* 0x00000004ad007c0c */ /* 0x000fe4000bf66270 */
[-C--:B------:R-:W-:Y:S02]  /*f200*/  @!P5 LEA.HI.X R5, R176, R7.reuse, R195, 0x2, P1 ;  /* 0x00000007b005d211 */ /* 0x080fe400008f14c3 */
[----:B------:R-:W-:Y:S02]  /*f210*/  ISETP.GE.AND P1, PT, R172, UR4, PT ;  /* 0x00000004ac007c0c */ /* 0x000fe4000bf26270 */
[----:B------:R-:W-:Y:S01]  /*f220*/  @!P2 LEA.HI.X R9, R175, R7, R194, 0x2, P6 ;  /* 0x00000007af09a211 */ /* 0x000fe200030f14c2 */
[----:B------:R1:W-:Y:S01]  /*f230*/  @!P5 ST.E.64 desc[UR36][R4.64], R48 ;  /* 0x000000300400d985 */ /* 0x0003e2000c101b24 */
[----:B---3--:R-:W-:-:S03]  /*f240*/  @!P4 LEA R10, P6, R174, R6, 0x2 ;  /* 0x00000006ae0ac211 */ /* 0x008fc600078c10ff */
[----:B------:R3:W-:Y:S01]  /*f250*/  @!P2 ST.E.64 desc[UR36][R8.64], R52 ;  /* 0x000000340800a985 */ /* 0x0007e2000c101b24 */
[----:B------:R-:W-:Y:S02]  /*f260*/  ISETP.GE.AND P2, PT, R171, UR4, PT ;  /* 0x00000004ab007c0c */ /* 0x000fe4000bf46270 */
[-C--:B------:R-:W-:Y:S02]  /*f270*/  @!P4 LEA.HI.X R11, R174, R7.reuse, R193, 0x2, P6 ;  /* 0x00000007ae0bc211 */ /* 0x080fe400030f14c1 */
[CC--:B----4-:R-:W-:Y:S02]  /*f280*/  @!P3 LEA R12, P5, R173.reuse, R6.reuse, 0x2 ;  /* 0x00000006ad0cb211 */ /* 0x0d0fe400078a10ff */
[----:B0-----:R-:W-:Y:S01]  /*f290*/  @!P1 LEA R2, P6, R172, R6, 0x2 ;  /* 0x00000006ac029211 */ /* 0x001fe200078c10ff */
[----:B------:R0:W-:Y:S01]  /*f2a0*/  @!P4 ST.E.64 desc[UR36][R10.64], R56 ;  /* 0x000000380a00c985 */ /* 0x0001e2000c101b24 */
[----:B------:R-:W-:Y:S02]  /*f2b0*/  @!P3 LEA.HI.X R13, R173, R7, R192, 0x2, P5 ;  /* 0x00000007ad0db211 */ /* 0x000fe400028f14c0 */
[----:B------:R-:W-:-:S02]  /*f2c0*/  ISETP.GE.AND P4, PT, R170, UR4, PT ;  /* 0x00000004aa007c0c */ /* 0x000fc4000bf86270 */
[-C--:B------:R-:W-:Y:S01]  /*f2d0*/  @!P1 LEA.HI.X R3, R172, R7.reuse, R191, 0x2, P6 ;  /* 0x00000007ac039211 */ /* 0x080fe200030f14bf */
[----:B------:R4:W-:Y:S01]  /*f2e0*/  @!P3 ST.E.64 desc[UR36][R12.64], R60 ;  /* 0x0000003c0c00b985 */ /* 0x0009e2000c101b24 */
[----:B------:R-:W-:Y:S02]  /*f2f0*/  ISETP.GE.AND P5, PT, R169, UR4, PT ;  /* 0x00000004a9007c0c */ /* 0x000fe4000bfa6270 */
[----:B-1----:R-:W-:Y:S01]  /*f300*/  @!P2 LEA R4, P6, R171, R6, 0x2 ;  /* 0x00000006ab04a211 */ /* 0x002fe200078c10ff */
[----:B------:R1:W-:Y:S01]  /*f310*/  @!P1 ST.E.64 desc[UR36][R2.64], R64 ;  /* 0x0000004002009985 */ /* 0x0003e2000c101b24 */
[----:B------:R-:W-:Y:S02]  /*f320*/  ISETP.GE.AND P3, PT, R168, UR4, PT ;  /* 0x00000004a8007c0c */ /* 0x000fe4000bf66270 */
[----:B------:R-:W-:Y:S02]  /*f330*/  ISETP.GE.AND P1, PT, R167, UR4, PT ;  /* 0x00000004a7007c0c */ /* 0x000fe4000bf26270 */
[----:B------:R-:W-:-:S02]  /*f340*/  @!P2 LEA.HI.X R5, R171, R7, R190, 0x2, P6 ;  /* 0x00000007ab05a211 */ /* 0x000fc400030f14be */
[----:B---3--:R-:W-:-:S03]  /*f350*/  @!P4 LEA R8, P6, R170, R6, 0x2 ;  /* 0x00000006aa08c211 */ /* 0x008fc600078c10ff */
[----:B------:R1:W-:Y:S01]  /*f360*/  @!P2 ST.E.64 desc[UR36][R4.64], R68 ;  /* 0x000000440400a985 */ /* 0x0003e2000c101b24 */
[CC--:B0-----:R-:W-:Y:S02]  /*f370*/  @!P5 LEA R10, P2, R169.reuse, R6.reuse, 0x2 ;  /* 0x00000006a90ad211 */ /* 0x0c1fe400078410ff */
[-C--:B------:R-:W-:Y:S02]  /*f380*/  @!P4 LEA.HI.X R9, R170, R7.reuse, R189, 0x2, P6 ;  /* 0x00000007aa09c211 */ /* 0x080fe400030f14bd */
[CC--:B----4-:R-:W-:Y:S02]  /*f390*/  @!P3 LEA R12, P6, R168.reuse, R6.reuse, 0x2 ;  /* 0x00000006a80cb211 */ /* 0x0d0fe400078c10ff */
        /* <DEDUP_REMOVED lines=8> */
.L_x_1311:
[----:B------:R-:W-:Y:S05]  /*f420*/  BSYNC B1 ;  /* 0x0000000000017941 */ /* 0x000fea0003800000 */
.L_x_1310:
[----:B-1----:R1:W3:Y:S04]  /*f430*/  SHFL.IDX PT, R5, R16, 0x1, 0x1c1f ;  /* 0x003c1f0010057f89 */ /* 0x0022e800000e0000 */
[----:B------:R1:W4:Y:S01]  /*f440*/  SHFL.IDX PT, R4, R0, 0x1, 0x1c1f ;  /* 0x003c1f0000047f89 */ /* 0x00032200000e0000 */
[----:B------:R-:W-:Y:S05]  /*f450*/  @P0 BRA `(.L_x_1309) ;  /* 0x00000010006c0947 */ /* 0x000fea0003800000 */
[----:B------:R-:W-:Y:S02]  /*f460*/  ULDC UR4, c[0x0][0xac8] ;  /* 0x0002b20000047ab9 */ /* 0x000fe40000000800 */
[----:B------:R-:W-:Y:S02]  /*f470*/  ISETP.GE.AND P1, PT, R181, UR4, PT ;  /* 0x00000004b5007c0c */ /* 0x000fe4000bf26270 */
[----:B------:R-:W-:Y:S02]  /*f480*/  ISETP.GE.AND P0, PT, R180, UR4, PT ;  /* 0x00000004b4007c0c */ /* 0x000fe4000bf06270 */
[----:B------:R-:W-:Y:S02]  /*f490*/  ISETP.GE.AND P2, PT, R18, UR4, PT ;  /* 0x0000000412007c0c */ /* 0x000fe4000bf46270 */
[----:B------:R-:W-:Y:S02]  /*f4a0*/  ISETP.GE.AND P4, PT, R178, UR4, PT ;  /* 0x00000004b2007c0c */ /* 0x000fe4000bf86270 */
[----:B------:R-:W-:-:S05]  /*f4b0*/  ISETP.GE.AND P3, PT, R179, UR4, PT ;  /* 0x00000004b3007c0c */ /* 0x000fca000bf66270 */
[CC--:B0---4-:R-:W-:Y:S02]  /*f4c0*/  @!P1 LEA R6, P5, R181.reuse, R4.reuse, 0x2 ;  /* 0x00000004b5069211 */ /* 0x0d1fe400078a10ff */
        /* <DEDUP_REMOVED lines=59> */
.L_x_1300:
[----:B------:R-:W0:Y:S01]  /*f880*/  LDC.64 R2, c[0x0][0xc00] ;  /* 0x00030000ff027b82 */ /* 0x000e220000000a00 */
[----:B------:R-:W-:Y:S01]  /*f890*/  R2UR UR11, R183 ;  /* 0x00000000b70b72ca */ /* 0x000fe200000e0000 */
[----:B------:R-:W-:Y:S01]  /*f8a0*/  ULDC.64 UR8, c[0x0][0xc00] ;  /* 0x0003000000087ab9 */ /* 0x000fe20000000a00 */
[----:B------:R-:W-:Y:S01]  /*f8b0*/  IMAD.MOV.U32 R7, RZ, RZ, RZ ;  /* 0x000000ffff077224 */ /* 0x000fe200078e00ff */
[----:B------:R-:W-:-:S04]  /*f8c0*/  R2UR UR10, R164 ;  /* 0x00000000a40a72ca */ /* 0x000fc800000e0000 */
[----:B------:R-:W1:Y:S06]  /*f8d0*/  LDC.64 R4, c[0x0][0xc08] ;  /* 0x00030200ff047b82 */ /* 0x000e6c0000000a00 */
[----:B------:R-:W-:Y:S01]  /*f8e0*/  UIMAD.WIDE UR8, UR11, 0x4, UR8 ;  /* 0x000000040b0878a5 */ /* 0x000fe2000f8e0208 */
[----:B0-----:R-:W-:-:S05]  /*f8f0*/  ISETP.NE.U32.AND P0, PT, R2, RZ, PT ;  /* 0x000000ff0200720c */ /* 0x001fca0003f05070 */
[----:B------:R-:W-:Y:S01]  /*f900*/  IMAD.U32 R2, RZ, RZ, UR8 ;  /* 0x00000008ff027e24 */ /* 0x000fe2000f8e00ff */
[----:B------:R-:W-:Y:S01]  /*f910*/  R2UR UR4, R3 ;  /* 0x00000000030472ca */ /* 0x000fe200000e0000 */
[----:B------:R-:W-:Y:S01]  /*f920*/  IMAD.U32 R3, RZ, RZ, UR9 ;  /* 0x00000009ff037e24 */ /* 0x000fe2000f8e00ff */
[----:B-1----:R-:W-:-:S05]  /*f930*/  ISETP.NE.U32.AND P1, PT, R4, RZ, PT ;  /* 0x000000ff0400720c */ /* 0x002fca0003f25070 */
[----:B------:R-:W-:-:S06]  /*f940*/  VOTEU.ANY UP0, P0 ;  /* 0x00000000003f7886 */ /* 0x000fcc0000000100 */
[----:B------:R-:W-:Y:S01]  /*f950*/  UISETP.NE.AND.EX UP0, UPT, UR4, URZ, UPT, UP0 ;  /* 0x0000003f0400728c */ /* 0x000fe2000bf05300 */
[----:B------:R-:W-:Y:S01]  /*f960*/  R2UR UR4, R5 ;  /* 0x00000000050472ca */ /* 0x000fe200000e0000 */
[----:B------:R-:W-:-:S04]  /*f970*/  VOTEU.ANY UP1, P1 ;  /* 0x00000000003f7886 */ /* 0x000fc80000820100 */
[----:B------:R-:W-:-:S08]  /*f980*/  PLOP3.LUT P0, PT, PT, PT, UP0, 0x80, 0x0 ;  /* 0x000000000000781c */ /* 0x000fd00003f0f008 */
[----:B------:R-:W-:-:S06]  /*f990*/  UISETP.NE.AND.EX UP1, UPT, UR4, URZ, UPT, UP1 ;  /* 0x0000003f0400728c */ /* 0x000fcc000bf25310 */
[----:B------:R-:W-:Y:S01]  /*f9a0*/  PLOP3.LUT P1, PT, PT, PT, UP1, 0x80, 0x0 ;  /* 0x000000000000781c */ /* 0x000fe20003f2f018 */
[----:B------:R0:W5:Y:S01]  /*f9b0*/  @P0 LDG.E R7, desc[UR36][R2.64] ;  /* 0x0000002402070981 */ /* 0x000162000c1e1900 */
[----:B------:R-:W-:Y:S02]  /*f9c0*/  ULDC UR4, c[0x0][0xa88] ;  /* 0x0002a20000047ab9 */ /* 0x000fe40000000800 */
[----:B------:R-:W-:Y:S01]  /*f9d0*/  IMAD.U32 R0, RZ, RZ, UR4 ;  /* 0x00000004ff007e24 */ /* 0x000fe2000f8e00ff */
[----:B------:R-:W-:Y:S02]  /*f9e0*/  @UP1 ULDC.64 UR8, c[0x0][0xc08] ;  /* 0x0003020000081ab9 */ /* 0x000fe40000000a00 */
[----:B------:R-:W-:-:S06]  /*f9f0*/  @UP1 UIMAD.WIDE UR8, UR11, 0x4, UR8 ;  /* 0x000000040b0818a5 */ /* 0x000fcc000f8e0208 */
[----:B------:R-:W-:Y:S02]  /*fa00*/  IMAD.U32 R4, RZ, RZ, UR8 ;  /* 0x00000008ff047e24 */ /* 0x000fe4000f8e00ff */
[----:B------:R-:W-:-:S05]  /*fa10*/  IMAD.U32 R5, RZ, RZ, UR9 ;  /* 0x00000009ff057e24 */ /* 0x000fca000f8e00ff */
[----:B------:R0:W5:Y:S01]  /*fa20*/  @P1 LDG.E R0, desc[UR36][R4.64] ;  /* 0x0000002404001981 */ /* 0x000162000c1e1900 */
[----:B------:R-:W-:-:S11]  /*fa30*/  UISETP.NE.AND UP1, UPT, UR10, URZ, UPT ;  /* 0x0000003f0a00728c */ /* 0x000fd6000bf25270 */
[----:B------:R-:W-:Y:S02]  /*fa40*/  @!UP1 ULDC UR10, c[0x0][0xad4] ;  /* 0x0002b500000a9ab9 */ /* 0x000fe40000000800 */
[----:B------:R-:W-:Y:S01]  /*fa50*/  IMAD.U32 R164, RZ, RZ, UR10 ;  /* 0x0000000affa47e24 */ /* 0x000fe2000f8e00ff */
[----:B0-----:R-:W-:Y:S06]  /*fa60*/  @P1 BRA `(.L_x_1312) ;  /* 0x0000000000101947 */ /* 0x001fec0003800000 */
[----:B------:R-:W-:Y:S05]  /*fa70*/  @!P0 BRA `(.L_x_1312) ;  /* 0x00000000000c8947 */ /* 0x000fea0003800000 */
[----:B------:R-:W2:Y:S04]  /*fa80*/  LDG.E R5, desc[UR36][R2.64] ;  /* 0x0000002402057981 */ /* 0x000ea8000c1e1900 */
[----:B-----5:R-:W2:Y:S02]  /*fa90*/  LDG.E R0, desc[UR36][R2.64+0x4] ;  /* 0x0000042402007981 */ /* 0x020ea4000c1e1900 */
[----:B--2---:R-:W-:-:S07]  /*faa0*/  IMAD.IADD R0, R0, 0x1, -R5 ;  /* 0x0000000100007824 */ /* 0x004fce00078e0a05 */
.L_x_1312:
[----:B------:R-:W-:Y:S01]  /*fab0*/  R2UR UR4, R183 ;  /* 0x00000000b70472ca */ /* 0x000fe200000e0000 */
[----:B------:R-:W-:Y:S01]  /*fac0*/  BSSY B1, `(.L_x_1313) ;  /* 0x0000042000017945 */ /* 0x000fe20003800000 */
[----:B-----5:R-:W-:Y:S02]  /*fad0*/  R2UR UR20, R7 ;  /* 0x00000000071472ca */ /* 0x020fe400000e0000 */
[----:B------:R-:W-:-:S09]  /*fae0*/  ISETP.GT.AND P0, PT, R207, 0x7f, PT ;  /* 0x0000007fcf00780c */ /* 0x000fd20003f04270 */
[----:B------:R-:W-:Y:S02]  /*faf0*/  USHF.R.S32.HI UR8, URZ, 0x1f, UR4 ;  /* 0x0000001f3f087899 */ /* 0x000fe40008011404 */
[----:B------:R-:W-:Y:S02]  /*fb00*/  USEL UR4, UR4, URZ, !UP0 ;  /* 0x0000003f04047287 */ /* 0x000fe4000c000000 */
[----:B------:R-:W-:Y:S02]  /*fb10*/  USEL UR8, UR8, URZ, !UP0 ;  /* 0x0000003f08087287 */ /* 0x000fe4000c000000 */
[----:B------:R-:W-:Y:S01]  /*fb20*/  USHF.R.S32.HI UR20, URZ, 0x1f, UR20 ;  /* 0x0000001f3f147899 */ /* 0x000fe20008011414 */
[----:B------:R-:W-:Y:S11]  /*fb30*/  @P0 BRA `(.L_x_1314) ;  /* 0x0000000000e80947 */ /* 0x000ff60003800000 */
[----:B------:R-:W0:Y:S01]  /*fb40*/  S2R R6, SR_TID.X ;  /* 0x0000000000067919 */ /* 0x000e220000002100 */
[----:B------:R-:W1:Y:S01]  /*fb50*/  LDC R9, c[0x0][0xbe8] ;  /* 0x0002fa00ff097b82 */ /* 0x000e620000000800 */
[----:B------:R-:W-:-:S13]  /*fb60*/  R2UR UR9, R22 ;  /* 0x00000000160972ca */ /* 0x000fda00000e0000 */
[----:B------:R-:W-:Y:S02]  /*fb70*/  IMAD.U32 R3, RZ, RZ, UR9 ;  /* 0x00000009ff037e24 */ /* 0x000fe4000f8e00ff */
[----:B-1----:R-:W-:-:S03]  /*fb80*/  IMAD R2, R0, R9, RZ ;  /* 0x0000000900027224 */ /* 0x002fc600078e02ff */
[----:B0-----:R-:W-:-:S04]  /*fb90*/  IADD3 R6, R3, -0x80, R6 ;  /* 0xffffff8003067810 */ /* 0x001fc80007ffe006 */
[----:B------:R-:W-:-:S13]  /*fba0*/  ISETP.GE.AND P0, PT, R6, R2, PT ;  /* 0x000000020600720c */ /* 0x000fda0003f06270 */
[----:B------:R-:W-:Y:S05]  /*fbb0*/  @P0 BRA `(.L_x_1314) ;  /* 0x0000000000c80947 */ /* 0x000fea0003800000 */
[----:B------:R-:W-:Y:S01]  /*fbc0*/  ISETP.NE.AND P0, PT, R9, 0x1, PT ;  /* 0x000000010900780c */ /* 0x000fe20003f05270 */
[----:B------:R-:W-:Y:S01]  /*fbd0*/  UMOV UR18, 0x9b8 ;  /* 0x000009b800127882 */ /* 0x000fe20000000000 */
[----:B------:R-:W-:Y:S01]  /*fbe0*/  R2UR UR10, R164 ;  /* 0x00000000a40a72ca */ /* 0x000fe200000e0000 */
[----:B------:R-:W-:Y:S01]  /*fbf0*/  IMAD.MOV.U32 R4, RZ, RZ, R6 ;  /* 0x000000ffff047224 */ /* 0x000fe200078e0006 */
        /* <DEDUP_REMOVED lines=9> */
[----:B------:R-:W-:Y:S02]  /*fc90*/  UIMAD.WIDE.U32 UR16, UR10, UR19, URZ ;  /* 0x000000130a1072a5 */ /* 0x000fe4000f8e003f */
[----:B------:R-:W-:Y:S01]  /*fca0*/  UIMAD UR19, UR11, UR19, URZ ;  /* 0x000000130b1372a4 */ /* 0x000fe2000f8e023f */
[----:B0-----:R-:W-:Y:S01]  /*fcb0*/  @P0 IMAD.HI.U32 R5, R6, R5, RZ ;  /* 0x0000000506050227 */ /* 0x001fe200078e00ff */
[----:B------:R-:W-:Y:S02]  /*fcc0*/  UIMAD UR13, UR13, UR4, URZ ;  /* 0x000000040d0d72a4 */ /* 0x000fe4000f8e023f */
[----:B------:R-:W-:Y:S01]  /*fcd0*/  UIMAD.WIDE.U32 UR10, UR12, UR4, URZ ;  /* 0x000000040c0a72a5 */ /* 0x000fe2000f8e003f */
[----:B------:R-:W-:Y:S01]  /*fce0*/  IMAD.U32 R2, RZ, RZ, UR16 ;  /* 0x00000010ff027e24 */ /* 0x000fe2000f8e00ff */
[----:B------:R-:W-:-:S02]  /*fcf0*/  UIADD3 UR19, UR17, UR19, URZ ;  /* 0x0000001311137290 */ /* 0x000fc4000fffe03f */
[----:B------:R-:W-:Y:S01]  /*fd00*/  IMAD.U32 R3, RZ, RZ, UR17 ;  /* 0x00000011ff037e24 */ /* 0x000fe2000f8e00ff */
[----:B------:R-:W-:Y:S01]  /*fd10*/  UIMAD UR13, UR12, UR8, UR13 ;  /* 0x000000080c0d72a4 */ /* 0x000fe2000f8e020d */
[----:B-1----:R-:W-:Y:S01]  /*fd20*/  @P0 SHF.R.U32.HI R4, RZ, R8, R5 ;  /* 0x00000008ff040219 */ /* 0x002fe20000011605 */
[----:B------:R-:W-:Y:S01]  /*fd30*/  ULDC.64 UR14, c[0x0][UR18+0x228] ;  /* 0x00008a00120e7abb */ /* 0x000fe20008000a00 */
[----:B------:R-:W-:Y:S01]  /*fd40*/  IADD3 R3, P0, P1, R2, UR10, R7 ;  /* 0x0000000a02037c10 */ /* 0x000fe2000f91e007 */
[----:B------:R-:W-:Y:S01]  /*fd50*/  UIADD3 UR13, UR11, UR13, URZ ;  /* 0x0000000d0b0d7290 */ /* 0x000fe2000fffe03f */
[----:B------:R-:W-:Y:S01]  /*fd60*/  IMAD.U32 R2, RZ, RZ, UR20 ;  /* 0x00000014ff027e24 */ /* 0x000fe2000f8e00ff */
[----:B------:R-:W-:Y:S01]  /*fd70*/  UIMAD.WIDE.U32 UR16, UR14, UR9, URZ ;  /* 0x000000090e1072a5 */ /* 0x000fe2000f8e003f */
[----:B------:R-:W-:Y:S01]  /*fd80*/  IMAD.MOV R5, RZ, RZ, -R4 ;  /* 0x000000ffff057224 */ /* 0x000fe200078e0a04 */
[----:B------:R-:W-:Y:S01]  /*fd90*/  UIMAD UR9, UR15, UR9, URZ ;  /* 0x000000090f0972a4 */ /* 0x000fe2000f8e023f */
[----:B------:R-:W-:Y:S01]  /*fda0*/  IMAD.U32 R11, RZ, RZ, UR19 ;  /* 0x00000013ff0b7e24 */ /* 0x000fe2000f8e00ff */
[----:B------:R-:W-:Y:S01]  /*fdb0*/  ULDC.64 UR10, c[0x0][UR18+0x210] ;  /* 0x00008400120a7abb */ /* 0x000fe20008000a00 */
[----:B------:R-:W-:Y:S01]  /*fdc0*/  IMAD R5, R9, R5, R6 ;  /* 0x0000000509057224 */ /* 0x000fe200078e0206 */
[----:B------:R-:W-:-:S02]  /*fdd0*/  UIADD3 UR9, UR17, UR9, URZ ;  /* 0x0000000911097290 */ /* 0x000fc4000fffe03f */
[----:B------:R-:W-:Y:S01]  /*fde0*/  IADD3.X R6, R11, UR13, R2, P0, P1 ;  /* 0x0000000d0b067c10 */ /* 0x000fe200087e2402 */
[----:B------:R-:W-:Y:S01]  /*fdf0*/  IMAD R9, R5, UR11, RZ ;  /* 0x0000000b05097c24 */ /* 0x000fe2000f8e02ff */
[----:B------:R-:W-:Y:S01]  /*fe00*/  IADD3 R2, P0, P1, R4, UR16, R3 ;  /* 0x0000001004027c10 */ /* 0x000fe2000f91e003 */
[----:B------:R-:W-:Y:S01]  /*fe10*/  ULDC.64 UR12, c[0x0][0xba8] ;  /* 0x0002ea00000c7ab9 */ /* 0x000fe20000000a00 */
[----:B------:R-:W-:Y:S01]  /*fe20*/  SHF.R.S32.HI R3, RZ, 0x1f, R4 ;  /* 0x0000001fff037819 */ /* 0x000fe20000011404 */
[----:B------:R-:W-:Y:S01]  /*fe30*/  @!UP0 ULDC UR12, c[0x0][0xb50] ;  /* 0x0002d400000c8ab9 */ /* 0x000fe20000000800 */
[----:B------:R-:W-:Y:S01]  /*fe40*/  SHF.R.S32.HI R4, RZ, 0x1f, R5 ;  /* 0x0000001fff047819 */ /* 0x000fe20000011405 */
[----:B------:R-:W-:Y:S01]  /*fe50*/  @!UP0 ULDC UR13, c[0x0][0xb54] ;  /* 0x0002d500000d8ab9 */ /* 0x000fe20000000800 */
[----:B------:R-:W-:-:S03]  /*fe60*/  IADD3.X R3, R3, UR9, R6, P0, P1 ;  /* 0x0000000903037c10 */ /* 0x000fc600087e2406 */
[----:B------:R-:W-:Y:S02]  /*fe70*/  IMAD R9, R4, UR10, R9 ;  /* 0x0000000a04097c24 */ /* 0x000fe4000f8e0209 */
[----:B------:R-:W-:-:S04]  /*fe80*/  IMAD.WIDE.U32 R2, R5, UR10, R2 ;  /* 0x0000000a05027c25 */ /* 0x000fc8000f8e0002 */
[----:B------:R-:W-:Y:S01]  /*fe90*/  IMAD.IADD R3, R3, 0x1, R9 ;  /* 0x0000000103037824 */ /* 0x000fe200078e0209 */
[----:B------:R-:W-:-:S04]  /*fea0*/  LEA R4, P0, R2, UR12, 0x2 ;  /* 0x0000000c02047c11 */ /* 0x000fc8000f8010ff */
[----:B------:R-:W-:Y:S01]  /*feb0*/  LEA.HI.X R5, R2, UR13, R3, 0x2, P0 ;  /* 0x0000000d02057c11 */ /* 0x000fe200080f1403 */
[----:B------:R-:W-:-:S05]  /*fec0*/  IMAD.MOV.U32 R3, RZ, RZ, -0x800000 ;  /* 0xff800000ff037424 */ /* 0x000fca00078e00ff */
[----:B------:R0:W-:Y:S03]  /*fed0*/  STG.E desc[UR36][R4.64], R3 ;  /* 0x0000000304007986 */ /* 0x0001e6000c101924 */
.L_x_1314:
[----:B------:R-:W-:Y:S05]  /*fee0*/  BSYNC B1 ;  /* 0x0000000000017941 */ /* 0x000fea0003800000 */
.L_x_1313:
[----:B------:R-:W-:-:S13]  /*fef0*/  R2UR UR9, R164 ;  /* 0x00000000a40972ca */ /* 0x000fda00000e0000 */
[----:B------:R-:W-:-:S06]  /*ff00*/  UISETP.GT.AND UP0, UPT, UR9, 0x1, UPT ;  /* 0x000000010900788c */ /* 0x000fcc000bf04270 */
[----:B------:R-:W-:-:S13]  /*ff10*/  PLOP3.LUT P0, PT, PT, PT, UP0, 0x80, 0x0 ;  /* 0x000000000000781c */ /* 0x000fda0003f0f008 */
[----:B------:R-:W-:Y:S05]  /*ff20*/  @P0 BRA `(.L_x_1309) ;  /* 0x0000000400b80947 */ /* 0x000fea0003800000 */
[----:B------:R-:W1:Y:S01]  /*ff30*/  LDC R11, c[0x0][0xbe8] ;  /* 0x0002fa00ff0b7b82 */ /* 0x000e620000000800 */
[C---:B------:R-:W-:Y:S01]  /*ff40*/  R2UR UR10, R7.reuse ;  /* 0x00000000070a72ca */ /* 0x040fe200000e0000 */
[----:B------:R-:W-:Y:S01]  /*ff50*/  ULDC.64 UR12, c[0x0][0xaa0] ;  /* 0x0002a800000c7ab9 */ /* 0x000fe20000000a00 */
[----:B------:R-:W-:Y:S01]  /*ff60*/  R2UR UR14, R7 ;  /* 0x00000000070e72ca */ /* 0x000fe200000e0000 */
[----:B------:R-:W-:Y:S01]  /*ff70*/  UIMAD UR9, UR20, UR12, URZ ;  /* 0x0000000c140972a4 */ /* 0x000fe2000f8e023f */
[----:B------:R-:W-:Y:S01]  /*ff80*/  R2UR UR16, R166 ;  /* 0x00000000a61072ca */ /* 0x000fe200000e0000 */
[----:B------:R-:W-:Y:S01]  /*ff90*/  IMAD R2, R163, 0x20, R182 ;  /* 0x00000020a3027824 */ /* 0x000fe200078e02b6 */
[----:B------:R-:W-:Y:S01]  /*ffa0*/  R2UR UR15, R22 ;  /* 0x00000000160f72ca */ /* 0x000fe200000e0000 */
[----:B------:R-:W-:Y:S06]  /*ffb0*/  BSSY B1, `(.L_x_1315) ;  /* 0x000003b000017945 */ /* 0x000fec0003800000 */
[----:B------:R-:W-:-:S02]  /*ffc0*/  UIMAD.WIDE.U32 UR10, UR10, UR12, URZ ;  /* 0x0000000c0a0a72a5 */ /* 0x000fc4000f8e003f */
[----:B------:R-:W-:-:S03]  /*ffd0*/  UIMAD UR9, UR14, UR13, UR9 ;  /* 0x0000000d0e0972a4 */ /* 0x000fc6000f8e0209 */
[----:B------:R-:W-:Y:S01]  /*ffe0*/  ULDC.64 UR12, c[0x0][0xae8] ;  /* 0x0002ba00000c7ab9 */ /* 0x000fe20000000a00 */
[----:B------:R-:W-:Y:S01]  /*fff0*/  UIADD3 UR11, UR11, UR9, URZ ;  /* 0x000000090b0b7290 */ /* 0x000fe2000fffe03f */
[----:B------:R-:W-:Y:S01]  /*10000*/  VIADD R6, R2, UR15 ;  /* 0x0000000f02067c36 */ /* 0x000fe20008000000 */
[----:B-1----:R-:W-:Y:S02]  /*10010*/  ISETP.NE.AND P0, PT, R11, 0x1, PT ;  /* 0x000000010b00780c */ /* 0x002fe40003f05270 */
[----:B------:R-:W-:Y:S01]  /*10020*/  UIMAD.WIDE.U32 UR10, UR16, UR12, UR10 ;  /* 0x0000000c100a72a5 */ /* 0x000fe2000f8e000a */
[----:B0-----:R-:W-:-:S03]  /*10030*/  IMAD.MOV.U32 R5, RZ, RZ, R6 ;  /* 0x000000ffff057224 */ /* 0x001fc600078e0006 */
[----:B------:R-:W-:-:S03]  /*10040*/  UIMAD UR9, UR16, UR13, UR11 ;  /* 0x0000000d100972a4 */ /* 0x000fc6000f8e020b */
[----:B------:R-:W-:Y:S02]  /*10050*/  ULDC.64 UR12, c[0x0][0xaf0] ;  /* 0x0002bc00000c7ab9 */ /* 0x000fe40000000a00 */
[----:B------:R-:W-:Y:S02]  /*10060*/  UIMAD UR8, UR8, UR12, URZ ;  /* 0x0000000c080872a4 */ /* 0x000fe4000f8e023f */
[----:B------:R-:W0:Y:S02]  /*10070*/  @P0 LDC R3, c[0x0][0xbec] ;  /* 0x0002fb00ff030b82 */ /* 0x000e240000000800 */
[----:B------:R-:W-:-:S03]  /*10080*/  UIMAD UR11, UR4, UR13, UR8 ;  /* 0x0000000d040b72a4 */ /* 0x000fc6000f8e0208 */
[----:B------:R-:W-:Y:S02]  /*10090*/  UMOV UR8, UR10 ;  /* 0x0000000a00087c82 */ /* 0x000fe40008000000 */
[----:B------:R-:W-:Y:S01]  /*100a0*/  UIMAD.WIDE.U32 UR8, UR4, UR12, UR8 ;  /* 0x0000000c040872a5 */ /* 0x000fe2000f8e0008 */
[----:B------:R-:W1:Y:S03]  /*100b0*/  @P0 LDC R7, c[0x0][0xbf0] ;  /* 0x0002fc00ff070b82 */ /* 0x000e660000000800 */
[----:B------:R-:W-:-:S03]  /*100c0*/  UIADD3 UR4, UR9, UR11, URZ ;  /* 0x0000000b09047290 */ /* 0x000fc6000fffe03f */
[----:B------:R-:W-:Y:S01]  /*100d0*/  ULDC.64 UR10, c[0x0][0xae0] ;  /* 0x0002b800000a7ab9 */ /* 0x000fe20000000a00 */
[----:B0-----:R-:W-:-:S04]  /*100e0*/  @P0 IMAD.HI.U32 R2, R6, R3, RZ ;  /* 0x0000000306020227 */ /* 0x001fc800078e00ff */
[----:B------:R-:W-:Y:S02]  /*100f0*/  IMAD.U32 R3, RZ, RZ, UR9 ;  /* 0x00000009ff037e24 */ /* 0x000fe4000f8e00ff */
[----:B------:R-:W-:Y:S01]  /*10100*/  IMAD.U32 R3, RZ, RZ, UR4 ;  /* 0x00000004ff037e24 */ /* 0x000fe2000f8e00ff */
[----:B-1----:R-:W-:-:S04]  /*10110*/  @P0 SHF.R.U32.HI R5, RZ, R7, R2 ;  /* 0x00000007ff050219 */ /* 0x002fc80000011602 */
[--C-:B------:R-:W-:Y:S01]  /*10120*/  SHF.R.S32.HI R2, RZ, 0x1f, R5.reuse ;  /* 0x0000001fff027819 */ /* 0x100fe20000011405 */
[----:B------:R-:W-:-:S04]  /*10130*/  IMAD.MOV R7, RZ, RZ, -R5 ;  /* 0x000000ffff077224 */ /* 0x000fc800078e0a05 */
[----:B------:R-:W-:Y:S02]  /*10140*/  IMAD R4, R2, UR10, RZ ;  /* 0x0000000a02047c24 */ /* 0x000fe4000f8e02ff */
[----:B------:R-:W-:Y:S02]  /*10150*/  IMAD R7, R11, R7, R6 ;  /* 0x000000070b077224 */ /* 0x000fe400078e0206 */
[----:B------:R-:W-:Y:S01]  /*10160*/  IMAD.U32 R2, RZ, RZ, UR8 ;  /* 0x00000008ff027e24 */ /* 0x000fe2000f8e00ff */
[----:B------:R-:W-:Y:S01]  /*10170*/  ULDC.64 UR8, c[0x0][0xad8] ;  /* 0x0002b60000087ab9 */ /* 0x000fe20000000a00 */
[C---:B------:R-:W-:Y:S01]  /*10180*/  IMAD R9, R5.reuse, UR11, R4 ;  /* 0x0000000b05097c24 */ /* 0x040fe2000f8e0204 */
[----:B------:R-:W-:Y:S01]  /*10190*/  SHF.R.S32.HI R4, RZ, 0x1f, R7 ;  /* 0x0000001fff047819 */ /* 0x000fe20000011407 */
[----:B------:R-:W-:-:S04]  /*101a0*/  IMAD.WIDE.U32 R2, R5, UR10, R2 ;  /* 0x0000000a05027c25 */ /* 0x000fc8000f8e0002 */
[----:B------:R-:W-:Y:S02]  /*101b0*/  IMAD.IADD R3, R3, 0x1, R9 ;  /* 0x0000000103037824 */ /* 0x000fe400078e0209 */
[----:B------:R-:W-:Y:S02]  /*101c0*/  IMAD R4, R4, UR8, RZ ;  /* 0x0000000804047c24 */ /* 0x000fe4000f8e02ff */
[----:B------:R-:W-:Y:S02]  /*101d0*/  VIADD R6, R182, UR15 ;  /* 0x0000000fb6067c36 */ /* 0x000fe40008000000 */
[----:B------:R-:W-:Y:S02]  /*101e0*/  IMAD R11, R0, R11, RZ ;  /* 0x0000000b000b7224 */ /* 0x000fe400078e02ff */
[C---:B------:R-:W-:Y:S02]  /*101f0*/  IMAD R5, R7.reuse, UR9, R4 ;  /* 0x0000000907057c24 */ /* 0x040fe4000f8e0204 */
[----:B------:R-:W-:Y:S01]  /*10200*/  IMAD.WIDE.U32 R2, R7, UR8, R2 ;  /* 0x0000000807027c25 */ /* 0x000fe2000f8e0002 */
[----:B------:R-:W-:Y:S01]  /*10210*/  ISETP.GE.AND P2, PT, R6, R11, PT ;  /* 0x0000000b0600720c */ /* 0x000fe20003f46270 */
[----:B------:R-:W-:-:S02]  /*10220*/  ULDC.64 UR8, c[0x0][0xa80] ;  /* 0x0002a00000087ab9 */ /* 0x000fc40000000a00 */
[----:B------:R-:W-:Y:S01]  /*10230*/  IMAD.IADD R3, R3, 0x1, R5 ;  /* 0x0000000103037824 */ /* 0x000fe200078e0205 */
[----:B------:R-:W-:Y:S01]  /*10240*/  LEA R4, P3, R2, UR8, 0x1 ;  /* 0x0000000802047c11 */ /* 0x000fe2000f8608ff */
[----:B------:R-:W-:-:S03]  /*10250*/  VIADD R0, R6, 0x20 ;  /* 0x0000002006007836 */ /* 0x000fc60000000000 */
[----:B------:R-:W-:Y:S01]  /*10260*/  LEA.HI.X R5, R2, UR9, R3, 0x1, P3 ;  /* 0x0000000902057c11 */ /* 0x000fe200098f0c03 */
[----:B------:R0:W1:Y:S01]  /*10270*/  SHFL.IDX PT, R7, R4, RZ, 0x181f ;  /* 0x00181fff04077589 */ /* 0x00006200000e0000 */
[-C--:B------:R-:W-:Y:S01]  /*10280*/  ISETP.GE.AND P1, PT, R0, R11.reuse, PT ;  /* 0x0000000b0000720c */ /* 0x080fe20003f26270 */
[----:B------:R-:W-:Y:S02]  /*10290*/  VIADD R0, R6, 0x40 ;  /* 0x0000004006007836 */ /* 0x000fe40000000000 */
[----:B------:R0:W2:Y:S03]  /*102a0*/  SHFL.IDX PT, R3, R5, RZ, 0x181f ;  /* 0x00181fff05037589 */ /* 0x0000a600000e0000 */
        /* <DEDUP_REMOVED lines=11> */
.L_x_1316:
[----:B------:R-:W-:Y:S05]  /*10360*/  BSYNC B1 ;  /* 0x0000000000017941 */ /* 0x000fea0003800000 */
.L_x_1315:
        /* <DEDUP_REMOVED lines=13> */
.L_x_1318:
[----:B------:R-:W-:Y:S05]  /*10440*/  BSYNC B1 ;  /* 0x0000000000017941 */ /* 0x000fea0003800000 */
.L_x_1317:
        /* <DEDUP_REMOVED lines=13> */
.L_x_1320:
[----:B------:R-:W-:Y:S05]  /*10520*/  BSYNC B1 ;  /* 0x0000000000017941 */ /* 0x000fea0003800000 */
.L_x_1319:
        /* <DEDUP_REMOVED lines=14> */
.L_x_1309:
[----:B------:R-:W-:Y:S05]  /*10610*/  BSYNC B0 ;  /* 0x0000000000007941 */ /* 0x000fea0003800000 */
.L_x_1299:
[----:B------:R-:W-:Y:S02]  /*10620*/  ULDC UR4, c[0x0][0xc3c] ;  /* 0x00030f0000047ab9 */ /* 0x000fe40000000800 */
[----:B------:R-:W-:-:S06]  /*10630*/  UISETP.GE.AND UP0, UPT, UR7, UR4, UPT ;  /* 0x000000040700728c */ /* 0x000fcc000bf06270 */
[----:B------:R-:W-:-:S13]  /*10640*/  PLOP3.LUT P0, PT, PT, PT, UP0, 0x80, 0x0 ;  /* 0x000000000000781c */ /* 0x000fda0003f0f008 */
[----:B------:R-:W-:Y:S05]  /*10650*/  @!P0 BRA `(.L_x_1321) ;  /* 0xffffff08003c8947 */ /* 0x000fea000383ffff */
[----:B------:R-:W-:Y:S05]  /*10660*/  EXIT ;  /* 0x000000000000794d */ /* 0x000fea0003800000 */
.L_x_1208:
[----:B------:R-:W-:-:S08]  /*10670*/  NOP ;  /* 0x0000000000007918 */ /* 0x000fd00000000000 */
[----:B0-----:R-:W0:-:S00]  /*10680*/  USETMAXREG.DEALLOC.CTAPOOL 0x28 ;  /* 0x00000028000079c8 */ /* 0x001e0000080e0500 */
[----:B0-----:R-:W-:Y:S01]  /*10690*/  LOP3.LUT R2, R2, 0x3, RZ, 0xc0, !PT ;  /* 0x0000000302027812 */ /* 0x001fe200078ec0ff */
[----:B------:R-:W-:Y:S01]  /*106a0*/  IMAD.MOV.U32 R6, RZ, RZ, RZ ;  /* 0x000000ffff067224 */ /* 0x000fe200078e00ff */
[----:B------:R-:W-:-:S04]  /*106b0*/  LOP3.LUT R23, R23, 0xfffffeff, RZ, 0xc0, !PT ;  /* 0xfffffeff17177812 */ /* 0x000fc800078ec0ff */
[----:B------:R-:W0:Y:S02]  /*106c0*/  SHFL.IDX PT, R2, R2, RZ, 0x1f ;  /* 0x00001fff02027589 */ /* 0x000e2400000e0000 */
[----:B0-----:R-:W-:-:S13]  /*106d0*/  ISETP.NE.AND P0, PT, R2, RZ, PT ;  /* 0x000000ff0200720c */ /* 0x001fda0003f05270 */
[----:B------:R-:W-:Y:S01]  /*106e0*/  @P0 LOP3.LUT R23, R23, 0x100, RZ, 0xfc, !PT ;  /* 0x0000010017170812 */ /* 0x000fe200078efcff */
[----:B------:R-:W-:Y:S06]  /*106f0*/  @!P0 BRA `(.L_x_1322) ;  /* 0x00000000001c8947 */ /* 0x000fec0003800000 */
[----:B------:R-:W0:Y:S08]  /*10700*/  S2UR UR5, SR_CgaCtaId ;  /* 0x00000000000579c3 */ /* 0x000e300000008800 */
[----:B------:R-:W-:Y:S06]  /*10710*/  BAR.SYNC.DEFER_BLOCKING 0x5, 0x180 ;  /* 0x0146000000007b1d */ /* 0x000fec0000010000 */
[----:B------:R-:W-:-:S02]  /*10720*/  UMOV UR4, 0x400 ;  /* 0x0000040000047882 */ /* 0x000fc40000000000 */
[----:B0-----:R-:W-:-:S09]  /*10730*/  ULEA UR4, UR5, UR4, 0x18 ;  /* 0x0000000405047291 */ /* 0x001fd2000f8ec03f */
[----:B------:R-:W1:Y:S01]  /*10740*/  LDS.128 R16, [UR4+0x2a8d0] ;  /* 0x02a8d004ff107984 */ /* 0x000e620008000c00 */
[----:B------:R-:W-:Y:S06]  /*10750*/  BAR.ARV 0x4, 0x180 ;  /* 0x0106000000007b1d */ /* 0x000fec0000002000 */
[----:B------:R-:W-:Y:S05]  /*10760*/  BRA `(.L_x_1323) ;  /* 0x0000000c00907947 */ /* 0x000fea0003800000 */
.L_x_1322:
[----:B------:R-:W-:Y:S01]  /*10770*/  LOP3.LUT R7, R0, 0x1f, RZ, 0xc0, !PT ;  /* 0x0000001f00077812 */ /* 0x000fe200078ec0ff */
[----:B------:R-:W-:Y:S01]  /*10780*/  ULDC UR4, c[0x0][0xc3c] ;  /* 0x00030f0000047ab9 */ /* 0x000fe20000000800 */
[----:B------:R-:W-:Y:S01]  /*10790*/  IMAD.MOV.U32 R9, RZ, RZ, RZ ;  /* 0x000000ffff097224 */ /* 0x000fe200078e00ff */
[----:B------:R-:W0:Y:S01]  /*107a0*/  S2UR UR6, SR_CTAID.X ;  /* 0x00000000000679c3 */ /* 0x000e220000002500 */
[----:B------:R-:W-:Y:S01]  /*107b0*/  ISETP.NE.AND P0, PT, R7, 0x1f, PT ;  /* 0x0000001f0700780c */ /* 0x000fe20003f05270 */
[----:B------:R-:W-:-:S03]  /*107c0*/  ULDC UR5, c[0x0][0xc38] ;  /* 0x00030e0000057ab9 */ /* 0x000fc60000000800 */
[----:B------:R-:W-:-:S13]  /*107d0*/  ISETP.GE.OR P1, PT, R7, UR4, !P0 ;  /* 0x0000000407007c0c */ /* 0x000fda000c726670 */
[----:B------:R-:W1:Y:S08]  /*107e0*/  @!P1 LDC.64 R4, c[0x0][0xc80] ;  /* 0x00032000ff049b82 */ /* 0x000e700000000a00 */
[----:B------:R-:W2:Y:S01]  /*107f0*/  @!P1 LDC.64 R2, c[0x0][0xc78] ;  /* 0x00031e00ff029b82 */ /* 0x000ea20000000a00 */
[----:B-1----:R-:W-:-:S05]  /*10800*/  @!P1 IMAD.WIDE.U32 R4, R7, 0x4, R4 ;  /* 0x0000000407049825 */ /* 0x002fca00078e0004 */
        /* <DEDUP_REMOVED lines=10> */
[----:B------:R-:W1:Y:S02]  /*108b0*/  SHFL.UP PT, R10, R8, 0x1, RZ ;  /* 0x04200000080a7989 */ /* 0x000e6400000e00ff */
[----:B-1----:R-:W-:-:S05]  /*108c0*/  SEL R11, R10, RZ, P1 ;  /* 0x000000ff0a0b7207 */ /* 0x002fca0000800000 */
[----:B------:R-:W-:-:S05]  /*108d0*/  IMAD.IADD R11, R8, 0x1, R11 ;  /* 0x00000001080b7824 */ /* 0x000fca00078e020b */
        /* <DEDUP_REMOVED lines=12> */
[----:B------:R-:W1:Y:S02]  /*109a0*/  SHFL.IDX PT, R8, R5, 0x1f, 0x1f ;  /* 0x03e01f0005087f89 */ /* 0x000e6400000e0000 */
[----:B-1----:R-:W-:-:S05]  /*109b0*/  IMAD R8, R8, UR5, RZ ;  /* 0x0000000508087c24 */ /* 0x002fca000f8e02ff */
[----:B0-----:R-:W-:Y:S01]  /*109c0*/  ISETP.GT.AND P6, PT, R8, UR6, PT ;  /* 0x0000000608007c0c */ /* 0x001fe2000bfc4270 */
[----:B------:R-:W-:-:S12]  /*109d0*/  IMAD.MOV.U32 R3, RZ, RZ, R8 ;  /* 0x000000ffff037224 */ /* 0x000fd800078e0008 */
[----:B------:R-:W-:Y:S05]  /*109e0*/  @P6 BRA `(.L_x_1324) ;  /* 0x0000000000986947 */ /* 0x000fea0003800000 */
[----:B------:R-:W-:Y:S01]  /*109f0*/  IMAD.MOV.U32 R8, RZ, RZ, R3 ;  /* 0x000000ffff087224 */ /* 0x000fe200078e0003 */
[----:B------:R-:W-:Y:S01]  /*10a00*/  UMOV UR4, URZ ;  /* 0x0000003f00047c82 */ /* 0x000fe20008000000 */
[----:B------:R-:W-:-:S05]  /*10a10*/  ULDC UR5, c[0x0][0xc38] ;  /* 0x00030e0000057ab9 */ /* 0x000fca0000000800 */
.L_x_1326:
[----:B------:R-:W0:Y:S01]  /*10a20*/  LDC R2, c[0x0][0xc3c] ;  /* 0x00030f00ff027b82 */ /* 0x000e220000000800 */
[----:B------:R-:W-:-:S06]  /*10a30*/  UIADD3 UR4, UR4, 0x1f, URZ ;  /* 0x0000001f04047890 */ /* 0x000fcc000fffe03f */
        /* <DEDUP_REMOVED lines=33> */
.L_x_1324:
        /* <DEDUP_REMOVED lines=9> */
[----:B0-----:R-:W-:-:S07]  /*10ce0*/  ISETP.NE.AND P1, PT, R9, 0x1, PT ;  /* 0x000000010900780c */ /* 0x001fce0003f25270 */
[----:B-1----:R-:W-:Y:S06]  /*10cf0*/  @!P0 BRA `(.L_x_1327) ;  /* 0x0000000000088947 */ /* 0x002fec0003800000 */
[----:B------:R-:W-:-:S06]  /*10d00*/  VIADD R16, R19, 0xffffffff ;  /* 0xffffffff13107836 */ /* 0x000fcc0000000000 */
[----:B------:R0:W1:Y:S02]  /*10d10*/  SHFL.IDX PT, R16, R5, R16, 0x1f ;  /* 0x00001f1005107589 */ /* 0x00006400000e0000 */
.L_x_1327:
[----:B-1----:R-:W-:Y:S02]  /*10d20*/  IMAD R16, R16, UR5, R3 ;  /* 0x0000000510107c24 */ /* 0x002fe4000f8e0203 */
[----:B------:R-:W-:-:S03]  /*10d30*/  VIADD R19, R19, UR4 ;  /* 0x0000000413137c36 */ /* 0x000fc60008000000 */
[----:B0-----:R-:W-:Y:S01]  /*10d40*/  IADD3 R5, -R16, UR6, RZ ;  /* 0x0000000610057c10 */ /* 0x001fe2000fffe1ff */
[----:B------:R-:W-:Y:S06]  /*10d50*/  @!P1 BRA `(.L_x_1328) ;  /* 0x0000000000e89947 */ /* 0x000fec0003800000 */
[-C--:B--2---:R-:W-:Y:S02]  /*10d60*/  IABS R12, R6.reuse ;  /* 0x00000006000c7213 */ /* 0x084fe40000000000 */
[----:B------:R-:W-:Y:S02]  /*10d70*/  IABS R4, R9 ;  /* 0x0000000900047213 */ /* 0x000fe40000000000 */
[----:B------:R-:W0:Y:S01]  /*10d80*/  I2F.RP R8, R12 ;  /* 0x0000000c00087306 */ /* 0x000e220000209400 */
[----:B------:R-:W-:-:S07]  /*10d90*/  IABS R13, R6 ;  /* 0x00000006000d7213 */ /* 0x000fce0000000000 */
[----:B------:R-:W1:Y:S08]  /*10da0*/  I2F.RP R10, R4 ;  /* 0x00000004000a7306 */ /* 0x000e700000209400 */
[----:B0-----:R-:W0:Y:S08]  /*10db0*/  MUFU.RCP R8, R8 ;  /* 0x0000000800087308 */ /* 0x001e300000001000 */
[----:B-1----:R-:W-:Y:S01]  /*10dc0*/  MUFU.RCP R10, R10 ;  /* 0x0000000a000a7308 */ /* 0x002fe20000001000 */
[----:B0-----:R-:W-:Y:S01]  /*10dd0*/  VIADD R2, R8, 0xffffffe ;  /* 0x0ffffffe08027836 */ /* 0x001fe20000000000 */
[----:B------:R-:W-:-:S06]  /*10de0*/  IABS R8, R5 ;  /* 0x0000000500087213 */ /* 0x000fcc0000000000 */
[----:B------:R0:W1:Y:S02]  /*10df0*/  F2I.FTZ.U32.TRUNC.NTZ R3, R2 ;  /* 0x0000000200037305 */ /* 0x000064000021f000 */
[----:B0-----:R-:W-:Y:S02]  /*10e00*/  IMAD.MOV.U32 R2, RZ, RZ, RZ ;  /* 0x000000ffff027224 */ /* 0x001fe400078e00ff */
[----:B-1----:R-:W-:-:S04]  /*10e10*/  IMAD.MOV R11, RZ, RZ, -R3 ;  /* 0x000000ffff0b7224 */ /* 0x002fc800078e0a03 */
[----:B------:R-:W-:-:S04]  /*10e20*/  IMAD R11, R11, R12, RZ ;  /* 0x0000000c0b0b7224 */ /* 0x000fc800078e02ff */
[----:B------:R-:W-:-:S04]  /*10e30*/  IMAD.HI.U32 R3, R3, R11, R2 ;  /* 0x0000000b03037227 */ /* 0x000fc800078e0002 */
[----:B------:R-:W-:Y:S02]  /*10e40*/  IMAD.MOV R11, RZ, RZ, -R13 ;  /* 0x000000ffff0b7224 */ /* 0x000fe400078e0a0d */
[----:B------:R-:W-:-:S04]  /*10e50*/  IMAD.HI.U32 R2, R3, R8, RZ ;  /* 0x0000000803027227 */ /* 0x000fc800078e00ff */
[----:B------:R-:W-:Y:S01]  /*10e60*/  IMAD R3, R2, R11, R8 ;  /* 0x0000000b02037224 */ /* 0x000fe200078e0208 */
[----:B------:R-:W-:Y:S01]  /*10e70*/  LOP3.LUT R8, R5, R6, RZ, 0x3c, !PT ;  /* 0x0000000605087212 */ /* 0x000fe200078e3cff */
[----:B------:R-:W-:-:S03]  /*10e80*/  VIADD R11, R10, 0xffffffe ;  /* 0x0ffffffe0a0b7836 */ /* 0x000fc60000000000 */
[----:B------:R-:W-:Y:S02]  /*10e90*/  ISETP.GT.U32.AND P1, PT, R12, R3, PT ;  /* 0x000000030c00720c */ /* 0x000fe40003f24070 */
[----:B------:R-:W-:-:S11]  /*10ea0*/  ISETP.GE.AND P2, PT, R8, RZ, PT ;  /* 0x000000ff0800720c */ /* 0x000fd60003f46270 */
[----:B------:R-:W-:Y:S02]  /*10eb0*/  @!P1 IMAD.IADD R3, R3, 0x1, -R12 ;  /* 0x0000000103039824 */ /* 0x000fe400078e0a0c */
[----:B------:R-:W-:Y:S01]  /*10ec0*/  @!P1 VIADD R2, R2, 0x1 ;  /* 0x0000000102029836 */ /* 0x000fe20000000000 */
[----:B------:R-:W-:Y:S02]  /*10ed0*/  ISETP.NE.AND P1, PT, R6, RZ, PT ;  /* 0x000000ff0600720c */ /* 0x000fe40003f25270 */
[----:B------:R-:W-:Y:S02]  /*10ee0*/  ISETP.GE.U32.AND P0, PT, R3, R12, PT ;  /* 0x0000000c0300720c */ /* 0x000fe40003f06070 */
[----:B------:R-:W0:Y:S11]  /*10ef0*/  F2I.FTZ.U32.TRUNC.NTZ R3, R11 ;  /* 0x0000000b00037305 */ /* 0x000e36000021f000 */
[----:B------:R-:W-:-:S04]  /*10f00*/  @P0 VIADD R2, R2, 0x1 ;  /* 0x0000000102020836 */ /* 0x000fc80000000000 */
[----:B------:R-:W-:Y:S01]  /*10f10*/  IMAD.MOV.U32 R10, RZ, RZ, R2 ;  /* 0x000000ffff0a7224 */ /* 0x000fe200078e0002 */
[----:B------:R-:W-:Y:S01]  /*10f20*/  IABS R2, R9 ;  /* 0x0000000900027213 */ /* 0x000fe20000000000 */
[----:B0-----:R-:W-:Y:S02]  /*10f30*/  IMAD.MOV R13, RZ, RZ, -R3 ;  /* 0x000000ffff0d7224 */ /* 0x001fe400078e0a03 */
[----:B------:R-:W-:Y:S01]  /*10f40*/  @!P2 IMAD.MOV R10, RZ, RZ, -R10 ;  /* 0x000000ffff0aa224 */ /* 0x000fe200078e0a0a */
[----:B------:R-:W-:Y:S01]  /*10f50*/  @!P1 LOP3.LUT R10, RZ, R6, RZ, 0x33, !PT ;  /* 0x00000006ff0a9212 */ /* 0x000fe200078e33ff */
[----:B------:R-:W-:Y:S02]  /*10f60*/  IMAD.MOV R12, RZ, RZ, -R2 ;  /* 0x000000ffff0c7224 */ /* 0x000fe400078e0a02 */
[----:B------:R-:W-:Y:S01]  /*10f70*/  IMAD R11, R13, R4, RZ ;  /* 0x000000040d0b7224 */ /* 0x000fe200078e02ff */
[----:B------:R-:W-:Y:S01]  /*10f80*/  IABS R8, R10 ;  /* 0x0000000a00087213 */ /* 0x000fe20000000000 */
[----:B------:R-:W-:-:S04]  /*10f90*/  IMAD.MOV.U32 R2, RZ, RZ, RZ ;  /* 0x000000ffff027224 */ /* 0x000fc800078e00ff */
[----:B------:R-:W-:-:S04]  /*10fa0*/  IMAD.HI.U32 R2, R3, R11, R2 ;  /* 0x0000000b03027227 */ /* 0x000fc800078e0002 */
[----:B------:R-:W-:Y:S02]  /*10fb0*/  IMAD.MOV.U32 R3, RZ, RZ, R8 ;  /* 0x000000ffff037224 */ /* 0x000fe400078e0008 */
[----:B------:R-:W-:Y:S02]  /*10fc0*/  IMAD.MOV.U32 R8, RZ, RZ, R12 ;  /* 0x000000ffff087224 */ /* 0x000fe400078e000c */
[----:B------:R-:W-:-:S04]  /*10fd0*/  IMAD.HI.U32 R2, R2, R3, RZ ;  /* 0x0000000302027227 */ /* 0x000fc800078e00ff */
[----:B------:R-:W-:-:S05]  /*10fe0*/  IMAD R3, R2, R8, R3 ;  /* 0x0000000802037224 */ /* 0x000fca00078e0203 */
[----:B------:R-:W-:-:S13]  /*10ff0*/  ISETP.GT.U32.AND P1, PT, R4, R3, PT ;  /* 0x000000030400720c */ /* 0x000fda0003f24070 */
[----:B------:R-:W-:Y:S02]  /*11000*/  @!P1 IMAD.IADD R3, R3, 0x1, -R4 ;  /* 0x0000000103039824 */ /* 0x000fe400078e0a04 */
[----:B------:R-:W-:Y:S01]  /*11010*/  @!P1 VIADD R2, R2, 0x1 ;  /* 0x0000000102029836 */ /* 0x000fe20000000000 */
[----:B------:R-:W-:Y:S02]  /*11020*/  ISETP.NE.AND P1, PT, R9, RZ, PT ;  /* 0x000000ff0900720c */ /* 0x000fe40003f25270 */
[----:B------:R-:W-:Y:S02]  /*11030*/  ISETP.GE.U32.AND P0, PT, R3, R4, PT ;  /* 0x000000040300720c */ /* 0x000fe40003f06070 */
[----:B------:R-:W-:-:S04]  /*11040*/  LOP3.LUT R3, R10, R9, RZ, 0x3c, !PT ;  /* 0x000000090a037212 */ /* 0x000fc800078e3cff */
[----:B------:R-:W-:Y:S01]  /*11050*/  ISETP.GE.AND P2, PT, R3, RZ, PT ;  /* 0x000000ff0300720c */ /* 0x000fe20003f46270 */
[----:B------:R-:W-:-:S06]  /*11060*/  IMAD.MOV R3, RZ, RZ, -R10 ;  /* 0x000000ffff037224 */ /* 0x000fcc00078e0a0a */
[----:B------:R-:W-:-:S06]  /*11070*/  @P0 VIADD R2, R2, 0x1 ;  /* 0x0000000102020836 */ /* 0x000fcc0000000000 */
[----:B------:R-:W-:Y:S01]  /*11080*/  @!P2 IMAD.MOV R2, RZ, RZ, -R2 ;  /* 0x000000ffff02a224 */ /* 0x000fe200078e0a02 */
[----:B------:R-:W-:-:S05]  /*11090*/  @!P1 LOP3.LUT R2, RZ, R9, RZ, 0x33, !PT ;  /* 0x00000009ff029212 */ /* 0x000fca00078e33ff */
[----:B------:R-:W-:-:S04]  /*110a0*/  IMAD.MOV R18, RZ, RZ, -R2 ;  /* 0x000000ffff127224 */ /* 0x000fc800078e0a02 */
[C---:B------:R-:W-:Y:S02]  /*110b0*/  IMAD R18, R9.reuse, R18, R10 ;  /* 0x0000001209127224 */ /* 0x040fe400078e020a */
[----:B------:R-:W-:Y:S02]  /*110c0*/  IMAD R9, R9, 0x1000000, R2 ;  /* 0x0100000009097824 */ /* 0x000fe400078e0202 */
[----:B------:R-:W-:Y:S02]  /*110d0*/  IMAD R2, R6, R3, R5 ;  /* 0x0000000306027224 */ /* 0x000fe400078e0205 */
[----:B------:R-:W-:Y:S01]  /*110e0*/  IMAD R18, R18, 0x10000, R9 ;  /* 0x0001000012127824 */ /* 0x000fe200078e0209 */
[----:B------:R-:W-:Y:S06]  /*110f0*/  BRA `(.L_x_1329) ;  /* 0x0000000000f47947 */ /* 0x000fec0003800000 */
.L_x_1328:
[----:B------:R-:W0:Y:S02]  /*11100*/  LDC.64 R2, c[0x0][0xc90] ;  /* 0x00032400ff027b82 */ /* 0x000e240000000a00 */
[----:B0-----:R-:W-:-:S05]  /*11110*/  IMAD.WIDE R2, R19, 0x4, R2 ;  /* 0x0000000413027825 */ /* 0x001fca00078e0202 */
[----:B------:R0:W2:Y:S01]  /*11120*/  LDG.E R13, desc[UR36][R2.64] ;  /* 0x00000024020d7981 */ /* 0x0000a2000c1e1900 */
[----:B------:R-:W-:Y:S01]  /*11130*/  IABS R15, R5 ;  /* 0x00000005000f7213 */ /* 0x000fe20000000000 */
[----:B0-----:R-:W-:Y:S02]  /*11140*/  IMAD.MOV.U32 R2, RZ, RZ, RZ ;  /* 0x000000ffff027224 */ /* 0x001fe400078e00ff */
[----:B--2---:R-:W-:-:S05]  /*11150*/  IMAD R4, R6, R13, RZ ;  /* 0x0000000d06047224 */ /* 0x004fca00078e02ff */
[-C--:B------:R-:W-:Y:S02]  /*11160*/  IABS R10, R4.reuse ;  /* 0x00000004000a7213 */ /* 0x080fe40000000000 */
[----:B------:R-:W-:Y:S02]  /*11170*/  IABS R12, R4 ;  /* 0x00000004000c7213 */ /* 0x000fe40000000000 */
[----:B------:R-:W0:Y:S08]  /*11180*/  I2F.RP R8, R10 ;  /* 0x0000000a00087306 */ /* 0x000e300000209400 */
[----:B0-----:R-:W0:Y:S02]  /*11190*/  MUFU.RCP R8, R8 ;  /* 0x0000000800087308 */ /* 0x001e240000001000 */
[----:B0-----:R-:W-:-:S06]  /*111a0*/  VIADD R9, R8, 0xffffffe ;  /* 0x0ffffffe08097836 */ /* 0x001fcc0000000000 */
[----:B------:R-:W0:Y:S02]  /*111b0*/  F2I.FTZ.U32.TRUNC.NTZ R3, R9 ;  /* 0x0000000900037305 */ /* 0x000e24000021f000 */
[----:B0-----:R-:W-:-:S04]  /*111c0*/  IMAD.MOV R11, RZ, RZ, -R3 ;  /* 0x000000ffff0b7224 */ /* 0x001fc800078e0a03 */
[----:B------:R-:W-:-:S04]  /*111d0*/  IMAD R11, R11, R10, RZ ;  /* 0x0000000a0b0b7224 */ /* 0x000fc800078e02ff */
[----:B------:R-:W-:-:S04]  /*111e0*/  IMAD.HI.U32 R2, R3, R11, R2 ;  /* 0x0000000b03027227 */ /* 0x000fc800078e0002 */
[----:B------:R-:W-:Y:S02]  /*111f0*/  IMAD.MOV R3, RZ, RZ, -R12 ;  /* 0x000000ffff037224 */ /* 0x000fe400078e0a0c */
        /* <DEDUP_REMOVED lines=8> */
[----:B------:R-:W-:-:S07]  /*11280*/  ISETP.GE.AND P2, PT, R3, RZ, PT ;  /* 0x000000ff0300720c */ /* 0x000fce0003f46270 */
[----:B------:R-:W-:-:S06]  /*11290*/  @P0 VIADD R2, R2, 0x1 ;  /* 0x0000000102020836 */ /* 0x000fcc0000000000 */
[----:B------:R-:W-:Y:S01]  /*112a0*/  @!P2 IMAD.MOV R2, RZ, RZ, -R2 ;  /* 0x000000ffff02a224 */ /* 0x000fe200078e0a02 */
[----:B------:R-:W-:-:S05]  /*112b0*/  @!P1 LOP3.LUT R2, RZ, R4, RZ, 0x33, !PT ;  /* 0x00000004ff029212 */ /* 0x000fca00078e33ff */
[----:B------:R-:W-:Y:S02]  /*112c0*/  IMAD R11, R13, R2, RZ ;  /* 0x000000020d0b7224 */ /* 0x000fe400078e02ff */
[----:B------:R-:W-:Y:S02]  /*112d0*/  IMAD.MOV R2, RZ, RZ, -R2 ;  /* 0x000000ffff027224 */ /* 0x000fe400078e0a02 */
[----:B------:R-:W-:Y:S02]  /*112e0*/  IMAD.MOV R3, RZ, RZ, -R11 ;  /* 0x000000ffff037224 */ /* 0x000fe400078e0a0b */
[----:B------:R-:W-:Y:S02]  /*112f0*/  IMAD R4, R4, R2, R5 ;  /* 0x0000000204047224 */ /* 0x000fe400078e0205 */
[----:B------:R-:W-:Y:S01]  /*11300*/  IMAD.MOV.U32 R2, RZ, RZ, RZ ;  /* 0x000000ffff027224 */ /* 0x000fe200078e00ff */
[----:B------:R-:W-:-:S04]  /*11310*/  VIADDMNMX R13, R3, UR5, R13, PT ;  /* 0x00000005030d7c46 */ /* 0x000fc8000b80010d */
[-C--:B------:R-:W-:Y:S01]  /*11320*/  IABS R10, R13.reuse ;  /* 0x0000000d000a7213 */ /* 0x080fe20000000000 */
[----:B------:R-:W-:Y:S01]  /*11330*/  IMAD.MOV R18, RZ, RZ, -R13 ;  /* 0x000000ffff127224 */ /* 0x000fe200078e0a0d */
[----:B------:R-:W-:Y:S02]  /*11340*/  IABS R12, R13 ;  /* 0x0000000d000c7213 */ /* 0x000fe40000000000 */
[----:B------:R-:W0:Y:S08]  /*11350*/  I2F.RP R8, R10 ;  /* 0x0000000a00087306 */ /* 0x000e300000209400 */
[----:B0-----:R-:W0:Y:S02]  /*11360*/  MUFU.RCP R8, R8 ;  /* 0x0000000800087308 */ /* 0x001e240000001000 */
[----:B0-----:R-:W-:-:S06]  /*11370*/  VIADD R3, R8, 0xffffffe ;  /* 0x0ffffffe08037836 */ /* 0x001fcc0000000000 */
[----:B------:R-:W0:Y:S02]  /*11380*/  F2I.FTZ.U32.TRUNC.NTZ R3, R3 ;  /* 0x0000000300037305 */ /* 0x000e24000021f000 */
[----:B0-----:R-:W-:-:S04]  /*11390*/  IMAD.MOV R9, RZ, RZ, -R3 ;  /* 0x000000ffff097224 */ /* 0x001fc800078e0a03 */
[----:B------:R-:W-:Y:S01]  /*113a0*/  IMAD.MOV.U32 R5, RZ, RZ, R9 ;  /* 0x000000ffff057224 */ /* 0x000fe200078e0009 */
[----:B------:R-:W-:-:S03]  /*113b0*/  IABS R9, R4 ;  /* 0x0000000400097213 */ /* 0x000fc60000000000 */
        /* <DEDUP_REMOVED lines=11> */
[----:B------:R-:W-:Y:S02]  /*11470*/  ISETP.GE.AND P2, PT, R3, RZ, PT ;  /* 0x000000ff0300720c */ /* 0x000fe40003f46270 */
[----:B------:R-:W-:-:S05]  /*11480*/  IADD3 R3, R11, 0x1000000, R4 ;  /* 0x010000000b037810 */ /* 0x000fca0007ffe004 */
[----:B------:R-:W-:-:S06]  /*11490*/  @P0 VIADD R2, R2, 0x1 ;  /* 0x0000000102020836 */ /* 0x000fcc0000000000 */
[----:B------:R-:W-:Y:S01]  /*114a0*/  @!P2 IMAD.MOV R2, RZ, RZ, -R2 ;  /* 0x000000ffff02a224 */ /* 0x000fe200078e0a02 */
[----:B------:R-:W-:-:S05]  /*114b0*/  @!P1 LOP3.LUT R2, RZ, R13, RZ, 0x33, !PT ;  /* 0x0000000dff029212 */ /* 0x000fca00078e33ff */
[----:B------:R-:W-:-:S07]  /*114c0*/  IMAD R18, R2, R18, R3 ;  /* 0x0000001202127224 */ /* 0x000fce00078e0203 */
.L_x_1329:
[----:B------:R-:W-:-:S05]  /*114d0*/  LOP3.LUT R17, RZ, R2, RZ, 0x33, !PT ;  /* 0x00000002ff117212 */ /* 0x000fca00078e33ff */
[----:B------:R-:W-:Y:S01]  /*114e0*/  IMAD.IADD R17, R6, 0x1, R17 ;  /* 0x0000000106117824 */ /* 0x000fe200078e0211 */
[----:B------:R-:W-:Y:S06]  /*114f0*/  BRA `(.L_x_1330) ;  /* 0x0000000000147947 */ /* 0x000fec0003800000 */
.L_x_1325:
[----:B------:R-:W-:Y:S01]  /*11500*/  ULDC UR4, c[0x0][0xc3c] ;  /* 0x00030f0000047ab9 */ /* 0x000fe20000000800 */
[----:B------:R-:W-:Y:S02]  /*11510*/  IMAD.MOV.U32 R17, RZ, RZ, RZ ;  /* 0x000000ffff117224 */ /* 0x000fe400078e00ff */
[----:B------:R-:W-:Y:S02]  /*11520*/  IMAD.U32 R16, RZ, RZ, UR6 ;  /* 0x00000006ff107e24 */ /* 0x000fe4000f8e00ff */
[----:B------:R-:W-:Y:S02]  /*11530*/  IMAD.MOV.U32 R18, RZ, RZ, RZ ;  /* 0x000000ffff127224 */ /* 0x000fe400078e00ff */
[----:B------:R-:W-:-:S07]  /*11540*/  IMAD.U32 R19, RZ, RZ, UR4 ;  /* 0x00000004ff137e24 */ /* 0x000fce000f8e00ff */
.L_x_1330:
[----:B------:R-:W-:-:S13]  /*11550*/  ISETP.NE.AND P0, PT, R7, RZ, PT ;  /* 0x000000ff0700720c */ /* 0x000fda0003f05270 */
[----:B------:R-:W0:Y:S01]  /*11560*/  @!P0 S2R R3, SR_CgaCtaId ;  /* 0x0000000000038919 */ /* 0x000e220000008800 */
[----:B------:R-:W-:-:S04]  /*11570*/  @!P0 MOV R2, 0x400 ;  /* 0x0000040000028802 */ /* 0x000fc80000000f00 */
[----:B0-----:R-:W-:-:S05]  /*11580*/  @!P0 LEA R2, R3, R2, 0x18 ;  /* 0x0000000203028211 */ /* 0x001fca00078ec0ff */
[----:B------:R0:W-:Y:S01]  /*11590*/  @!P0 STS.128 [R2+0x2a8d0], R16 ;  /* 0x02a8d01002008388 */ /* 0x0001e20000000c00 */
[----:B------:R-:W-:Y:S06]  /*115a0*/  BAR.ARV 0x5, 0x180 ;  /* 0x0146000000007b1d */ /* 0x000fec0000002000 */
.L_x_1323:
[----:B------:R2:W-:Y:S01]  /*115b0*/  STL [R1+0x10], RZ ;  /* 0x000010ff01007387 */ /* 0x0005e20000100800 */
[----:B------:R-:W-:Y:S01]  /*115c0*/  ULDC UR4, c[0x0][0xc3c] ;  /* 0x00030f0000047ab9 */ /* 0x000fe20000000800 */
[----:B------:R-:W-:Y:S01]  /*115d0*/  IMAD.MOV.U32 R28, RZ, RZ, 0x1 ;  /* 0x00000001ff1c7424 */ /* 0x000fe200078e00ff */
[----:B-1----:R-:W-:Y:S01]  /*115e0*/  ISETP.GE.AND P0, PT, R19, UR4, PT ;  /* 0x0000000413007c0c */ /* 0x002fe2000bf06270 */
[----:B------:R-:W-:-:S12]  /*115f0*/  IMAD.MOV.U32 R26, RZ, RZ, RZ ;  /* 0x000000ffff1a7224 */ /* 0x000fd800078e00ff */
[----:B--2---:R-:W-:Y:S05]  /*11600*/  @P0 BRA `(.L_x_1331) ;  /* 0x00000050009c0947 */ /* 0x004fea0003800000 */
[----:B0-----:R-:W2:Y:S01]  /*11610*/  LDL R2, [R1+0x14] ;  /* 0x0000140001027983 */ /* 0x001ea20000100800 */
[----:B------:R-:W0:Y:S01]  /*11620*/  S2UR UR5, SR_CgaCtaId ;  /* 0x00000000000579c3 */ /* 0x000e220000008800 */
[----:B------:R-:W-:Y:S01]  /*11630*/  LOP3.LUT R4, R0, 0x7f, RZ, 0xc0, !PT ;  /* 0x0000007f00047812 */ /* 0x000fe200078ec0ff */
[----:B------:R-:W-:Y:S01]  /*11640*/  BSSY B8, `(.L_x_1331) ;  /* 0x0000523000087945 */ /* 0x000fe20003800000 */
[----:B------:R1:W-:Y:S01]  /*11650*/  STL [R1+0x10], RZ ;  /* 0x000010ff01007387 */ /* 0x0003e20000100800 */
[----:B------:R-:W-:Y:S01]  /*11660*/  IMAD.MOV.U32 R28, RZ, RZ, 0x1 ;  /* 0x00000001ff1c7424 */ /* 0x000fe200078e00ff */
[----:B------:R-:W-:Y:S01]  /*11670*/  SHF.R.U32.HI R5, RZ, 0x3, R4 ;  /* 0x00000003ff057819 */ /* 0x000fe20000011604 */
[----:B------:R-:W-:Y:S01]  /*11680*/  IMAD.MOV.U32 R26, RZ, RZ, RZ ;  /* 0x000000ffff1a7224 */ /* 0x000fe200078e00ff */
[----:B------:R-:W-:Y:S01]  /*11690*/  ULDC UR39, c[0x0][0xc] ;  /* 0x0000030000277ab9 */ /* 0x000fe20000000800 */
[----:B--2---:R-:W-:Y:S01]  /*116a0*/  R2UR UR4, R2 ;  /* 0x00000000020472ca */ /* 0x004fe200000e0000 */
[----:B------:R-:W-:-:S05]  /*116b0*/  IMAD.SHL.U32 R2, R0, 0x8, RZ ;  /* 0x0000000800027824 */ /* 0x000fca00078e00ff */
[C---:B------:R-:W-:Y:S02]  /*116c0*/  LOP3.LUT R3, R2.reuse, 0x1f8, RZ, 0xc0, !PT ;  /* 0x000001f802037812 */ /* 0x040fe400078ec0ff */
[----:B------:R-:W-:Y:S02]  /*116d0*/  LOP3.LUT R4, R2, 0x38, RZ, 0xc0, !PT ;  /* 0x0000003802047812 */ /* 0x000fe400078ec0ff */
[----:B------:R-:W-:Y:S01]  /*116e0*/  LOP3.LUT R3, R3, 0x38, R0, 0x78, !PT ;  /* 0x0000003803037812 */ /* 0x000fe200078e7800 */
[----:B------:R-:W-:Y:S02]  /*116f0*/  IMAD.SHL.U32 R0, R0, 0x10, RZ ;  /* 0x0000001000007824 */ /* 0x000fe400078e00ff */
[----:B------:R-:W-:Y:S01]  /*11700*/  ULOP3.LUT UR38, UR4, 0x2, URZ, 0xfc, !UPT ;  /* 0x0000000204267892 */ /* 0x000fe2000f8efc3f */
[----:B------:R-:W-:Y:S02]  /*11710*/  LOP3.LUT R32, R3, 0x200, R2, 0xf8, !PT ;  /* 0x0000020003207812 */ /* 0x000fe400078ef802 */
[----:B------:R-:W-:Y:S01]  /*11720*/  UMOV UR4, 0x400 ;  /* 0x0000040000047882 */ /* 0x000fe20000000000 */
[----:B------:R-:W-:Y:S01]  /*11730*/  LOP3.LUT R3, R5, 0x70, R0, 0xf8, !PT ;  /* 0x0000007005037812 */ /* 0x000fe200078ef800 */
[----:B0-----:R-:W-:Y:S01]  /*11740*/  ULEA UR4, UR5, UR4, 0x18 ;  /* 0x0000000405047291 */ /* 0x001fe2000f8ec03f */
[----:B------:R-:W-:-:S02]  /*11750*/  LOP3.LUT R2, R4, 0x40, RZ, 0xfc, !PT ;  /* 0x0000004004027812 */ /* 0x000fc400078efcff */
[----:B------:R-:W-:-:S03]  /*11760*/  LOP3.LUT R0, R4, 0x80, RZ, 0xfc, !PT ;  /* 0x0000008004007812 */ /* 0x000fc600078efcff */
[----:B------:R-:W-:-:S04]  /*11770*/  IMAD.U32 R22, RZ, RZ, UR4 ;  /* 0x00000004ff167e24 */ /* 0x000fc8000f8e00ff */
[----:B-1----:R-:W-:-:S07]  /*11780*/  IMAD R33, R32, 0x2, R22 ;  /* 0x0000000220217824 */ /* 0x002fce00078e0216 */
.L_x_1404:
[----:B------:R-:W-:Y:S05]  /*11790*/  YIELD ;  /* 0x0000000000007946 */ /* 0x000fea0003800000 */
[----:B------:R-:W-:Y:S01]  /*117a0*/  ULDC.64 UR4, c[0x0][0xa28] ;  /* 0x00028a0000047ab9 */ /* 0x000fe20000000a00 */
[----:B------:R-:W-:Y:S01]  /*117b0*/  IMAD.MOV.U32 R37, RZ, RZ, RZ ;  /* 0x000000ffff257224 */ /* 0x000fe200078e00ff */
[----:B------:R-:W-:-:S04]  /*117c0*/  ISETP.NE.U32.AND P0, PT, RZ, UR4, PT ;  /* 0x00000004ff007c0c */ /* 0x000fc8000bf05070 */
[----:B------:R-:W-:Y:S01]  /*117d0*/  ISETP.NE.AND.EX P0, PT, RZ, UR5, PT, P0 ;  /* 0x00000005ff007c0c */ /* 0x000fe2000bf05300 */
[----:B------:R-:W-:-:S12]  /*117e0*/  ULDC.64 UR4, c[0x0][0xa18] ;  /* 0x0002860000047ab9 */ /* 0x000fd80000000a00 */
[----:B0-----:R-:W0:Y:S02]  /*117f0*/  @P0 LDC.64 R2, c[0x0][0xa28] ;  /* 0x00028a00ff020b82 */ /* 0x001e240000000a00 */
[----:B0-----:R-:W-:-:S05]  /*11800*/  @P0 IMAD.WIDE R2, R19, 0x4, R2 ;  /* 0x0000000413020825 */ /* 0x001fca00078e0202 */
[----:B------:R0:W5:Y:S01]  /*11810*/  @P0 LDG.E R37, desc[UR36][R2.64] ;  /* 0x0000002402250981 */ /* 0x000162000c1e1900 */
[----:B------:R-:W-:Y:S01]  /*11820*/  ISETP.NE.U32.AND P0, PT, RZ, UR4, PT ;  /* 0x00000004ff007c0c */ /* 0x000fe2000bf05070 */
[----:B------:R-:W-:Y:S01]  /*11830*/  IMAD.MOV.U32 R35, RZ, RZ, RZ ;  /* 0x000000ffff237224 */ /* 0x000fe200078e00ff */
[----:B------:R-:W-:Y:S02]  /*11840*/  LOP3.LUT R23, R23, 0xffffff7f, RZ, 0xc0, !PT ;  /* 0xffffff7f17177812 */ /* 0x000fe400078ec0ff */
[----:B------:R-:W-:Y:S01]  /*11850*/  ISETP.NE.AND.EX P1, PT, RZ, UR5, PT, P0 ;  /* 0x00000005ff007c0c */ /* 0x000fe2000bf25300 */
[----:B------:R-:W-:Y:S02]  /*11860*/  ULDC.64 UR4, c[0x0][0xa00] ;  /* 0x0002800000047ab9 */ /* 0x000fe40000000a00 */
[----:B------:R-:W-:Y:S01]  /*11870*/  ISETP.NE.U32.AND P0, PT, RZ, UR4, PT ;  /* 0x00000004ff007c0c */ /* 0x000fe2000bf05070 */
[----:B0-----:R-:W0:Y:S03]  /*11880*/  LDC.64 R2, c[0x0][0xa00] ;  /* 0x00028000ff027b82 */ /* 0x001e260000000a00 */
[----:B------:R-:W-:Y:S01]  /*11890*/  ISETP.NE.AND.EX P2, PT, RZ, UR5, PT, P0 ;  /* 0x00000005ff007c0c */ /* 0x000fe2000bf45300 */
[----:B------:R-:W-:-:S05]  /*118a0*/  ULDC.64 UR4, c[0x0][0x418] ;  /* 0x0001060000047ab9 */ /* 0x000fca0000000a00 */
[----:B------:R-:W1:Y:S07]  /*118b0*/  @P1 LDC.64 R30, c[0x0][0xa18] ;  /* 0x00028600ff1e1b82 */ /* 0x000e6e0000000a00 */
[----:B------:R-:W-:Y:S01]  /*118c0*/  @P2 LOP3.LUT R23, R23, 0x80, RZ, 0xfc, !PT ;  /* 0x0000008017172812 */ /* 0x000fe200078efcff */
[----:B0-----:R-:W-:-:S05]  /*118d0*/  IMAD.WIDE R2, R19, 0x4, R2 ;  /* 0x0000000413027825 */ /* 0x001fca00078e0202 */
[----:B------:R0:W5:Y:S01]  /*118e0*/  @P2 LDG.E R35, desc[UR36][R2.64] ;  /* 0x0000002402232981 */ /* 0x000162000c1e1900 */
[----:B-1----:R-:W-:-:S06]  /*118f0*/  @P1 IMAD.WIDE R30, R19, 0x4, R30 ;  /* 0x00000004131e1825 */ /* 0x002fcc00078e021e */
[----:B------:R0:W5:Y:S01]  /*11900*/  @P1 LDG.E R30, desc[UR36][R30.64] ;  /* 0x000000241e1e1981 */ /* 0x000162000c1e1900 */
[----:B------:R-:W-:-:S03]  /*11910*/  UISETP.NE.U32.AND UP0, UPT, UR4, URZ, UPT ;  /* 0x0000003f0400728c */ /* 0x000fc6000bf05070 */
[----:B------:R-:W-:Y:S01]  /*11920*/  ULDC UR4, c[0x0][0x424] ;  /* 0x0001090000047ab9 */ /* 0x000fe20000000800 */
[----:B------:R-:W-:-:S03]  /*11930*/  UISETP.NE.AND.EX UP0, UPT, UR5, URZ, UPT, UP0 ;  /* 0x0000003f0500728c */ /* 0x000fc6000bf05300 */
[----:B------:R-:W-:Y:S01]  /*11940*/  ULDC UR5, c[0x0][0x2f0] ;  /* 0x0000bc0000057ab9 */ /* 0x000fe20000000800 */
[----:B------:R-:W-:-:S04]  /*11950*/  USEL UR4, UR4, 0x1, UP0 ;  /* 0x0000000104047887 */ /* 0x000fc80008000000 */
[----:B------:R-:W-:-:S06]  /*11960*/  UIMAD UR4, UR4, UR5, URZ ;  /* 0x00000005040472a4 */ /* 0x000fcc000f8e023f */
[----:B------:R-:W-:Y:S01]  /*11970*/  IMAD.U32 R34, RZ, RZ, UR4 ;  /* 0x00000004ff227e24 */ /* 0x000fe2000f8e00ff */
[----:B0-2---:R-:W-:Y:S06]  /*11980*/  @P1 BRA `(.L_x_1332) ;  /* 0x0000000000181947 */ /* 0x005fec0003800000 */
[----:B------:R-:W-:Y:S02]  /*11990*/  ULDC UR4, c[0x0][0x288] ;  /* 0x0000a20000047ab9 */ /* 0x000fe40000000800 */
[----:B-----5:R-:W-:Y:S01]  /*119a0*/  IMAD.U32 R30, RZ, RZ, UR4 ;  /* 0x00000004ff1e7e24 */ /* 0x020fe2000f8e00ff */
[----:B------:R-:W-:Y:S06]  /*119b0*/  @!P2 BRA `(.L_x_1332) ;  /* 0x00000000000ca947 */ /* 0x000fec0003800000 */
[----:B------:R-:W2:Y:S04]  /*119c0*/  LDG.E R5, desc[UR36][R2.64] ;  /* 0x0000002402057981 */ /* 0x000ea8000c1e1900 */
[----:B------:R-:W2:Y:S02]  /*119d0*/  LDG.E R30, desc[UR36][R2.64+0x4] ;  /* 0x00000424021e7981 */ /* 0x000ea4000c1e1900 */
[----:B--2---:R-:W-:-:S07]  /*119e0*/  IMAD.IADD R30, R30, 0x1, -R5 ;  /* 0x000000011e1e7824 */ /* 0x004fce00078e0a05 */
.L_x_1332:
[----:B------:R-:W-:Y:S02]  /*119f0*/  ULDC.64 UR4, c[0x0][0xa20] ;  /* 0x0002880000047ab9 */ /* 0x000fe40000000a00 */
[----:B------:R-:W-:-:S04]  /*11a00*/  ISETP.NE.U32.AND P0, PT, RZ, UR4, PT ;  /* 0x00000004ff007c0c */ /* 0x000fc8000bf05070 */
[----:B------:R-:W-:-:S13]  /*11a10*/  ISETP.NE.AND.EX P0, PT, RZ, UR5, PT, P0 ;  /* 0x00000005ff007c0c */ /* 0x000fda000bf05300 */
[----:B------:R-:W-:Y:S05]  /*11a20*/  @!P0 BRA `(.L_x_1333) ;  /* 0x0000000000108947 */ /* 0x000fea0003800000 */
[----:B------:R-:W0:Y:S02]  /*11a30*/  LDC.64 R2, c[0x0][0xa20] ;  /* 0x00028800ff027b82 */ /* 0x000e240000000a00 */
[----:B0-----:R-:W-:-:S05]  /*11a40*/  IMAD.WIDE R2, R19, 0x4, R2 ;  /* 0x0000000413027825 */ /* 0x001fca00078e0202 */
[----:B------:R0:W5:Y:S01]  /*11a50*/  LDG.E R34, desc[UR36][R2.64] ;  /* 0x0000002402227981 */ /* 0x000162000c1e1900 */
[----:B------:R-:W-:Y:S05]  /*11a60*/  BRA `(.L_x_1334) ;  /* 0x0000000000247947 */ /* 0x000fea0003800000 */
.L_x_1333:
        /* <DEDUP_REMOVED lines=8> */
[----:B--2---:R-:W-:-:S07]  /*11af0*/  IMAD.IADD R34, R5, 0x1, -R34 ;  /* 0x0000000105227824 */ /* 0x004fce00078e0a22 */
.L_x_1334:
[----:B------:R-:W1:Y:S01]  /*11b00*/  LDC R0, c[0x0][0x448] ;  /* 0x00011200ff007b82 */ /* 0x000e620000000800 */
[----:B------:R-:W-:Y:S01]  /*11b10*/  IMAD.SHL.U32 R27, R17, 0x80, RZ ;  /* 0x00000080111b7824 */ /* 0x000fe200078e00ff */
[----:B------:R-:W-:Y:S01]  /*11b20*/  LOP3.LUT R23, R23, 0xffffffbf, RZ, 0xc0, !PT ;  /* 0xffffffbf17177812 */ /* 0x000fe200078ec0ff */
[----:B-----5:R-:W-:-:S05]  /*11b30*/  IMAD.IADD R34, R34, 0x1, -R37 ;  /* 0x0000000122227824 */ /* 0x020fca00078e0a25 */
[----:B0-----:R-:W0:Y:S01]  /*11b40*/  LDC.64 R2, c[0x0][0x9e0] ;  /* 0x00027800ff027b82 */ /* 0x001e220000000a00 */
[----:B-1----:R-:W-:Y:S01]  /*11b50*/  ISETP.NE.AND P2, PT, R0, 0x1, PT ;  /* 0x000000010000780c */ /* 0x002fe20003f45270 */
[----:B------:R-:W-:Y:S01]  /*11b60*/  VIADD R0, R27, 0x7f ;  /* 0x0000007f1b007836 */ /* 0x000fe20000000000 */
[----:B0-----:R-:W-:-:S11]  /*11b70*/  ISETP.GE.AND P1, PT, R3, 0x1, PT ;  /* 0x000000010300780c */ /* 0x001fd60003f26270 */
[----:B------:R-:W0:Y:S01]  /*11b80*/  @P2 LDC R5, c[0x0][0x44c] ;  /* 0x00011300ff052b82 */ /* 0x000e220000000800 */
[----:B------:R-:W-:-:S07]  /*11b90*/  @P2 LOP3.LUT R23, R23, 0x40, RZ, 0xfc, !PT ;  /* 0x0000004017172812 */ /* 0x000fce00078efcff */
[----:B------:R-:W1:Y:S01]  /*11ba0*/  @P2 LDC R7, c[0x0][0x450] ;  /* 0x00011400ff072b82 */ /* 0x000e620000000800 */
[----:B0-----:R-:W-:Y:S01]  /*11bb0*/  @P2 IMAD.HI.U32 R4, R0, R5, RZ ;  /* 0x0000000500042227 */ /* 0x001fe200078e00ff */
[----:B------:R-:W-:-:S04]  /*11bc0*/  IADD3 R5, R34, 0x1, -R30 ;  /* 0x0000000122057810 */ /* 0x000fc80007ffe81e */
[----:B-1----:R-:W-:-:S05]  /*11bd0*/  @P2 SHF.R.U32.HI R0, RZ, R7, R4 ;  /* 0x00000007ff002219 */ /* 0x002fca0000011604 */
[----:B------:R-:W-:-:S04]  /*11be0*/  IMAD.IADD R7, R5, 0x1, R0 ;  /* 0x0000000105077824 */ /* 0x000fc800078e0200 */
[----:B------:R-:W-:Y:S01]  /*11bf0*/  IMAD.IADD R2, R7, 0x1, R2 ;  /* 0x0000000107027824 */ /* 0x000fe200078e0202 */
[----:B------:R-:W-:Y:S06]  /*11c00*/  @!P1 BRA `(.L_x_1335) ;  /* 0x0000000000489947 */ /* 0x000fec0003800000 */
[C---:B------:R-:W-:Y:S01]  /*11c10*/  ISETP.GT.AND P0, PT, R7.reuse, RZ, PT ;  /* 0x000000ff0700720c */ /* 0x040fe20003f04270 */
[----:B------:R-:W-:Y:S01]  /*11c20*/  BSSY B0, `(.L_x_1336) ;  /* 0x000000e000007945 */ /* 0x000fe20003800000 */
[----:B------:R-:W-:-:S11]  /*11c30*/  VIADD R0, R7, 0xffffffff ;  /* 0xffffffff07007836 */ /* 0x000fd60000000000 */
        /* <DEDUP_REMOVED lines=8> */
.L_x_1337:
[----:B------:R-:W-:-:S13]  /*11cc0*/  ISETP.NE.AND P0, PT, R3, 0x1, PT ;  /* 0x000000010300780c */ /* 0x000fda0003f05270 */
[----:B------:R-:W0:Y:S02]  /*11cd0*/  @P0 LDC.64 R4, c[0x0][0x9e8] ;  /* 0x00027a00ff040b82 */ /* 0x000e240000000a00 */
[----:B0-----:R-:W-:-:S05]  /*11ce0*/  @P0 IMAD.HI.U32 R4, R0, R4, RZ ;  /* 0x0000000400040227 */ /* 0x001fca00078e00ff */
[----:B------:R-:W-:-:S07]  /*11cf0*/  @P0 SHF.R.U32.HI R0, RZ, R5, R4 ;  /* 0x00000005ff000219 */ /* 0x000fce0000011604 */
.L_x_1338:
[----:B------:R-:W-:Y:S05]  /*11d00*/  BSYNC B0 ;  /* 0x0000000000007941 */ /* 0x000fea0003800000 */
.L_x_1336:
[----:B------:R-:W-:-:S05]  /*11d10*/  IMAD R5, R0, R3, R3 ;  /* 0x0000000300057224 */ /* 0x000fca00078e0203 */
[----:B------:R-:W-:-:S07]  /*11d20*/  VIMNMX R2, R2, R5, PT ;  /* 0x0000000502027248 */ /* 0x000fce0003fe0100 */
.L_x_1335:
[----:B------:R-:W0:Y:S01]  /*11d30*/  @P2 LDC R0, c[0x0][0x44c] ;  /* 0x00011300ff002b82 */ /* 0x000e220000000800 */
[----:B------:R-:W-:Y:S01]  /*11d40*/  VIADD R2, R2, 0x5f ;  /* 0x0000005f02027836 */ /* 0x000fe20000000000 */
[----:B------:R-:W-:Y:S01]  /*11d50*/  ULDC UR4, c[0x0][0x9dc] ;  /* 0x0002770000047ab9 */ /* 0x000fe20000000800 */
[----:B------:R-:W-:Y:S02]  /*11d60*/  IMAD.MOV.U32 R5, RZ, RZ, R27 ;  /* 0x000000ffff057224 */ /* 0x000fe400078e001b */
[----:B------:R-:W-:-:S03]  /*11d70*/  IMAD.HI R2, R2, 0x2aaaaaab, RZ ;  /* 0x2aaaaaab02027827 */ /* 0x000fc600078e02ff */
[----:B------:R-:W1:Y:S01]  /*11d80*/  @P2 LDC R7, c[0x0][0x450] ;  /* 0x00011400ff072b82 */ /* 0x000e620000000800 */
[----:B0-----:R-:W-:-:S05]  /*11d90*/  @P2 IMAD.HI.U32 R0, R27, R0, RZ ;  /* 0x000000001b002227 */ /* 0x001fca00078e00ff */
[----:B-1----:R-:W-:Y:S01]  /*11da0*/  @P2 SHF.R.U32.HI R5, RZ, R7, R0 ;  /* 0x00000007ff052219 */ /* 0x002fe20000011600 */
[----:B------:R-:W-:Y:S01]  /*11db0*/  VIADD R0, R34, 0x5f ;  /* 0x0000005f22007836 */ /* 0x000fe20000000000 */
[----:B------:R-:W-:-:S03]  /*11dc0*/  SHF.R.U32.HI R7, RZ, 0x1f, R2 ;  /* 0x0000001fff077819 */ /* 0x000fc60000011602 */
[----:B------:R-:W-:Y:S01]  /*11dd0*/  IMAD.HI R0, R0, 0x2aaaaaab, RZ ;  /* 0x2aaaaaab00007827 */ /* 0x000fe200078e02ff */
[----:B------:R-:W-:-:S04]  /*11de0*/  LEA.HI.SX32 R2, R2, R7, 0x1c ;  /* 0x0000000702027211 */ /* 0x000fc800078fe2ff */
[----:B------:R-:W-:-:S04]  /*11df0*/  SHF.R.U32.HI R7, RZ, 0x1f, R0 ;  /* 0x0000001fff077819 */ /* 0x000fc80000011600 */
[----:B------:R-:W-:-:S04]  /*11e00*/  LEA.HI.SX32 R7, R0, R7, 0x1c ;  /* 0x0000000700077211 */ /* 0x000fc800078fe2ff */
[----:B------:R-:W-:Y:S02]  /*11e10*/  VIMNMX R7, R7, R2, PT ;  /* 0x0000000207077248 */ /* 0x000fe40003fe0100 */
[----:B------:R-:W-:-:S05]  /*11e20*/  IADD3 R2, R5, R34, -R30 ;  /* 0x0000002205027210 */ /* 0x000fca0007ffe81e */
[----:B------:R-:W-:Y:S01]  /*11e30*/  VIADD R0, R2, -UR4 ;  /* 0x8000000402007c36 */ /* 0x000fe20008000000 */
[----:B------:R-:W-:Y:S06]  /*11e40*/  @!P1 BRA `(.L_x_1339) ;  /* 0x0000000000449947 */ /* 0x000fec0003800000 */
[----:B------:R-:W-:Y:S01]  /*11e50*/  ISETP.GT.AND P0, PT, R2, -0x1, PT ;  /* 0xffffffff0200780c */ /* 0x000fe20003f04270 */
[----:B------:R-:W-:-:S12]  /*11e60*/  BSSY B0, `(.L_x_1340) ;  /* 0x000000d000007945 */ /* 0x000fd80003800000 */
        /* <DEDUP_REMOVED lines=8> */
.L_x_1341:
[----:B------:R-:W-:-:S13]  /*11ef0*/  ISETP.NE.AND P0, PT, R3, 0x1, PT ;  /* 0x000000010300780c */ /* 0x000fda0003f05270 */
[----:B------:R-:W0:Y:S02]  /*11f00*/  @P0 LDC.64 R4, c[0x0][0x9e8] ;  /* 0x00027a00ff040b82 */ /* 0x000e240000000a00 */
[----:B0-----:R-:W-:-:S05]  /*11f10*/  @P0 IMAD.HI.U32 R4, R2, R4, RZ ;  /* 0x0000000402040227 */ /* 0x001fca00078e00ff */
[----:B------:R-:W-:-:S07]  /*11f20*/  @P0 SHF.R.U32.HI R2, RZ, R5, R4 ;  /* 0x00000005ff020219 */ /* 0x000fce0000011604 */
.L_x_1342:
[----:B------:R-:W-:Y:S05]  /*11f30*/  BSYNC B0 ;  /* 0x0000000000007941 */ /* 0x000fea0003800000 */
.L_x_1340:
[----:B------:R-:W-:-:S05]  /*11f40*/  IMAD R3, R2, R3, RZ ;  /* 0x0000000302037224 */ /* 0x000fca00078e02ff */
[----:B------:R-:W-:-:S07]  /*11f50*/  VIMNMX R0, R0, R3, !PT ;  /* 0x0000000300007248 */ /* 0x000fce0007fe0100 */
.L_x_1339:
[----:B------:R-:W-:Y:S01]  /*11f60*/  IMAD.HI R0, R0, 0x2aaaaaab, RZ ;  /* 0x2aaaaaab00007827 */ /* 0x000fe200078e02ff */
[----:B------:R-:W-:Y:S04]  /*11f70*/  BSSY B0, `(.L_x_1343) ;  /* 0x000002a000007945 */ /* 0x000fe80003800000 */
[----:B------:R-:W-:-:S04]  /*11f80*/  SHF.R.U32.HI R3, RZ, 0x1f, R0 ;  /* 0x0000001fff037819 */ /* 0x000fc80000011600 */
[----:B------:R-:W-:Y:S02]  /*11f90*/  LEA.HI.SX32 R3, R0, R3, 0x1c ;  /* 0x0000000300037211 */ /* 0x000fe400078fe2ff */
[C---:B------:R-:W-:Y:S02]  /*11fa0*/  LOP3.LUT R0, R18.reuse, 0xff000000, RZ, 0xc0, !PT ;  /* 0xff00000012007812 */ /* 0x040fe400078ec0ff */
[----:B------:R-:W-:Y:S02]  /*11fb0*/  VIMNMX R36, RZ, R3, !PT ;  /* 0x00000003ff247248 */ /* 0x000fe40007fe0100 */
[----:B------:R-:W-:Y:S02]  /*11fc0*/  SHF.R.U32.HI R3, RZ, 0x8, R0 ;  /* 0x00000008ff037819 */ /* 0x000fe40000011600 */
[----:B------:R-:W-:Y:S02]  /*11fd0*/  ISETP.GT.AND P0, PT, R7, R36, PT ;  /* 0x000000240700720c */ /* 0x000fe40003f04270 */
[----:B------:R-:W-:-:S04]  /*11fe0*/  LOP3.LUT R0, R18, 0xff0000, RZ, 0xc0, !PT ;  /* 0x00ff000012007812 */ /* 0x000fc800078ec0ff */
[----:B------:R-:W-:Y:S01]  /*11ff0*/  LEA.HI R3, R0, R3, RZ, 0x10 ;  /* 0x0000000300037211 */ /* 0x000fe200078f80ff */
[----:B------:R-:W-:-:S03]  /*12000*/  IMAD.MOV.U32 R0, RZ, RZ, RZ ;  /* 0x000000ffff007224 */ /* 0x000fc600078e00ff */
[----:B------:R-:W-:-:S03]  /*12010*/  LOP3.LUT R5, R3, 0xff, RZ, 0xc0, !PT ;  /* 0x000000ff03057812 */ /* 0x000fc600078ec0ff */
[----:B------:R-:W-:Y:S05]  /*12020*/  @!P0 BRA `(.L_x_1344) ;  /* 0x0000000000788947 */ /* 0x000fea0003800000 */
[----:B------:R-:W-:Y:S01]  /*12030*/  SHF.R.U32.HI R0, RZ, 0x10, R3 ;  /* 0x00000010ff007819 */ /* 0x000fe20000011603 */
[----:B------:R-:W-:-:S03]  /*12040*/  IMAD.MOV.U32 R2, RZ, RZ, RZ ;  /* 0x000000ffff027224 */ /* 0x000fc600078e00ff */
[----:B------:R-:W-:-:S13]  /*12050*/  ISETP.NE.AND P0, PT, R0, RZ, PT ;  /* 0x000000ff0000720c */ /* 0x000fda0003f05270 */
[----:B------:R-:W0:Y:S02]  /*12060*/  @!P0 LDC R0, c[0x0][0x9f0] ;  /* 0x00027c00ff008b82 */ /* 0x000e240000000800 */
[-C--:B0-----:R-:W-:Y:S02]  /*12070*/  IABS R4, R0.reuse ;  /* 0x0000000000047213 */ /* 0x081fe40000000000 */
[----:B------:R-:W-:Y:S02]  /*12080*/  IABS R10, R0 ;  /* 0x00000000000a7213 */ /* 0x000fe40000000000 */
[----:B------:R-:W0:Y:S08]  /*12090*/  I2F.RP R6, R4 ;  /* 0x0000000400067306 */ /* 0x000e300000209400 */
[----:B0-----:R-:W0:Y:S02]  /*120a0*/  MUFU.RCP R6, R6 ;  /* 0x0000000600067308 */ /* 0x001e240000001000 */
[----:B0-----:R-:W-:-:S02]  /*120b0*/  VIADD R8, R6, 0xffffffe ;  /* 0x0ffffffe06087836 */ /* 0x001fc40000000000 */
[----:B------:R-:W-:-:S04]  /*120c0*/  IMAD.MOV R6, RZ, RZ, -R10 ;  /* 0x000000ffff067224 */ /* 0x000fc800078e0a0a */
[----:B------:R-:W0:Y:S02]  /*120d0*/  F2I.FTZ.U32.TRUNC.NTZ R3, R8 ;  /* 0x0000000800037305 */ /* 0x000e24000021f000 */
[----:B0-----:R-:W-:-:S04]  /*120e0*/  IMAD.MOV R9, RZ, RZ, -R3 ;  /* 0x000000ffff097224 */ /* 0x001fc800078e0a03 */
[----:B------:R-:W-:-:S04]  /*120f0*/  IMAD R9, R9, R4, RZ ;  /* 0x0000000409097224 */ /* 0x000fc800078e02ff */
[----:B------:R-:W-:Y:S01]  /*12100*/  IMAD.HI.U32 R2, R3, R9, R2 ;  /* 0x0000000903027227 */ /* 0x000fe200078e0002 */
[----:B------:R-:W-:-:S05]  /*12110*/  IADD3 R3, R0, -0x1, R7 ;  /* 0xffffffff00037810 */ /* 0x000fca0007ffe007 */
[----:B------:R-:W-:-:S05]  /*12120*/  IMAD.IADD R3, R3, 0x1, -R36 ;  /* 0x0000000103037824 */ /* 0x000fca00078e0a24 */
[----:B------:R-:W-:Y:S02]  /*12130*/  IABS R9, R3 ;  /* 0x0000000300097213 */ /* 0x000fe40000000000 */
[----:B------:R-:W-:-:S03]  /*12140*/  LOP3.LUT R3, R3, R0, RZ, 0x3c, !PT ;  /* 0x0000000003037212 */ /* 0x000fc600078e3cff */
[----:B------:R-:W-:Y:S01]  /*12150*/  IMAD.HI.U32 R2, R2, R9, RZ ;  /* 0x0000000902027227 */ /* 0x000fe200078e00ff */
[----:B------:R-:W-:-:S03]  /*12160*/  ISETP.GE.AND P2, PT, R3, RZ, PT ;  /* 0x000000ff0300720c */ /* 0x000fc60003f46270 */
        /* <DEDUP_REMOVED lines=10> */
.L_x_1344:
[----:B------:R-:W-:Y:S05]  /*12210*/  BSYNC B0 ;  /* 0x0000000000007941 */ /* 0x000fea0003800000 */
.L_x_1343:
[-C--:B------:R-:W-:Y:S01]  /*12220*/  IMAD R36, R5, R0.reuse, R36 ;  /* 0x0000000005247224 */ /* 0x080fe200078e0224 */
        /* <DEDUP_REMOVED lines=22> */
.L_x_1346:
        /* <DEDUP_REMOVED lines=20> */
.L_x_1349:
[----:B------:R-:W-:Y:S05]  /*124d0*/  BSYNC B6 ;  /* 0x0000000000067941 */ /* 0x000fea0003800000 */
.L_x_1348:
        /* <DEDUP_REMOVED lines=20> */
.L_x_1352:
        /* <DEDUP_REMOVED lines=15> */
.L_x_1351:
[----:B------:R-:W-:Y:S05]  /*12710*/  BSYNC B6 ;  /* 0x0000000000067941 */ /* 0x000fea0003800000 */
.L_x_1350:
[----:B------:R-:W-:Y:S01]  /*12720*/  ULDC.64 UR4, c[0x0][0x9f8] ;  /* 0x00027e0000047ab9 */ /* 0x000fe20000000a00 */
[----:B------:R-:W-:Y:S01]  /*12730*/  IMAD.MOV.U32 R31, RZ, RZ, R19 ;  /* 0x000000ffff1f7224 */ /* 0x000fe200078e0013 */
[----:B------:R-:W-:Y:S01]  /*12740*/  ISETP.NE.U32.AND P0, PT, RZ, UR4, PT ;  /* 0x00000004ff007c0c */ /* 0x000fe2000bf05070 */
[----:B------:R-:W0:Y:S01]  /*12750*/  S2R R17, SR_TID.X ;  /* 0x0000000000117919 */ /* 0x000e220000002100 */
[----:B------:R-:W1:Y:S01]  /*12760*/  LDC R8, c[0x0][0x430] ;  /* 0x00010c00ff087b82 */ /* 0x000e620000000800 */
[----:B------:R-:W-:Y:S01]  /*12770*/  VIADD R25, R24, 0xffffffff ;  /* 0xffffffff18197836 */ /* 0x000fe20000000000 */
[----:B------:R-:W-:Y:S01]  /*12780*/  ISETP.NE.AND.EX P0, PT, RZ, UR5, PT, P0 ;  /* 0x00000005ff007c0c */ /* 0x000fe2000bf05300 */
[----:B------:R-:W2:Y:S01]  /*12790*/  S2R R21, SR_TID.X ;  /* 0x0000000000157919 */ /* 0x000ea20000002100 */
[----:B------:R-:W-:-:S11]  /*127a0*/  ULDC UR4, c[0x0][0x320] ;  /* 0x0000c80000047ab9 */ /* 0x000fd60000000800 */
[----:B------:R-:W3:Y:S01]  /*127b0*/  @P0 LDC.64 R2, c[0x0][0x9f8] ;  /* 0x00027e00ff020b82 */ /* 0x000ee20000000a00 */
[----:B0-----:R-:W-:-:S04]  /*127c0*/  LOP3.LUT R17, R17, 0x7f, RZ, 0xc0, !PT ;  /* 0x0000007f11117812 */ /* 0x001fc800078ec0ff */
[----:B------:R-:W-:Y:S01]  /*127d0*/  SHF.R.U32.HI R20, RZ, 0x3, R17 ;  /* 0x00000003ff147819 */ /* 0x000fe20000011611 */
[----:B---3--:R-:W-:-:S05]  /*127e0*/  @P0 IMAD.WIDE R2, R19, 0x4, R2 ;  /* 0x0000000413020825 */ /* 0x008fca00078e0202 */
[----:B------:R0:W3:Y:S01]  /*127f0*/  @P0 LDG.E R31, desc[UR36][R2.64] ;  /* 0x00000024021f0981 */ /* 0x0000e2000c1e1900 */
[----:B-1----:R-:W-:Y:S01]  /*12800*/  ISETP.NE.AND P1, PT, R8, 0x1, PT ;  /* 0x000000010800780c */ /* 0x002fe20003f25270 */
[----:B--2---:R-:W-:Y:S01]  /*12810*/  IMAD.SHL.U32 R21, R21, 0x8, RZ ;  /* 0x0000000815157824 */ /* 0x004fe200078e00ff */
[----:B------:R-:W-:Y:S01]  /*12820*/  LOP3.LUT R23, R23, 0xffffffdf, RZ, 0xc0, !PT ;  /* 0xffffffdf17177812 */ /* 0x000fe200078ec0ff */
[----:B------:R-:W1:Y:S03]  /*12830*/  S2R R17, SR_TID.X ;  /* 0x0000000000117919 */ /* 0x000e660000002100 */
[----:B------:R-:W-:-:S07]  /*12840*/  LOP3.LUT R21, R21, 0x38, RZ, 0xc0, !PT ;  /* 0x0000003815157812 */ /* 0x000fce00078ec0ff */
[----:B------:R-:W2:Y:S01]  /*12850*/  @P1 LDC R7, c[0x0][0x434] ;  /* 0x00010d00ff071b82 */ /* 0x000ea20000000800 */
[----:B------:R-:W-:-:S07]  /*12860*/  @P1 LOP3.LUT R23, R23, 0x20, RZ, 0xfc, !PT ;  /* 0x0000002017171812 */ /* 0x000fce00078efcff */
[----:B------:R-:W4:Y:S01]  /*12870*/  @P1 LDC R5, c[0x0][0x438] ;  /* 0x00010e00ff051b82 */ /* 0x000f220000000800 */
[----:B-1----:R-:W-:-:S05]  /*12880*/  IMAD.SHL.U32 R17, R17, 0x10, RZ ;  /* 0x0000001011117824 */ /* 0x002fca00078e00ff */
[----:B------:R-:W-:Y:S02]  /*12890*/  LOP3.LUT R17, R20, 0x70, R17, 0xf8, !PT ;  /* 0x0000007014117812 */ /* 0x000fe400078ef811 */
[----:B------:R-:W-:-:S03]  /*128a0*/  LOP3.LUT R20, R21, 0x40, RZ, 0xfc, !PT ;  /* 0x0000004015147812 */ /* 0x000fc600078efcff */
[----:B------:R-:W-:Y:S01]  /*128b0*/  IMAD R0, R25, 0x60, R17 ;  /* 0x0000006019007824 */ /* 0x000fe200078e0211 */
[----:B------:R-:W-:-:S04]  /*128c0*/  ISETP.GE.AND P2, PT, R20, UR4, PT ;  /* 0x0000000414007c0c */ /* 0x000fc8000bf46270 */
[C---:B------:R-:W-:Y:S01]  /*128d0*/  ISETP.GE.AND P0, PT, R0.reuse, R34, PT ;  /* 0x000000220000720c */ /* 0x040fe20003f06270 */
[----:B------:R-:W-:-:S03]  /*128e0*/  IMAD.IADD R0, R0, 0x1, R37 ;  /* 0x0000000100007824 */ /* 0x000fc600078e0225 */
[----:B------:R-:W-:Y:S01]  /*128f0*/  ISETP.GT.U32.OR P0, PT, R17, 0x5f, P0 ;  /* 0x0000005f1100780c */ /* 0x000fe20000704470 */
[----:B--2---:R-:W-:-:S04]  /*12900*/  @P1 IMAD.HI.U32 R6, R0, R7, RZ ;  /* 0x0000000700061227 */ /* 0x004fc800078e00ff */
[----:B------:R-:W-:Y:S01]  /*12910*/  IMAD.MOV.U32 R4, RZ, RZ, R0 ;  /* 0x000000ffff047224 */ /* 0x000fe200078e0000 */
[----:B----4-:R-:W-:Y:S02]  /*12920*/  @P1 SHF.R.U32.HI R4, RZ, R5, R6 ;  /* 0x00000005ff041219 */ /* 0x010fe40000011606 */
[----:B------:R-:W-:Y:S01]  /*12930*/  ISETP.GE.AND P1, PT, R21, UR4, PT ;  /* 0x0000000415007c0c */ /* 0x000fe2000bf26270 */
[----:B------:R-:W-:Y:S02]  /*12940*/  ULDC UR4, c[0x0][0x2f4] ;  /* 0x0000bd0000047ab9 */ /* 0x000fe40000000800 */
[----:B------:R-:W-:Y:S01]  /*12950*/  IMAD.MOV R5, RZ, RZ, -R4 ;  /* 0x000000ffff057224 */ /* 0x000fe200078e0a04 */
[----:B------:R-:W-:Y:S01]  /*12960*/  SEL R29, RZ, 0x1, P1 ;  /* 0x00000001ff1d7807 */ /* 0x000fe20000800000 */
[----:B0-----:R-:W0:Y:S02]  /*12970*/  @!P0 LDC.64 R2, c[0x0][0x428] ;  /* 0x00010a00ff028b82 */ /* 0x001e240000000a00 */
[----:B------:R-:W-:Y:S01]  /*12980*/  IMAD R0, R8, R5, R0 ;  /* 0x0000000508007224 */ /* 0x000fe200078e0200 */
[----:B------:R-:W-:-:S02]  /*12990*/  @!P0 SHF.R.S32.HI R5, RZ, 0x1f, R4 ;  /* 0x0000001fff058819 */ /* 0x000fc40000011404 */
[----:B------:R-:W-:Y:S02]  /*129a0*/  LOP3.LUT R23, R23, 0xfffffffb, RZ, 0xc0, !PT ;  /* 0xfffffffb17177812 */ /* 0x000fe400078ec0ff */
[----:B------:R-:W-:Y:S01]  /*129b0*/  LOP3.LUT R8, R21, 0x80, RZ, 0xfc, !PT ;  /* 0x0000008015087812 */ /* 0x000fe200078efcff */
[----:B------:R-:W-:Y:S01]  /*129c0*/  UMOV UR5, 0xffffffff ;  /* 0xffffffff00057882 */ /* 0x000fe20000000000 */
[----:B------:R-:W-:Y:S02]  /*129d0*/  LOP3.LUT R24, R18, 0xffff, RZ, 0xc0, !PT ;  /* 0x0000ffff12187812 */ /* 0x000fe400078ec0ff */
[----:B---3--:R-:W-:Y:S01]  /*129e0*/  SHF.R.S32.HI R6, RZ, 0x1f, R31 ;  /* 0x0000001fff067819 */ /* 0x008fe2000001141f */
[----:B0-----:R-:W-:-:S04]  /*129f0*/  @!P0 IMAD.WIDE.U32 R4, R31, R2, R4 ;  /* 0x000000021f048225 */ /* 0x001fc800078e0004 */
[----:B------:R0:W-:Y:S02]  /*12a00*/  STL [R1], R6 ;  /* 0x0000000601007387 */ /* 0x0001e40000100800 */
[----:B0-----:R-:W-:Y:S01]  /*12a10*/  @!P0 IMAD R6, R6, R2, RZ ;  /* 0x0000000206068224 */ /* 0x001fe200078e02ff */
[----:B------:R-:W-:-:S03]  /*12a20*/  SEL R2, RZ, 0xffffffff, P2 ;  /* 0xffffffffff027807 */ /* 0x000fc60001000000 */
[----:B------:R-:W-:Y:S02]  /*12a30*/  @!P0 IMAD R6, R31, R3, R6 ;  /* 0x000000031f068224 */ /* 0x000fe400078e0206 */
[----:B------:R-:W-:Y:S01]  /*12a40*/  IMAD.SHL.U32 R2, R2, 0x2, RZ ;  /* 0x0000000202027824 */ /* 0x000fe200078e00ff */
[----:B------:R-:W-:Y:S01]  /*12a50*/  ISETP.GE.AND P2, PT, R21, UR4, PT ;  /* 0x0000000415007c0c */ /* 0x000fe2000bf46270 */
[----:B------:R-:W-:-:S03]  /*12a60*/  @!P0 IMAD.IADD R6, R5, 0x1, R6 ;  /* 0x0000000105068824 */ /* 0x000fc600078e0206 */
[----:B------:R-:W-:Y:S02]  /*12a70*/  LOP3.LUT R29, R2, 0x2, R29, 0xe2, !PT ;  /* 0x00000002021d7812 */ /* 0x000fe400078ee21d */
[----:B------:R-:W0:Y:S07]  /*12a80*/  @!P0 LDC.64 R2, c[0x0][0x418] ;  /* 0x00010600ff028b82 */ /* 0x000e2e0000000a00 */
[----:B------:R-:W-:Y:S02]  /*12a90*/  @P2 LOP3.LUT R23, R23, 0x4, RZ, 0xfc, !PT ;  /* 0x0000000417172812 */ /* 0x000fe400078efcff */
[----:B0-----:R-:W-:-:S04]  /*12aa0*/  @!P0 LEA R2, P1, R4, R2, 0x2 ;  /* 0x0000000204028211 */ /* 0x001fc800078210ff */
[----:B------:R-:W-:Y:S01]  /*12ab0*/  @!P0 LEA.HI.X R3, R4, R3, R6, 0x2, P1 ;  /* 0x0000000304038211 */ /* 0x000fe200008f1406 */
[----:B------:R-:W-:Y:S01]  /*12ac0*/  IMAD.MOV.U32 R4, RZ, RZ, RZ ;  /* 0x000000ffff047224 */ /* 0x000fe200078e00ff */
[----:B------:R-:W-:Y:S02]  /*12ad0*/  ISETP.GE.AND P1, PT, R20, UR4, PT ;  /* 0x0000000414007c0c */ /* 0x000fe4000bf26270 */
[----:B------:R-:W-:-:S03]  /*12ae0*/  LOP3.LUT R23, R23, 0xfffffffd, RZ, 0xc0, !PT ;  /* 0xfffffffd17177812 */ /* 0x000fc600078ec0ff */
[----:B------:R0:W5:Y:S01]  /*12af0*/  @!P0 LDG.E R4, desc[UR36][R2.64] ;  /* 0x0000002402048981 */ /* 0x000162000c1e1900 */
[----:B------:R-:W-:-:S07]  /*12b00*/  ISETP.GE.AND P0, PT, R8, UR4, PT ;  /* 0x0000000408007c0c */ /* 0x000fce000bf06270 */
[----:B------:R-:W-:Y:S01]  /*12b10*/  @P1 LOP3.LUT R23, R23, 0x2, RZ, 0xfc, !PT ;  /* 0x0000000217171812 */ /* 0x000fe200078efcff */
[----:B0-----:R-:W-:-:S03]  /*12b20*/  IMAD.U32 R2, RZ, RZ, UR38 ;  /* 0x00000026ff027e24 */ /* 0x001fc6000f8e00ff */
[----:B------:R-:W-:-:S04]  /*12b30*/  LOP3.LUT R23, R23, 0xfffffffe, RZ, 0xc0, !PT ;  /* 0xfffffffe17177812 */ /* 0x000fc800078ec0ff */
[----:B------:R-:W-:Y:S01]  /*12b40*/  @P0 LOP3.LUT R23, R23, 0x1, RZ, 0xfc, !PT ;  /* 0x0000000117170812 */ /* 0x000fe200078efcff */
[----:B------:R-:W-:Y:S06]  /*12b50*/  BRA.DIV UR5, `(.L_x_1353) ;  /* 0x00000046050c7947 */ /* 0x000fec000b800000 */
.L_x_1421:
[----:B------:R-:W-:Y:S02]  /*12b60*/  ISETP.NE.AND P0, PT, R2, 0x3, PT ;  /* 0x000000030200780c */ /* 0x000fe40003f05270 */
[----:B------:R-:W-:Y:S02]  /*12b70*/  ISETP.GT.U32.AND P1, PT, R17, 0x5f, PT ;  /* 0x0000005f1100780c */ /* 0x000fe40003f24070 */
[----:B------:R-:W-:-:S09]  /*12b80*/  LOP3.LUT R23, R23, 0xffffffef, RZ, 0xc0, !PT ;  /* 0xffffffef17177812 */ /* 0x000fd200078ec0ff */
[----:B------:R-:W-:-:S04]  /*12b90*/  @P0 LOP3.LUT R23, R23, 0x10, RZ, 0xfc, !PT ;  /* 0x0000001017170812 */ /* 0x000fc800078efcff */
[----:B------:R-:W-:-:S04]  /*12ba0*/  LOP3.LUT R23, R23, 0xfffffff7, RZ, 0xc0, !PT ;  /* 0xfffffff717177812 */ /* 0x000fc800078ec0ff */
[----:B------:R-:W-:Y:S01]  /*12bb0*/  @P1 LOP3.LUT R23, R23, 0x8, RZ, 0xfc, !PT ;  /* 0x0000000817171812 */ /* 0x000fe200078efcff */
[----:B------:R-:W-:Y:S06]  /*12bc0*/  @!P0 BRA `(.L_x_1354) ;  /* 0x0000000000048947 */ /* 0x000fec0003800000 */
[----:B------:R-:W-:Y:S01]  /*12bd0*/  BPT.TRAP 0x1 ;  /* 0x000000040000795c */ /* 0x000fe20000300000 */
.L_x_1354:
        /* <DEDUP_REMOVED lines=23> */
.L_x_1422:
[----:B------:R-:W-:Y:S05]  /*12d50*/  BSYNC B0 ;  /* 0x0000000000007941 */ /* 0x000fea0003800000 */
.L_x_1355:
[----:B------:R-:W1:Y:S01]  /*12d60*/  S2R R8, SR_TID.X ;  /* 0x0000000000087919 */ /* 0x000e620000002100 */
[----:B------:R-:W-:Y:S01]  /*12d70*/  ULDC.64 UR4, c[0x0][0x300] ;  /* 0x0000c00000047ab9 */ /* 0x000fe20000000a00 */
[----:B------:R-:W-:Y:S01]  /*12d80*/  ULDC.64 UR6, c[0x0][0x2e8] ;  /* 0x0000ba0000067ab9 */ /* 0x000fe20000000a00 */
[----:B------:R-:W-:Y:S01]  /*12d90*/  IMAD R5, R5, UR4, RZ ;  /* 0x0000000405057c24 */ /* 0x000fe2000f8e02ff */
[----:B------:R-:W2:Y:S01]  /*12da0*/  S2R R9, SR_TID.X ;  /* 0x0000000000097919 */ /* 0x000ea20000002100 */
[C---:B0-----:R-:W-:Y:S01]  /*12db0*/  IMAD.WIDE.U32 R2, R0.reuse, UR4, RZ ;  /* 0x0000000400027c25 */ /* 0x041fe2000f8e00ff */
[C---:B------:R-:W-:Y:S02]  /*12dc0*/  LOP3.LUT P4, RZ, R23.reuse, 0x4, RZ, 0xc0, !PT ;  /* 0x0000000417ff7812 */ /* 0x040fe4000788c0ff */
[C---:B------:R-:W-:Y:S01]  /*12dd0*/  LOP3.LUT P3, RZ, R23.reuse, 0x2, RZ, 0xc0, !PT ;  /* 0x0000000217ff7812 */ /* 0x040fe2000786c0ff */
[----:B------:R-:W-:Y:S01]  /*12de0*/  IMAD R5, R0, UR5, R5 ;  /* 0x0000000500057c24 */ /* 0x000fe2000f8e0205 */
[----:B------:R-:W-:Y:S01]  /*12df0*/  ULDC.64 UR4, c[0x0][0x310] ;  /* 0x0000c40000047ab9 */ /* 0x000fe20000000a00 */
[----:B------:R-:W-:Y:S01]  /*12e00*/  LOP3.LUT P2, RZ, R23, 0x1, RZ, 0xc0, !PT ;  /* 0x0000000117ff7812 */ /* 0x000fe2000784c0ff */
[----:B------:R-:W-:-:S02]  /*12e10*/  IMAD R6, R6, UR4, RZ ;  /* 0x0000000406067c24 */ /* 0x000fc4000f8e02ff */
        /* <DEDUP_REMOVED lines=12> */
[----:B------:R-:W-:Y:S01]  /*12ee0*/  LEA.HI.X R0, R2, UR7, R0, 0x1, P0 ;  /* 0x0000000702007c11 */ /* 0x000fe200080f0c00 */
[----:B--2---:R-:W-:Y:S01]  /*12ef0*/  IMAD.SHL.U32 R9, R9, 0x8, RZ ;  /* 0x0000000809097824 */ /* 0x004fe200078e00ff */
[----:B------:R-:W-:-:S04]  /*12f00*/  SHF.R.U32.HI R8, RZ, 0x3, R8 ;  /* 0x00000003ff087819 */ /* 0x000fc80000011608 */
[----:B------:R-:W-:Y:S01]  /*12f10*/  LOP3.LUT R9, R9, 0x38, RZ, 0xc0, !PT ;  /* 0x0000003809097812 */ /* 0x000fe200078ec0ff */
[----:B------:R-:W-:-:S05]  /*12f20*/  IMAD.IADD R6, R6, 0x1, -R8 ;  /* 0x0000000106067824 */ /* 0x000fca00078e0a08 */
[----:B------:R-:W-:Y:S01]  /*12f30*/  ISETP.GE.AND P0, PT, R6, 0x1, PT ;  /* 0x000000010600780c */ /* 0x000fe20003f06270 */
[----:B------:R-:W-:-:S12]  /*12f40*/  BRA.DIV UR4, `(.L_x_1357) ;  /* 0x0000004204587947 */ /* 0x000fd8000b800000 */
        /* <DEDUP_REMOVED lines=62> */
.L_x_1436:
        /* <DEDUP_REMOVED lines=12> */
.L_x_1358:
        /* <DEDUP_REMOVED lines=10> */
.L_x_1359:
[----:B------:R2:W-:Y:S02]  /*13490*/  SYNCS.ARRIVE.TRANS64.A1T0 RZ, [R7+URZ+0x2a830], RZ ;  /* 0x02a830ff07ff79a7 */ /* 0x0005e4000810003f */
[----:B------:R-:W-:Y:S05]  /*134a0*/  WARPSYNC.ALL ;  /* 0x0000000000007948 */ /* 0x000fea0003800000 */
[----:B------:R-:W-:Y:S01]  /*134b0*/  ULDC.64 UR4, c[0x0][0x298] ;  /* 0x0000a60000047ab9 */ /* 0x000fe20000000a00 */
[----:B-1----:R-:W-:Y:S01]  /*134c0*/  VIADD R2, R22, 0xc400 ;  /* 0x0000c40016027836 */ /* 0x002fe20000000000 */
[----:B------:R-:W-:Y:S01]  /*134d0*/  SHF.R.S32.HI R0, RZ, 0x1f, R35 ;  /* 0x0000001fff007819 */ /* 0x000fe20000011423 */
[----:B0-----:R-:W-:Y:S01]  /*134e0*/  IMAD.WIDE.U32 R4, R35, UR4, RZ ;  /* 0x0000000423047c25 */ /* 0x001fe2000f8e00ff */
[----:B------:R-:W-:Y:S01]  /*134f0*/  BSSY B6, `(.L_x_1360) ;  /* 0x0000018000067945 */ /* 0x000fe20003800000 */
[----:B------:R-:W-:Y:S01]  /*13500*/  BAR.SYNC.DEFER_BLOCKING 0x8, 0x180 ;  /* 0x0206000000007b1d */ /* 0x000fe20000010000 */
[----:B------:R-:W-:Y:S01]  /*13510*/  LOP3.LUT P0, RZ, R2, 0x3ff, RZ, 0xc0, !PT ;  /* 0x000003ff02ff7812 */ /* 0x000fe2000780c0ff */
[----:B------:R-:W-:-:S04]  /*13520*/  IMAD R0, R0, UR4, RZ ;  /* 0x0000000400007c24 */ /* 0x000fc8000f8e02ff */
[----:B------:R-:W-:Y:S01]  /*13530*/  IMAD R0, R35, UR5, R0 ;  /* 0x0000000523007c24 */ /* 0x000fe2000f8e0200 */
[----:B------:R0:W-:Y:S03]  /*13540*/  STL.64 [R1+0x8], R4 ;  /* 0x0000080401007387 */ /* 0x0001e60000100a00 */
[----:B------:R-:W-:-:S04]  /*13550*/  IMAD.IADD R35, R5, 0x1, R0 ;  /* 0x0000000105237824 */ /* 0x000fc800078e0200 */
[----:B------:R-:W-:Y:S05]  /*13560*/  @!P0 BRA `(.L_x_1361) ;  /* 0x0000000000408947 */ /* 0x000fea0003800000 */
[----:B------:R-:W-:Y:S01]  /*13570*/  MOV R2, 0x0 ;  /* 0x0000000000027802 */ /* 0x000fe20000000f00 */
[----:B------:R-:W-:Y:S01]  /*13580*/  ULDC.64 UR6, c[0x4][0x90] ;  /* 0x0100240000067ab9 */ /* 0x000fe20000000a00 */
[----:B------:R-:W-:Y:S01]  /*13590*/  ULDC.64 UR8, c[0x4][0x98] ;  /* 0x0100260000087ab9 */ /* 0x000fe20000000a00 */
[----:B------:R-:W-:Y:S01]  /*135a0*/  ULDC.64 UR4, c[0x4][0x20] ;  /* 0x0100080000047ab9 */ /* 0x000fe20000000a00 */
[----:B0-----:R-:W-:Y:S02]  /*135b0*/  IMAD.U32 R4, RZ, RZ, UR6 ;  /* 0x00000006ff047e24 */ /* 0x001fe4000f8e00ff */
[----:B------:R-:W0:Y:S01]  /*135c0*/  LDC.64 R2, c[0x4][R2] ;  /* 0x0100000002027b82 */ /* 0x000e220000000a00 */
[----:B------:R-:W-:Y:S02]  /*135d0*/  IMAD.U32 R5, RZ, RZ, UR7 ;  /* 0x00000007ff057e24 */ /* 0x000fe4000f8e00ff */
[----:B------:R-:W-:Y:S02]  /*135e0*/  IMAD.U32 R6, RZ, RZ, UR8 ;  /* 0x00000008ff067e24 */ /* 0x000fe4000f8e00ff */
[----:B--2---:R-:W-:-:S02]  /*135f0*/  IMAD.U32 R7, RZ, RZ, UR9 ;  /* 0x00000009ff077e24 */ /* 0x004fc4000f8e00ff */
[----:B------:R-:W-:Y:S02]  /*13600*/  IMAD.U32 R10, RZ, RZ, UR4 ;  /* 0x00000004ff0a7e24 */ /* 0x000fe4000f8e00ff */
[----:B------:R-:W-:Y:S02]  /*13610*/  IMAD.U32 R11, RZ, RZ, UR5 ;  /* 0x00000005ff0b7e24 */ /* 0x000fe4000f8e00ff */
[----:B------:R-:W-:Y:S02]  /*13620*/  IMAD.MOV.U32 R8, RZ, RZ, 0x70 ;  /* 0x00000070ff087424 */ /* 0x000fe400078e00ff */
[----:B------:R-:W-:Y:S02]  /*13630*/  IMAD.MOV.U32 R12, RZ, RZ, 0x1 ;  /* 0x00000001ff0c7424 */ /* 0x000fe400078e00ff */
[----:B------:R-:W-:-:S07]  /*13640*/  IMAD.MOV.U32 R13, RZ, RZ, RZ ;  /* 0x000000ffff0d7224 */ /* 0x000fce00078e00ff */
[----:B------:R-:W-:-:S07]  /*13650*/  LEPC R20, `(.L_x_1361) ;  /* 0x000000001014794e */ /* 0x000fce0000000000 */
[----:B0-----:R-:W-:Y:S05]  /*13660*/  CALL.ABS.NOINC R2 ;  /* 0x0000000002007343 */ /* 0x001fea0003c00000 */
.L_x_1361:
[----:B------:R-:W-:Y:S05]  /*13670*/  BSYNC B6 ;  /* 0x0000000000067941 */ /* 0x000fea0003800000 */
.L_x_1360:
[----:B------:R-:W3:Y:S01]  /*13680*/  LDL.LU.64 R20, [R1+0x8] ;  /* 0x0000080001147983 */ /* 0x000ee20000300a00 */
[----:B------:R-:W-:Y:S01]  /*13690*/  LOP3.LUT P6, RZ, R23, 0x80, RZ, 0xc0, !PT ;  /* 0x0000008017ff7812 */ /* 0x000fe200078cc0ff */
[----:B------:R-:W-:Y:S01]  /*136a0*/  IMAD.MOV.U32 R3, RZ, RZ, R35 ;  /* 0x000000ffff037224 */ /* 0x000fe200078e0023 */
[----:B------:R-:W-:Y:S01]  /*136b0*/  SHF.R.S32.HI R0, RZ, 0x1f, R19 ;  /* 0x0000001fff007819 */ /* 0x000fe20000011413 */
[----:B------:R-:W-:Y:S01]  /*136c0*/  ULDC.64 UR4, c[0x0][0x2d8] ;  /* 0x0000b60000047ab9 */ /* 0x000fe20000000a00 */
[----:B0-----:R-:W-:Y:S01]  /*136d0*/  SEL R4, R19, RZ, !P6 ;  /* 0x000000ff13047207 */ /* 0x001fe20007000000 */
[----:B------:R-:W-:Y:S01]  /*136e0*/  ULDC.64 UR6, c[0x0][0x2e0] ;  /* 0x0000b80000067ab9 */ /* 0x000fe20000000a00 */
[----:B------:R-:W-:Y:S01]  /*136f0*/  SEL R0, R0, RZ, !P6 ;  /* 0x000000ff00007207 */ /* 0x000fe20007000000 */
[----:B------:R-:W0:Y:S04]  /*13700*/  S2R R8, SR_TID.X ;  /* 0x0000000000087919 */ /* 0x000e280000002100 */
[----:B------:R-:W-:-:S04]  /*13710*/  IMAD R0, R0, UR6, RZ ;  /* 0x0000000600007c24 */ /* 0x000fc8000f8e02ff */
[----:B------:R-:W-:Y:S02]  /*13720*/  IMAD R5, R4, UR7, R0 ;  /* 0x0000000704057c24 */ /* 0x000fe4000f8e0200 */
[----:B0-----:R-:W-:-:S05]  /*13730*/  IMAD.SHL.U32 R8, R8, 0x8, RZ ;  /* 0x0000000808087824 */ /* 0x001fca00078e00ff */
[----:B------:R-:W-:Y:S01]  /*13740*/  LOP3.LUT R8, R8, 0x38, RZ, 0xc0, !PT ;  /* 0x0000003808087812 */ /* 0x000fe200078ec0ff */
[----:B---3--:R-:W-:Y:S01]  /*13750*/  IMAD.MOV.U32 R2, RZ, RZ, R20 ;  /* 0x000000ffff027224 */ /* 0x008fe200078e0014 */
[----:B------:R-:W0:Y:S01]  /*13760*/  LDC R21, c[0x0][0x448] ;  /* 0x00011200ff157b82 */ /* 0x000e220000000800 */
[----:B------:R-:W1:Y:S02]  /*13770*/  S2R R20, SR_TID.X ;  /* 0x0000000000147919 */ /* 0x000e640000002100 */
[----:B------:R-:W-:-:S04]  /*13780*/  IMAD.WIDE.U32 R2, R24, UR4, R2 ;  /* 0x0000000418027c25 */ /* 0x000fc8000f8e0002 */
[----:B------:R-:W-:Y:S01]  /*13790*/  IMAD R3, R24, UR5, R3 ;  /* 0x0000000518037c24 */ /* 0x000fe2000f8e0203 */
[----:B------:R-:W-:Y:S01]  /*137a0*/  ULDC.64 UR4, c[0x0][0x2d0] ;  /* 0x0000b40000047ab9 */ /* 0x000fe20000000a00 */
[----:B------:R-:W-:-:S04]  /*137b0*/  IMAD.WIDE.U32 R2, R4, UR6, R2 ;  /* 0x0000000604027c25 */ /* 0x000fc8000f8e0002 */
[----:B------:R-:W-:Y:S01]  /*137c0*/  IMAD.IADD R3, R3, 0x1, R5 ;  /* 0x0000000103037824 */ /* 0x000fe200078e0205 */
[----:B0-----:R-:W-:Y:S02]  /*137d0*/  ISETP.NE.AND P6, PT, R21, 0x1, PT ;  /* 0x000000011500780c */ /* 0x001fe40003fc5270 */
[----:B-1----:R-:W-:-:S04]  /*137e0*/  LOP3.LUT R20, R20, 0x7f, RZ, 0xc0, !PT ;  /* 0x0000007f14147812 */ /* 0x002fc800078ec0ff */
[----:B------:R-:W-:-:S07]  /*137f0*/  SHF.R.U32.HI R21, RZ, 0x3, R20 ;  /* 0x00000003ff157819 */ /* 0x000fce0000011614 */
[----:B--2---:R-:W0:Y:S01]  /*13800*/  @P6 LDC R7, c[0x0][0x44c] ;  /* 0x00011300ff076b82 */ /* 0x004e220000000800 */
[----:B------:R-:W1:Y:S07]  /*13810*/  S2R R20, SR_TID.X ;  /* 0x0000000000147919 */ /* 0x000e6e0000002100 */
[----:B------:R-:W2:Y:S01]  /*13820*/  @P6 LDC R6, c[0x0][0x450] ;  /* 0x00011400ff066b82 */ /* 0x000ea20000000800 */
[----:B-1----:R-:W-:-:S05]  /*13830*/  IMAD.SHL.U32 R20, R20, 0x10, RZ ;  /* 0x0000001014147824 */ /* 0x002fca00078e00ff */
[----:B------:R-:W-:Y:S02]  /*13840*/  LOP3.LUT R20, R21, 0x70, R20, 0xf8, !PT ;  /* 0x0000007015147812 */ /* 0x000fe400078ef814 */
[----:B------:R-:W1:Y:S03]  /*13850*/  S2R R21, SR_TID.X ;  /* 0x0000000000157919 */ /* 0x000e660000002100 */
[----:B------:R-:W-:Y:S02]  /*13860*/  IMAD.IADD R4, R20, 0x1, R27 ;  /* 0x0000000114047824 */ /* 0x000fe400078e021b */
[----:B------:R-:W3:Y:S02]  /*13870*/  S2R R20, SR_TID.X ;  /* 0x0000000000147919 */ /* 0x000ee40000002100 */
[----:B0-----:R-:W-:-:S04]  /*13880*/  @P6 IMAD.HI.U32 R7, R4, R7, RZ ;  /* 0x0000000704076227 */ /* 0x001fc800078e00ff */
[----:B------:R-:W-:Y:S01]  /*13890*/  IMAD.MOV.U32 R0, RZ, RZ, R4 ;  /* 0x000000ffff007224 */ /* 0x000fe200078e0004 */
[----:B--2---:R-:W-:Y:S02]  /*138a0*/  @P6 SHF.R.U32.HI R0, RZ, R6, R7 ;  /* 0x00000006ff006219 */ /* 0x004fe40000011607 */
[----:B------:R-:W0:Y:S03]  /*138b0*/  LDC R6, c[0x0][0x448] ;  /* 0x00011200ff067b82 */ /* 0x000e260000000800 */
[----:B------:R-:W-:Y:S02]  /*138c0*/  IMAD.MOV R5, RZ, RZ, -R0 ;  /* 0x000000ffff057224 */ /* 0x000fe400078e0a00 */
[----:B------:R-:W-:-:S04]  /*138d0*/  IMAD.WIDE.U32 R2, R0, UR4, R2 ;  /* 0x0000000400027c25 */ /* 0x000fc8000f8e0002 */
[----:B-1----:R-:W-:-:S05]  /*138e0*/  IMAD.SHL.U32 R21, R21, 0x8, RZ ;  /* 0x0000000815157824 */ /* 0x002fca00078e00ff */
[----:B------:R-:W-:Y:S01]  /*138f0*/  LOP3.LUT R21, R21, 0x38, RZ, 0xc0, !PT ;  /* 0x0000003815157812 */ /* 0x000fe200078ec0ff */
[----:B0-----:R-:W-:Y:S01]  /*13900*/  IMAD R4, R6, R5, R4 ;  /* 0x0000000506047224 */ /* 0x001fe200078e0204 */
[----:B------:R-:W-:Y:S02]  /*13910*/  SHF.R.S32.HI R5, RZ, 0x1f, R0 ;  /* 0x0000001fff057819 */ /* 0x000fe40000011400 */
[C---:B------:R-:W-:Y:S02]  /*13920*/  LOP3.LUT R9, R21.reuse, 0x40, RZ, 0xfc, !PT ;  /* 0x0000004015097812 */ /* 0x040fe400078efcff */
[----:B------:R-:W-:Y:S01]  /*13930*/  LOP3.LUT R10, R21, 0x80, RZ, 0xfc, !PT ;  /* 0x00000080150a7812 */ /* 0x000fe200078efcff */
[----:B------:R-:W-:Y:S01]  /*13940*/  IMAD R5, R5, UR4, RZ ;  /* 0x0000000405057c24 */ /* 0x000fe2000f8e02ff */
[----:B---3--:R-:W-:-:S03]  /*13950*/  LOP3.LUT R20, R20, 0x7f, RZ, 0xc0, !PT ;  /* 0x0000007f14147812 */ /* 0x008fc600078ec0ff */
[----:B------:R-:W-:Y:S01]  /*13960*/  IMAD R5, R0, UR5, R5 ;  /* 0x0000000500057c24 */ /* 0x000fe2000f8e0205 */
[----:B------:R-:W-:Y:S01]  /*13970*/  SHF.R.S32.HI R0, RZ, 0x1f, R4 ;  /* 0x0000001fff007819 */ /* 0x000fe20000011404 */
[----:B------:R-:W-:Y:S02]  /*13980*/  ULDC.64 UR4, c[0x0][0x2c8] ;  /* 0x0000b20000047ab9 */ /* 0x000fe40000000a00 */
[----:B------:R-:W-:Y:S02]  /*13990*/  IMAD.IADD R3, R3, 0x1, R5 ;  /* 0x0000000103037824 */ /* 0x000fe400078e0205 */
[----:B------:R-:W-:Y:S02]  /*139a0*/  IMAD R5, R0, UR4, RZ ;  /* 0x0000000400057c24 */ /* 0x000fe4000f8e02ff */
[----:B------:R-:W-:-:S04]  /*139b0*/  IMAD.WIDE.U32 R2, R4, UR4, R2 ;  /* 0x0000000404027c25 */ /* 0x000fc8000f8e0002 */
[----:B------:R-:W-:Y:S01]  /*139c0*/  IMAD R0, R4, UR5, R5 ;  /* 0x0000000504007c24 */ /* 0x000fe2000f8e0205 */
[----:B------:R-:W-:-:S03]  /*139d0*/  ULDC.64 UR4, c[0x0][0x280] ;  /* 0x0000a00000047ab9 */ /* 0x000fc60000000a00 */
[----:B------:R-:W-:Y:S01]  /*139e0*/  IMAD.IADD R3, R3, 0x1, R0 ;  /* 0x0000000103037824 */ /* 0x000fe200078e0200 */
[----:B------:R-:W-:Y:S01]  /*139f0*/  LEA R0, P0, R2, UR4, 0x1 ;  /* 0x0000000402007c11 */ /* 0x000fe2000f8008ff */
[----:B------:R-:W-:Y:S02]  /*13a00*/  ULDC UR4, c[0x0][0x2b8] ;  /* 0x0000ae0000047ab9 */ /* 0x000fe40000000800 */
[----:B------:R-:W-:Y:S02]  /*13a10*/  ISETP.GE.AND P3, PT, R8, UR4, PT ;  /* 0x0000000408007c0c */ /* 0x000fe4000bf66270 */
[----:B------:R-:W-:Y:S01]  /*13a20*/  LEA.HI.X R4, R2, UR5, R3, 0x1, P0 ;  /* 0x0000000502047c11 */ /* 0x000fe200080f0c03 */
[----:B------:R-:W-:Y:S01]  /*13a30*/  UMOV UR5, 0xffffffff ;  /* 0xffffffff00057882 */ /* 0x000fe20000000000 */
[----:B------:R-:W-:Y:S02]  /*13a40*/  ISETP.GE.AND P2, PT, R9, UR4, PT ;  /* 0x0000000409007c0c */ /* 0x000fe4000bf46270 */
[----:B------:R-:W-:-:S02]  /*13a50*/  ISETP.GE.AND P0, PT, R10, UR4, PT ;  /* 0x000000040a007c0c */ /* 0x000fc4000bf06270 */
[----:B------:R-:W-:Y:S01]  /*13a60*/  SHF.R.U32.HI R9, RZ, 0x3, R20 ;  /* 0x00000003ff097819 */ /* 0x000fe20000011614 */
[----:B------:R-:W-:Y:S10]  /*13a70*/  BRA.DIV UR5, `(.L_x_1362) ;  /* 0x0000003e05b47947 */ /* 0x000ff4000b800000 */
[----:B------:R-:W0:Y:S01]  /*13a80*/  SHFL.IDX PT, R14, R0, RZ, 0x181f ;  /* 0x00181fff000e7589 */ /* 0x000e2200000e0000 */
[----:B------:R-:W-:Y:S02]  /*13a90*/  IMAD R30, R30, R6, RZ ;  /* 0x000000061e1e7224 */ /* 0x000fe400078e02ff */
        /* <DEDUP_REMOVED lines=72> */
[----:B------:R-:W-:Y:S01]  /*13f20*/  @!P1 IMAD.MOV.U32 R3, RZ, RZ, R5 ;  /* 0x000000ffff039224 */ /* 0x000fe200078e0005 */
[----:B------:R1:W2:Y:S04]  /*13f30*/  SHFL.IDX PT, R14, R0, 0x7, 0x181f ;  /* 0x00f81f00000e7f89 */ /* 0x0002a800000e0000 */
[----:B------:R1:W-:Y:S04]  /*13f40*/  @!P1 LDGSTS.E.BYPASS.LTC128B.128 [R33+0xf400], desc[UR36][R2.64], !P3 ;  /* 0x0f40000002219fae */ /* 0x0003e8000d901d64 */
[----:B------:R1:W-:Y:S04]  /*13f50*/  @!P1 LDGSTS.E.BYPASS.LTC128B.128 [R33+0x13400], desc[UR36][R2.64+0x80], !P2 ;  /* 0x1340008002219fae */ /* 0x0003e8000d101d64 */
[----:B0-----:R1:W-:Y:S02]  /*13f60*/  @!P1 LDGSTS.E.BYPASS.LTC128B.128 [R33+0x17400], desc[UR36][R2.64+0x100], !P0 ;  /* 0x1740010002219fae */ /* 0x0013e4000c101d64 */
.L_x_1453:
[----:B------:R-:W-:Y:S01]  /*13f70*/  VIADD R27, R27, 0x70 ;  /* 0x000000701b1b7836 */ /* 0x000fe20000000000 */
[----:B------:R-:W-:Y:S04]  /*13f80*/  BSSY B0, `(.L_x_1363) ;  /* 0x000000b000007945 */ /* 0x000fe80003800000 */
[----:B------:R-:W-:-:S13]  /*13f90*/  ISETP.GE.AND P1, PT, R27, R30, PT ;  /* 0x0000001e1b00720c */ /* 0x000fda0003f26270 */
[----:B------:R-:W-:Y:S05]  /*13fa0*/  @P1 BRA `(.L_x_1364) ;  /* 0x0000000000201947 */ /* 0x000fea0003800000 */
[----:B-12---:R-:W-:-:S05]  /*13fb0*/  LEA R2, P1, R8, R14, 0x1 ;  /* 0x0000000e08027211 */ /* 0x006fca00078208ff */
[----:B------:R-:W-:-:S05]  /*13fc0*/  IMAD.X R3, RZ, RZ, R4, P1 ;  /* 0x000000ffff037224 */ /* 0x000fca00008e0604 */
[----:B------:R-:W-:Y:S01]  /*13fd0*/  @!PT LDS RZ, [RZ] ;  /* 0x00000000fffff984 */ /* 0x000fe20000000800 */
[----:B------:R-:W-:Y:S01]  /*13fe0*/  @!PT LDS RZ, [RZ] ;  /* 0x00000000fffff984 */ /* 0x000fe20000000800 */
[----:B------:R-:W-:Y:S01]  /*13ff0*/  @!PT LDS RZ, [RZ] ;  /* 0x00000000fffff984 */ /* 0x000fe20000000800 */
[----:B------:R0:W-:Y:S04]  /*14000*/  LDGSTS.E.BYPASS.LTC128B.128 [R33+0xfc00], desc[UR36][R2.64], !P3 ;  /* 0x0fc0000002217fae */ /* 0x0001e8000d901d64 */
[----:B------:R0:W-:Y:S04]  /*14010*/  LDGSTS.E.BYPASS.LTC128B.128 [R33+0x13c00], desc[UR36][R2.64+0x80], !P2 ;  /* 0x13c0008002217fae */ /* 0x0001e8000d101d64 */
[----:B------:R0:W-:Y:S02]  /*14020*/  LDGSTS.E.BYPASS.LTC128B.128 [R33+0x17c00], desc[UR36][R2.64+0x100], !P0 ;  /* 0x17c0010002217fae */ /* 0x0001e4000c101d64 */
.L_x_1364:
[----:B------:R-:W-:Y:S05]  /*14030*/  BSYNC B0 ;  /* 0x0000000000007941 */ /* 0x000fea0003800000 */
.L_x_1363:
[----:B------:R-:W-:Y:S01]  /*14040*/  NOP ;  /* 0x0000000000007918 */ /* 0x000fe20000000000 */
[----:B------:R-:W-:-:S13]  /*14050*/  PLOP3.LUT P0, PT, PT, PT, PT, 0x80, 0x0 ;  /* 0x000000000000781c */ /* 0x000fda0003f0f070 */
.L_x_1365:
[----:B------:R-:W-:Y:S02]  /*14060*/  PLOP3.LUT P1, PT, P1, P0, PT, 0xa2, 0x0 ;  /* 0x000000000000781c */ /* 0x000fe40000f21472 */
[----:B------:R-:W-:-:S08]  /*14070*/  @P0 R2UR P1, UR4, R22 ;  /* 0x00000000160402ca */ /* 0x000fd00000020000 */
[----:B------:R-:W-:-:S05]  /*14080*/  @P0 PLOP3.LUT P0, PT, P1, PT, PT, 0x80, 0x0 ;  /* 0x000000000000081c */ /* 0x000fca0000f0f070 */
[----:B------:R-:W-:Y:S01]  /*14090*/  @!P1 SYNCS.ARRIVE.TRANS64.RED.A0T1 RZ, [UR4+0x2a800], RZ ;  /* 0x02a800ffffff99a7 */ /* 0x000fe20008200404 */
[----:B------:R-:W-:Y:S07]  /*140a0*/  @!P1 ARRIVES.LDGSTSBAR.64.TRANSCNT [UR4+0x2a800] ;  /* 0x02a80000ff0099b0 */ /* 0x000fee0008000a84 */
[----:B------:R-:W-:Y:S05]  /*140b0*/  @P0 BRA.U.ANY `(.L_x_1365) ;  /* 0xfffffffd00e80947 */ /* 0x000fea000393ffff */
[----:B01----:R-:W3:Y:S04]  /*140c0*/  LDL.LU R3, [R1+0x10] ;  /* 0x0000100001037983 */ /* 0x003ee80000300800 */
        /* <DEDUP_REMOVED lines=13> */
.L_x_1454:
[----:B------:R-:W-:Y:S05]  /*141a0*/  BSYNC B0 ;  /* 0x0000000000007941 */ /* 0x000fea0003800000 */
.L_x_1366:
[----:B------:R-:W-:Y:S01]  /*141b0*/  ISETP.GE.AND P0, PT, R0, R36, PT ;  /* 0x000000240000720c */ /* 0x000fe20003f06270 */
[----:B------:R-:W-:-:S12]  /*141c0*/  BSSY B0, `(.L_x_1368) ;  /* 0x00000f6000007945 */ /* 0x000fd80003800000 */
[----:B------:R-:W-:Y:S05]  /*141d0*/  @!P0 BRA `(.L_x_1369) ;  /* 0x0000000c00d08947 */ /* 0x000fea0003800000 */
[----:B------:R-:W-:Y:S02]  /*141e0*/  IMAD.MOV.U32 R10, RZ, RZ, R26 ;  /* 0x000000ffff0a7224 */ /* 0x000fe400078e001a */
[----:B------:R-:W-:Y:S02]  /*141f0*/  IMAD.MOV.U32 R20, RZ, RZ, R28 ;  /* 0x000000ffff147224 */ /* 0x000fe400078e001c */
[----:B------:R-:W-:-:S07]  /*14200*/  IMAD.MOV.U32 R30, RZ, RZ, R25 ;  /* 0x000000ffff1e7224 */ /* 0x000fce00078e0019 */
.L_x_1382:
        /* <DEDUP_REMOVED lines=15> */
[----:B0-----:R-:W-:-:S04]  /*14300*/  @P0 IMAD.HI.U32 R3, R7, R6, RZ ;  /* 0x0000000607030227 */ /* 0x001fc800078e00ff */
[----:B------:R-:W-:Y:S01]  /*14310*/  IMAD.MOV.U32 R6, RZ, RZ, R7 ;  /* 0x000000ffff067224 */ /* 0x000fe200078e0007 */
        /* <DEDUP_REMOVED lines=25> */
.L_x_1370:
[----:B------:R-:W-:Y:S01]  /*144b0*/  IMAD R6, R26, 0x8, R22 ;  /* 0x000000081a067824 */ /* 0x000fe200078e0216 */
[----:B------:R-:W-:Y:S01]  /*144c0*/  SHF.L.U32 R3, R28, 0x1f, RZ ;  /* 0x0000001f1c037819 */ /* 0x000fe200000006ff */
[----:B------:R-:W-:Y:S03]  /*144d0*/  BSSY B1, `(.L_x_1371) ;  /* 0x0000003000017945 */ /* 0x000fe60003800000 */
[----:B------:R-:W0:Y:S02]  /*144e0*/  SYNCS.PHASECHK.TRANS64.TRYWAIT P0, [R6+URZ+0x2a840], R3 ;  /* 0x02a84003060075a7 */ /* 0x000e24000800017f */
[----:B0-----:R-:W-:Y:S05]  /*144f0*/  @!P0 BRA `(.L_x_1372) ;  /* 0x0000003c00c48947 */ /* 0x001fea0003800000 */
.L_x_1455:
[----:B------:R-:W-:Y:S05]  /*14500*/  BSYNC B1 ;  /* 0x0000000000017941 */ /* 0x000fea0003800000 */
.L_x_1371:
[----:B------:R-:W-:Y:S01]  /*14510*/  SHF.R.S32.HI R21, RZ, 0x1f, R7 ;  /* 0x0000001fff157819 */ /* 0x000fe20000011407 */
[----:B------:R-:W-:Y:S01]  /*14520*/  ULDC.64 UR4, c[0x0][0x300] ;  /* 0x0000c00000047ab9 */ /* 0x000fe20000000a00 */
[----:B-----5:R-:W-:Y:S01]  /*14530*/  SHF.R.S32.HI R27, RZ, 0x1f, R8 ;  /* 0x0000001fff1b7819 */ /* 0x020fe20000011408 */
[----:B0-----:R-:W-:Y:S01]  /*14540*/  IMAD.WIDE.U32 R2, R7, UR4, RZ ;  /* 0x0000000407027c25 */ /* 0x001fe2000f8e00ff */
[----:B------:R-:W-:Y:S01]  /*14550*/  ULDC.64 UR6, c[0x0][0x2e8] ;  /* 0x0000ba0000067ab9 */ /* 0x000fe20000000a00 */
[----:B------:R-:W-:Y:S02]  /*14560*/  LOP3.LUT P3, RZ, R23, 0x4, RZ, 0xc0, !PT ;  /* 0x0000000417ff7812 */ /* 0x000fe4000786c0ff */
[----:B------:R-:W-:Y:S01]  /*14570*/  IMAD R0, R21, UR4, RZ ;  /* 0x0000000415007c24 */ /* 0x000fe2000f8e02ff */
[C---:B------:R-:W-:Y:S01]  /*14580*/  LOP3.LUT P2, RZ, R23.reuse, 0x2, RZ, 0xc0, !PT ;  /* 0x0000000217ff7812 */ /* 0x040fe2000784c0ff */
        /* <DEDUP_REMOVED lines=19> */
[----:B------:R-:W3:Y:S04]  /*146c0*/  SHFL.IDX PT, R3, R5, RZ, 0x181f ;  /* 0x00181fff05037589 */ /* 0x000ee800000e0000 */
[----:B------:R-:W-:Y:S01]  /*146d0*/  SHFL.IDX PT, R35, R5, 0x2, 0x181f ;  /* 0x00581f0005237f89 */ /* 0x000fe200000e0000 */
[----:B0-----:R-:W-:-:S05]  /*146e0*/  IMAD.SHL.U32 R11, R11, 0x8, RZ ;  /* 0x000000080b0b7824 */ /* 0x001fca00078e00ff */
[----:B------:R-:W-:-:S05]  /*146f0*/  LOP3.LUT R11, R11, 0x38, RZ, 0xc0, !PT ;  /* 0x000000380b0b7812 */ /* 0x000fca00078ec0ff */
[----:B------:R-:W-:-:S05]  /*14700*/  IMAD.SHL.U32 R0, R11, 0x2, RZ ;  /* 0x000000020b007824 */ /* 0x000fca00078e00ff */
[----:B-1----:R-:W-:-:S05]  /*14710*/  IADD3 R2, P0, R2, R0, RZ ;  /* 0x0000000002027210 */ /* 0x002fca0007f1e0ff */
[----:B---3--:R-:W-:-:S05]  /*14720*/  IMAD.X R3, RZ, RZ, R3, P0 ;  /* 0x000000ffff037224 */ /* 0x008fca00000e0603 */
        /* <DEDUP_REMOVED lines=32> */
.L_x_1469:
        /* <DEDUP_REMOVED lines=10> */
.L_x_1374:
        /* <DEDUP_REMOVED lines=10> */
.L_x_1375:
[----:B------:R3:W-:Y:S01]  /*14a70*/  SYNCS.ARRIVE.TRANS64.A1T0 RZ, [R6+URZ+0x2a830], RZ ;  /* 0x02a830ff06ff79a7 */ /* 0x0007e2000810003f */
[----:B------:R-:W-:Y:S05]  /*14a80*/  @!P2 BRA `(.L_x_1376) ;  /* 0x000000000004a947 */ /* 0x000fea0003800000 */
[----:B------:R-:W-:Y:S01]  /*14a90*/  BPT.TRAP 0x1 ;  /* 0x000000040000795c */ /* 0x000fe20000300000 */
.L_x_1376:
[----:B-1----:R-:W-:Y:S01]  /*14aa0*/  SHF.L.U32 R2, R20, 0x1f, RZ ;  /* 0x0000001f14027819 */ /* 0x002fe200000006ff */
[----:B------:R-:W-:Y:S01]  /*14ab0*/  IMAD R4, R10, 0x8, R22 ;  /* 0x000000080a047824 */ /* 0x000fe200078e0216 */
[----:B------:R-:W-:Y:S03]  /*14ac0*/  BSSY B1, `(.L_x_1377) ;  /* 0x0000003000017945 */ /* 0x000fe60003800000 */
[----:B------:R-:W1:Y:S02]  /*14ad0*/  SYNCS.PHASECHK.TRANS64.TRYWAIT P0, [R4+URZ+0x2a860], R2 ;  /* 0x02a86002040075a7 */ /* 0x000e64000800017f */
[----:B-1----:R-:W-:Y:S05]  /*14ae0*/  @!P0 BRA `(.L_x_1378) ;  /* 0x0000004000388947 */ /* 0x002fea0003800000 */
.L_x_1470:
[----:B------:R-:W-:Y:S05]  /*14af0*/  BSYNC B1 ;  /* 0x0000000000017941 */ /* 0x000fea0003800000 */
.L_x_1377:
        /* <DEDUP_REMOVED lines=10> */
[----:B------:R-:W-:-:S03]  /*14ba0*/  IMAD R5, R5, 0x2, R22 ;  /* 0x0000000205057824 */ /* 0x000fc600078e0216 */
        /* <DEDUP_REMOVED lines=42> */
.L_x_1484:
[C---:B------:R-:W-:Y:S01]  /*14e50*/  ISETP.LT.OR P1, PT, R6.reuse, 0x51, !P1 ;  /* 0x000000510600780c */ /* 0x040fe20004f21670 */
[----:B------:R-:W-:Y:S01]  /*14e60*/  ULDC.64 UR4, c[0x0][0x328] ;  /* 0x0000ca0000047ab9 */ /* 0x000fe20000000a00 */
[----:B------:R-:W-:Y:S02]  /*14e70*/  ISETP.LT.OR P0, PT, R6, 0x51, !P0 ;  /* 0x000000510600780c */ /* 0x000fe40004701670 */
[----:B01----:R-:W-:Y:S01]  /*14e80*/  IADD3 R2, P2, R14, R0, RZ ;  /* 0x000000000e027210 */ /* 0x003fe20007f5e0ff */
[----:B------:R-:W-:-:S04]  /*14e90*/  IMAD R0, R21, UR4, RZ ;  /* 0x0000000415007c24 */ /* 0x000fc8000f8e02ff */
[----:B------:R-:W-:Y:S02]  /*14ea0*/  IMAD.X R3, RZ, RZ, R18, P2 ;  /* 0x000000ffff037224 */ /* 0x000fe400010e0612 */
[----:B------:R-:W-:-:S03]  /*14eb0*/  IMAD R9, R7, UR5, R0 ;  /* 0x0000000507097c24 */ /* 0x000fc6000f8e0200 */
        /* <DEDUP_REMOVED lines=14> */
.L_x_1380:
        /* <DEDUP_REMOVED lines=10> */
.L_x_1381:
[----:B------:R-:W-:Y:S01]  /*15040*/  IMAD.MOV.U32 R3, RZ, RZ, R27 ;  /* 0x000000ffff037224 */ /* 0x000fe200078e001b */
[----:B------:R-:W-:Y:S01]  /*15050*/  ULDC.64 UR4, c[0x0][0x330] ;  /* 0x0000cc0000047ab9 */ /* 0x000fe20000000a00 */
[----:B------:R-:W-:Y:S01]  /*15060*/  ULDC.64 UR6, c[0x0][0x318] ;  /* 0x0000c60000067ab9 */ /* 0x000fe20000000a00 */
[----:B------:R1:W-:Y:S01]  /*15070*/  SYNCS.ARRIVE.TRANS64.A1T0 RZ, [R4+URZ+0x2a850], RZ ;  /* 0x02a850ff04ff79a7 */ /* 0x0003e2000810003f */
[----:B------:R-:W-:-:S04]  /*15080*/  IMAD.WIDE.U32 R2, R24, UR4, R2 ;  /* 0x0000000418027c25 */ /* 0x000fc8000f8e0002 */
[----:B------:R-:W-:Y:S01]  /*15090*/  IMAD R3, R24, UR5, R3 ;  /* 0x0000000518037c24 */ /* 0x000fe2000f8e0203 */
[C---:B------:R-:W-:Y:S01]  /*150a0*/  LEA R17, P0, R2.reuse, UR6, 0x1 ;  /* 0x0000000602117c11 */ /* 0x040fe2000f8008ff */
[C---:B------:R-:W-:Y:S02]  /*150b0*/  VIADD R0, R25.reuse, 0xffffffff ;  /* 0xffffffff19007836 */ /* 0x040fe40000000000 */
[----:B------:R-:W-:Y:S01]  /*150c0*/  IMAD.MOV.U32 R10, RZ, RZ, R26 ;  /* 0x000000ffff0a7224 */ /* 0x000fe200078e001a */
[----:B------:R-:W-:Y:S01]  /*150d0*/  LEA.HI.X R18, R2, UR7, R3, 0x1, P0 ;  /* 0x0000000702127c11 */ /* 0x000fe200080f0c03 */
[----:B------:R-:W-:Y:S01]  /*150e0*/  IMAD.MOV.U32 R20, RZ, RZ, R28 ;  /* 0x000000ffff147224 */ /* 0x000fe200078e001c */
[----:B------:R-:W-:Y:S01]  /*150f0*/  ISETP.GT.AND P0, PT, R25, R36, PT ;  /* 0x000000241900720c */ /* 0x000fe20003f04270 */
[----:B------:R-:W-:-:S12]  /*15100*/  IMAD.MOV.U32 R30, RZ, RZ, R25 ;  /* 0x000000ffff1e7224 */ /* 0x000fd800078e0019 */
[----:B-1----:R-:W-:Y:S05]  /*15110*/  @P0 BRA `(.L_x_1382) ;  /* 0xfffffff0003c0947 */ /* 0x002fea000383ffff */
.L_x_1369:
[----:B------:R-:W-:Y:S05]  /*15120*/  BSYNC B0 ;  /* 0x0000000000007941 */ /* 0x000fea0003800000 */
.L_x_1368:
        /* <DEDUP_REMOVED lines=17> */
.L_x_1384:
[----:B------:R-:W-:Y:S05]  /*15240*/  BSYNC B0 ;  /* 0x0000000000007941 */ /* 0x000fea0003800000 */
.L_x_1383:
[----:B------:R-:W-:-:S13]  /*15250*/  LOP3.LUT P0, RZ, R23, 0x10, RZ, 0xc0, !PT ;  /* 0x0000001017ff7812 */ /* 0x000fda000780c0ff */
[----:B------:R-:W-:Y:S05]  /*15260*/  @!P0 BRA `(.L_x_1385) ;  /* 0x0000000000048947 */ /* 0x000fea0003800000 */
[----:B------:R-:W-:Y:S01]  /*15270*/  BPT.TRAP 0x1 ;  /* 0x000000040000795c */ /* 0x000fe20000300000 */
.L_x_1385:
[----:B------:R-:W-:Y:S01]  /*15280*/  IMAD R0, R26, 0x8, R22 ;  /* 0x000000081a007824 */ /* 0x000fe200078e0216 */
[----:B0-----:R-:W-:Y:S01]  /*15290*/  SHF.L.U32 R3, R28, 0x1f, RZ ;  /* 0x0000001f1c037819 */ /* 0x001fe200000006ff */
[----:B------:R-:W-:Y:S01]  /*152a0*/  BSSY B0, `(.L_x_1386) ;  /* 0x0000004000007945 */ /* 0x000fe20003800000 */
[----:B------:R-:W-:Y:S02]  /*152b0*/  IMAD R6, R25, -0x60, R34 ;  /* 0xffffffa019067824 */ /* 0x000fe400078e0222 */
[----:B------:R-:W0:Y:S02]  /*152c0*/  SYNCS.PHASECHK.TRANS64.TRYWAIT P0, [R0+URZ+0x2a860], R3 ;  /* 0x02a86003000075a7 */ /* 0x000e24000800017f */
[----:B0-----:R-:W-:Y:S05]  /*152d0*/  @!P0 BRA `(.L_x_1387) ;  /* 0x00000040003c8947 */ /* 0x001fea0003800000 */
.L_x_1485:
[----:B------:R-:W-:Y:S05]  /*152e0*/  BSYNC B0 ;  /* 0x0000000000007941 */ /* 0x000fea0003800000 */
.L_x_1386:
        /* <DEDUP_REMOVED lines=8> */
[----:B------:R-:W-:Y:S01]  /*15370*/  LOP3.LUT R2, R29, 0x1, RZ, 0xc0, !PT ;  /* 0x000000011d027812 */ /* 0x000fe200078ec0ff */
[----:B------:R-:W-:Y:S01]  /*15380*/  IMAD R4, R7, 0x2, R22 ;  /* 0x0000000207047824 */ /* 0x000fe200078e0216 */
[----:B------:R-:W-:Y:S01]  /*15390*/  LOP3.LUT P0, RZ, R29, 0x2, RZ, 0xc0, !PT ;  /* 0x000000021dff7812 */ /* 0x000fe2000780c0ff */
[----:B--2---:R-:W2:Y:S01]  /*153a0*/  SHFL.IDX PT, R14, R17, RZ, 0x181f ;  /* 0x00181fff110e7589 */ /* 0x004ea200000e0000 */
        /* <DEDUP_REMOVED lines=45> */
.L_x_1499:
        /* <DEDUP_REMOVED lines=11> */
.L_x_1389:
        /* <DEDUP_REMOVED lines=10> */
.L_x_1390:
[----:B------:R1:W-:Y:S01]  /*157d0*/  SYNCS.ARRIVE.TRANS64.A1T0 RZ, [R0+URZ+0x2a850], RZ ;  /* 0x02a850ff00ff79a7 */ /* 0x0003e2000810003f */
[----:B------:R-:W-:-:S05]  /*157e0*/  VIADD R26, R26, 0x1 ;  /* 0x000000011a1a7836 */ /* 0x000fca0000000000 */
[----:B------:R-:W-:-:S04]  /*157f0*/  ISETP.NE.AND P0, PT, R26, 0x2, PT ;  /* 0x000000021a00780c */ /* 0x000fc80003f05270 */
[----:B0-----:R-:W-:Y:S02]  /*15800*/  SEL R3, RZ, 0x1, P0 ;  /* 0x00000001ff037807 */ /* 0x001fe40000000000 */
[----:B------:R-:W-:Y:S02]  /*15810*/  SEL R26, R26, RZ, P0 ;  /* 0x000000ff1a1a7207 */ /* 0x000fe40000000000 */
[----:B-1----:R-:W-:-:S07]  /*15820*/  LOP3.LUT R28, R28, R3, RZ, 0x3c, !PT ;  /* 0x000000031c1c7212 */ /* 0x002fce00078e3cff */
.L_x_1347:
[----:B------:R-:W-:Y:S05]  /*15830*/  BSYNC B7 ;  /* 0x0000000000077941 */ /* 0x000fea0003800000 */
.L_x_1345:
        /* <DEDUP_REMOVED lines=11> */
.L_x_1391:
        /* <DEDUP_REMOVED lines=43> */
.L_x_1509:
[----:B------:R-:W-:Y:S02]  /*15ba0*/  ULDC UR4, c[0x0][0xc38] ;  /* 0x00030e0000047ab9 */ /* 0x000fe40000000800 */
[----:B------:R-:W-:-:S04]  /*15bb0*/  IMAD.U32 R5, RZ, RZ, UR4 ;  /* 0x00000004ff057e24 */ /* 0x000fc8000f8e00ff */
[----:B-1----:R-:W-:-:S04]  /*15bc0*/  IMAD R14, R14, R5, RZ ;  /* 0x000000050e0e7224 */ /* 0x002fc800078e02ff */
[----:B------:R-:W-:-:S05]  /*15bd0*/  IMAD.IADD R7, R7, 0x1, R14 ;  /* 0x0000000107077824 */ /* 0x000fca00078e020e */
[----:B------:R-:W-:-:S13]  /*15be0*/  ISETP.GT.AND P6, PT, R7, R0, PT ;  /* 0x000000000700720c */ /* 0x000fda0003fc4270 */
[----:B------:R-:W-:Y:S05]  /*15bf0*/  @P6 BRA `(.L_x_1394) ;  /* 0x0000000000a46947 */ /* 0x000fea0003800000 */
.L_x_1397:
        /* <DEDUP_REMOVED lines=35> */
.L_x_1517:
[----:B------:R-:W-:Y:S02]  /*15e30*/  ULDC UR4, c[0x0][0xc38] ;  /* 0x00030e0000047ab9 */ /* 0x000fe40000000800 */
[----:B------:R-:W-:-:S04]  /*15e40*/  IMAD.U32 R5, RZ, RZ, UR4 ;  /* 0x00000004ff057e24 */ /* 0x000fc8000f8e00ff */
[----:B-1----:R-:W-:-:S04]  /*15e50*/  IMAD R14, R14, R5, RZ ;  /* 0x000000050e0e7224 */ /* 0x002fc800078e02ff */
[----:B------:R-:W-:-:S05]  /*15e60*/  IMAD.IADD R7, R14, 0x1, R7 ;  /* 0x000000010e077824 */ /* 0x000fca00078e0207 */
[----:B------:R-:W-:-:S13]  /*15e70*/  ISETP.GT.AND P6, PT, R7, R0, PT ;  /* 0x000000000700720c */ /* 0x000fda0003fc4270 */
[----:B------:R-:W-:Y:S05]  /*15e80*/  @!P6 BRA `(.L_x_1397) ;  /* 0xfffffffc005ce947 */ /* 0x000fea000383ffff */
.L_x_1394:
[----:B------:R-:W-:Y:S01]  /*15e90*/  IMAD.IADD R7, R7, 0x1, -R14 ;  /* 0x0000000107077824 */ /* 0x000fe200078e0a0e */
[----:B------:R-:W-:-:S03]  /*15ea0*/  UMOV UR4, 0xffffffff ;  /* 0xffffffff00047882 */ /* 0x000fc60000000000 */
[----:B------:R-:W-:-:S05]  /*15eb0*/  IMAD R3, R2, R5, R7 ;  /* 0x0000000502037224 */ /* 0x000fca00078e0207 */
[----:B------:R-:W-:Y:S01]  /*15ec0*/  ISETP.GT.AND P6, PT, R3, R0, PT ;  /* 0x000000000300720c */ /* 0x000fe20003fc4270 */
[----:B------:R-:W-:-:S12]  /*15ed0*/  BRA.DIV UR4, `(.L_x_1398) ;  /* 0x0000004604307947 */ /* 0x000fd8000b800000 */
[----:B------:R-:W-:-:S04]  /*15ee0*/  VOTE.ANY R3, PT, !P6 ;  /* 0x0000000000037806 */ /* 0x000fc800070e0100 */
[----:B------:R-:W1:Y:S02]  /*15ef0*/  POPC R12, R3 ;  /* 0x00000003000c7309 */ /* 0x000e640000000000 */
[----:B-1----:R1:W2:Y:S01]  /*15f00*/  SHFL.IDX PT, R17, R17, R12, 0x1f ;  /* 0x00001f0c11117589 */ /* 0x0022a200000e0000 */
[----:B------:R-:W-:-:S03]  /*15f10*/  IMAD.IADD R19, R12, 0x1, R19 ;  /* 0x000000010c137824 */ /* 0x000fc600078e0213 */
[----:B------:R1:W3:Y:S04]  /*15f20*/  SHFL.IDX PT, R8, R8, R12, 0x1f ;  /* 0x00001f0c08087589 */ /* 0x0002e800000e0000 */
.L_x_1522:
[----:B------:R-:W-:-:S13]  /*15f30*/  ISETP.NE.AND P0, PT, R3, RZ, PT ;  /* 0x000000ff0300720c */ /* 0x000fda0003f05270 */
[----:B------:R-:W-:Y:S05]  /*15f40*/  @!P0 BRA `(.L_x_1399) ;  /* 0x0000000000108947 */ /* 0x000fea0003800000 */
[----:B------:R-:W-:Y:S01]  /*15f50*/  UMOV UR4, 0xffffffff ;  /* 0xffffffff00047882 */ /* 0x000fe20000000000 */
[----:B-1----:R-:W-:Y:S02]  /*15f60*/  VIADD R12, R12, 0xffffffff ;  /* 0xffffffff0c0c7836 */ /* 0x002fe40000000000 */
[----:B------:R-:W-:Y:S05]  /*15f70*/  BRA.DIV UR4, `(.L_x_1400) ;  /* 0x0000004604647947 */ /* 0x000fea000b800000 */
[----:B------:R4:W1:Y:S02]  /*15f80*/  SHFL.IDX PT, R6, R2, R12, 0x1f ;  /* 0x00001f0c02067589 */ /* 0x00086400000e0000 */
.L_x_1399:
[----:B---3--:R-:W-:Y:S01]  /*15f90*/  ISETP.NE.AND P0, PT, R8, 0x1, PT ;  /* 0x000000010800780c */ /* 0x008fe20003f05270 */
[----:B-1----:R-:W-:-:S04]  /*15fa0*/  IMAD R16, R6, R5, R7 ;  /* 0x0000000506107224 */ /* 0x002fc800078e0207 */
[----:B------:R-:W-:-:S08]  /*15fb0*/  IMAD.IADD R0, R0, 0x1, -R16 ;  /* 0x0000000100007824 */ /* 0x000fd000078e0a10 */
[----:B------:R-:W-:Y:S05]  /*15fc0*/  @!P0 BRA `(.L_x_1401) ;  /* 0x0000000000dc8947 */ /* 0x000fea0003800000 */
[-C--:B--2---:R-:W-:Y:S02]  /*15fd0*/  IABS R5, R17.reuse ;  /* 0x0000001100057213 */ /* 0x084fe40000000000 */
[----:B------:R-:W-:Y:S02]  /*15fe0*/  IABS R4, R8 ;  /* 0x0000000800047213 */ /* 0x000fe40000000000 */
[----:B------:R-:W1:Y:S08]  /*15ff0*/  I2F.RP R6, R5 ;  /* 0x0000000500067306 */ /* 0x000e700000209400 */
[----:B------:R-:W2:Y:S08]  /*16000*/  I2F.RP R7, R4 ;  /* 0x0000000400077306 */ /* 0x000eb00000209400 */
[----:B-1----:R-:W0:Y:S08]  /*16010*/  MUFU.RCP R6, R6 ;  /* 0x0000000600067308 */ /* 0x002e300000001000 */
[----:B--2---:R-:W-:Y:S01]  /*16020*/  MUFU.RCP R7, R7 ;  /* 0x0000000700077308 */ /* 0x004fe20000001000 */
[----:B0---4-:R-:W-:Y:S01]  /*16030*/  VIADD R2, R6, 0xffffffe ;  /* 0x0ffffffe06027836 */ /* 0x011fe20000000000 */
[----:B------:R-:W-:-:S06]  /*16040*/  IABS R6, R17 ;  /* 0x0000001100067213 */ /* 0x000fcc0000000000 */
[----:B------:R0:W1:Y:S02]  /*16050*/  F2I.FTZ.U32.TRUNC.NTZ R3, R2 ;  /* 0x0000000200037305 */ /* 0x000064000021f000 */
[----:B0-----:R-:W-:Y:S02]  /*16060*/  IMAD.MOV.U32 R2, RZ, RZ, RZ ;  /* 0x000000ffff027224 */ /* 0x001fe400078e00ff */
[----:B-1----:R-:W-:-:S04]  /*16070*/  IMAD.MOV R10, RZ, RZ, -R3 ;  /* 0x000000ffff0a7224 */ /* 0x002fc800078e0a03 */
[----:B------:R-:W-:-:S04]  /*16080*/  IMAD R9, R10, R5, RZ ;  /* 0x000000050a097224 */ /* 0x000fc800078e02ff */
[----:B------:R-:W-:Y:S01]  /*16090*/  IMAD.HI.U32 R3, R3, R9, R2 ;  /* 0x0000000903037227 */ /* 0x000fe200078e0002 */
[----:B------:R-:W-:-:S03]  /*160a0*/  IABS R2, R0 ;  /* 0x0000000000027213 */ /* 0x000fc60000000000 */
[----:B------:R-:W-:Y:S02]  /*160b0*/  IMAD.MOV R9, RZ, RZ, -R6 ;  /* 0x000000ffff097224 */ /* 0x000fe400078e0a06 */
[----:B------:R-:W-:-:S04]  /*160c0*/  IMAD.HI.U32 R6, R3, R2, RZ ;  /* 0x0000000203067227 */ /* 0x000fc800078e00ff */
[----:B------:R-:W-:Y:S02]  /*160d0*/  IMAD R2, R6, R9, R2 ;  /* 0x0000000906027224 */ /* 0x000fe400078e0202 */
[----:B------:R-:W-:-:S03]  /*160e0*/  VIADD R3, R7, 0xffffffe ;  /* 0x0ffffffe07037836 */ /* 0x000fc60000000000 */
[----:B------:R-:W-:-:S03]  /*160f0*/  ISETP.GT.U32.AND P1, PT, R5, R2, PT ;  /* 0x000000020500720c */ /* 0x000fc60003f24070 */
[----:B------:R-:W0:Y:S10]  /*16100*/  F2I.FTZ.U32.TRUNC.NTZ R3, R3 ;  /* 0x0000000300037305 */ /* 0x000e34000021f000 */
[----:B------:R-:W-:-:S02]  /*16110*/  @!P1 IMAD.IADD R2, R2, 0x1, -R5 ;  /* 0x0000000102029824 */ /* 0x000fc400078e0a05 */
[----:B------:R-:W-:Y:S01]  /*16120*/  @!P1 VIADD R6, R6, 0x1 ;  /* 0x0000000106069836 */ /* 0x000fe20000000000 */
[----:B------:R-:W-:Y:S02]  /*16130*/  ISETP.NE.AND P1, PT, R17, RZ, PT ;  /* 0x000000ff1100720c */ /* 0x000fe40003f25270 */
[----:B------:R-:W-:Y:S01]  /*16140*/  ISETP.GE.U32.AND P0, PT, R2, R5, PT ;  /* 0x000000050200720c */ /* 0x000fe20003f06070 */
[----:B0-----:R-:W-:Y:S02]  /*16150*/  IMAD.MOV R5, RZ, RZ, -R3 ;  /* 0x000000ffff057224 */ /* 0x001fe400078e0a03 */
[----:B------:R-:W-:Y:S02]  /*16160*/  IMAD.MOV.U32 R2, RZ, RZ, RZ ;  /* 0x000000ffff027224 */ /* 0x000fe400078e00ff */
[----:B------:R-:W-:-:S04]  /*16170*/  IMAD R5, R5, R4, RZ ;  /* 0x0000000405057224 */ /* 0x000fc800078e02ff */
[----:B------:R-:W-:Y:S01]  /*16180*/  IMAD.HI.U32 R5, R3, R5, R2 ;  /* 0x0000000503057227 */ /* 0x000fe200078e0002 */
[----:B------:R-:W-:Y:S02]  /*16190*/  LOP3.LUT R2, R0, R17, RZ, 0x3c, !PT ;  /* 0x0000001100027212 */ /* 0x000fe400078e3cff */
[----:B------:R-:W-:Y:S01]  /*161a0*/  IABS R3, R8 ;  /* 0x0000000800037213 */ /* 0x000fe20000000000 */
[----:B------:R-:W-:Y:S01]  /*161b0*/  @P0 VIADD R6, R6, 0x1 ;  /* 0x0000000106060836 */ /* 0x000fe20000000000 */
[----:B------:R-:W-:-:S03]  /*161c0*/  ISETP.GE.AND P2, PT, R2, RZ, PT ;  /* 0x000000ff0200720c */ /* 0x000fc60003f46270 */
[----:B------:R-:W-:-:S10]  /*161d0*/  IMAD.MOV R3, RZ, RZ, -R3 ;  /* 0x000000ffff037224 */ /* 0x000fd400078e0a03 */
[----:B------:R-:W-:Y:S01]  /*161e0*/  @!P2 IMAD.MOV R6, RZ, RZ, -R6 ;  /* 0x000000ffff06a224 */ /* 0x000fe200078e0a06 */
[----:B------:R-:W-:-:S04]  /*161f0*/  @!P1 LOP3.LUT R6, RZ, R17, RZ, 0x33, !PT ;  /* 0x00000011ff069212 */ /* 0x000fc800078e33ff */
[----:B------:R-:W-:-:S05]  /*16200*/  IABS R2, R6 ;  /* 0x0000000600027213 */ /* 0x000fca0000000000 */
[----:B------:R-:W-:-:S04]  /*16210*/  IMAD.HI.U32 R5, R5, R2, RZ ;  /* 0x0000000205057227 */ /* 0x000fc800078e00ff */
[----:B------:R-:W-:Y:S01]  /*16220*/  IMAD R3, R5, R3, R2 ;  /* 0x0000000305037224 */ /* 0x000fe200078e0202 */
[----:B------:R-:W-:-:S04]  /*16230*/  LOP3.LUT R2, R6, R8, RZ, 0x3c, !PT ;  /* 0x0000000806027212 */ /* 0x000fc800078e3cff */
[----:B------:R-:W-:Y:S02]  /*16240*/  ISETP.GT.U32.AND P1, PT, R4, R3, PT ;  /* 0x000000030400720c */ /* 0x000fe40003f24070 */
[----:B------:R-:W-:Y:S01]  /*16250*/  ISETP.GE.AND P2, PT, R2, RZ, PT ;  /* 0x000000ff0200720c */ /* 0x000fe20003f46270 */
[----:B------:R-:W-:-:S04]  /*16260*/  IMAD.MOV R2, RZ, RZ, -R6 ;  /* 0x000000ffff027224 */ /* 0x000fc800078e0a06 */
[----:B------:R-:W-:-:S06]  /*16270*/  IMAD R2, R17, R2, R0 ;  /* 0x0000000211027224 */ /* 0x000fcc00078e0200 */
[----:B------:R-:W-:Y:S02]  /*16280*/  @!P1 IMAD.IADD R3, R3, 0x1, -R4 ;  /* 0x0000000103039824 */ /* 0x000fe400078e0a04 */
[----:B------:R-:W-:Y:S01]  /*16290*/  @!P1 VIADD R5, R5, 0x1 ;  /* 0x0000000105059836 */ /* 0x000fe20000000000 */
[----:B------:R-:W-:Y:S02]  /*162a0*/  ISETP.NE.AND P1, PT, R8, RZ, PT ;  /* 0x000000ff0800720c */ /* 0x000fe40003f25270 */
[----:B------:R-:W-:-:S13]  /*162b0*/  ISETP.GE.U32.AND P0, PT, R3, R4, PT ;  /* 0x000000040300720c */ /* 0x000fda0003f06070 */
[----:B------:R-:W-:-:S04]  /*162c0*/  @P0 VIADD R5, R5, 0x1 ;  /* 0x0000000105050836 */ /* 0x000fc80000000000 */
[----:B------:R-:W-:Y:S01]  /*162d0*/  @!P2 IMAD.MOV R5, RZ, RZ, -R5 ;  /* 0x000000ffff05a224 */ /* 0x000fe200078e0a05 */
[----:B------:R-:W-:-:S05]  /*162e0*/  @!P1 LOP3.LUT R5, RZ, R8, RZ, 0x33, !PT ;  /* 0x00000008ff059212 */ /* 0x000fca00078e33ff */
[--C-:B------:R-:W-:Y:S02]  /*162f0*/  IMAD.MOV R3, RZ, RZ, -R5.reuse ;  /* 0x000000ffff037224 */ /* 0x100fe400078e0a05 */
[C---:B------:R-:W-:Y:S02]  /*16300*/  IMAD R5, R8.reuse, 0x1000000, R5 ;  /* 0x0100000008057824 */ /* 0x040fe400078e0205 */
[----:B------:R-:W-:-:S04]  /*16310*/  IMAD R8, R8, R3, R6 ;  /* 0x0000000308087224 */ /* 0x000fc800078e0206 */
[----:B------:R-:W-:Y:S01]  /*16320*/  IMAD R18, R8, 0x10000, R5 ;  /* 0x0001000008127824 */ /* 0x000fe200078e0205 */
[----:B------:R-:W-:Y:S06]  /*16330*/  BRA `(.L_x_1402) ;  /* 0x0000000000f07947 */ /* 0x000fec0003800000 */
.L_x_1401:
[----:B0---4-:R-:W0:Y:S02]  /*16340*/  LDC.64 R2, c[0x0][0xc90] ;  /* 0x00032400ff027b82 */ /* 0x011e240000000a00 */
[----:B0-----:R-:W-:-:S05]  /*16350*/  IMAD.WIDE R2, R19, 0x4, R2 ;  /* 0x0000000413027825 */ /* 0x001fca00078e0202 */
[----:B------:R0:W2:Y:S02]  /*16360*/  LDG.E R6, desc[UR36][R2.64] ;  /* 0x0000002402067981 */ /* 0x0000a4000c1e1900 */
[----:B0-----:R-:W-:Y:S02]  /*16370*/  IMAD.MOV.U32 R2, RZ, RZ, RZ ;  /* 0x000000ffff027224 */ /* 0x001fe400078e00ff */
[----:B--2---:R-:W-:-:S05]  /*16380*/  IMAD R7, R17, R6, RZ ;  /* 0x0000000611077224 */ /* 0x004fca00078e02ff */
[----:B------:R-:W-:-:S04]  /*16390*/  IABS R4, R7 ;  /* 0x0000000700047213 */ /* 0x000fc80000000000 */
[----:B------:R-:W0:Y:S08]  /*163a0*/  I2F.RP R8, R4 ;  /* 0x0000000400087306 */ /* 0x000e300000209400 */
[----:B0-----:R-:W0:Y:S02]  /*163b0*/  MUFU.RCP R8, R8 ;  /* 0x0000000800087308 */ /* 0x001e240000001000 */
[----:B0-----:R-:W-:-:S06]  /*163c0*/  VIADD R9, R8, 0xffffffe ;  /* 0x0ffffffe08097836 */ /* 0x001fcc0000000000 */
[----:B------:R-:W0:Y:S02]  /*163d0*/  F2I.FTZ.U32.TRUNC.NTZ R3, R9 ;  /* 0x0000000900037305 */ /* 0x000e24000021f000 */
[----:B0-----:R-:W-:-:S04]  /*163e0*/  IMAD.MOV R11, RZ, RZ, -R3 ;  /* 0x000000ffff0b7224 */ /* 0x001fc800078e0a03 */
[----:B------:R-:W-:-:S04]  /*163f0*/  IMAD R11, R11, R4, RZ ;  /* 0x000000040b0b7224 */ /* 0x000fc800078e02ff */
[----:B------:R-:W-:Y:S01]  /*16400*/  IMAD.HI.U32 R2, R3, R11, R2 ;  /* 0x0000000b03027227 */ /* 0x000fe200078e0002 */
[----:B------:R-:W-:Y:S02]  /*16410*/  IABS R11, R0 ;  /* 0x00000000000b7213 */ /* 0x000fe40000000000 */
[----:B------:R-:W-:-:S03]  /*16420*/  IABS R3, R7 ;  /* 0x0000000700037213 */ /* 0x000fc60000000000 */
[----:B------:R-:W-:-:S04]  /*16430*/  IMAD.HI.U32 R2, R2, R11, RZ ;  /* 0x0000000b02027227 */ /* 0x000fc800078e00ff */
[----:B------:R-:W-:-:S04]  /*16440*/  IMAD.MOV R3, RZ, RZ, -R3 ;  /* 0x000000ffff037224 */ /* 0x000fc800078e0a03 */
        /* <DEDUP_REMOVED lines=16> */
[----:B------:R-:W-:-:S04]  /*16550*/  VIADDMNMX R5, R3, R5, R6, PT ;  /* 0x0000000503057246 */ /* 0x000fc80003800106 */
[----:B------:R-:W-:-:S04]  /*16560*/  IABS R6, R5 ;  /* 0x0000000500067213 */ /* 0x000fc80000000000 */
[----:B------:R-:W0:Y:S08]  /*16570*/  I2F.RP R8, R6 ;  /* 0x0000000600087306 */ /* 0x000e300000209400 */
[----:B0-----:R-:W0:Y:S02]  /*16580*/  MUFU.RCP R8, R8 ;  /* 0x0000000800087308 */ /* 0x001e240000001000 */
[----:B0-----:R-:W-:Y:S01]  /*16590*/  VIADD R3, R8, 0xffffffe ;  /* 0x0ffffffe08037836 */ /* 0x001fe20000000000 */
[----:B------:R-:W-:-:S05]  /*165a0*/  IABS R8, R5 ;  /* 0x0000000500087213 */ /* 0x000fca0000000000 */
[----:B------:R-:W0:Y:S02]  /*165b0*/  F2I.FTZ.U32.TRUNC.NTZ R3, R3 ;  /* 0x0000000300037305 */ /* 0x000e24000021f000 */
[----:B0-----:R-:W-:-:S04]  /*165c0*/  IMAD.MOV R7, RZ, RZ, -R3 ;  /* 0x000000ffff077224 */ /* 0x001fc800078e0a03 */
[----:B------:R-:W-:-:S04]  /*165d0*/  IMAD R7, R7, R6, RZ ;  /* 0x0000000607077224 */ /* 0x000fc800078e02ff */
[----:B------:R-:W-:Y:S01]  /*165e0*/  IMAD.HI.U32 R2, R3, R7, R2 ;  /* 0x0000000703027227 */ /* 0x000fe200078e0002 */
[----:B------:R-:W-:-:S03]  /*165f0*/  IABS R7, R0 ;  /* 0x0000000000077213 */ /* 0x000fc60000000000 */
        /* <DEDUP_REMOVED lines=13> */
[----:B------:R-:W-:Y:S01]  /*166d0*/  @!P1 LOP3.LUT R2, RZ, R5, RZ, 0x33, !PT ;  /* 0x00000005ff029212 */ /* 0x000fe200078e33ff */
[----:B------:R-:W-:-:S04]  /*166e0*/  IMAD.MOV R5, RZ, RZ, -R5 ;  /* 0x000000ffff057224 */ /* 0x000fc800078e0a05 */
[----:B------:R-:W-:-:S07]  /*166f0*/  IMAD R18, R2, R5, R3 ;  /* 0x0000000502127224 */ /* 0x000fce00078e0203 */
.L_x_1402:
[----:B------:R-:W-:-:S05]  /*16700*/  LOP3.LUT R2, RZ, R2, RZ, 0x33, !PT ;  /* 0x00000002ff027212 */ /* 0x000fca00078e33ff */
[----:B------:R-:W-:Y:S01]  /*16710*/  IMAD.IADD R17, R17, 0x1, R2 ;  /* 0x0000000111117824 */ /* 0x000fe200078e0202 */
[----:B------:R-:W-:Y:S06]  /*16720*/  BRA `(.L_x_1403) ;  /* 0x00000000001c7947 */ /* 0x000fec0003800000 */
.L_x_1395:
[----:B------:R-:W-:Y:S01]  /*16730*/  UMOV UR4, URZ ;  /* 0x0000003f00047c82 */ /* 0x000fe20008000000 */
[----:B------:R-:W-:Y:S01]  /*16740*/  UMOV UR5, URZ ;  /* 0x0000003f00057c82 */ /* 0x000fe20008000000 */
[----:B------:R-:W-:Y:S01]  /*16750*/  ULDC UR6, c[0x0][0xc3c] ;  /* 0x00030f0000067ab9 */ /* 0x000fe20000000800 */
[----:B------:R-:W-:Y:S02]  /*16760*/  IMAD.MOV.U32 R16, RZ, RZ, R0 ;  /* 0x000000ffff107224 */ /* 0x000fe400078e0000 */
[----:B------:R-:W-:Y:S02]  /*16770*/  IMAD.U32 R17, RZ, RZ, UR4 ;  /* 0x00000004ff117e24 */ /* 0x000fe4000f8e00ff */
[----:B------:R-:W-:Y:S02]  /*16780*/  IMAD.U32 R18, RZ, RZ, UR5 ;  /* 0x00000005ff127e24 */ /* 0x000fe4000f8e00ff */
[----:B------:R-:W-:-:S07]  /*16790*/  IMAD.U32 R19, RZ, RZ, UR6 ;  /* 0x00000006ff137e24 */ /* 0x000fce000f8e00ff */
.L_x_1403:
        /* <DEDUP_REMOVED lines=10> */
.L_x_1392:
[----:B------:R-:W-:Y:S02]  /*16840*/  ULDC UR4, c[0x0][0xc3c] ;  /* 0x00030f0000047ab9 */ /* 0x000fe40000000800 */
[----:B-1----:R-:W-:-:S13]  /*16850*/  ISETP.GE.AND P0, PT, R19, UR4, PT ;  /* 0x0000000413007c0c */ /* 0x002fda000bf06270 */
[----:B------:R-:W-:Y:S05]  /*16860*/  @!P0 BRA `(.L_x_1404) ;  /* 0xffffffac00c88947 */ /* 0x000fea000383ffff */
[----:B------:R-:W-:Y:S05]  /*16870*/  BSYNC B8 ;  /* 0x0000000000087941 */ /* 0x000fea0003800000 */
.L_x_1331:
[----:B------:R-:W3:Y:S01]  /*16880*/  LDL.LU R0, [R1+0x10] ;  /* 0x0000100001007983 */ /* 0x000ee20000300800 */
[----:B------:R-:W-:Y:S01]  /*16890*/  BSSY B0, `(.L_x_1405) ;  /* 0x000000b000007945 */ /* 0x000fe20003800000 */
[----:B------:R-:W1:Y:S01]  /*168a0*/  S2R R5, SR_CgaCtaId ;  /* 0x0000000000057919 */ /* 0x000e620000008800 */
[----:B---3--:R-:W-:-:S05]  /*168b0*/  VIADD R0, R0, 0x1 ;  /* 0x0000000100007836 */ /* 0x008fca0000000000 */
[----:B0-----:R-:W-:-:S04]  /*168c0*/  LEA.HI R2, R0, R0, RZ, 0x1 ;  /* 0x0000000000027211 */ /* 0x001fc800078f08ff */
[----:B------:R-:W-:Y:S02]  /*168d0*/  LOP3.LUT R3, R2, 0xfffffffe, RZ, 0xc0, !PT ;  /* 0xfffffffe02037812 */ /* 0x000fe400078ec0ff */
[----:B------:R-:W-:-:S03]  /*168e0*/  MOV R2, 0x400 ;  /* 0x0000040000027802 */ /* 0x000fc60000000f00 */
[----:B------:R-:W-:Y:S01]  /*168f0*/  IMAD.IADD R0, R0, 0x1, -R3 ;  /* 0x0000000100007824 */ /* 0x000fe200078e0a03 */
[----:B-1----:R-:W-:-:S04]  /*16900*/  LEA R7, R5, R2, 0x18 ;  /* 0x0000000205077211 */ /* 0x002fc800078ec0ff */
[----:B------:R-:W-:-:S04]  /*16910*/  SHF.L.U32 R0, R0, 0x1f, RZ ;  /* 0x0000001f00007819 */ /* 0x000fc800000006ff */
[----:B------:R-:W0:Y:S02]  /*16920*/  SYNCS.PHASECHK.TRANS64.TRYWAIT P0, [R7+URZ+0x2a820], R0 ;  /* 0x02a82000070075a7 */ /* 0x000e24000800017f */
[----:B0-----:R-:W-:Y:S05]  /*16930*/  @!P0 BRA `(.L_x_1406) ;  /* 0x0000003c001c8947 */ /* 0x001fea0003800000 */
.L_x_1525:
[----:B------:R-:W-:Y:S05]  /*16940*/  BSYNC B0 ;  /* 0x0000000000007941 */ /* 0x000fea0003800000 */
.L_x_1405:
[----:B------:R-:W-:-:S03]  /*16950*/  UMOV UR4, 0xffffffff ;  /* 0xffffffff00047882 */ /* 0x000fc60000000000 */
[----:B------:R-:W-:Y:S05]  /*16960*/  BRA.DIV UR4, `(.L_x_1407) ;  /* 0x0000003e04247947 */ /* 0x000fea000b800000 */
[----:B0-----:R-:W0:Y:S02]  /*16970*/  S2R R0, SR_TID.X ;  /* 0x0000000000007919 */ /* 0x001e240000002100 */
[----:B0-----:R-:W-:-:S04]  /*16980*/  SHF.R.U32.HI R0, RZ, 0x5, R0 ;  /* 0x00000005ff007819 */ /* 0x001fc80000011600 */
[----:B------:R-:W-:-:S05]  /*16990*/  LOP3.LUT R0, R0, 0x3, RZ, 0xc0, !PT ;  /* 0x0000000300007812 */ /* 0x000fca00078ec0ff */
[----:B------:R0:W1:Y:S02]  /*169a0*/  SHFL.IDX PT, R14, R0, RZ, 0x1f ;  /* 0x00001fff000e7589 */ /* 0x00006400000e0000 */
.L_x_1528:
[----:B-1----:R-:W-:Y:S01]  /*169b0*/  ISETP.NE.AND P0, PT, R14, RZ, PT ;  /* 0x000000ff0e00720c */ /* 0x002fe20003f05270 */
[----:B------:R-:W-:-:S12]  /*169c0*/  BSSY B0, `(.L_x_1408) ;  /* 0x0000026000007945 */ /* 0x000fd80003800000 */
[----:B------:R-:W-:Y:S05]  /*169d0*/  @P0 BRA `(.L_x_1409) ;  /* 0x0000000000900947 */ /* 0x000fea0003800000 */
[----:B------:R-:W-:-:S03]  /*169e0*/  UMOV UR4, 0xffffffff ;  /* 0xffffffff00047882 */ /* 0x000fc60000000000 */
[----:B------:R-:W-:Y:S05]  /*169f0*/  BRA.DIV UR4, `(.L_x_1410) ;  /* 0x0000003e04347947 */ /* 0x000fea000b800000 */
[----:B------:R-:W-:-:S13]  /*16a00*/  ELECT P6, URZ, PT ;  /* 0x00000000003f782f */ /* 0x000fda00038c0000 */
.L_x_1531:
[----:B------:R-:W-:Y:S05]  /*16a10*/  @!P6 BRA `(.L_x_1409) ;  /* 0x000000000080e947 */ /* 0x000fea0003800000 */
[----:B0-----:R-:W3:Y:S02]  /*16a20*/  LDL R0, [R1+0x14] ;  /* 0x0000140001007983 */ /* 0x001ee40000100800 */
[----:B---3--:R-:W-:-:S13]  /*16a30*/  R2UR UR4, R0 ;  /* 0x00000000000472ca */ /* 0x008fda00000e0000 */
[----:B------:R-:W-:-:S06]  /*16a40*/  ULOP3.LUT UR4, UR4, 0x2, URZ, 0xfc, !UPT ;  /* 0x0000000204047892 */ /* 0x000fcc000f8efc3f */
[----:B------:R-:W-:-:S05]  /*16a50*/  IMAD.U32 R0, RZ, RZ, UR4 ;  /* 0x00000004ff007e24 */ /* 0x000fca000f8e00ff */
[----:B------:R-:W-:-:S13]  /*16a60*/  ISETP.NE.AND P0, PT, R0, 0x3, PT ;  /* 0x000000030000780c */ /* 0x000fda0003f05270 */
[----:B------:R-:W-:Y:S05]  /*16a70*/  @!P0 BRA `(.L_x_1411) ;  /* 0x0000000000048947 */ /* 0x000fea0003800000 */
[----:B------:R-:W-:Y:S01]  /*16a80*/  BPT.TRAP 0x1 ;  /* 0x000000040000795c */ /* 0x000fe20000300000 */
.L_x_1411:
[----:B------:R-:W-:Y:S01]  /*16a90*/  IMAD R5, R26, 0x8, R7 ;  /* 0x000000081a057824 */ /* 0x000fe200078e0207 */
[----:B------:R-:W-:Y:S01]  /*16aa0*/  SHF.L.U32 R0, R28, 0x1f, RZ ;  /* 0x0000001f1c007819 */ /* 0x000fe200000006ff */
[----:B------:R-:W-:-:S03]  /*16ab0*/  VIADD R26, R26, 0x1 ;  /* 0x000000011a1a7836 */ /* 0x000fc60000000000 */
[----:B------:R-:W0:Y:S02]  /*16ac0*/  SYNCS.PHASECHK.TRANS64.TRYWAIT P1, [R5+URZ+0x2a840], R0 ;  /* 0x02a84000050075a7 */ /* 0x000e24000802017f */
[----:B------:R-:W-:-:S04]  /*16ad0*/  ISETP.NE.AND P2, PT, R26, 0x2, PT ;  /* 0x000000021a00780c */ /* 0x000fc80003f45270 */
[----:B------:R-:W-:Y:S01]  /*16ae0*/  SEL R3, RZ, 0x1, P2 ;  /* 0x00000001ff037807 */ /* 0x000fe20001000000 */
[----:B0-----:R-:W-:Y:S08]  /*16af0*/  @!P1 BRA `(.L_x_1412) ;  /* 0x0000003c00149947 */ /* 0x001ff00003800000 */
.L_x_1532:
[----:B------:R-:W-:Y:S02]  /*16b00*/  SEL R26, R26, RZ, P2 ;  /* 0x000000ff1a1a7207 */ /* 0x000fe40001000000 */
[----:B------:R-:W-:Y:S01]  /*16b10*/  LOP3.LUT R2, R28, R3, RZ, 0x3c, !PT ;  /* 0x000000031c027212 */ /* 0x000fe200078e3cff */
[----:B------:R-:W-:Y:S06]  /*16b20*/  @!P0 BRA `(.L_x_1413) ;  /* 0x0000000000048947 */ /* 0x000fec0003800000 */
[----:B------:R-:W-:Y:S01]  /*16b30*/  BPT.TRAP 0x1 ;  /* 0x000000040000795c */ /* 0x000fe20000300000 */
.L_x_1413:
[----:B------:R-:W-:Y:S01]  /*16b40*/  IMAD R3, R26, 0x8, R7 ;  /* 0x000000081a037824 */ /* 0x000fe200078e0207 */
[----:B------:R-:W-:-:S04]  /*16b50*/  SHF.L.U32 R2, R2, 0x1f, RZ ;  /* 0x0000001f02027819 */ /* 0x000fc800000006ff */
[----:B------:R-:W1:Y:S02]  /*16b60*/  SYNCS.PHASECHK.TRANS64.TRYWAIT P1, [R3+URZ+0x2a840], R2 ;  /* 0x02a84002030075a7 */ /* 0x000e64000802017f */
[----:B-1----:R-:W-:Y:S05]  /*16b70*/  @!P1 BRA `(.L_x_1414) ;  /* 0x0000003c00089947 */ /* 0x002fea0003800000 */
.L_x_1533:
[----:B------:R-:W-:Y:S05]  /*16b80*/  @!P0 BRA `(.L_x_1415) ;  /* 0x0000000000048947 */ /* 0x000fea0003800000 */
[----:B------:R-:W-:Y:S01]  /*16b90*/  BPT.TRAP 0x1 ;  /* 0x000000040000795c */ /* 0x000fe20000300000 */
.L_x_1415:
[----:B------:R-:W3:Y:S02]  /*16ba0*/  SYNCS.PHASECHK.TRANS64.TRYWAIT P1, [R5+URZ+0x2a860], R0 ;  /* 0x02a86000050075a7 */ /* 0x000ee4000802017f */
[----:B---3--:R-:W-:Y:S05]  /*16bb0*/  @!P1 BRA `(.L_x_1416) ;  /* 0x0000003c000c9947 */ /* 0x008fea0003800000 */
.L_x_1534:
[----:B------:R-:W-:Y:S05]  /*16bc0*/  @!P0 BRA `(.L_x_1417) ;  /* 0x0000000000048947 */ /* 0x000fea0003800000 */
[----:B------:R-:W-:Y:S01]  /*16bd0*/  BPT.TRAP 0x1 ;  /* 0x000000040000795c */ /* 0x000fe20000300000 */
.L_x_1417:
[----:B----4-:R4:W0:Y:S02]  /*16be0*/  SYNCS.PHASECHK.TRANS64.TRYWAIT P0, [R3+URZ+0x2a860], R2 ;  /* 0x02a86002030075a7 */ /* 0x010824000800017f */
[----:B0-----:R-:W-:Y:S05]  /*16bf0*/  @!P0 NANOSLEEP.SYNCS 0x989680 ;  /* 0x009896800000895d */ /* 0x001fea0003900000 */
[----:B------:R-:W0:Y:S02]  /*16c00*/  @!P0 SYNCS.PHASECHK.TRANS64 P0, [R3+URZ+0x2a860], R2 ;  /* 0x02a86002030085a7 */ /* 0x000e24000800007f */
[----:B0-----:R-:W-:Y:S05]  /*16c10*/  @!P0 BRA `(.L_x_1417) ;  /* 0xfffffffc00f08947 */ /* 0x001fea000383ffff */
.L_x_1409:
[----:B------:R-:W-:Y:S05]  /*16c20*/  BSYNC B0 ;  /* 0x0000000000007941 */ /* 0x000fea0003800000 */
.L_x_1408:
[----:B------:R-:W-:Y:S05]  /*16c30*/  EXIT ;  /* 0x000000000000794d */ /* 0x000fea0003800000 */
.L_x_1222:
[----:B0-----:R-:W-:-:S04]  /*16c40*/  IMAD.U32 R3, RZ, RZ, UR60 ;  /* 0x0000003cff037e24 */ /* 0x001fc8000f8e00ff */
[----:B------:R0:W1:Y:S03]  /*16c50*/  SYNCS.PHASECHK.TRANS64.TRYWAIT P1, [R3+URZ+0x2a800], R0 ;  /* 0x02a80000030075a7 */ /* 0x000066000802017f */
[----:B-1----:R-:W-:Y:S05]  /*16c60*/  @!P1 NANOSLEEP.SYNCS 0x989680 ;  /* 0x009896800000995d */ /* 0x002fea0003900000 */
[----:B------:R-:W1:Y:S02]  /*16c70*/  @!P1 SYNCS.PHASECHK.TRANS64 P1, [R3+URZ+0x2a800], R0 ;  /* 0x02a80000030095a7 */ /* 0x000e64000802007f */
[----:B-1----:R-:W-:Y:S05]  /*16c80*/  @!P1 BRA `(.L_x_1222) ;  /* 0xfffffffc00ec9947 */ /* 0x002fea000383ffff */
[----:B------:R-:W-:Y:S05]  /*16c90*/  BRA `(.L_x_1418) ;  /* 0xfffffeb000f47947 */ /* 0x000fea000383ffff */
.L_x_1226:
[----:B-1----:R1:W2:Y:S02]  /*16ca0*/  SYNCS.PHASECHK.TRANS64.TRYWAIT P1, [R3+URZ+0x2a830], R0 ;  /* 0x02a83000030075a7 */ /* 0x0022a4000802017f */
[----:B--2---:R-:W-:Y:S05]  /*16cb0*/  @!P1 NANOSLEEP.SYNCS 0x989680 ;  /* 0x009896800000995d */ /* 0x004fea0003900000 */
[----:B------:R-:W2:Y:S02]  /*16cc0*/  @!P1 SYNCS.PHASECHK.TRANS64 P1, [R3+URZ+0x2a830], R0 ;  /* 0x02a83000030095a7 */ /* 0x000ea4000802007f */
[----:B--2---:R-:W-:Y:S05]  /*16cd0*/  @!P1 BRA `(.L_x_1226) ;  /* 0xfffffffc00f09947 */ /* 0x004fea000383ffff */
[----:B------:R-:W-:Y:S05]  /*16ce0*/  BRA `(.L_x_1225) ;  /* 0xfffffeb400107947 */ /* 0x000fea000383ffff */
.L_x_1243:
[----:B-1----:R-:W-:-:S04]  /*16cf0*/  IMAD.U32 R8, RZ, RZ, UR5 ;  /* 0x00000005ff087e24 */ /* 0x002fc8000f8e00ff */
[----:B------:R1:W2:Y:S03]  /*16d00*/  SYNCS.PHASECHK.TRANS64.TRYWAIT P1, [R8+URZ+0x2a830], R7 ;  /* 0x02a83007080075a7 */ /* 0x0002a6000802017f */
[----:B--2---:R-:W-:Y:S05]  /*16d10*/  @!P1 NANOSLEEP.SYNCS 0x989680 ;  /* 0x009896800000995d */ /* 0x004fea0003900000 */
[----:B------:R-:W2:Y:S02]  /*16d20*/  @!P1 SYNCS.PHASECHK.TRANS64 P1, [R8+URZ+0x2a830], R7 ;  /* 0x02a83007080095a7 */ /* 0x000ea4000802007f */
[----:B--2---:R-:W-:Y:S05]  /*16d30*/  @!P1 BRA `(.L_x_1243) ;  /* 0xfffffffc00ec9947 */ /* 0x004fea000383ffff */
[----:B------:R-:W-:Y:S05]  /*16d40*/  BRA `(.L_x_1242) ;  /* 0xfffffee0002c7947 */ /* 0x000fea000383ffff */
.L_x_1247:
[----:B01----:R-:W-:-:S04]  /*16d50*/  IMAD.U32 R7, RZ, RZ, UR10 ;  /* 0x0000000aff077e24 */ /* 0x003fc8000f8e00ff */
[----:B------:R0:W1:Y:S03]  /*16d60*/  SYNCS.PHASECHK.TRANS64.TRYWAIT P1, [R7+URZ+0x2a850], R0 ;  /* 0x02a85000070075a7 */ /* 0x000066000802017f */
[----:B-1----:R-:W-:Y:S05]  /*16d70*/  @!P1 NANOSLEEP.SYNCS 0x989680 ;  /* 0x009896800000995d */ /* 0x002fea0003900000 */
[----:B------:R-:W1:Y:S02]  /*16d80*/  @!P1 SYNCS.PHASECHK.TRANS64 P1, [R7+URZ+0x2a850], R0 ;  /* 0x02a85000070095a7 */ /* 0x000e64000802007f */
[----:B-1----:R-:W-:Y:S05]  /*16d90*/  @!P1 BRA `(.L_x_1247) ;  /* 0xfffffffc00ec9947 */ /* 0x002fea000383ffff */
[----:B------:R-:W-:Y:S05]  /*16da0*/  BRA `(.L_x_1246) ;  /* 0xfffffee800587947 */ /* 0x000fea000383ffff */
.L_x_1266:
[----:B-1----:R-:W-:-:S04]  /*16db0*/  IMAD.U32 R8, RZ, RZ, UR5 ;  /* 0x00000005ff087e24 */ /* 0x002fc8000f8e00ff */
[----:B------:R1:W2:Y:S03]  /*16dc0*/  SYNCS.PHASECHK.TRANS64.TRYWAIT P1, [R8+URZ+0x2a830], R7 ;  /* 0x02a83007080075a7 */ /* 0x0002a6000802017f */
[----:B--2---:R-:W-:Y:S05]  /*16dd0*/  @!P1 NANOSLEEP.SYNCS 0x989680 ;  /* 0x009896800000995d */ /* 0x004fea0003900000 */
[----:B------:R-:W2:Y:S02]  /*16de0*/  @!P1 SYNCS.PHASECHK.TRANS64 P1, [R8+URZ+0x2a830], R7 ;  /* 0x02a83007080095a7 */ /* 0x000ea4000802007f */
[----:B--2---:R-:W-:Y:S05]  /*16df0*/  @!P1 BRA `(.L_x_1266) ;  /* 0xfffffffc00ec9947 */ /* 0x004fea000383ffff */
[----:B------:R-:W-:Y:S05]  /*16e00*/  BRA `(.L_x_1265) ;  /* 0xffffff1000307947 */ /* 0x000fea000383ffff */
.L_x_1270:
[----:B01----:R-:W-:-:S04]  /*16e10*/  IMAD.U32 R7, RZ, RZ, UR10 ;  /* 0x0000000aff077e24 */ /* 0x003fc8000f8e00ff */
[----:B------:R0:W1:Y:S03]  /*16e20*/  SYNCS.PHASECHK.TRANS64.TRYWAIT P1, [R7+URZ+0x2a850], R0 ;  /* 0x02a85000070075a7 */ /* 0x000066000802017f */
[----:B-1----:R-:W-:Y:S05]  /*16e30*/  @!P1 NANOSLEEP.SYNCS 0x989680 ;  /* 0x009896800000995d */ /* 0x002fea0003900000 */
[----:B------:R-:W1:Y:S02]  /*16e40*/  @!P1 SYNCS.PHASECHK.TRANS64 P1, [R7+URZ+0x2a850], R0 ;  /* 0x02a85000070095a7 */ /* 0x000e64000802007f */
[----:B-1----:R-:W-:Y:S05]  /*16e50*/  @!P1 BRA `(.L_x_1270) ;  /* 0xfffffffc00ec9947 */ /* 0x002fea000383ffff */
[----:B------:R-:W-:Y:S05]  /*16e60*/  BRA `(.L_x_1269) ;  /* 0xffffff18005c7947 */ /* 0x000fea000383ffff */
.L_x_1278:
[----:B-1----:R-:W-:-:S04]  /*16e70*/  IMAD.U32 R8, RZ, RZ, UR5 ;  /* 0x00000005ff087e24 */ /* 0x002fc8000f8e00ff */
[----:B------:R1:W2:Y:S03]  /*16e80*/  SYNCS.PHASECHK.TRANS64.TRYWAIT P1, [R8+URZ+0x2a830], R7 ;  /* 0x02a83007080075a7 */ /* 0x0002a6000802017f */
[----:B--2---:R-:W-:Y:S05]  /*16e90*/  @!P1 NANOSLEEP.SYNCS 0x989680 ;  /* 0x009896800000995d */ /* 0x004fea0003900000 */
[----:B------:R-:W2:Y:S02]  /*16ea0*/  @!P1 SYNCS.PHASECHK.TRANS64 P1, [R8+URZ+0x2a830], R7 ;  /* 0x02a83007080095a7 */ /* 0x000ea4000802007f */
[----:B--2---:R-:W-:Y:S05]  /*16eb0*/  @!P1 BRA `(.L_x_1278) ;  /* 0xfffffffc00ec9947 */ /* 0x004fea000383ffff */
[----:B------:R-:W-:Y:S05]  /*16ec0*/  BRA `(.L_x_1277) ;  /* 0xffffff2c002c7947 */ /* 0x000fea000383ffff */
.L_x_1282:
[----:B01----:R-:W-:-:S04]  /*16ed0*/  IMAD.U32 R7, RZ, RZ, UR10 ;  /* 0x0000000aff077e24 */ /* 0x003fc8000f8e00ff */
[----:B------:R0:W1:Y:S03]  /*16ee0*/  SYNCS.PHASECHK.TRANS64.TRYWAIT P1, [R7+URZ+0x2a850], R0 ;  /* 0x02a85000070075a7 */ /* 0x000066000802017f */
[----:B-1----:R-:W-:Y:S05]  /*16ef0*/  @!P1 NANOSLEEP.SYNCS 0x989680 ;  /* 0x009896800000995d */ /* 0x002fea0003900000 */
[----:B------:R-:W1:Y:S02]  /*16f00*/  @!P1 SYNCS.PHASECHK.TRANS64 P1, [R7+URZ+0x2a850], R0 ;  /* 0x02a85000070095a7 */ /* 0x000e64000802007f */
[----:B-1----:R-:W-:Y:S05]  /*16f10*/  @!P1 BRA `(.L_x_1282) ;  /* 0xfffffffc00ec9947 */ /* 0x002fea000383ffff */
[----:B------:R-:W-:Y:S05]  /*16f20*/  BRA `(.L_x_1281) ;  /* 0xffffff3400587947 */ /* 0x000fea000383ffff */
.L_x_1297:
[----:B-1----:R-:W-:-:S04]  /*16f30*/  IMAD.U32 R5, RZ, RZ, UR5 ;  /* 0x00000005ff057e24 */ /* 0x002fc8000f8e00ff */
[----:B------:R1:W2:Y:S03]  /*16f40*/  SYNCS.PHASECHK.TRANS64.TRYWAIT P1, [R5+URZ+0x2a850], R0 ;  /* 0x02a85000050075a7 */ /* 0x0002a6000802017f */
[----:B--2---:R-:W-:Y:S05]  /*16f50*/  @!P1 NANOSLEEP.SYNCS 0x989680 ;  /* 0x009896800000995d */ /* 0x004fea0003900000 */
[----:B------:R-:W2:Y:S02]  /*16f60*/  @!P1 SYNCS.PHASECHK.TRANS64 P1, [R5+URZ+0x2a850], R0 ;  /* 0x02a85000050095a7 */ /* 0x000ea4000802007f */
[----:B--2---:R-:W-:Y:S05]  /*16f70*/  @!P1 BRA `(.L_x_1297) ;  /* 0xfffffffc00ec9947 */ /* 0x004fea000383ffff */
[----:B------:R-:W-:Y:S05]  /*16f80*/  BRA `(.L_x_1296) ;  /* 0xffffff5c005c7947 */ /* 0x000fea000383ffff */
.L_x_1353:
[----:B------:R-:W0:Y:S01]  /*16f90*/  S2R R7, SR_TID.X ;  /* 0x0000000000077919 */ /* 0x000e220000002100 */
[----:B------:R-:W-:Y:S01]  /*16fa0*/  BSSY B0, `(.L_x_1419) ;  /* 0x000000a000007945 */ /* 0x000fe20003800000 */
[----:B------:R-:W-:Y:S02]  /*16fb0*/  IMAD.MOV.U32 R12, RZ, RZ, RZ ;  /* 0x000000ffff0c7224 */ /* 0x000fe400078e00ff */
[----:B------:R-:W-:Y:S02]  /*16fc0*/  IMAD.MOV.U32 R11, RZ, RZ, 0x1f ;  /* 0x0000001fff0b7424 */ /* 0x000fe400078e00ff */
[----:B------:R-:W-:Y:S01]  /*16fd0*/  IMAD.MOV.U32 R15, RZ, RZ, -0x1 ;  /* 0xffffffffff0f7424 */ /* 0x000fe200078e00ff */
[----:B0-----:R-:W-:-:S04]  /*16fe0*/  SHF.R.U32.HI R7, RZ, 0x5, R7 ;  /* 0x00000005ff077819 */ /* 0x001fc80000011607 */
[----:B------:R-:W-:-:S05]  /*16ff0*/  LOP3.LUT R7, R7, 0x3, RZ, 0xc0, !PT ;  /* 0x0000000307077812 */ /* 0x000fca00078ec0ff */
[----:B------:R-:W-:-:S07]  /*17000*/  IMAD.MOV.U32 R13, RZ, RZ, R7 ;  /* 0x000000ffff0d7224 */ /* 0x000fce00078e0007 */
[----:B-----5:R-:W-:Y:S05]  /*17010*/  WARPSYNC.COLLECTIVE R15, `(.L_x_1420) ;  /* 0x000000000f087348 */ /* 0x020fea0003c00000 */
[----:B------:R0:W1:Y:S02]  /*17020*/  SHFL.IDX P6, R14, R13, R12, R11 ;  /* 0x0000000c0d0e7389 */ /* 0x00006400000c000b */
[----:B01---5:R-:W-:Y:S01]  /*17030*/  ENDCOLLECTIVE ;  /* 0x000000000000791b */ /* 0x023fe20003800000 */
.L_x_1420:
[----:B------:R-:W-:Y:S05]  /*17040*/  BSYNC B0 ;  /* 0x0000000000007941 */ /* 0x000fea0003800000 */
.L_x_1419:
[----:B------:R-:W-:Y:S05]  /*17050*/  BRA `(.L_x_1421) ;  /* 0xffffffb800c07947 */ /* 0x000fea000383ffff */
.L_x_1356:
[----:B0-----:R0:W1:Y:S02]  /*17060*/  SYNCS.PHASECHK.TRANS64.TRYWAIT P0, [R7+URZ+0x2a840], R2 ;  /* 0x02a84002070075a7 */ /* 0x001064000800017f */
[----:B-1----:R-:W-:Y:S05]  /*17070*/  @!P0 NANOSLEEP.SYNCS 0x989680 ;  /* 0x009896800000895d */ /* 0x002fea0003900000 */
[----:B------:R-:W1:Y:S02]  /*17080*/  @!P0 SYNCS.PHASECHK.TRANS64 P0, [R7+URZ+0x2a840], R2 ;  /* 0x02a84002070085a7 */ /* 0x000e64000800007f */
[----:B-1----:R-:W-:Y:S05]  /*17090*/  @!P0 BRA `(.L_x_1356) ;  /* 0xfffffffc00f08947 */ /* 0x002fea000383ffff */
[----:B------:R-:W-:Y:S05]  /*170a0*/  BRA `(.L_x_1422) ;  /* 0xffffffbc00287947 */ /* 0x000fea000383ffff */
.L_x_1357:
        /* <DEDUP_REMOVED lines=8> */
.L_x_1424:
[----:B------:R-:W-:Y:S05]  /*17130*/  BSYNC B0 ;  /* 0x0000000000007941 */ /* 0x000fea0003800000 */
.L_x_1423:
[----:B------:R-:W-:Y:S02]  /*17140*/  IMAD.MOV.U32 R13, RZ, RZ, R4 ;  /* 0x000000ffff0d7224 */ /* 0x000fe400078e0004 */
[----:B------:R-:W-:Y:S02]  /*17150*/  IMAD.MOV.U32 R12, RZ, RZ, RZ ;  /* 0x000000ffff0c7224 */ /* 0x000fe400078e00ff */
[----:B------:R-:W-:Y:S02]  /*17160*/  IMAD.MOV.U32 R11, RZ, RZ, 0x181f ;  /* 0x0000181fff0b7424 */ /* 0x000fe400078e00ff */
[----:B------:R-:W-:Y:S02]  /*17170*/  IMAD.MOV.U32 R15, RZ, RZ, -0x1 ;  /* 0xffffffffff0f7424 */ /* 0x000fe400078e00ff */
[----:B------:R-:W-:Y:S02]  /*17180*/  IMAD.MOV.U32 R2, RZ, RZ, R14 ;  /* 0x000000ffff027224 */ /* 0x000fe400078e000e */
[----:B------:R-:W-:-:S07]  /*17190*/  @P0 IMAD R8, R5, 0x2, R22 ;  /* 0x0000000205080824 */ /* 0x000fce00078e0216 */
[----:B------:R-:W-:Y:S05]  /*171a0*/  WARPSYNC.COLLECTIVE R15, `(.L_x_1425) ;  /* 0x000000000f087348 */ /* 0x000fea0003c00000 */
[----:B------:R0:W1:Y:S02]  /*171b0*/  SHFL.IDX P6, R14, R13, R12, R11 ;  /* 0x0000000c0d0e7389 */ /* 0x00006400000c000b */
[----:B01----:R-:W-:Y:S01]  /*171c0*/  ENDCOLLECTIVE ;  /* 0x000000000000791b */ /* 0x003fe20003800000 */
.L_x_1425:
[----:B------:R-:W-:Y:S02]  /*171d0*/  IMAD.MOV.U32 R13, RZ, RZ, R0 ;  /* 0x000000ffff0d7224 */ /* 0x000fe400078e0000 */
[----:B------:R-:W-:Y:S02]  /*171e0*/  IMAD.MOV.U32 R12, RZ, RZ, 0x1 ;  /* 0x00000001ff0c7424 */ /* 0x000fe400078e00ff */
[----:B------:R-:W-:-:S07]  /*171f0*/  IMAD.MOV.U32 R3, RZ, RZ, R14 ;  /* 0x000000ffff037224 */ /* 0x000fce00078e000e */
[----:B------:R-:W-:Y:S05]  /*17200*/  WARPSYNC.COLLECTIVE R15, `(.L_x_1426) ;  /* 0x000000000f087348 */ /* 0x000fea0003c00000 */
[----:B------:R0:W1:Y:S02]  /*17210*/  SHFL.IDX P6, R14, R13, R12, R11 ;  /* 0x0000000c0d0e7389 */ /* 0x00006400000c000b */
[----:B01----:R-:W-:Y:S01]  /*17220*/  ENDCOLLECTIVE ;  /* 0x000000000000791b */ /* 0x003fe20003800000 */
.L_x_1426:
        /* <DEDUP_REMOVED lines=17> */
.L_x_1427:
[----:B------:R-:W-:Y:S02]  /*17340*/  @P1 IMAD R8, R5, 0x2, R22 ;  /* 0x0000000205081824 */ /* 0x000fe400078e0216 */
[----:B------:R-:W-:Y:S02]  /*17350*/  IMAD.MOV.U32 R13, RZ, RZ, R0 ;  /* 0x000000ffff0d7224 */ /* 0x000fe400078e0000 */
[----:B------:R-:W-:Y:S02]  /*17360*/  IMAD.MOV.U32 R12, RZ, RZ, 0x2 ;  /* 0x00000002ff0c7424 */ /* 0x000fe400078e00ff */
[----:B------:R-:W-:-:S07]  /*17370*/  IMAD.MOV.U32 R3, RZ, RZ, R14 ;  /* 0x000000ffff037224 */ /* 0x000fce00078e000e */
[----:B------:R-:W-:Y:S05]  /*17380*/  WARPSYNC.COLLECTIVE R15, `(.L_x_1428) ;  /* 0x000000000f087348 */ /* 0x000fea0003c00000 */
[----:B------:R0:W1:Y:S02]  /*17390*/  SHFL.IDX P6, R14, R13, R12, R11 ;  /* 0x0000000c0d0e7389 */ /* 0x00006400000c000b */
[----:B01----:R-:W-:Y:S01]  /*173a0*/  ENDCOLLECTIVE ;  /* 0x000000000000791b */ /* 0x003fe20003800000 */
.L_x_1428:
        /* <DEDUP_REMOVED lines=17> */
.L_x_1429:
[----:B------:R-:W-:Y:S02]  /*174c0*/  @P1 IMAD R8, R5, 0x2, R22 ;  /* 0x0000000205081824 */ /* 0x000fe400078e0216 */
[----:B------:R-:W-:Y:S02]  /*174d0*/  IMAD.MOV.U32 R13, RZ, RZ, R0 ;  /* 0x000000ffff0d7224 */ /* 0x000fe400078e0000 */
[----:B------:R-:W-:Y:S02]  /*174e0*/  IMAD.MOV.U32 R12, RZ, RZ, 0x3 ;  /* 0x00000003ff0c7424 */ /* 0x000fe400078e00ff */
[----:B------:R-:W-:-:S07]  /*174f0*/  IMAD.MOV.U32 R3, RZ, RZ, R14 ;  /* 0x000000ffff037224 */ /* 0x000fce00078e000e */
[----:B------:R-:W-:Y:S05]  /*17500*/  WARPSYNC.COLLECTIVE R15, `(.L_x_1430) ;  /* 0x000000000f087348 */ /* 0x000fea0003c00000 */
[----:B------:R0:W1:Y:S02]  /*17510*/  SHFL.IDX P6, R14, R13, R12, R11 ;  /* 0x0000000c0d0e7389 */ /* 0x00006400000c000b */
[----:B01----:R-:W-:Y:S01]  /*17520*/  ENDCOLLECTIVE ;  /* 0x000000000000791b */ /* 0x003fe20003800000 */
.L_x_1430:
        /* <DEDUP_REMOVED lines=17> */
.L_x_1431:
[----:B------:R-:W-:Y:S02]  /*17640*/  @P1 IMAD R8, R5, 0x2, R22 ;  /* 0x0000000205081824 */ /* 0x000fe400078e0216 */
[----:B------:R-:W-:Y:S02]  /*17650*/  IMAD.MOV.U32 R13, RZ, RZ, R0 ;  /* 0x000000ffff0d7224 */ /* 0x000fe400078e0000 */
[----:B------:R-:W-:Y:S02]  /*17660*/  IMAD.MOV.U32 R12, RZ, RZ, 0x4 ;  /* 0x00000004ff0c7424 */ /* 0x000fe400078e00ff */
[----:B------:R-:W-:-:S07]  /*17670*/  IMAD.MOV.U32 R3, RZ, RZ, R14 ;  /* 0x000000ffff037224 */ /* 0x000fce00078e000e */
[----:B------:R-:W-:Y:S05]  /*17680*/  WARPSYNC.COLLECTIVE R15, `(.L_x_1432) ;  /* 0x000000000f087348 */ /* 0x000fea0003c00000 */
[----:B------:R0:W1:Y:S02]  /*17690*/  SHFL.IDX P6, R14, R13, R12, R11 ;  /* 0x0000000c0d0e7389 */ /* 0x00006400000c000b */
[----:B01----:R-:W-:Y:S01]  /*176a0*/  ENDCOLLECTIVE ;  /* 0x000000000000791b */ /* 0x003fe20003800000 */
.L_x_1432:
        /* <DEDUP_REMOVED lines=17> */
.L_x_1433:
[----:B------:R-:W-:Y:S02]  /*177c0*/  @P1 IMAD R8, R5, 0x2, R22 ;  /* 0x0000000205081824 */ /* 0x000fe400078e0216 */
[----:B------:R-:W-:Y:S02]  /*177d0*/  IMAD.MOV.U32 R13, RZ, RZ, R0 ;  /* 0x000000ffff0d7224 */ /* 0x000fe400078e0000 */
[----:B------:R-:W-:Y:S02]  /*177e0*/  IMAD.MOV.U32 R12, RZ, RZ, 0x5 ;  /* 0x00000005ff0c7424 */ /* 0x000fe400078e00ff */
[----:B------:R-:W-:-:S07]  /*177f0*/  IMAD.MOV.U32 R3, RZ, RZ, R14 ;  /* 0x000000ffff037224 */ /* 0x000fce00078e000e */
[----:B------:R-:W-:Y:S05]  /*17800*/  WARPSYNC.COLLECTIVE R15, `(.L_x_1434) ;  /* 0x000000000f087348 */ /* 0x000fea0003c00000 */
[----:B------:R0:W1:Y:S02]  /*17810*/  SHFL.IDX P6, R14, R13, R12, R11 ;  /* 0x0000000c0d0e7389 */ /* 0x00006400000c000b */
[----:B01----:R-:W-:Y:S01]  /*17820*/  ENDCOLLECTIVE ;  /* 0x000000000000791b */ /* 0x003fe20003800000 */
.L_x_1434:
[----:B------:R-:W-:-:S05]  /*17830*/  @P1 LEA R3, P0, R9, R3, 0x1 ;  /* 0x0000000309031211 */ /* 0x000fca00078008ff */
[----:B------:R-:W-:-:S05]  /*17840*/  @P1 IMAD.X R2, RZ, RZ, R2, P0 ;  /* 0x000000ffff021224 */ /* 0x000fca00000e0602 */
[----:B------:R-:W-:Y:S01]  /*17850*/  @P1 LOP3.LUT R3, R3, R2, RZ, 0x3c, !PT ;  /* 0x0000000203031212 */ /* 0x000fe200078e3cff */
[----:B------:R-:W-:-:S03]  /*17860*/  IMAD.MOV.U32 R13, RZ, RZ, R4 ;  /* 0x000000ffff0d7224 */ /* 0x000fc600078e0004 */
[----:B------:R-:W-:-:S04]  /*17870*/  @P1 LOP3.LUT R2, R3, R2, RZ, 0x3c, !PT ;  /* 0x0000000203021212 */ /* 0x000fc800078e3cff */
[----:B------:R-:W-:Y:S01]  /*17880*/  @P1 LOP3.LUT R3, R3, R2, RZ, 0x3c, !PT ;  /* 0x0000000203031212 */ /* 0x000fe200078e3cff */
[----:B------:R-:W-:-:S07]  /*17890*/  IMAD.MOV.U32 R0, RZ, RZ, R14 ;  /* 0x000000ffff007224 */ /* 0x000fce00078e000e */
[----:B------:R-:W-:Y:S05]  /*178a0*/  WARPSYNC.COLLECTIVE R15, `(.L_x_1435) ;  /* 0x000000000f087348 */ /* 0x000fea0003c00000 */
[----:B------:R0:W1:Y:S02]  /*178b0*/  SHFL.IDX P6, R14, R13, R12, R11 ;  /* 0x0000000c0d0e7389 */ /* 0x00006400000c000b */
[----:B01----:R-:W-:Y:S01]  /*178c0*/  ENDCOLLECTIVE ;  /* 0x000000000000791b */ /* 0x003fe20003800000 */
.L_x_1435:
[----:B------:R-:W-:Y:S01]  /*178d0*/  @!PT LDS RZ, [RZ] ;  /* 0x00000000fffff984 */ /* 0x000fe20000000800 */
[----:B------:R-:W-:Y:S01]  /*178e0*/  @!PT LDS RZ, [RZ] ;  /* 0x00000000fffff984 */ /* 0x000fe20000000800 */
[----:B------:R-:W-:Y:S01]  /*178f0*/  @!PT LDS RZ, [RZ] ;  /* 0x00000000fffff984 */ /* 0x000fe20000000800 */
[----:B------:R-:W-:Y:S04]  /*17900*/  @P1 LDGSTS.E.BYPASS.LTC128B.128 [R8+0x1a400], desc[UR36][R2.64], !P4 ;  /* 0x1a40000002081fae */ /* 0x000fe8000e101d64 */
[----:B------:R-:W-:Y:S04]  /*17910*/  @P1 LDGSTS.E.BYPASS.LTC128B.128 [R8+0x1d400], desc[UR36][R2.64+0x80], !P3 ;  /* 0x1d40008002081fae */ /* 0x000fe8000d901d64 */
[----:B------:R0:W-:Y:S02]  /*17920*/  @P1 LDGSTS.E.BYPASS.LTC128B.128 [R8+0x20400], desc[UR36][R2.64+0x100], !P2 ;  /* 0x2040010002081fae */ /* 0x0001e4000d101d64 */
[----:B0-----:R-:W-:Y:S01]  /*17930*/  IMAD.MOV.U32 R2, RZ, RZ, R14 ;  /* 0x000000ffff027224 */ /* 0x001fe200078e000e */
[----:B------:R-:W-:Y:S06]  /*17940*/  BRA `(.L_x_1436) ;  /* 0xffffffb800787947 */ /* 0x000fec000383ffff */
.L_x_1362:
[----:B------:R-:W-:Y:S02]  /*17950*/  IMAD.MOV.U32 R13, RZ, RZ, R4 ;  /* 0x000000ffff0d7224 */ /* 0x000fe400078e0004 */
[----:B------:R-:W-:Y:S02]  /*17960*/  IMAD.MOV.U32 R12, RZ, RZ, RZ ;  /* 0x000000ffff0c7224 */ /* 0x000fe400078e00ff */
[----:B------:R-:W-:Y:S02]  /*17970*/  IMAD.MOV.U32 R11, RZ, RZ, 0x181f ;  /* 0x0000181fff0b7424 */ /* 0x000fe400078e00ff */
[----:B------:R-:W-:Y:S02]  /*17980*/  IMAD.MOV.U32 R15, RZ, RZ, -0x1 ;  /* 0xffffffffff0f7424 */ /* 0x000fe400078e00ff */
[----:B------:R-:W-:Y:S02]  /*17990*/  IMAD R30, R30, R6, RZ ;  /* 0x000000061e1e7224 */ /* 0x000fe400078e02ff */
[----:B------:R-:W-:-:S07]  /*179a0*/  IMAD.IADD R27, R9, 0x1, R27 ;  /* 0x00000001091b7824 */ /* 0x000fce00078e021b */
[----:B------:R-:W-:Y:S05]  /*179b0*/  WARPSYNC.COLLECTIVE R15, `(.L_x_1437) ;  /* 0x000000000f087348 */ /* 0x000fea0003c00000 */
[----:B------:R0:W1:Y:S02]  /*179c0*/  SHFL.IDX P6, R14, R13, R12, R11 ;  /* 0x0000000c0d0e7389 */ /* 0x00006400000c000b */
[----:B01----:R-:W-:Y:S01]  /*179d0*/  ENDCOLLECTIVE ;  /* 0x000000000000791b */ /* 0x003fe20003800000 */
.L_x_1437:
[C---:B------:R-:W-:Y:S01]  /*179e0*/  VIADD R5, R27.reuse, 0x10 ;  /* 0x000000101b057836 */ /* 0x040fe20000000000 */
[----:B------:R-:W-:Y:S01]  /*179f0*/  ISETP.GE.AND P1, PT, R27, R30, PT ;  /* 0x0000001e1b00720c */ /* 0x000fe20003f26270 */
[----:B------:R-:W-:Y:S02]  /*17a00*/  IMAD.MOV.U32 R13, RZ, RZ, R0 ;  /* 0x000000ffff0d7224 */ /* 0x000fe400078e0000 */
[----:B------:R-:W-:-:S10]  /*17a10*/  IMAD.MOV.U32 R2, RZ, RZ, R14 ;  /* 0x000000ffff027224 */ /* 0x000fd400078e000e */
[----:B------:R-:W-:Y:S05]  /*17a20*/  WARPSYNC.COLLECTIVE R15, `(.L_x_1438) ;  /* 0x000000000f087348 */ /* 0x000fea0003c00000 */
[----:B------:R0:W1:Y:S02]  /*17a30*/  SHFL.IDX P6, R14, R13, R12, R11 ;  /* 0x0000000c0d0e7389 */ /* 0x00006400000c000b */
[----:B01----:R-:W-:Y:S01]  /*17a40*/  ENDCOLLECTIVE ;  /* 0x000000000000791b */ /* 0x003fe20003800000 */
.L_x_1438:
        /* <DEDUP_REMOVED lines=8> */
.L_x_1439:
[----:B------:R-:W-:Y:S01]  /*17ad0*/  @!PT LDS RZ, [RZ] ;  /* 0x00000000fffff984 */ /* 0x000fe20000000800 */
[----:B------:R-:W-:Y:S01]  /*17ae0*/  @!PT LDS RZ, [RZ] ;  /* 0x00000000fffff984 */ /* 0x000fe20000000800 */
[----:B------:R-:W-:Y:S01]  /*17af0*/  @!PT LDS RZ, [RZ] ;  /* 0x00000000fffff984 */ /* 0x000fe20000000800 */
[----:B------:R-:W-:Y:S04]  /*17b00*/  @!P1 LDGSTS.E.BYPASS.LTC128B.128 [R33+0xc400], desc[UR36][R2.64], !P3 ;  /* 0x0c40000002219fae */ /* 0x000fe8000d901d64 */
[----:B------:R-:W-:Y:S04]  /*17b10*/  @!P1 LDGSTS.E.BYPASS.LTC128B.128 [R33+0x10400], desc[UR36][R2.64+0x80], !P2 ;  /* 0x1040008002219fae */ /* 0x000fe8000d101d64 */
[----:B------:R0:W-:Y:S01]  /*17b20*/  @!P1 LDGSTS.E.BYPASS.LTC128B.128 [R33+0x14400], desc[UR36][R2.64+0x100], !P0 ;  /* 0x1440010002219fae */ /* 0x0001e2000c101d64 */
[----:B------:R-:W-:Y:S01]  /*17b30*/  ISETP.GE.AND P1, PT, R5, R30, PT ;  /* 0x0000001e0500720c */ /* 0x000fe20003f26270 */
[----:B------:R-:W-:-:S02]  /*17b40*/  IMAD.MOV.U32 R13, RZ, RZ, R0 ;  /* 0x000000ffff0d7224 */ /* 0x000fc400078e0000 */
[----:B0-----:R-:W-:-:S10]  /*17b50*/  IMAD.MOV.U32 R2, RZ, RZ, R14 ;  /* 0x000000ffff027224 */ /* 0x001fd400078e000e */
[----:B------:R-:W-:Y:S05]  /*17b60*/  WARPSYNC.COLLECTIVE R15, `(.L_x_1440) ;  /* 0x000000000f087348 */ /* 0x000fea0003c00000 */
[----:B------:R0:W1:Y:S02]  /*17b70*/  SHFL.IDX P6, R14, R13, R12, R11 ;  /* 0x0000000c0d0e7389 */ /* 0x00006400000c000b */
[----:B01----:R-:W-:Y:S01]  /*17b80*/  ENDCOLLECTIVE ;  /* 0x000000000000791b */ /* 0x003fe20003800000 */
.L_x_1440:
        /* <DEDUP_REMOVED lines=8> */
.L_x_1441:
        /* <DEDUP_REMOVED lines=14> */
.L_x_1442:
        /* <DEDUP_REMOVED lines=8> */
.L_x_1443:
        /* <DEDUP_REMOVED lines=14> */
.L_x_1444:
        /* <DEDUP_REMOVED lines=8> */
.L_x_1445:
        /* <DEDUP_REMOVED lines=14> */
.L_x_1446:
        /* <DEDUP_REMOVED lines=8> */
.L_x_1447:
        /* <DEDUP_REMOVED lines=14> */
.L_x_1448:
        /* <DEDUP_REMOVED lines=8> */
.L_x_1449:
        /* <DEDUP_REMOVED lines=14> */
.L_x_1450:
        /* <DEDUP_REMOVED lines=8> */
.L_x_1451:
        /* <DEDUP_REMOVED lines=12> */
.L_x_1452:
[----:B------:R-:W-:Y:S05]  /*183b0*/  BRA `(.L_x_1453) ;  /* 0xffffffb800ec7947 */ /* 0x000fea000383ffff */
.L_x_1367:
[----:B0-----:R0:W1:Y:S02]  /*183c0*/  SYNCS.PHASECHK.TRANS64.TRYWAIT P0, [R22+URZ+0x2a820], R3 ;  /* 0x02a82003160075a7 */ /* 0x001064000800017f */
[----:B-1----:R-:W-:Y:S05]  /*183d0*/  @!P0 NANOSLEEP.SYNCS 0x989680 ;  /* 0x009896800000895d */ /* 0x002fea0003900000 */
[----:B------:R-:W1:Y:S02]  /*183e0*/  @!P0 SYNCS.PHASECHK.TRANS64 P0, [R22+URZ+0x2a820], R3 ;  /* 0x02a82003160085a7 */ /* 0x000e64000800007f */
[----:B-1----:R-:W-:Y:S05]  /*183f0*/  @!P0 BRA `(.L_x_1367) ;  /* 0xfffffffc00f08947 */ /* 0x002fea000383ffff */
[----:B------:R-:W-:Y:S05]  /*18400*/  BRA `(.L_x_1454) ;  /* 0xffffffbc00647947 */ /* 0x000fea000383ffff */
.L_x_1372:
[----:B0-----:R0:W1:Y:S02]  /*18410*/  SYNCS.PHASECHK.TRANS64.TRYWAIT P0, [R6+URZ+0x2a840], R3 ;  /* 0x02a84003060075a7 */ /* 0x001064000800017f */
[----:B-1----:R-:W-:Y:S05]  /*18420*/  @!P0 NANOSLEEP.SYNCS 0x989680 ;  /* 0x009896800000895d */ /* 0x002fea0003900000 */
[----:B------:R-:W1:Y:S02]  /*18430*/  @!P0 SYNCS.PHASECHK.TRANS64 P0, [R6+URZ+0x2a840], R3 ;  /* 0x02a84003060085a7 */ /* 0x000e64000800007f */
[----:B-1----:R-:W-:Y:S05]  /*18440*/  @!P0 BRA `(.L_x_1372) ;  /* 0xfffffffc00f08947 */ /* 0x002fea000383ffff */
[----:B------:R-:W-:Y:S05]  /*18450*/  BRA `(.L_x_1455) ;  /* 0xffffffc000287947 */ /* 0x000fea000383ffff */
.L_x_1373:
[----:B------:R-:W-:Y:S01]  /*18460*/  BSSY B1, `(.L_x_1456) ;  /* 0x0000008000017945 */ /* 0x000fe20003800000 */
[----:B------:R-:W-:Y:S02]  /*18470*/  IMAD.MOV.U32 R13, RZ, RZ, R5 ;  /* 0x000000ffff0d7224 */ /* 0x000fe400078e0005 */
[----:B------:R-:W-:Y:S02]  /*18480*/  IMAD.MOV.U32 R12, RZ, RZ, RZ ;  /* 0x000000ffff0c7224 */ /* 0x000fe400078e00ff */
[----:B------:R-:W-:Y:S02]  /*18490*/  IMAD.MOV.U32 R11, RZ, RZ, 0x181f ;  /* 0x0000181fff0b7424 */ /* 0x000fe400078e00ff */
[----:B------:R-:W-:-:S07]  /*184a0*/  IMAD.MOV.U32 R15, RZ, RZ, -0x1 ;  /* 0xffffffffff0f7424 */ /* 0x000fce00078e00ff */
[----:B--2---:R-:W-:Y:S05]  /*184b0*/  WARPSYNC.COLLECTIVE R15, `(.L_x_1457) ;  /* 0x000000000f087348 */ /* 0x004fea0003c00000 */
[----:B--2---:R0:W1:Y:S02]  /*184c0*/  SHFL.IDX P6, R14, R13, R12, R11 ;  /* 0x0000000c0d0e7389 */ /* 0x00406400000c000b */
[----:B01----:R-:W-:Y:S01]  /*184d0*/  ENDCOLLECTIVE ;  /* 0x000000000000791b */ /* 0x003fe20003800000 */
.L_x_1457:
[----:B------:R-:W-:Y:S05]  /*184e0*/  BSYNC B1 ;  /* 0x0000000000017941 */ /* 0x000fea0003800000 */
.L_x_1456:
        /* <DEDUP_REMOVED lines=10> */
.L_x_1458:
        /* <DEDUP_REMOVED lines=8> */
.L_x_1459:
[----:B------:R-:W-:-:S05]  /*18610*/  IMAD.SHL.U32 R0, R35, 0x2, RZ ;  /* 0x0000000223007824 */ /* 0x000fca00078e00ff */
[----:B------:R-:W-:-:S05]  /*18620*/  IADD3 R2, P0, R2, R0, RZ ;  /* 0x0000000002027210 */ /* 0x000fca0007f1e0ff */
[----:B------:R-:W-:Y:S02]  /*18630*/  IMAD.X R3, RZ, RZ, R3, P0 ;  /* 0x000000ffff037224 */ /* 0x000fe400000e0603 */
[----:B------:R-:W-:-:S03]  /*18640*/  IMAD.MOV.U32 R13, RZ, RZ, R9 ;  /* 0x000000ffff0d7224 */ /* 0x000fc600078e0009 */
        /* <DEDUP_REMOVED lines=10> */
.L_x_1460:
[----:B------:R-:W-:Y:S02]  /*186f0*/  IMAD.MOV.U32 R13, RZ, RZ, R5 ;  /* 0x000000ffff0d7224 */ /* 0x000fe400078e0005 */
[----:B------:R-:W-:Y:S02]  /*18700*/  IMAD.MOV.U32 R12, RZ, RZ, 0x2 ;  /* 0x00000002ff0c7424 */ /* 0x000fe400078e00ff */
[----:B------:R-:W-:-:S07]  /*18710*/  IMAD.MOV.U32 R2, RZ, RZ, R14 ;  /* 0x000000ffff027224 */ /* 0x000fce00078e000e */
[----:B------:R-:W-:Y:S05]  /*18720*/  WARPSYNC.COLLECTIVE R15, `(.L_x_1461) ;  /* 0x000000000f087348 */ /* 0x000fea0003c00000 */
[----:B------:R0:W1:Y:S02]  /*18730*/  SHFL.IDX P6, R14, R13, R12, R11 ;  /* 0x0000000c0d0e7389 */ /* 0x00006400000c000b */
[----:B01----:R-:W-:Y:S01]  /*18740*/  ENDCOLLECTIVE ;  /* 0x000000000000791b */ /* 0x003fe20003800000 */
.L_x_1461:
        /* <DEDUP_REMOVED lines=13> */
.L_x_1462:
[----:B------:R-:W-:Y:S02]  /*18820*/  IMAD.MOV.U32 R13, RZ, RZ, R5 ;  /* 0x000000ffff0d7224 */ /* 0x000fe400078e0005 */
[----:B------:R-:W-:Y:S02]  /*18830*/  IMAD.MOV.U32 R12, RZ, RZ, 0x3 ;  /* 0x00000003ff0c7424 */ /* 0x000fe400078e00ff */
[----:B------:R-:W-:-:S07]  /*18840*/  IMAD.MOV.U32 R2, RZ, RZ, R14 ;  /* 0x000000ffff027224 */ /* 0x000fce00078e000e */
[----:B------:R-:W-:Y:S05]  /*18850*/  WARPSYNC.COLLECTIVE R15, `(.L_x_1463) ;  /* 0x000000000f087348 */ /* 0x000fea0003c00000 */
[----:B------:R0:W1:Y:S02]  /*18860*/  SHFL.IDX P6, R14, R13, R12, R11 ;  /* 0x0000000c0d0e7389 */ /* 0x00006400000c000b */
[----:B01----:R-:W-:Y:S01]  /*18870*/  ENDCOLLECTIVE ;  /* 0x000000000000791b */ /* 0x003fe20003800000 */
.L_x_1463:
        /* <DEDUP_REMOVED lines=13> */
.L_x_1464:
[----:B------:R-:W-:Y:S02]  /*18950*/  IMAD.MOV.U32 R13, RZ, RZ, R5 ;  /* 0x000000ffff0d7224 */ /* 0x000fe400078e0005 */
[----:B------:R-:W-:Y:S02]  /*18960*/  IMAD.MOV.U32 R12, RZ, RZ, 0x4 ;  /* 0x00000004ff0c7424 */ /* 0x000fe400078e00ff */
[----:B------:R-:W-:-:S07]  /*18970*/  IMAD.MOV.U32 R2, RZ, RZ, R14 ;  /* 0x000000ffff027224 */ /* 0x000fce00078e000e */
[----:B------:R-:W-:Y:S05]  /*18980*/  WARPSYNC.COLLECTIVE R15, `(.L_x_1465) ;  /* 0x000000000f087348 */ /* 0x000fea0003c00000 */
[----:B------:R0:W1:Y:S02]  /*18990*/  SHFL.IDX P6, R14, R13, R12, R11 ;  /* 0x0000000c0d0e7389 */ /* 0x00006400000c000b */
[----:B01----:R-:W-:Y:S01]  /*189a0*/  ENDCOLLECTIVE ;  /* 0x000000000000791b */ /* 0x003fe20003800000 */
.L_x_1465:
        /* <DEDUP_REMOVED lines=13> */
.L_x_1466:
[----:B------:R-:W-:Y:S02]  /*18a80*/  IMAD.MOV.U32 R13, RZ, RZ, R5 ;  /* 0x000000ffff0d7224 */ /* 0x000fe400078e0005 */
[----:B------:R-:W-:Y:S02]  /*18a90*/  IMAD.MOV.U32 R12, RZ, RZ, 0x5 ;  /* 0x00000005ff0c7424 */ /* 0x000fe400078e00ff */
[----:B------:R-:W-:-:S07]  /*18aa0*/  IMAD.MOV.U32 R2, RZ, RZ, R14 ;  /* 0x000000ffff027224 */ /* 0x000fce00078e000e */
[----:B------:R-:W-:Y:S05]  /*18ab0*/  WARPSYNC.COLLECTIVE R15, `(.L_x_1467) ;  /* 0x000000000f087348 */ /* 0x000fea0003c00000 */
[----:B------:R0:W1:Y:S02]  /*18ac0*/  SHFL.IDX P6, R14, R13, R12, R11 ;  /* 0x0000000c0d0e7389 */ /* 0x00006400000c000b */
[----:B01----:R-:W-:Y:S01]  /*18ad0*/  ENDCOLLECTIVE ;  /* 0x000000000000791b */ /* 0x003fe20003800000 */
.L_x_1467:
        /* <DEDUP_REMOVED lines=13> */
.L_x_1468:
[----:B------:R-:W-:Y:S01]  /*18bb0*/  IMAD.MOV.U32 R2, RZ, RZ, R14 ;  /* 0x000000ffff027224 */ /* 0x000fe200078e000e */
[----:B------:R-:W-:Y:S06]  /*18bc0*/  BRA `(.L_x_1469) ;  /* 0xffffffbc00587947 */ /* 0x000fec000383ffff */
.L_x_1378:
[----:B-1----:R1:W4:Y:S02]  /*18bd0*/  SYNCS.PHASECHK.TRANS64.TRYWAIT P0, [R4+URZ+0x2a860], R2 ;  /* 0x02a86002040075a7 */ /* 0x002324000800017f */
[----:B----4-:R-:W-:Y:S05]  /*18be0*/  @!P0 NANOSLEEP.SYNCS 0x989680 ;  /* 0x009896800000895d */ /* 0x010fea0003900000 */
[----:B------:R-:W4:Y:S02]  /*18bf0*/  @!P0 SYNCS.PHASECHK.TRANS64 P0, [R4+URZ+0x2a860], R2 ;  /* 0x02a86002040085a7 */ /* 0x000f24000800007f */
[----:B----4-:R-:W-:Y:S05]  /*18c00*/  @!P0 BRA `(.L_x_1378) ;  /* 0xfffffffc00f08947 */ /* 0x010fea000383ffff */
[----:B------:R-:W-:Y:S05]  /*18c10*/  BRA `(.L_x_1470) ;  /* 0xffffffbc00b47947 */ /* 0x000fea000383ffff */
.L_x_1379:
        /* <DEDUP_REMOVED lines=8> */
.L_x_1472:
[----:B------:R-:W-:Y:S05]  /*18ca0*/  BSYNC B1 ;  /* 0x0000000000017941 */ /* 0x000fea0003800000 */
.L_x_1471:
        /* <DEDUP_REMOVED lines=9> */
.L_x_1473:
[----:B------:R-:W-:Y:S02]  /*18d40*/  IMAD.MOV.U32 R13, RZ, RZ, R18 ;  /* 0x000000ffff0d7224 */ /* 0x000fe400078e0012 */
[----:B------:R-:W-:Y:S02]  /*18d50*/  IMAD.MOV.U32 R12, RZ, RZ, 0x1 ;  /* 0x00000001ff0c7424 */ /* 0x000fe400078e00ff */
[----:B------:R-:W-:-:S07]  /*18d60*/  IMAD.MOV.U32 R2, RZ, RZ, R14 ;  /* 0x000000ffff027224 */ /* 0x000fce00078e000e */
[----:B------:R-:W-:Y:S05]  /*18d70*/  WARPSYNC.COLLECTIVE R15, `(.L_x_1474) ;  /* 0x000000000f087348 */ /* 0x000fea0003c00000 */
[----:B------:R0:W1:Y:S02]  /*18d80*/  SHFL.IDX P6, R14, R13, R12, R11 ;  /* 0x0000000c0d0e7389 */ /* 0x00006400000c000b */
[----:B01----:R-:W-:Y:S01]  /*18d90*/  ENDCOLLECTIVE ;  /* 0x000000000000791b */ /* 0x003fe20003800000 */
.L_x_1474:
        /* <DEDUP_REMOVED lines=15> */
.L_x_1475:
[----:B------:R-:W-:Y:S02]  /*18e90*/  IMAD.MOV.U32 R13, RZ, RZ, R18 ;  /* 0x000000ffff0d7224 */ /* 0x000fe400078e0012 */
[----:B------:R-:W-:Y:S02]  /*18ea0*/  IMAD.MOV.U32 R12, RZ, RZ, 0x2 ;  /* 0x00000002ff0c7424 */ /* 0x000fe400078e00ff */
[----:B------:R-:W-:-:S07]  /*18eb0*/  IMAD.MOV.U32 R2, RZ, RZ, R14 ;  /* 0x000000ffff027224 */ /* 0x000fce00078e000e */
[----:B------:R-:W-:Y:S05]  /*18ec0*/  WARPSYNC.COLLECTIVE R15, `(.L_x_1476) ;  /* 0x000000000f087348 */ /* 0x000fea0003c00000 */
[----:B------:R0:W1:Y:S02]  /*18ed0*/  SHFL.IDX P6, R14, R13, R12, R11 ;  /* 0x0000000c0d0e7389 */ /* 0x00006400000c000b */
[----:B01----:R-:W-:Y:S01]  /*18ee0*/  ENDCOLLECTIVE ;  /* 0x000000000000791b */ /* 0x003fe20003800000 */
.L_x_1476:
        /* <DEDUP_REMOVED lines=14> */
.L_x_1477:
[----:B------:R-:W-:Y:S02]  /*18fd0*/  IMAD.MOV.U32 R13, RZ, RZ, R18 ;  /* 0x000000ffff0d7224 */ /* 0x000fe400078e0012 */
[----:B------:R-:W-:Y:S02]  /*18fe0*/  IMAD.MOV.U32 R12, RZ, RZ, 0x3 ;  /* 0x00000003ff0c7424 */ /* 0x000fe400078e00ff */
[----:B------:R-:W-:-:S07]  /*18ff0*/  IMAD.MOV.U32 R2, RZ, RZ, R14 ;  /* 0x000000ffff027224 */ /* 0x000fce00078e000e */
[----:B------:R-:W-:Y:S05]  /*19000*/  WARPSYNC.COLLECTIVE R15, `(.L_x_1478) ;  /* 0x000000000f087348 */ /* 0x000fea0003c00000 */
[----:B------:R0:W1:Y:S02]  /*19010*/  SHFL.IDX P6, R14, R13, R12, R11 ;  /* 0x0000000c0d0e7389 */ /* 0x00006400000c000b */
[----:B01----:R-:W-:Y:S01]  /*19020*/  ENDCOLLECTIVE ;  /* 0x000000000000791b */ /* 0x003fe20003800000 */
.L_x_1478:
        /* <DEDUP_REMOVED lines=14> */
.L_x_1479:
[----:B------:R-:W-:Y:S02]  /*19110*/  IMAD.MOV.U32 R13, RZ, RZ, R18 ;  /* 0x000000ffff0d7224 */ /* 0x000fe400078e0012 */
[----:B------:R-:W-:Y:S02]  /*19120*/  IMAD.MOV.U32 R12, RZ, RZ, 0x4 ;  /* 0x00000004ff0c7424 */ /* 0x000fe400078e00ff */
[----:B------:R-:W-:-:S07]  /*19130*/  IMAD.MOV.U32 R2, RZ, RZ, R14 ;  /* 0x000000ffff027224 */ /* 0x000fce00078e000e */
[----:B------:R-:W-:Y:S05]  /*19140*/  WARPSYNC.COLLECTIVE R15, `(.L_x_1480) ;  /* 0x000000000f087348 */ /* 0x000fea0003c00000 */
[----:B------:R0:W1:Y:S02]  /*19150*/  SHFL.IDX P6, R14, R13, R12, R11 ;  /* 0x0000000c0d0e7389 */ /* 0x00006400000c000b */
[----:B01----:R-:W-:Y:S01]  /*19160*/  ENDCOLLECTIVE ;  /* 0x000000000000791b */ /* 0x003fe20003800000 */
.L_x_1480:
        /* <DEDUP_REMOVED lines=14> */
.L_x_1481:
[----:B------:R-:W-:Y:S02]  /*19250*/  IMAD.MOV.U32 R13, RZ, RZ, R18 ;  /* 0x000000ffff0d7224 */ /* 0x000fe400078e0012 */
[----:B------:R-:W-:Y:S02]  /*19260*/  IMAD.MOV.U32 R12, RZ, RZ, 0x5 ;  /* 0x00000005ff0c7424 */ /* 0x000fe400078e00ff */
[----:B------:R-:W-:-:S07]  /*19270*/  IMAD.MOV.U32 R2, RZ, RZ, R14 ;  /* 0x000000ffff027224 */ /* 0x000fce00078e000e */
[----:B------:R-:W-:Y:S05]  /*19280*/  WARPSYNC.COLLECTIVE R15, `(.L_x_1482) ;  /* 0x000000000f087348 */ /* 0x000fea0003c00000 */
[----:B------:R0:W1:Y:S02]  /*19290*/  SHFL.IDX P6, R14, R13, R12, R11 ;  /* 0x0000000c0d0e7389 */ /* 0x00006400000c000b */
[----:B01----:R-:W-:Y:S01]  /*192a0*/  ENDCOLLECTIVE ;  /* 0x000000000000791b */ /* 0x003fe20003800000 */
.L_x_1482:
        /* <DEDUP_REMOVED lines=13> */
.L_x_1483:
[----:B------:R-:W-:Y:S01]  /*19380*/  @!PT LDS RZ, [RZ] ;  /* 0x00000000fffff984 */ /* 0x000fe20000000800 */
[----:B------:R-:W-:Y:S01]  /*19390*/  @!PT LDS RZ, [RZ] ;  /* 0x00000000fffff984 */ /* 0x000fe20000000800 */
[----:B------:R-:W-:Y:S01]  /*193a0*/  @!PT LDS RZ, [RZ] ;  /* 0x00000000fffff984 */ /* 0x000fe20000000800 */
[----:B------:R1:W-:Y:S01]  /*193b0*/  LDGSTS.E.BYPASS.LTC128B.128 [R5+0x5400], desc[UR36][R2.64+0x80], !P2 ;  /* 0x0540008002057fae */ /* 0x0003e2000d101d64 */
[----:B------:R-:W-:Y:S05]  /*193c0*/  BRA `(.L_x_1484) ;  /* 0xffffffb800a07947 */ /* 0x000fea000383ffff */
.L_x_1387:
[----:B0-----:R0:W1:Y:S02]  /*193d0*/  SYNCS.PHASECHK.TRANS64.TRYWAIT P0, [R0+URZ+0x2a860], R3 ;  /* 0x02a86003000075a7 */ /* 0x001064000800017f */
[----:B-1----:R-:W-:Y:S05]  /*193e0*/  @!P0 NANOSLEEP.SYNCS 0x989680 ;  /* 0x009896800000895d */ /* 0x002fea0003900000 */
[----:B------:R-:W1:Y:S02]  /*193f0*/  @!P0 SYNCS.PHASECHK.TRANS64 P0, [R0+URZ+0x2a860], R3 ;  /* 0x02a86003000085a7 */ /* 0x000e64000800007f */
[----:B-1----:R-:W-:Y:S05]  /*19400*/  @!P0 BRA `(.L_x_1387) ;  /* 0xfffffffc00f08947 */ /* 0x002fea000383ffff */
[----:B------:R-:W-:Y:S05]  /*19410*/  BRA `(.L_x_1485) ;  /* 0xffffffbc00b07947 */ /* 0x000fea000383ffff */
.L_x_1388:
        /* <DEDUP_REMOVED lines=8> */
.L_x_1487:
[----:B------:R-:W-:Y:S05]  /*194a0*/  BSYNC B0 ;  /* 0x0000000000007941 */ /* 0x000fea0003800000 */
.L_x_1486:
        /* <DEDUP_REMOVED lines=14> */
.L_x_1488:
[----:B------:R-:W-:Y:S02]  /*19590*/  IMAD.MOV.U32 R13, RZ, RZ, R18 ;  /* 0x000000ffff0d7224 */ /* 0x000fe400078e0012 */
[----:B------:R-:W-:Y:S02]  /*195a0*/  IMAD.MOV.U32 R12, RZ, RZ, 0x1 ;  /* 0x00000001ff0c7424 */ /* 0x000fe400078e00ff */
[----:B------:R-:W-:-:S05]  /*195b0*/  IMAD.SHL.U32 R4, R4, 0x8, RZ ;  /* 0x0000000804047824 */ /* 0x000fca00078e00ff */
[----:B------:R-:W-:-:S05]  /*195c0*/  LOP3.LUT R4, R4, 0x38, RZ, 0xc0, !PT ;  /* 0x0000003804047812 */ /* 0x000fca00078ec0ff */
[----:B------:R-:W-:Y:S02]  /*195d0*/  IMAD.SHL.U32 R5, R4, 0x2, RZ ;  /* 0x0000000204057824 */ /* 0x000fe400078e00ff */
[----:B------:R-:W-:-:S03]  /*195e0*/  IMAD R4, R7, 0x2, R22 ;  /* 0x0000000207047824 */ /* 0x000fc600078e0216 */
[----:B------:R-:W-:-:S13]  /*195f0*/  IADD3 R2, P2, R14, R5, RZ ;  /* 0x000000050e027210 */ /* 0x000fda0007f5e0ff */
[----:B------:R-:W-:Y:S05]  /*19600*/  WARPSYNC.COLLECTIVE R15, `(.L_x_1489) ;  /* 0x000000000f087348 */ /* 0x000fea0003c00000 */
[----:B------:R0:W1:Y:S02]  /*19610*/  SHFL.IDX P6, R14, R13, R12, R11 ;  /* 0x0000000c0d0e7389 */ /* 0x00006400000c000b */
[----:B01----:R-:W-:Y:S01]  /*19620*/  ENDCOLLECTIVE ;  /* 0x000000000000791b */ /* 0x003fe20003800000 */
.L_x_1489:
        /* <DEDUP_REMOVED lines=13> */
.L_x_1490:
[----:B------:R-:W-:Y:S02]  /*19700*/  IMAD.MOV.U32 R13, RZ, RZ, R18 ;  /* 0x000000ffff0d7224 */ /* 0x000fe400078e0012 */
[----:B------:R-:W-:Y:S01]  /*19710*/  IMAD.MOV.U32 R12, RZ, RZ, 0x2 ;  /* 0x00000002ff0c7424 */ /* 0x000fe200078e00ff */
[----:B------:R-:W-:-:S13]  /*19720*/  IADD3 R2, P2, R14, R5, RZ ;  /* 0x000000050e027210 */ /* 0x000fda0007f5e0ff */
[----:B------:R-:W-:Y:S05]  /*19730*/  WARPSYNC.COLLECTIVE R15, `(.L_x_1491) ;  /* 0x000000000f087348 */ /* 0x000fea0003c00000 */
[----:B------:R0:W1:Y:S02]  /*19740*/  SHFL.IDX P6, R14, R13, R12, R11 ;  /* 0x0000000c0d0e7389 */ /* 0x00006400000c000b */
[----:B01----:R-:W-:Y:S01]  /*19750*/  ENDCOLLECTIVE ;  /* 0x000000000000791b */ /* 0x003fe20003800000 */
.L_x_1491:
        /* <DEDUP_REMOVED lines=13> */
.L_x_1492:
[----:B------:R-:W-:Y:S02]  /*19830*/  IMAD.MOV.U32 R13, RZ, RZ, R18 ;  /* 0x000000ffff0d7224 */ /* 0x000fe400078e0012 */
[----:B------:R-:W-:Y:S02]  /*19840*/  IMAD.MOV.U32 R12, RZ, RZ, 0x3 ;  /* 0x00000003ff0c7424 */ /* 0x000fe400078e00ff */
[----:B------:R-:W-:-:S07]  /*19850*/  IMAD.MOV.U32 R10, RZ, RZ, R14 ;  /* 0x000000ffff0a7224 */ /* 0x000fce00078e000e */
[----:B------:R-:W-:Y:S05]  /*19860*/  WARPSYNC.COLLECTIVE R15, `(.L_x_1493) ;  /* 0x000000000f087348 */ /* 0x000fea0003c00000 */
[----:B------:R0:W1:Y:S02]  /*19870*/  SHFL.IDX P6, R14, R13, R12, R11 ;  /* 0x0000000c0d0e7389 */ /* 0x00006400000c000b */
[----:B01----:R-:W-:Y:S01]  /*19880*/  ENDCOLLECTIVE ;  /* 0x000000000000791b */ /* 0x003fe20003800000 */
.L_x_1493:
        /* <DEDUP_REMOVED lines=14> */
.L_x_1494:
[----:B------:R-:W-:Y:S02]  /*19970*/  IMAD.MOV.U32 R13, RZ, RZ, R18 ;  /* 0x000000ffff0d7224 */ /* 0x000fe400078e0012 */
[----:B------:R-:W-:Y:S01]  /*19980*/  IMAD.MOV.U32 R12, RZ, RZ, 0x4 ;  /* 0x00000004ff0c7424 */ /* 0x000fe200078e00ff */
[----:B------:R-:W-:-:S13]  /*19990*/  IADD3 R2, P2, R14, R5, RZ ;  /* 0x000000050e027210 */ /* 0x000fda0007f5e0ff */
[----:B------:R-:W-:Y:S05]  /*199a0*/  WARPSYNC.COLLECTIVE R15, `(.L_x_1495) ;  /* 0x000000000f087348 */ /* 0x000fea0003c00000 */
[----:B------:R0:W1:Y:S02]  /*199b0*/  SHFL.IDX P6, R14, R13, R12, R11 ;  /* 0x0000000c0d0e7389 */ /* 0x00006400000c000b */
[----:B01----:R-:W-:Y:S01]  /*199c0*/  ENDCOLLECTIVE ;  /* 0x000000000000791b */ /* 0x003fe20003800000 */
.L_x_1495:
        /* <DEDUP_REMOVED lines=13> */
.L_x_1496:
[----:B------:R-:W-:Y:S02]  /*19aa0*/  IMAD.MOV.U32 R13, RZ, RZ, R18 ;  /* 0x000000ffff0d7224 */ /* 0x000fe400078e0012 */
[----:B------:R-:W-:Y:S02]  /*19ab0*/  IMAD.MOV.U32 R12, RZ, RZ, 0x5 ;  /* 0x00000005ff0c7424 */ /* 0x000fe400078e00ff */
[----:B------:R-:W-:-:S07]  /*19ac0*/  IMAD.MOV.U32 R10, RZ, RZ, R14 ;  /* 0x000000ffff0a7224 */ /* 0x000fce00078e000e */
[----:B------:R-:W-:Y:S05]  /*19ad0*/  WARPSYNC.COLLECTIVE R15, `(.L_x_1497) ;  /* 0x000000000f087348 */ /* 0x000fea0003c00000 */
[----:B------:R0:W1:Y:S02]  /*19ae0*/  SHFL.IDX P6, R14, R13, R12, R11 ;  /* 0x0000000c0d0e7389 */ /* 0x00006400000c000b */
[----:B01----:R-:W-:Y:S01]  /*19af0*/  ENDCOLLECTIVE ;  /* 0x000000000000791b */ /* 0x003fe20003800000 */
.L_x_1497:
        /* <DEDUP_REMOVED lines=12> */
.L_x_1498:
[----:B------:R-:W-:Y:S05]  /*19bc0*/  BRA `(.L_x_1499) ;  /* 0xffffffb800ac7947 */ /* 0x000fea000383ffff */
.L_x_1393:
        /* <DEDUP_REMOVED lines=8> */
.L_x_1501:
[----:B------:R-:W-:Y:S05]  /*19c50*/  BSYNC B0 ;  /* 0x0000000000007941 */ /* 0x000fea0003800000 */
.L_x_1500:
[----:B------:R-:W-:Y:S02]  /*19c60*/  IMAD.MOV.U32 R13, RZ, RZ, R16 ;  /* 0x000000ffff0d7224 */ /* 0x000fe400078e0010 */
[----:B------:R-:W-:Y:S02]  /*19c70*/  IMAD.MOV.U32 R12, RZ, RZ, 0x1 ;  /* 0x00000001ff0c7424 */ /* 0x000fe400078e00ff */
[----:B------:R-:W-:Y:S02]  /*19c80*/  IMAD.MOV.U32 R11, RZ, RZ, 0x1f ;  /* 0x0000001fff0b7424 */ /* 0x000fe400078e00ff */
[----:B------:R-:W-:Y:S02]  /*19c90*/  IMAD.MOV.U32 R15, RZ, RZ, -0x1 ;  /* 0xffffffffff0f7424 */ /* 0x000fe400078e00ff */
[----:B------:R-:W-:Y:S02]  /*19ca0*/  IMAD.IADD R9, R19, 0x1, R10 ;  /* 0x0000000113097824 */ /* 0x000fe400078e020a */
[----:B------:R-:W-:-:S07]  /*19cb0*/  IMAD.MOV.U32 R0, RZ, RZ, R14 ;  /* 0x000000ffff007224 */ /* 0x000fce00078e000e */
[----:B------:R-:W-:Y:S05]  /*19cc0*/  WARPSYNC.COLLECTIVE R15, `(.L_x_1502) ;  /* 0x000000000f087348 */ /* 0x000fea0003c00000 */
[----:B------:R0:W1:Y:S02]  /*19cd0*/  SHFL.IDX P6, R14, R13, R12, R11 ;  /* 0x0000000c0d0e7389 */ /* 0x00006400000c000b */
[----:B01----:R-:W-:Y:S01]  /*19ce0*/  ENDCOLLECTIVE ;  /* 0x000000000000791b */ /* 0x003fe20003800000 */
.L_x_1502:
[----:B------:R-:W-:Y:S02]  /*19cf0*/  ULDC UR4, c[0x0][0xc3c] ;  /* 0x00030f0000047ab9 */ /* 0x000fe40000000800 */
[----:B------:R-:W-:-:S13]  /*19d00*/  ISETP.GE.OR P1, PT, R9, UR4, !P0 ;  /* 0x0000000409007c0c */ /* 0x000fda000c726670 */
[----:B------:R-:W0:Y:S08]  /*19d10*/  @!P1 LDC.64 R4, c[0x0][0xc80] ;  /* 0x00032000ff049b82 */ /* 0x000e300000000a00 */
[----:B------:R-:W1:Y:S01]  /*19d20*/  @!P1 LDC.64 R2, c[0x0][0xc78] ;  /* 0x00031e00ff029b82 */ /* 0x000e620000000a00 */
[----:B------:R-:W-:Y:S02]  /*19d30*/  IMAD.MOV.U32 R17, RZ, RZ, RZ ;  /* 0x000000ffff117224 */ /* 0x000fe400078e00ff */
[----:B------:R-:W-:-:S02]  /*19d40*/  IMAD.MOV.U32 R8, RZ, RZ, RZ ;  /* 0x000000ffff087224 */ /* 0x000fc400078e00ff */
[----:B------:R-:W-:Y:S02]  /*19d50*/  IMAD.MOV.U32 R11, RZ, RZ, RZ ;  /* 0x000000ffff0b7224 */ /* 0x000fe400078e00ff */
[----:B------:R-:W-:Y:S02]  /*19d60*/  IMAD.MOV.U32 R7, RZ, RZ, R14 ;  /* 0x000000ffff077224 */ /* 0x000fe400078e000e */
[----:B0-----:R-:W-:-:S06]  /*19d70*/  @!P1 IMAD.WIDE R4, R9, 0x4, R4 ;  /* 0x0000000409049825 */ /* 0x001fcc00078e0204 */
[----:B------:R-:W2:Y:S01]  /*19d80*/  @!P1 LDG.E R4, desc[UR36][R4.64] ;  /* 0x0000002404049981 */ /* 0x000ea2000c1e1900 */
[----:B-1----:R-:W-:-:S06]  /*19d90*/  @!P1 IMAD.WIDE R2, R9, 0x4, R2 ;  /* 0x0000000409029825 */ /* 0x002fcc00078e0202 */
[----:B------:R-:W3:Y:S01]  /*19da0*/  @!P1 LDG.E R2, desc[UR36][R2.64] ;  /* 0x0000002402029981 */ /* 0x000ee2000c1e1900 */
        /* <DEDUP_REMOVED lines=11> */
.L_x_1503:
[----:B------:R-:W-:Y:S01]  /*19e60*/  IMAD.MOV.U32 R12, RZ, RZ, 0x2 ;  /* 0x00000002ff0c7424 */ /* 0x000fe200078e00ff */
[----:B------:R-:W-:-:S05]  /*19e70*/  SEL R6, R14, RZ, P1 ;  /* 0x000000ff0e067207 */ /* 0x000fca0000800000 */
[----:B------:R-:W-:-:S04]  /*19e80*/  IMAD.IADD R6, R13, 0x1, R6 ;  /* 0x000000010d067824 */ /* 0x000fc800078e0206 */
[----:B------:R-:W-:-:S07]  /*19e90*/  IMAD.MOV.U32 R13, RZ, RZ, R6 ;  /* 0x000000ffff0d7224 */ /* 0x000fce00078e0006 */
[----:B------:R-:W-:Y:S05]  /*19ea0*/  WARPSYNC.COLLECTIVE R15, `(.L_x_1504) ;  /* 0x000000000f087348 */ /* 0x000fea0003c00000 */
[----:B------:R0:W1:Y:S02]  /*19eb0*/  SHFL.UP P6, R14, R13, R12, R11 ;  /* 0x0400000c0d0e7389 */ /* 0x00006400000c000b */
[----:B01----:R-:W-:Y:S01]  /*19ec0*/  ENDCOLLECTIVE ;  /* 0x000000000000791b */ /* 0x003fe20003800000 */
.L_x_1504:
[----:B------:R-:W-:Y:S01]  /*19ed0*/  IMAD.MOV.U32 R12, RZ, RZ, 0x4 ;  /* 0x00000004ff0c7424 */ /* 0x000fe200078e00ff */
[----:B------:R-:W-:-:S05]  /*19ee0*/  SEL R3, R14, RZ, P2 ;  /* 0x000000ff0e037207 */ /* 0x000fca0001000000 */
[----:B------:R-:W-:Y:S02]  /*19ef0*/  IMAD.IADD R2, R6, 0x1, R3 ;  /* 0x0000000106027824 */ /* 0x000fe400078e0203 */
[----:B------:R-:W-:Y:S02]  /*19f00*/  IMAD.MOV.U32 R6, RZ, RZ, RZ ;  /* 0x000000ffff067224 */ /* 0x000fe400078e00ff */
[----:B------:R-:W-:-:S07]  /*19f10*/  IMAD.MOV.U32 R13, RZ, RZ, R2 ;  /* 0x000000ffff0d7224 */ /* 0x000fce00078e0002 */
[----:B------:R-:W-:Y:S05]  /*19f20*/  WARPSYNC.COLLECTIVE R15, `(.L_x_1505) ;  /* 0x000000000f087348 */ /* 0x000fea0003c00000 */
[----:B------:R0:W1:Y:S02]  /*19f30*/  SHFL.UP P6, R14, R13, R12, R11 ;  /* 0x0400000c0d0e7389 */ /* 0x00006400000c000b */
[----:B01----:R-:W-:Y:S01]  /*19f40*/  ENDCOLLECTIVE ;  /* 0x000000000000791b */ /* 0x003fe20003800000 */
.L_x_1505:
[----:B------:R-:W-:Y:S01]  /*19f50*/  IMAD.MOV.U32 R12, RZ, RZ, 0x8 ;  /* 0x00000008ff0c7424 */ /* 0x000fe200078e00ff */
[----:B------:R-:W-:-:S05]  /*19f60*/  SEL R3, R14, RZ, P3 ;  /* 0x000000ff0e037207 */ /* 0x000fca0001800000 */
[----:B------:R-:W-:-:S04]  /*19f70*/  IMAD.IADD R3, R2, 0x1, R3 ;  /* 0x0000000102037824 */ /* 0x000fc800078e0203 */
[----:B------:R-:W-:-:S07]  /*19f80*/  IMAD.MOV.U32 R13, RZ, RZ, R3 ;  /* 0x000000ffff0d7224 */ /* 0x000fce00078e0003 */
[----:B------:R-:W-:Y:S05]  /*19f90*/  WARPSYNC.COLLECTIVE R15, `(.L_x_1506) ;  /* 0x000000000f087348 */ /* 0x000fea0003c00000 */
[----:B------:R0:W1:Y:S02]  /*19fa0*/  SHFL.UP P6, R14, R13, R12, R11 ;  /* 0x0400000c0d0e7389 */ /* 0x00006400000c000b */
[----:B01----:R-:W-:Y:S01]  /*19fb0*/  ENDCOLLECTIVE ;  /* 0x000000000000791b */ /* 0x003fe20003800000 */
.L_x_1506:
[----:B------:R-:W-:Y:S01]  /*19fc0*/  IMAD.MOV.U32 R12, RZ, RZ, 0x10 ;  /* 0x00000010ff0c7424 */ /* 0x000fe200078e00ff */
[----:B------:R-:W-:-:S05]  /*19fd0*/  SEL R4, R14, RZ, P4 ;  /* 0x000000ff0e047207 */ /* 0x000fca0002000000 */
[----:B------:R-:W-:-:S04]  /*19fe0*/  IMAD.IADD R4, R3, 0x1, R4 ;  /* 0x0000000103047824 */ /* 0x000fc800078e0204 */
[----:B------:R-:W-:-:S07]  /*19ff0*/  IMAD.MOV.U32 R13, RZ, RZ, R4 ;  /* 0x000000ffff0d7224 */ /* 0x000fce00078e0004 */
[----:B------:R-:W-:Y:S05]  /*1a000*/  WARPSYNC.COLLECTIVE R15, `(.L_x_1507) ;  /* 0x000000000f087348 */ /* 0x000fea0003c00000 */
[----:B------:R0:W1:Y:S02]  /*1a010*/  SHFL.UP P6, R14, R13, R12, R11 ;  /* 0x0400000c0d0e7389 */ /* 0x00006400000c000b */
[----:B01----:R-:W-:Y:S01]  /*1a020*/  ENDCOLLECTIVE ;  /* 0x000000000000791b */ /* 0x003fe20003800000 */
.L_x_1507:
        /* <DEDUP_REMOVED lines=8> */
.L_x_1508:
[----:B------:R-:W-:Y:S05]  /*1a0b0*/  BRA `(.L_x_1509) ;  /* 0xffffffb800b87947 */ /* 0x000fea000383ffff */
.L_x_1396:
[----:B------:R-:W-:Y:S01]  /*1a0c0*/  BSSY B0, `(.L_x_1510) ;  /* 0x0000007000007945 */ /* 0x000fe20003800000 */
[----:B------:R-:W-:Y:S02]  /*1a0d0*/  IMAD.MOV.U32 R12, RZ, RZ, 0x1 ;  /* 0x00000001ff0c7424 */ /* 0x000fe400078e00ff */
[----:B------:R-:W-:Y:S02]  /*1a0e0*/  IMAD.MOV.U32 R11, RZ, RZ, RZ ;  /* 0x000000ffff0b7224 */ /* 0x000fe400078e00ff */
[----:B------:R-:W-:-:S07]  /*1a0f0*/  IMAD.MOV.U32 R15, RZ, RZ, -0x1 ;  /* 0xffffffffff0f7424 */ /* 0x000fce00078e00ff */
[----:B------:R-:W-:Y:S05]  /*1a100*/  WARPSYNC.COLLECTIVE R15, `(.L_x_1511) ;  /* 0x000000000f087348 */ /* 0x000fea0003c00000 */
[----:B------:R0:W1:Y:S02]  /*1a110*/  SHFL.UP P6, R14, R13, R12, R11 ;  /* 0x0400000c0d0e7389 */ /* 0x00006400000c000b */
[----:B01----:R-:W-:Y:S01]  /*1a120*/  ENDCOLLECTIVE ;  /* 0x000000000000791b */ /* 0x003fe20003800000 */
.L_x_1511:
[----:B------:R-:W-:Y:S05]  /*1a130*/  BSYNC B0 ;  /* 0x0000000000007941 */ /* 0x000fea0003800000 */
.L_x_1510:
        /* <DEDUP_REMOVED lines=8> */
.L_x_1512:
[----:B------:R-:W-:Y:S01]  /*1a1c0*/  IMAD.MOV.U32 R12, RZ, RZ, 0x4 ;  /* 0x00000004ff0c7424 */ /* 0x000fe200078e00ff */
[----:B------:R-:W-:-:S05]  /*1a1d0*/  SEL R2, R14, RZ, P2 ;  /* 0x000000ff0e027207 */ /* 0x000fca0001000000 */
[----:B------:R-:W-:-:S04]  /*1a1e0*/  IMAD.IADD R2, R13, 0x1, R2 ;  /* 0x000000010d027824 */ /* 0x000fc800078e0202 */
[----:B------:R-:W-:-:S07]  /*1a1f0*/  IMAD.MOV.U32 R13, RZ, RZ, R2 ;  /* 0x000000ffff0d7224 */ /* 0x000fce00078e0002 */
[----:B------:R-:W-:Y:S05]  /*1a200*/  WARPSYNC.COLLECTIVE R15, `(.L_x_1513) ;  /* 0x000000000f087348 */ /* 0x000fea0003c00000 */
[----:B------:R0:W1:Y:S02]  /*1a210*/  SHFL.UP P6, R14, R13, R12, R11 ;  /* 0x0400000c0d0e7389 */ /* 0x00006400000c000b */
[----:B01----:R-:W-:Y:S01]  /*1a220*/  ENDCOLLECTIVE ;  /* 0x000000000000791b */ /* 0x003fe20003800000 */
.L_x_1513:
[----:B------:R-:W-:Y:S01]  /*1a230*/  IMAD.MOV.U32 R12, RZ, RZ, 0x8 ;  /* 0x00000008ff0c7424 */ /* 0x000fe200078e00ff */
[----:B------:R-:W-:-:S05]  /*1a240*/  SEL R3, R14, RZ, P3 ;  /* 0x000000ff0e037207 */ /* 0x000fca0001800000 */
[----:B------:R-:W-:-:S04]  /*1a250*/  IMAD.IADD R3, R2, 0x1, R3 ;  /* 0x0000000102037824 */ /* 0x000fc800078e0203 */
[----:B------:R-:W-:-:S07]  /*1a260*/  IMAD.MOV.U32 R13, RZ, RZ, R3 ;  /* 0x000000ffff0d7224 */ /* 0x000fce00078e0003 */
[----:B------:R-:W-:Y:S05]  /*1a270*/  WARPSYNC.COLLECTIVE R15, `(.L_x_1514) ;  /* 0x000000000f087348 */ /* 0x000fea0003c00000 */
[----:B------:R0:W1:Y:S02]  /*1a280*/  SHFL.UP P6, R14, R13, R12, R11 ;  /* 0x0400000c0d0e7389 */ /* 0x00006400000c000b */
[----:B01----:R-:W-:Y:S01]  /*1a290*/  ENDCOLLECTIVE ;  /* 0x000000000000791b */ /* 0x003fe20003800000 */
.L_x_1514:
[----:B------:R-:W-:Y:S01]  /*1a2a0*/  IMAD.MOV.U32 R12, RZ, RZ, 0x10 ;  /* 0x00000010ff0c7424 */ /* 0x000fe200078e00ff */
[----:B------:R-:W-:-:S05]  /*1a2b0*/  SEL R4, R14, RZ, P4 ;  /* 0x000000ff0e047207 */ /* 0x000fca0002000000 */
[----:B------:R-:W-:-:S04]  /*1a2c0*/  IMAD.IADD R4, R3, 0x1, R4 ;  /* 0x0000000103047824 */ /* 0x000fc800078e0204 */
[----:B------:R-:W-:-:S07]  /*1a2d0*/  IMAD.MOV.U32 R13, RZ, RZ, R4 ;  /* 0x000000ffff0d7224 */ /* 0x000fce00078e0004 */
[----:B------:R-:W-:Y:S05]  /*1a2e0*/  WARPSYNC.COLLECTIVE R15, `(.L_x_1515) ;  /* 0x000000000f087348 */ /* 0x000fea0003c00000 */
[----:B------:R0:W1:Y:S02]  /*1a2f0*/  SHFL.UP P6, R14, R13, R12, R11 ;  /* 0x0400000c0d0e7389 */ /* 0x00006400000c000b */
[----:B01----:R-:W-:Y:S01]  /*1a300*/  ENDCOLLECTIVE ;  /* 0x000000000000791b */ /* 0x003fe20003800000 */
.L_x_1515:
        /* <DEDUP_REMOVED lines=8> */
.L_x_1516:
[----:B------:R-:W-:Y:S05]  /*1a390*/  BRA `(.L_x_1517) ;  /* 0xffffffb800a47947 */ /* 0x000fea000383ffff */
.L_x_1398:
[----:B------:R-:W-:Y:S01]  /*1a3a0*/  BSSY B0, `(.L_x_1518) ;  /* 0x0000006000007945 */ /* 0x000fe20003800000 */
[----:B------:R-:W-:Y:S01]  /*1a3b0*/  PLOP3.LUT P6, PT, P6, PT, PT, 0x8, 0x0 ;  /* 0x000000000000781c */ /* 0x000fe200037ce170 */
[----:B------:R-:W-:-:S12]  /*1a3c0*/  IMAD.MOV.U32 R15, RZ, RZ, -0x1 ;  /* 0xffffffffff0f7424 */ /* 0x000fd800078e00ff */
[----:B0-----:R-:W-:Y:S05]  /*1a3d0*/  WARPSYNC.COLLECTIVE R15, `(.L_x_1519) ;  /* 0x000000000f087348 */ /* 0x001fea0003c00000 */
[----:B------:R-:W-:Y:S01]  /*1a3e0*/  VOTE.ANY R14, PT, P6 ;  /* 0x00000000000e7806 */ /* 0x000fe200030e0100 */
[----:B0-----:R-:W-:Y:S06]  /*1a3f0*/  ENDCOLLECTIVE ;  /* 0x000000000000791b */ /* 0x001fec0003800000 */
.L_x_1519:
[----:B------:R-:W-:Y:S05]  /*1a400*/  BSYNC B0 ;  /* 0x0000000000007941 */ /* 0x000fea0003800000 */
.L_x_1518:
[----:B------:R-:W-:Y:S02]  /*1a410*/  IMAD.MOV.U32 R3, RZ, RZ, R14 ;  /* 0x000000ffff037224 */ /* 0x000fe400078e000e */
[----:B------:R-:W-:Y:S02]  /*1a420*/  IMAD.MOV.U32 R13, RZ, RZ, R17 ;  /* 0x000000ffff0d7224 */ /* 0x000fe400078e0011 */
[----:B------:R0:W1:Y:S01]  /*1a430*/  POPC R12, R3 ;  /* 0x00000003000c7309 */ /* 0x0000620000000000 */
[----:B------:R-:W-:Y:S02]  /*1a440*/  IMAD.MOV.U32 R11, RZ, RZ, 0x1f ;  /* 0x0000001fff0b7424 */ /* 0x000fe400078e00ff */
[----:B------:R-:W-:-:S07]  /*1a450*/  IMAD.MOV.U32 R15, RZ, RZ, -0x1 ;  /* 0xffffffffff0f7424 */ /* 0x000fce00078e00ff */
[----:B01----:R-:W-:Y:S05]  /*1a460*/  WARPSYNC.COLLECTIVE R15, `(.L_x_1520) ;  /* 0x000000000f087348 */ /* 0x003fea0003c00000 */
[----:B-1----:R1:W2:Y:S02]  /*1a470*/  SHFL.IDX P6, R14, R13, R12, R11 ;  /* 0x0000000c0d0e7389 */ /* 0x0022a400000c000b */
[----:B012---:R-:W-:Y:S01]  /*1a480*/  ENDCOLLECTIVE ;  /* 0x000000000000791b */ /* 0x007fe20003800000 */
.L_x_1520:
[----:B------:R-:W-:Y:S02]  /*1a490*/  IMAD.IADD R19, R12, 0x1, R19 ;  /* 0x000000010c137824 */ /* 0x000fe400078e0213 */
[----:B------:R-:W-:Y:S02]  /*1a4a0*/  IMAD.MOV.U32 R13, RZ, RZ, R8 ;  /* 0x000000ffff0d7224 */ /* 0x000fe400078e0008 */
[----:B------:R-:W-:-:S07]  /*1a4b0*/  IMAD.MOV.U32 R17, RZ, RZ, R14 ;  /* 0x000000ffff117224 */ /* 0x000fce00078e000e */
[----:B------:R-:W-:Y:S05]  /*1a4c0*/  WARPSYNC.COLLECTIVE R15, `(.L_x_1521) ;  /* 0x000000000f087348 */ /* 0x000fea0003c00000 */
[----:B------:R0:W1:Y:S02]  /*1a4d0*/  SHFL.IDX P6, R14, R13, R12, R11 ;  /* 0x0000000c0d0e7389 */ /* 0x00006400000c000b */
[----:B01----:R-:W-:Y:S01]  /*1a4e0*/  ENDCOLLECTIVE ;  /* 0x000000000000791b */ /* 0x003fe20003800000 */
.L_x_1521:
[----:B------:R-:W-:Y:S01]  /*1a4f0*/  IMAD.MOV.U32 R8, RZ, RZ, R14 ;  /* 0x000000ffff087224 */ /* 0x000fe200078e000e */
[----:B------:R-:W-:Y:S06]  /*1a500*/  BRA `(.L_x_1522) ;  /* 0xffffffb800887947 */ /* 0x000fec000383ffff */
.L_x_1400:
[----:B------:R-:W-:Y:S01]  /*1a510*/  BSSY B0, `(.L_x_1523) ;  /* 0x0000007000007945 */ /* 0x000fe20003800000 */
[----:B------:R-:W-:Y:S02]  /*1a520*/  IMAD.MOV.U32 R13, RZ, RZ, R2 ;  /* 0x000000ffff0d7224 */ /* 0x000fe400078e0002 */
[----:B------:R-:W-:Y:S02]  /*1a530*/  IMAD.MOV.U32 R11, RZ, RZ, 0x1f ;  /* 0x0000001fff0b7424 */ /* 0x000fe400078e00ff */
[----:B------:R-:W-:-:S07]  /*1a540*/  IMAD.MOV.U32 R15, RZ, RZ, -0x1 ;  /* 0xffffffffff0f7424 */ /* 0x000fce00078e00ff */
[----:B0-23--:R-:W-:Y:S05]  /*1a550*/  WARPSYNC.COLLECTIVE R15, `(.L_x_1524) ;  /* 0x000000000f087348 */ /* 0x00dfea0003c00000 */
[----:B------:R1:W4:Y:S02]  /*1a560*/  SHFL.IDX P6, R14, R13, R12, R11 ;  /* 0x0000000c0d0e7389 */ /* 0x00032400000c000b */
[----:B01234-:R-:W-:Y:S01]  /*1a570*/  ENDCOLLECTIVE ;  /* 0x000000000000791b */ /* 0x01ffe20003800000 */
.L_x_1524:
[----:B------:R-:W-:Y:S05]  /*1a580*/  BSYNC B0 ;  /* 0x0000000000007941 */ /* 0x000fea0003800000 */
.L_x_1523:
[----:B------:R-:W-:Y:S01]  /*1a590*/  IMAD.MOV.U32 R6, RZ, RZ, R14 ;  /* 0x000000ffff067224 */ /* 0x000fe200078e000e */
[----:B------:R-:W-:Y:S06]  /*1a5a0*/  BRA `(.L_x_1399) ;  /* 0xffffffb800787947 */ /* 0x000fec000383ffff */
.L_x_1406:
[----:B0-----:R0:W1:Y:S02]  /*1a5b0*/  SYNCS.PHASECHK.TRANS64.TRYWAIT P0, [R7+URZ+0x2a820], R0 ;  /* 0x02a82000070075a7 */ /* 0x001064000800017f */
[----:B-1----:R-:W-:Y:S05]  /*1a5c0*/  @!P0 NANOSLEEP.SYNCS 0x989680 ;  /* 0x009896800000895d */ /* 0x002fea0003900000 */
[----:B------:R-:W1:Y:S02]  /*1a5d0*/  @!P0 SYNCS.PHASECHK.TRANS64 P0, [R7+URZ+0x2a820], R0 ;  /* 0x02a82000070085a7 */ /* 0x000e64000800007f */
[----:B-1----:R-:W-:Y:S05]  /*1a5e0*/  @!P0 BRA `(.L_x_1406) ;  /* 0xfffffffc00f08947 */ /* 0x002fea000383ffff */
[----:B------:R-:W-:Y:S05]  /*1a5f0*/  BRA `(.L_x_1525) ;  /* 0xffffffc000d07947 */ /* 0x000fea000383ffff */
.L_x_1407:
        /* <DEDUP_REMOVED lines=8> */
[----:B0-2---:R-:W-:Y:S05]  /*1a680*/  WARPSYNC.COLLECTIVE R15, `(.L_x_1527) ;  /* 0x000000000f087348 */ /* 0x005fea0003c00000 */
[----:B------:R1:W3:Y:S02]  /*1a690*/  SHFL.IDX P6, R14, R13, R12, R11 ;  /* 0x0000000c0d0e7389 */ /* 0x0002e400000c000b */
[----:B0123--:R-:W-:Y:S01]  /*1a6a0*/  ENDCOLLECTIVE ;  /* 0x000000000000791b */ /* 0x00ffe20003800000 */
.L_x_1527:
[----:B------:R-:W-:Y:S05]  /*1a6b0*/  BSYNC B0 ;  /* 0x0000000000007941 */ /* 0x000fea0003800000 */
.L_x_1526:
[----:B------:R-:W-:Y:S05]  /*1a6c0*/  BRA `(.L_x_1528) ;  /* 0xffffffc000b87947 */ /* 0x000fea000383ffff */
.L_x_1410:
[----:B------:R-:W-:Y:S01]  /*1a6d0*/  BSSY B1, `(.L_x_1529) ;  /* 0x0000006000017945 */ /* 0x000fe20003800000 */
[----:B------:R-:W-:-:S07]  /*1a6e0*/  IMAD.MOV.U32 R15, RZ, RZ, -0x1 ;  /* 0xffffffffff0f7424 */ /* 0x000fce00078e00ff */
[----:B0-2---:R-:W-:Y:S05]  /*1a6f0*/  WARPSYNC.COLLECTIVE R15, `(.L_x_1530) ;  /* 0x000000000f0c7348 */ /* 0x005fea0003c00000 */
[----:B------:R-:W-:Y:S02]  /*1a700*/  ELECT P6, UR62, PT ;  /* 0x00000000003e782f */ /* 0x000fe400038c0000 */
[----:B------:R-:W-:Y:S01]  /*1a710*/  MOV R14, UR62 ;  /* 0x0000003e000e7c02 */ /* 0x000fe20008000f00 */
[----:B0-2---:R-:W-:Y:S10]  /*1a720*/  ENDCOLLECTIVE ;  /* 0x000000000000791b */ /* 0x005ff40003800000 */
.L_x_1530:
[----:B------:R-:W-:Y:S05]  /*1a730*/  BSYNC B1 ;  /* 0x0000000000017941 */ /* 0x000fea0003800000 */
.L_x_1529:
[----:B------:R-:W-:Y:S05]  /*1a740*/  BRA `(.L_x_1531) ;  /* 0xffffffc000b07947 */ /* 0x000fea000383ffff */
.L_x_1412:
[----:B0-----:R0:W1:Y:S02]  /*1a750*/  SYNCS.PHASECHK.TRANS64.TRYWAIT P1, [R5+URZ+0x2a840], R0 ;  /* 0x02a84000050075a7 */ /* 0x001064000802017f */
[----:B-1----:R-:W-:Y:S05]  /*1a760*/  @!P1 NANOSLEEP.SYNCS 0x989680 ;  /* 0x009896800000995d */ /* 0x002fea0003900000 */
[----:B------:R-:W1:Y:S02]  /*1a770*/  @!P1 SYNCS.PHASECHK.TRANS64 P1, [R5+URZ+0x2a840], R0 ;  /* 0x02a84000050095a7 */ /* 0x000e64000802007f */
[----:B-1----:R-:W-:Y:S05]  /*1a780*/  @!P1 BRA `(.L_x_1412) ;  /* 0xfffffffc00f09947 */ /* 0x002fea000383ffff */
[----:B------:R-:W-:Y:S05]  /*1a790*/  BRA `(.L_x_1532) ;  /* 0xffffffc000d87947 */ /* 0x000fea000383ffff */
.L_x_1414:
[----:B-1----:R1:W3:Y:S02]  /*1a7a0*/  SYNCS.PHASECHK.TRANS64.TRYWAIT P1, [R3+URZ+0x2a840], R2 ;  /* 0x02a84002030075a7 */ /* 0x0022e4000802017f */
[----:B---3--:R-:W-:Y:S05]  /*1a7b0*/  @!P1 NANOSLEEP.SYNCS 0x989680 ;  /* 0x009896800000995d */ /* 0x008fea0003900000 */
[----:B------:R-:W3:Y:S02]  /*1a7c0*/  @!P1 SYNCS.PHASECHK.TRANS64 P1, [R3+URZ+0x2a840], R2 ;  /* 0x02a84002030095a7 */ /* 0x000ee4000802007f */
[----:B---3--:R-:W-:Y:S05]  /*1a7d0*/  @!P1 BRA `(.L_x_1414) ;  /* 0xfffffffc00f09947 */ /* 0x008fea000383ffff */
[----:B------:R-:W-:Y:S05]  /*1a7e0*/  BRA `(.L_x_1533) ;  /* 0xffffffc000e47947 */ /* 0x000fea000383ffff */
.L_x_1416:
[----:B---3--:R3:W4:Y:S02]  /*1a7f0*/  SYNCS.PHASECHK.TRANS64.TRYWAIT P1, [R5+URZ+0x2a860], R0 ;  /* 0x02a86000050075a7 */ /* 0x008724000802017f */
[----:B----4-:R-:W-:Y:S05]  /*1a800*/  @!P1 NANOSLEEP.SYNCS 0x989680 ;  /* 0x009896800000995d */ /* 0x010fea0003900000 */
[----:B------:R-:W4:Y:S02]  /*1a810*/  @!P1 SYNCS.PHASECHK.TRANS64 P1, [R5+URZ+0x2a860], R0 ;  /* 0x02a86000050095a7 */ /* 0x000f24000802007f */
[----:B----4-:R-:W-:Y:S05]  /*1a820*/  @!P1 BRA `(.L_x_1416) ;  /* 0xfffffffc00f09947 */ /* 0x010fea000383ffff */
[----:B------:R-:W-:Y:S05]  /*1a830*/  BRA `(.L_x_1534) ;  /* 0xffffffc000e07947 */ /* 0x000fea000383ffff */
.L_x_1535:
        /* <DEDUP_REMOVED lines=12> */
.L_x_3208:


//--------------------- .text._ZN7cutlass13device_kernelIN5flash11enable_sm90INS1_16FlashAttnFwdSm90INS1_25CollectiveMainloopFwdSm90ILi2EN4cute5tupleIJNS5_1CILi1EEES8_S8_EEENS6_IJNS7_ILi128EEENS7_ILi96EEENS7_ILi192EEEEEELi128ENS_6half_tEfNS_4arch4Sm90ELb0ELb1ELb0ELb1ELb1ELb1ELb0ELb1ELb1ELb1ELb1ELb0EEENS1_21CollectiveEpilogueFwdINS6_IJSA_SA_SB_EEES9_SE_SG_Li256ELb1ELb1ELb1ELb0EEENS1_36VarlenDynamicPersistentTileSchedulerILi128ELi96ELi256ELi128ELb1ELb1ELb1ELb1ELb0ELb1EEEEEEEEEvNT_6ParamsE --------------------------
	.section	.text._ZN7cutlass13device_kernelIN5flash11enable_sm90INS1_16FlashAttnFwdSm90INS1_25CollectiveMainloopFwdSm90ILi2EN4cute5tupleIJNS5_1CILi1EEES8_S8_EEENS6_IJNS7_ILi128EEENS7_ILi96EEENS7_ILi192EEEEEELi128ENS_6half_tEfNS_4arch4Sm90ELb0ELb1ELb0ELb1ELb1ELb1ELb0ELb1ELb1ELb1ELb1ELb0EEENS1_21CollectiveEpilogueFwdINS6_IJSA_SA_SB_EEES9_SE_SG_Li256ELb1ELb1ELb1ELb0EEENS1_36VarlenDynamicPersistentTileSchedulerILi128ELi96ELi256ELi128ELb1ELb1ELb1ELb1ELb0ELb1EEEEEEEEEvNT_6ParamsE,"ax",@progbits
	.align	128
.text._ZN7cutlass13device_kernelIN5flash11enable_sm90INS1_16FlashAttnFwdSm90INS1_25CollectiveMainloopFwdSm90ILi2EN4cute5tupleIJNS5_1CILi1EEES8_S8_EEENS6_IJNS7_ILi128EEENS7_ILi96EEENS7_ILi192EEEEEELi128ENS_6half_tEfNS_4arch4Sm90ELb0ELb1ELb0ELb1ELb1ELb1ELb0ELb1ELb1ELb1ELb1ELb0EEENS1_21CollectiveEpilogueFwdINS6_IJSA_SA_SB_EEES9_SE_SG_Li256ELb1ELb1ELb1ELb0EEENS1_36VarlenDynamicPersistentTileSchedulerILi128ELi96ELi256ELi128ELb1ELb1ELb1ELb1ELb0ELb1EEEEEEEEEvNT_6ParamsE:
        .type           _ZN7cutlass13device_kernelIN5flash11enable_sm90INS1_16FlashAttnFwdSm90INS1_25CollectiveMainloopFwdSm90ILi2EN4cute5tupleIJNS5_1CILi1EEES8_S8_EEENS6_IJNS7_ILi128EEENS7_ILi96EEENS7_ILi192EEEEEELi128ENS_6half_tEfNS_4arch4Sm90ELb0ELb1ELb0ELb1ELb1ELb1ELb0ELb1ELb1ELb1ELb1ELb0EEENS1_21CollectiveEpilogueFwdINS6_IJSA_SA_SB_EEES9_SE_SG_Li256ELb1ELb1ELb1ELb0EEENS1_36VarlenDynamicPersistentTileSchedulerILi128ELi96ELi256ELi128ELb1ELb1ELb1ELb1ELb0ELb1EEEEEEEEEvNT_6ParamsE,@function
        .size           _ZN7cutlass13device_kernelIN5flash11enable_sm90INS1_16FlashAttnFwdSm90INS1_25CollectiveMainloopFwdSm90ILi2EN4cute5tupleIJNS5_1CILi1EEES8_S8_EEENS6_IJNS7_ILi128EEENS7_ILi96EEENS7_ILi192EEEEEELi128ENS_6half_tEfNS_4arch4Sm90ELb0ELb1ELb0ELb1ELb1ELb1ELb0ELb1ELb1ELb1ELb1ELb0EEENS1_21CollectiveEpilogueFwdINS6_IJSA_SA_SB_EEES9_SE_SG_Li256ELb1ELb1ELb1ELb0EEENS1_36VarlenDynamicPersistentTileSchedulerILi128ELi96ELi256ELi128ELb1ELb1ELb1ELb1ELb0ELb1EEEEEEEEEvNT_6ParamsE,(.L_x_3209 - _ZN7cutlass13device_kernelIN5flash11enable_sm90INS1_16FlashAttnFwdSm90INS1_25CollectiveMainloopFwdSm90ILi2EN4cute5tupleIJNS5_1CILi1EEES8_S8_EEENS6_IJNS7_ILi128EEENS7_ILi96EEENS7_ILi192EEEEEELi128ENS_6half_tEfNS_4arch4Sm90ELb0ELb1ELb0ELb1ELb1ELb1ELb0ELb1ELb1ELb1ELb1ELb0EEENS1_21CollectiveEpilogueFwdINS6_IJSA_SA_SB_EEES9_SE_SG_Li256ELb1ELb1ELb1ELb0EEENS1_36VarlenDynamicPersistentTileSchedulerILi128ELi96ELi256ELi128ELb1ELb1ELb1ELb1ELb0ELb1EEEEEEEEEvNT_6ParamsE)
        .other          _ZN7cutlass13device_kernelIN5flash11enable_sm90INS1_16FlashAttnFwdSm90INS1_25CollectiveMainloopFwdSm90ILi2EN4cute5tupleIJNS5_1CILi1EEES8_S8_EEENS6_IJNS7_ILi128EEENS7_ILi96EEENS7_ILi192EEEEEELi128ENS_6half_tEfNS_4arch4Sm90ELb0ELb1ELb0ELb1ELb1ELb1ELb0ELb1ELb1ELb1ELb1ELb0EEENS1_21CollectiveEpilogueFwdINS6_IJSA_SA_SB_EEES9_SE_SG_Li256ELb1ELb1ELb1ELb0EEENS1_36VarlenDynamicPersistentTileSchedulerILi128ELi96ELi256ELi128ELb1ELb1ELb1ELb1ELb0ELb1EEEEEEEEEvNT_6ParamsE,@"STO_CUDA_ENTRY STV_DEFAULT"
_ZN7cutlass13device_kernelIN5flash11enable_sm90INS1_16FlashAttnFwdSm90INS1_25CollectiveMainloopFwdSm90ILi2EN4cute5tupleIJNS5_1CILi1EEES8_S8_EEENS6_IJNS7_ILi128EEENS7_ILi96EEENS7_ILi192EEEEEELi128ENS_6half_tEfNS_4arch4Sm90ELb0ELb1ELb0ELb1ELb1ELb1ELb0ELb1ELb1ELb1ELb1ELb0EEENS1_21CollectiveEpilogueFwdINS6_IJSA_SA_SB_EEES9_SE_SG_Li256ELb1ELb1ELb1ELb0EEENS1_36VarlenDynamicPersistentTileSchedulerILi128ELi96ELi256ELi128ELb1ELb1ELb1ELb1ELb0ELb1EEEEEEEEEvNT_6ParamsE:
        /* <DEDUP_REMOVED lines=18> */
.L_x_1537:
[----:B------:R-:W-:Y:S05]  /*0120*/  BSYNC B0 ;  /* 0x0000000000007941 */ /* 0x000fea0003800000 */
.L_x_1536:
        /* <DEDUP_REMOVED lines=41> */
.L_x_1538:
        /* <DEDUP_REMOVED lines=22> */
.L_x_1539:
        /* <DEDUP_REMOVED lines=18> */
.L_x_1540:
        /* <DEDUP_REMOVED lines=22> */
.L_x_1541:
        /* <DEDUP_REMOVED lines=22> */
.L_x_1542:
[----:B0-----:R-:W-:Y:S01]  /*0900*/  UMOV UR4, 0x1 ;  /* 0x0000000100047882 */ /* 0x001fe20000000000 */
[----:B------:R-:W-:Y:S01]  /*0910*/  PLOP3.LUT P0, PT, PT, PT, UP0, 0x80, 0x0 ;  /* 0x000000000000781c */ /* 0x000fe20003f0f008 */
[----:B------:R-:W-:Y:S01]  /*0920*/  USEL UR4, UR4, 0x2, !UP0 ;  /* 0x0000000204047887 */ /* 0x000fe2000c000000 */
[----:B------:R-:W-:Y:S01]  /*0930*/  NOP ;  /* 0x0000000000007918 */ /* 0x000fe20000000000 */
[----:B------:R-:W-:Y:S01]  /*0940*/  ULDC.64 UR60, c[0x0][0x208] ;  /* 0x00008200003c7ab9 */ /* 0x000fe20000000a00 */
[----:B------:R-:W-:Y:S03]  /*0950*/  BSSY B9, `(.L_x_1543) ;  /* 0x000298a000097945 */ /* 0x000fe60003800000 */
[----:B------:R-:W-:-:S05]  /*0960*/  IMAD.U32 R3, RZ, RZ, UR4 ;  /* 0x00000004ff037e24 */ /* 0x000fca000f8e00ff */
[----:B------:R0:W-:Y:S01]  /*0970*/  STL [R1+0x58], R3 ;  /* 0x0000580301007387 */ /* 0x0001e20000100800 */
[----:B-12-4-:R-:W-:Y:S06]  /*0980*/  BAR.SYNC.DEFER_BLOCKING 0x0 ;  /* 0x0000000000007b1d */ /* 0x016fec0000010000 */
[----:B------:R-:W-:Y:S05]  /*0990*/  @!P0 BRA `(.L_x_1544) ;  /* 0x0000021400f48947 */ /* 0x000fea0003800000 */
.L_x_1545:
[----:B------:R-:W-:-:S08]  /*09a0*/  NOP ;  /* 0x0000000000007918 */ /* 0x000fd00000000000 */
[----:B------:R-:W1:Y:S02]  /*09b0*/  USETMAXREG.TRY_ALLOC.CTAPOOL UP0, 0xe8 ;  /* 0x000000e8000079c8 */ /* 0x000e640008000600 */
[----:B-1----:R-:W-:-:S13]  /*09c0*/  PLOP3.LUT P0, PT, PT, PT, UP0, 0x80, 0x0 ;  /* 0x000000000000781c */ /* 0x002fda0003f0f008 */
[----:B------:R-:W-:Y:S05]  /*09d0*/  @!P0 BRA `(.L_x_1545) ;  /* 0xfffffffc00f08947 */ /* 0x000fea000383ffff */
[----:B------:R-:W1:Y:S08]  /*09e0*/  S2UR UR4, SR_CgaCtaId ;  /* 0x00000000000479c3 */ /* 0x000e700000008800 */
[----:B------:R-:W-:Y:S06]  /*09f0*/  BAR.ARV 0x8, 0x180 ;  /* 0x0206000000007b1d */ /* 0x000fec0000002000 */
[----:B0-----:R-:W-:-:S02]  /*0a00*/  MOV R3, 0x400 ;  /* 0x0000040000037802 */ /* 0x001fc40000000f00 */
[----:B------:R-:W-:Y:S01]  /*0a10*/  BAR.SYNC.DEFER_BLOCKING 0x5, 0x180 ;  /* 0x0146000000007b1d */ /* 0x000fe20000010000 */
[----:B-1----:R-:W-:-:S05]  /*0a20*/  IMAD.U32 R172, RZ, RZ, UR4 ;  /* 0x00000004ffac7e24 */ /* 0x002fca000f8e00ff */
[----:B------:R-:W-:Y:S01]  /*0a30*/  ULDC UR4, c[0x0][0xc3c] ;  /* 0x00030f0000047ab9 */ /* 0x000fe20000000800 */
[----:B------:R-:W-:-:S05]  /*0a40*/  LEA R2, R172, R3, 0x18 ;  /* 0x00000003ac027211 */ /* 0x000fca00078ec0ff */
[----:B------:R-:W0:Y:S01]  /*0a50*/  LDS.128 R28, [R2+0x2a8d0] ;  /* 0x02a8d000021c7984 */ /* 0x000e220000000c00 */
[----:B------:R-:W-:Y:S06]  /*0a60*/  BAR.ARV 0x4, 0x180 ;  /* 0x0106000000007b1d */ /* 0x000fec0000002000 */
[----:B0-----:R-:W-:-:S13]  /*0a70*/  ISETP.GE.AND P0, PT, R31, UR4, PT ;  /* 0x000000041f007c0c */ /* 0x001fda000bf06270 */
[----:B------:R-:W-:Y:S05]  /*0a80*/  @P0 BRA `(.L_x_1546) ;  /* 0x0000029400d80947 */ /* 0x000fea0003800000 */
[----:B------:R-:W2:Y:S01]  /*0a90*/  LDL R4, [R1+0x58] ;  /* 0x0000580001047983 */ /* 0x000ea20000100800 */
[----:B------:R-:W-:Y:S01]  /*0aa0*/  VIADD R0, R0, 0xffffff80 ;  /* 0xffffff8000007836 */ /* 0x000fe20000000000 */
[----:B------:R-:W-:Y:S01]  /*0ab0*/  R2UR UR4, R2 ;  /* 0x00000000020472ca */ /* 0x000fe200000e0000 */
[----:B------:R-:W-:Y:S01]  /*0ac0*/  IMAD.MOV.U32 R209, RZ, RZ, RZ ;  /* 0x000000ffffd17224 */ /* 0x000fe200078e00ff */
[----:B------:R-:W-:Y:S01]  /*0ad0*/  MOV R175, RZ ;  /* 0x000000ff00af7202 */ /* 0x000fe20000000f00 */
[----:B------:R-:W-:Y:S01]  /*0ae0*/  IMAD.MOV.U32 R17, RZ, RZ, RZ ;  /* 0x000000ffff117224 */ /* 0x000fe200078e00ff */
[----:B------:R-:W-:Y:S01]  /*0af0*/  SHF.R.S32.HI R3, RZ, 0x1f, R0 ;  /* 0x0000001fff037819 */ /* 0x000fe20000011400 */
[----:B------:R-:W-:Y:S02]  /*0b00*/  IMAD.MOV.U32 R164, RZ, RZ, RZ ;  /* 0x000000ffffa47224 */ /* 0x000fe400078e00ff */
[----:B------:R-:W-:Y:S01]  /*0b10*/  IMAD.MOV.U32 R23, RZ, RZ, RZ ;  /* 0x000000ffff177224 */ /* 0x000fe200078e00ff */
[----:B------:R-:W-:-:S02]  /*0b20*/  LEA.HI R5, R3, R0, RZ, 0x4 ;  /* 0x0000000003057211 */ /* 0x000fc400078f20ff */
[----:B------:R-:W-:Y:S02]  /*0b30*/  LEA.HI R226, R3, R0, RZ, 0x3 ;  /* 0x0000000003e27211 */ /* 0x000fe400078f18ff */
[----:B------:R-:W-:Y:S01]  /*0b40*/  SHF.R.S32.HI R6, RZ, 0x4, R5 ;  /* 0x00000004ff067819 */ /* 0x000fe20000011405 */
[----:B------:R-:W-:Y:S01]  /*0b50*/  UIADD3 UR4, UR4, 0xc400, URZ ;  /* 0x0000c40004047890 */ /* 0x000fe2000fffe03f */
[----:B------:R-:W-:Y:S02]  /*0b60*/  LOP3.LUT R11, R226, 0xfffffff8, RZ, 0xc0, !PT ;  /* 0xfffffff8e20b7812 */ /* 0x000fe400078ec0ff */
[C---:B------:R-:W-:Y:S02]  /*0b70*/  LEA.HI R7, R5.reuse, R6, RZ, 0x1 ;  /* 0x0000000605077211 */ /* 0x040fe400078f08ff */
[----:B------:R-:W-:Y:S01]  /*0b80*/  LOP3.LUT R5, R5, 0x3fffff0, RZ, 0xc0, !PT ;  /* 0x03fffff005057812 */ /* 0x000fe200078ec0ff */
[----:B------:R-:W-:Y:S01]  /*0b90*/  IMAD.IADD R206, R0, 0x1, -R11 ;  /* 0x0000000100ce7824 */ /* 0x000fe200078e0a0b */
[----:B------:R-:W-:-:S02]  /*0ba0*/  LOP3.LUT R7, R7, 0x1ffffffe, RZ, 0xc0, !PT ;  /* 0x1ffffffe07077812 */ /* 0x000fc400078ec0ff */
[----:B------:R-:W-:Y:S01]  /*0bb0*/  SHF.R.S32.HI R226, RZ, 0x3, R226 ;  /* 0x00000003ffe27819 */ /* 0x000fe200000114e2 */
[----:B------:R-:W-:Y:S02]  /*0bc0*/  IMAD.IADD R5, R0, 0x1, -R5 ;  /* 0x0000000100057824 */ /* 0x000fe400078e0a05 */
[----:B------:R-:W-:Y:S01]  /*0bd0*/  IMAD.IADD R7, R6, 0x1, -R7 ;  /* 0x0000000106077824 */ /* 0x000fe200078e0a07 */
[----:B------:R-:W-:Y:S01]  /*0be0*/  LEA.HI R6, R3, R0, RZ, 0x5 ;  /* 0x0000000003067211 */ /* 0x000fe200078f28ff */
[----:B------:R-:W-:-:S03]  /*0bf0*/  IMAD.SHL.U32 R204, R206, 0x8, RZ ;  /* 0x00000008cecc7824 */ /* 0x000fc600078e00ff */
[----:B------:R-:W-:Y:S01]  /*0c00*/  SHF.R.S32.HI R6, RZ, 0x5, R6 ;  /* 0x00000005ff067819 */ /* 0x000fe20000011406 */
[----:B------:R-:W-:-:S04]  /*0c10*/  VIADD R205, R204, 0x40 ;  /* 0x00000040cccd7836 */ /* 0x000fc80000000000 */
[----:B------:R-:W-:Y:S01]  /*0c20*/  IMAD.SHL.U32 R187, R6, 0x200, RZ ;  /* 0x0000020006bb7824 */ /* 0x000fe200078e00ff */
[----:B--2---:R-:W-:Y:S02]  /*0c30*/  R2UR UR5, R4 ;  /* 0x00000000040572ca */ /* 0x004fe400000e0000 */
[----:B------:R-:W-:-:S04]  /*0c40*/  LEA.HI R4, R3, R0, RZ, 0x7 ;  /* 0x0000000003047211 */ /* 0x000fc800078f38ff */
[----:B------:R-:W-:Y:S02]  /*0c50*/  LOP3.LUT R229, R4, 0xffffff80, RZ, 0xc0, !PT ;  /* 0xffffff8004e57812 */ /* 0x000fe400078ec0ff */
[----:B------:R-:W-:-:S03]  /*0c60*/  SHF.R.S32.HI R14, RZ, 0x7, R4 ;  /* 0x00000007ff0e7819 */ /* 0x000fc60000011404 */
[----:B------:R-:W-:Y:S01]  /*0c70*/  IMAD.IADD R229, R0, 0x1, -R229 ;  /* 0x0000000100e57824 */ /* 0x000fe200078e0ae5 */
[----:B------:R-:W-:Y:S01]  /*0c80*/  LEA.HI R4, R4, R14, RZ, 0x1 ;  /* 0x0000000e04047211 */ /* 0x000fe200078f08ff */
[----:B------:R-:W-:Y:S01]  /*0c90*/  ULOP3.LUT UR5, UR5, 0x1, URZ, 0xfc, !UPT ;  /* 0x0000000105057892 */ /* 0x000fe2000f8efc3f */
[----:B------:R0:W-:Y:S02]  /*0ca0*/  STL [R1+0x4c], R14 ;  /* 0x00004c0e01007387 */ /* 0x0001e40000100800 */
[----:B------:R-:W-:Y:S02]  /*0cb0*/  SHF.R.S32.HI R8, RZ, 0x1f, R229 ;  /* 0x0000001fff087819 */ /* 0x000fe400000114e5 */
[----:B------:R-:W-:Y:S02]  /*0cc0*/  LOP3.LUT R4, R4, 0x3fffffe, RZ, 0xc0, !PT ;  /* 0x03fffffe04047812 */ /* 0x000fe400078ec0ff */
[CC--:B------:R-:W-:Y:S02]  /*0cd0*/  LEA.HI R10, R8.reuse, R229.reuse, RZ, 0x2 ;  /* 0x000000e5080a7211 */ /* 0x0c0fe400078f10ff */
[----:B------:R-:W-:Y:S01]  /*0ce0*/  LEA.HI R8, R8, R229, RZ, 0x5 ;  /* 0x000000e508087211 */ /* 0x000fe200078f28ff */
[----:B------:R-:W-:Y:S01]  /*0cf0*/  IMAD.IADD R4, R14, 0x1, -R4 ;  /* 0x000000010e047824 */ /* 0x000fe200078e0a04 */
[----:B------:R-:W-:-:S02]  /*0d00*/  SHF.R.S32.HI R9, RZ, 0x2, R10 ;  /* 0x00000002ff097819 */ /* 0x000fc4000001140a */
[----:B------:R-:W-:Y:S02]  /*0d10*/  SHF.R.S32.HI R12, RZ, 0x1f, R10 ;  /* 0x0000001fff0c7819 */ /* 0x000fe4000001140a */
[----:B------:R-:W-:Y:S02]  /*0d20*/  SHF.R.S32.HI R8, RZ, 0x5, R8 ;  /* 0x00000005ff087819 */ /* 0x000fe40000011408 */
[----:B------:R-:W-:Y:S02]  /*0d30*/  LEA.HI R12, R12, R9, RZ, 0x3 ;  /* 0x000000090c0c7211 */ /* 0x000fe400078f18ff */
[----:B------:R-:W-:Y:S02]  /*0d40*/  LOP3.LUT R10, R10, 0x7ffffffc, RZ, 0xc0, !PT ;  /* 0x7ffffffc0a0a7812 */ /* 0x000fe400078ec0ff */
[----:B------:R-:W-:Y:S02]  /*0d50*/  LOP3.LUT R12, R12, 0xfffffff8, RZ, 0xc0, !PT ;  /* 0xfffffff80c0c7812 */ /* 0x000fe400078ec0ff */
[----:B0-----:R-:W-:Y:S01]  /*0d60*/  SHF.R.S32.HI R14, RZ, 0x1f, R205 ;  /* 0x0000001fff0e7819 */ /* 0x001fe200000114cd */
[----:B------:R-:W-:-:S02]  /*0d70*/  IMAD.IADD R10, R229, 0x1, -R10 ;  /* 0x00000001e50a7824 */ /* 0x000fc400078e0a0a */
[----:B------:R-:W-:-:S03]  /*0d80*/  IMAD.IADD R9, R9, 0x1, -R12 ;  /* 0x0000000109097824 */ /* 0x000fc600078e0a0c */
[----:B------:R-:W-:Y:S02]  /*0d90*/  SHF.L.U32 R182, R10, 0x1, RZ ;  /* 0x000000010ab67819 */ /* 0x000fe400000006ff */
[----:B------:R-:W-:Y:S02]  /*0da0*/  LEA R13, R8, R9, 0x4 ;  /* 0x00000009080d7211 */ /* 0x000fe400078e20ff */
[----:B------:R-:W-:Y:S01]  /*0db0*/  LEA.HI R8, R3, R0, RZ, 0x2 ;  /* 0x0000000003087211 */ /* 0x000fe200078f10ff */
[C---:B------:R-:W-:Y:S01]  /*0dc0*/  VIADD R223, R182.reuse, 0x20 ;  /* 0x00000020b6df7836 */ /* 0x040fe20000000000 */
[----:B------:R-:W-:Y:S01]  /*0dd0*/  IADD3 R217, R182, 0x50, RZ ;  /* 0x00000050b6d97810 */ /* 0x000fe20007ffe0ff */
[----:B------:R-:W-:Y:S01]  /*0de0*/  IMAD R12, R4, 0x40, R13 ;  /* 0x00000040040c7824 */ /* 0x000fe200078e020d */
[----:B------:R-:W-:Y:S01]  /*0df0*/  LOP3.LUT R3, R8, 0xfffffffc, RZ, 0xc0, !PT ;  /* 0xfffffffc08037812 */ /* 0x000fe200078ec0ff */
[C---:B------:R-:W-:Y:S01]  /*0e00*/  VIADD R220, R182.reuse, 0x38 ;  /* 0x00000038b6dc7836 */ /* 0x040fe20000000000 */
[--C-:B------:R-:W-:Y:S01]  /*0e10*/  SHF.R.S32.HI R174, RZ, 0x2, R8.reuse ;  /* 0x00000002ffae7819 */ /* 0x100fe20000011408 */
[----:B------:R-:W-:Y:S01]  /*0e20*/  VIADD R214, R182, 0x68 ;  /* 0x00000068b6d67836 */ /* 0x000fe20000000000 */
[----:B------:R-:W-:Y:S01]  /*0e30*/  SHF.R.S32.HI R9, RZ, 0x1f, R8 ;  /* 0x0000001fff097819 */ /* 0x000fe20000011408 */
[----:B------:R-:W-:Y:S01]  /*0e40*/  IMAD.IADD R210, R0, 0x1, -R3 ;  /* 0x0000000100d27824 */ /* 0x000fe200078e0a03 */
[----:B------:R-:W-:Y:S01]  /*0e50*/  STL [R1+0x50], R12 ;  /* 0x0000500c01007387 */ /* 0x000fe20000100800 */
[----:B------:R-:W-:Y:S01]  /*0e60*/  IMAD R8, R6, 0x10, R5 ;  /* 0x0000001006087824 */ /* 0x000fe200078e0205 */
[----:B------:R-:W-:Y:S01]  /*0e70*/  IADD3 R5, R174, 0x40, RZ ;  /* 0x00000040ae057810 */ /* 0x000fe20007ffe0ff */
[----:B------:R-:W-:Y:S01]  /*0e80*/  IMAD.SHL.U32 R162, R210, 0x4, RZ ;  /* 0x00000004d2a27824 */ /* 0x000fe200078e00ff */
[----:B------:R-:W-:Y:S01]  /*0e90*/  LEA.HI R9, R9, R174, RZ, 0x3 ;  /* 0x000000ae09097211 */ /* 0x000fe200078f18ff */
[----:B------:R-:W-:Y:S01]  /*0ea0*/  IMAD R11, R8, 0x8, R7 ;  /* 0x00000008080b7824 */ /* 0x000fe200078e0207 */
[----:B------:R-:W-:Y:S01]  /*0eb0*/  SHF.R.S32.HI R0, RZ, 0x1f, R5 ;  /* 0x0000001fff007819 */ /* 0x000fe20000011405 */
[C---:B------:R-:W-:Y:S01]  /*0ec0*/  VIADD R177, R162.reuse, 0x20 ;  /* 0x00000020a2b17836 */ /* 0x040fe20000000000 */
[----:B------:R-:W-:Y:S01]  /*0ed0*/  LOP3.LUT R9, R9, 0xfffffff8, RZ, 0xc0, !PT ;  /* 0xfffffff809097812 */ /* 0x000fe200078ec0ff */
[----:B------:R-:W-:Y:S01]  /*0ee0*/  VIADD R176, R162, 0x40 ;  /* 0x00000040a2b07836 */ /* 0x000fe20000000000 */
[----:B------:R-:W-:Y:S01]  /*0ef0*/  LEA.HI R0, R0, R5, RZ, 0x3 ;  /* 0x0000000500007211 */ /* 0x000fe200078f18ff */
[----:B------:R-:W-:Y:S01]  /*0f00*/  IMAD.SHL.U32 R181, R5, 0x40, RZ ;  /* 0x0000004005b57824 */ /* 0x000fe200078e00ff */
[----:B------:R-:W-:Y:S01]  /*0f10*/  IADD3 R167, R162, R177, RZ ;  /* 0x000000b1a2a77210 */ /* 0x000fe20007ffe0ff */
[----:B------:R-:W-:-:S02]  /*0f20*/  IMAD.IADD R228, R174, 0x1, -R9 ;  /* 0x00000001aee47824 */ /* 0x000fc400078e0a09 */
[----:B------:R-:W-:Y:S01]  /*0f30*/  IMAD.SHL.U32 R201, R0, 0x40, RZ ;  /* 0x0000004000c97824 */ /* 0x000fe200078e00ff */
[----:B------:R-:W-:Y:S01]  /*0f40*/  SHF.R.S32.HI R0, RZ, 0x1f, R167 ;  /* 0x0000001fff007819 */ /* 0x000fe200000114a7 */
[----:B------:R-:W-:Y:S01]  /*0f50*/  IMAD.IADD R168, R162, 0x1, R176 ;  /* 0x00000001a2a87824 */ /* 0x000fe200078e02b0 */
[----:B------:R-:W-:Y:S01]  /*0f60*/  LOP3.LUT R181, R181, 0x1c0, RZ, 0xc0, !PT ;  /* 0x000001c0b5b57812 */ /* 0x000fe200078ec0ff */
[----:B------:R-:W-:Y:S01]  /*0f70*/  IMAD.SHL.U32 R185, R228, 0x40, RZ ;  /* 0x00000040e4b97824 */ /* 0x000fe200078e00ff */
[-C--:B------:R-:W-:Y:S01]  /*0f80*/  LEA.HI R170, R0, R167.reuse, RZ, 0x3 ;  /* 0x000000a700aa7211 */ /* 0x080fe200078f18ff */
[----:B------:R-:W-:Y:S01]  /*0f90*/  IMAD.SHL.U32 R18, R210, 0x8, RZ ;  /* 0x00000008d2127824 */ /* 0x000fe200078e00ff */
[----:B------:R-:W-:Y:S01]  /*0fa0*/  SHF.R.S32.HI R3, RZ, 0x1f, R168 ;  /* 0x0000001fff037819 */ /* 0x000fe200000114a8 */
[----:B------:R-:W-:Y:S01]  /*0fb0*/  VIADD R224, R182, 0x18 ;  /* 0x00000018b6e07836 */ /* 0x000fe20000000000 */
[----:B------:R-:W-:Y:S01]  /*0fc0*/  LEA.HI R0, R0, R167, RZ, 0x6 ;  /* 0x000000a700007211 */ /* 0x000fe200078f30ff */
[C---:B------:R-:W-:Y:S01]  /*0fd0*/  VIADD R221, R182.reuse, 0x30 ;  /* 0x00000030b6dd7836 */ /* 0x040fe20000000000 */
[----:B------:R-:W-:Y:S01]  /*0fe0*/  LOP3.LUT R185, R185, 0x1c0, RZ, 0xc0, !PT ;  /* 0x000001c0b9b97812 */ /* 0x000fe200078ec0ff */
[----:B------:R-:W-:Y:S01]  /*0ff0*/  VIADD R218, R182, 0x48 ;  /* 0x00000048b6da7836 */ /* 0x000fe20000000000 */
[CC--:B------:R-:W-:Y:S01]  /*1000*/  LEA.HI R5, R3.reuse, R168.reuse, RZ, 0x6 ;  /* 0x000000a803057211 */ /* 0x0c0fe200078f30ff */
[----:B------:R-:W-:Y:S01]  /*1010*/  IMAD.SHL.U32 R0, R0, 0x80, RZ ;  /* 0x0000008000007824 */ /* 0x000fe200078e00ff */
[----:B------:R-:W-:Y:S01]  /*1020*/  LEA.HI R4, R3, R168, RZ, 0x3 ;  /* 0x000000a803047211 */ /* 0x000fe200078f18ff */
[C---:B------:R-:W-:Y:S01]  /*1030*/  VIADD R215, R182.reuse, 0x60 ;  /* 0x00000060b6d77836 */ /* 0x040fe20000000000 */
[----:B------:R-:W-:Y:S01]  /*1040*/  SHF.R.U32.HI R13, RZ, 0x3, R181 ;  /* 0x00000003ff0d7819 */ /* 0x000fe200000116b5 */
[----:B------:R-:W-:Y:S01]  /*1050*/  IMAD.SHL.U32 R6, R5, 0x80, RZ ;  /* 0x0000008005067824 */ /* 0x000fe200078e00ff */
[----:B------:R-:W-:Y:S01]  /*1060*/  SHF.R.U32.HI R186, RZ, 0x3, R185 ;  /* 0x00000003ffba7819 */ /* 0x000fe200000116b9 */
[C---:B------:R-:W-:Y:S01]  /*1070*/  VIADD R212, R182.reuse, 0x78 ;  /* 0x00000078b6d47836 */ /* 0x040fe20000000000 */
[--C-:B------:R-:W-:Y:S01]  /*1080*/  LOP3.LUT R3, R185, 0x38, R170.reuse, 0xf8, !PT ;  /* 0x00000038b9037812 */ /* 0x100fe200078ef8aa */
[C---:B------:R-:W-:Y:S01]  /*1090*/  VIADD R222, R182.reuse, 0x28 ;  /* 0x00000028b6de7836 */ /* 0x040fe20000000000 */
[----:B------:R-:W-:Y:S01]  /*10a0*/  LOP3.LUT R7, R181, 0x38, R170, 0xf8, !PT ;  /* 0x00000038b5077812 */ /* 0x000fe200078ef8aa */
[C---:B------:R-:W-:Y:S01]  /*10b0*/  VIADD R219, R182.reuse, 0x40 ;  /* 0x00000040b6db7836 */ /* 0x040fe20000000000 */
[--C-:B------:R-:W-:Y:S01]  /*10c0*/  LOP3.LUT R5, R185, 0x38, R4.reuse, 0xf8, !PT ;  /* 0x00000038b9057812 */ /* 0x100fe200078ef804 */
[----:B------:R-:W-:Y:S01]  /*10d0*/  VIADD R216, R182, 0x58 ;  /* 0x00000058b6d87836 */ /* 0x000fe20000000000 */
[----:B------:R-:W-:Y:S01]  /*10e0*/  LOP3.LUT R201, R201, 0xfffffe00, RZ, 0xc0, !PT ;  /* 0xfffffe00c9c97812 */ /* 0x000fe200078ec0ff */
[----:B------:R-:W-:Y:S01]  /*10f0*/  VIADD R22, R18, 0x60 ;  /* 0x0000006012167836 */ /* 0x000fe20000000000 */
[----:B------:R-:W-:Y:S01]  /*1100*/  LOP3.LUT R0, R0, 0xffffe000, RZ, 0xc0, !PT ;  /* 0xffffe00000007812 */ /* 0x000fe200078ec0ff */
[----:B------:R-:W-:Y:S01]  /*1110*/  VIADD R160, R18, 0x80 ;  /* 0x0000008012a07836 */ /* 0x000fe20000000000 */
[-C--:B------:R-:W-:Y:S01]  /*1120*/  LOP3.LUT R3, R3, R186.reuse, RZ, 0x3c, !PT ;  /* 0x000000ba03037212 */ /* 0x080fe200078e3cff */
[----:B------:R-:W-:Y:S01]  /*1130*/  VIADD R213, R182, 0x70 ;  /* 0x00000070b6d57836 */ /* 0x000fe20000000000 */
[----:B------:R-:W-:Y:S01]  /*1140*/  LOP3.LUT R8, R7, R13, RZ, 0x3c, !PT ;  /* 0x0000000d07087212 */ /* 0x000fe200078e3cff */
[C---:B------:R-:W-:Y:S01]  /*1150*/  VIADD R179, R162.reuse, 0x10 ;  /* 0x00000010a2b37836 */ /* 0x040fe20000000000 */
[----:B------:R-:W-:Y:S01]  /*1160*/  LOP3.LUT R7, R5, R186, RZ, 0x3c, !PT ;  /* 0x000000ba05077212 */ /* 0x000fe200078e3cff */
[C---:B------:R-:W-:Y:S01]  /*1170*/  VIADD R178, R162.reuse, 0x30 ;  /* 0x00000030a2b27836 */ /* 0x040fe20000000000 */
[-C--:B------:R-:W-:Y:S01]  /*1180*/  IADD3 R5, R3, R0.reuse, R187 ;  /* 0x0000000003057210 */ /* 0x080fe20007ffe0bb */
[----:B------:R-:W-:Y:S01]  /*1190*/  VIADD R180, R162, 0x50 ;  /* 0x00000050a2b47836 */ /* 0x000fe20000000000 */
[----:B------:R-:W-:Y:S01]  /*11a0*/  IADD3 R8, R8, R0, R201 ;  /* 0x0000000008087210 */ /* 0x000fe20007ffe0c9 */
[----:B------:R-:W-:Y:S01]  /*11b0*/  IMAD.U32 R0, RZ, RZ, UR5 ;  /* 0x00000005ff007e24 */ /* 0x000fe2000f8e00ff */
[----:B------:R-:W-:-:S02]  /*11c0*/  LOP3.LUT R9, R181, 0x38, R4, 0xf8, !PT ;  /* 0x00000038b5097812 */ /* 0x000fc400078ef804 */
[----:B------:R-:W-:Y:S02]  /*11d0*/  LOP3.LUT R6, R6, 0xffffe000, RZ, 0xc0, !PT ;  /* 0xffffe00006067812 */ /* 0x000fe400078ec0ff */
[----:B------:R0:W-:Y:S01]  /*11e0*/  STL [R1+0x30], R0 ;  /* 0x0000300001007387 */ /* 0x0001e20000100800 */
[----:B------:R-:W-:Y:S02]  /*11f0*/  LOP3.LUT R9, R9, R13, RZ, 0x3c, !PT ;  /* 0x0000000d09097212 */ /* 0x000fe400078e3cff */
[-C--:B------:R-:W-:Y:S02]  /*1200*/  IADD3 R7, R7, R6.reuse, R187 ;  /* 0x0000000607077210 */ /* 0x080fe40007ffe0bb */
[----:B------:R-:W-:Y:S01]  /*1210*/  IADD3 R9, R9, R6, R201 ;  /* 0x0000000609097210 */ /* 0x000fe20007ffe0c9 */
[----:B------:R-:W-:Y:S01]  /*1220*/  IMAD.U32 R6, RZ, RZ, UR4 ;  /* 0x00000004ff067e24 */ /* 0x000fe2000f8e00ff */
[----:B------:R-:W-:Y:S02]  /*1230*/  SHF.R.S32.HI R171, RZ, 0x3, R4 ;  /* 0x00000003ffab7819 */ /* 0x000fe40000011404 */
[----:B------:R-:W-:-:S02]  /*1240*/  SHF.R.S32.HI R4, RZ, 0x1f, R224 ;  /* 0x0000001fff047819 */ /* 0x000fc400000114e0 */
[----:B0-----:R-:W-:Y:S01]  /*1250*/  LEA.HI R0, R210, R210, RZ, 0x1 ;  /* 0x000000d2d2007211 */ /* 0x001fe200078f08ff */
[----:B------:R0:W-:Y:S01]  /*1260*/  STL [R1+0x48], R6 ;  /* 0x0000480601007387 */ /* 0x0001e20000100800 */
[----:B------:R-:W-:Y:S02]  /*1270*/  SHF.R.S32.HI R4, RZ, 0x1f, R221 ;  /* 0x0000001fff047819 */ /* 0x000fe400000114dd */
[----:B------:R-:W-:Y:S02]  /*1280*/  LOP3.LUT R3, R0, 0x1ffffffe, RZ, 0xc0, !PT ;  /* 0x1ffffffe00037812 */ /* 0x000fe400078ec0ff */
[----:B------:R-:W-:Y:S02]  /*1290*/  SHF.R.S32.HI R0, RZ, 0x1f, R204 ;  /* 0x0000001fff007819 */ /* 0x000fe400000114cc */
[----:B------:R-:W-:Y:S01]  /*12a0*/  LOP3.LUT R0, R181, 0x38, R18, 0xf8, !PT ;  /* 0x00000038b5007812 */ /* 0x000fe200078ef812 */
[----:B------:R-:W-:Y:S01]  /*12b0*/  IMAD.IADD R3, R210, 0x1, -R3 ;  /* 0x00000001d2037824 */ /* 0x000fe200078e0a03 */
[----:B------:R-:W-:Y:S01]  /*12c0*/  SHF.R.S32.HI R4, RZ, 0x1f, R218 ;  /* 0x0000001fff047819 */ /* 0x000fe200000114da */
[----:B0-----:R-:W-:Y:S01]  /*12d0*/  IMAD.SHL.U32 R6, R11, 0x8, RZ ;  /* 0x000000080b067824 */ /* 0x001fe200078e00ff */
[----:B------:R-:W-:Y:S01]  /*12e0*/  LOP3.LUT R0, R201, R0, R13, 0xf6, !PT ;  /* 0x00000000c9007212 */ /* 0x000fe200078ef60d */
[----:B------:R-:W-:Y:S01]  /*12f0*/  IMAD R203, R3, 0x8, R12 ;  /* 0x0000000803cb7824 */ /* 0x000fe200078e020c */
[----:B------:R-:W-:-:S02]  /*1300*/  SHF.R.S32.HI R4, RZ, 0x1f, R215 ;  /* 0x0000001fff047819 */ /* 0x000fc400000114d7 */
[----:B------:R-:W-:Y:S01]  /*1310*/  LEA R0, R0, UR4, 0x1 ;  /* 0x0000000400007c11 */ /* 0x000fe2000f8e08ff */
[----:B------:R0:W-:Y:S01]  /*1320*/  STL [R1+0x54], R6 ;  /* 0x0000540601007387 */ /* 0x0001e20000100800 */
[----:B------:R-:W-:Y:S02]  /*1330*/  SHF.R.S32.HI R4, RZ, 0x1f, R212 ;  /* 0x0000001fff047819 */ /* 0x000fe400000114d4 */
[----:B------:R-:W-:Y:S01]  /*1340*/  LEA R4, R7, UR4, 0x1 ;  /* 0x0000000407047c11 */ /* 0x000fe2000f8e08ff */
[----:B------:R1:W-:Y:S01]  /*1350*/  STL [R1+0x40], R0 ;  /* 0x0000400001007387 */ /* 0x0003e20000100800 */
[----:B------:R-:W-:Y:S02]  /*1360*/  IADD3 R161, R18, 0xa0, RZ ;  /* 0x000000a012a17810 */ /* 0x000fe40007ffe0ff */
[----:B------:R-:W-:Y:S02]  /*1370*/  SHF.R.S32.HI R19, RZ, 0x1f, R18 ;  /* 0x0000001fff137819 */ /* 0x000fe40000011412 */
[----:B------:R-:W-:-:S02]  /*1380*/  SHF.R.S32.HI R173, RZ, 0x1f, R22 ;  /* 0x0000001fffad7819 */ /* 0x000fc40000011416 */
[----:B0-----:R-:W-:Y:S02]  /*1390*/  SHF.R.S32.HI R6, RZ, 0x1f, R222 ;  /* 0x0000001fff067819 */ /* 0x001fe400000114de */
[----:B------:R-:W-:Y:S02]  /*13a0*/  SHF.R.S32.HI R6, RZ, 0x1f, R219 ;  /* 0x0000001fff067819 */ /* 0x000fe400000114db */
[----:B-1----:R-:W-:Y:S02]  /*13b0*/  SHF.R.S32.HI R0, RZ, 0x1f, R223 ;  /* 0x0000001fff007819 */ /* 0x002fe400000114df */
[----:B------:R-:W-:Y:S02]  /*13c0*/  SHF.R.S32.HI R0, RZ, 0x1f, R220 ;  /* 0x0000001fff007819 */ /* 0x000fe400000114dc */
[----:B------:R-:W-:Y:S02]  /*13d0*/  SHF.R.S32.HI R0, RZ, 0x1f, R217 ;  /* 0x0000001fff007819 */ /* 0x000fe400000114d9 */
[----:B------:R-:W-:-:S02]  /*13e0*/  SHF.R.S32.HI R0, RZ, 0x1f, R214 ;  /* 0x0000001fff007819 */ /* 0x000fc400000114d6 */
[----:B------:R-:W-:Y:S02]  /*13f0*/  LEA R0, R5, UR4, 0x1 ;  /* 0x0000000405007c11 */ /* 0x000fe4000f8e08ff */
[----:B------:R-:W-:Y:S02]  /*1400*/  LEA R5, R8, UR4, 0x1 ;  /* 0x0000000408057c11 */ /* 0x000fe4000f8e08ff */
[----:B------:R-:W-:Y:S01]  /*1410*/  SHF.R.S32.HI R6, RZ, 0x1f, R216 ;  /* 0x0000001fff067819 */ /* 0x000fe200000114d8 */
[----:B------:R0:W-:Y:S01]  /*1420*/  STL [R1+0x44], R0 ;  /* 0x0000440001007387 */ /* 0x0001e20000100800 */
[----:B------:R-:W-:Y:S02]  /*1430*/  SHF.R.S32.HI R184, RZ, 0x1f, R160 ;  /* 0x0000001fffb87819 */ /* 0x000fe400000114a0 */
[----:B------:R-:W-:Y:S01]  /*1440*/  SHF.R.S32.HI R183, RZ, 0x1f, R161 ;  /* 0x0000001fffb77819 */ /* 0x000fe200000114a1 */
[----:B------:R1:W-:Y:S01]  /*1450*/  STL [R1+0x38], R5 ;  /* 0x0000380501007387 */ /* 0x0003e20000100800 */
[----:B------:R-:W-:-:S02]  /*1460*/  SHF.R.S32.HI R170, RZ, 0x3, R170 ;  /* 0x00000003ffaa7819 */ /* 0x000fc400000114aa */
[----:B------:R-:W-:Y:S01]  /*1470*/  SHF.R.S32.HI R6, RZ, 0x1f, R213 ;  /* 0x0000001fff067819 */ /* 0x000fe200000114d5 */
[----:B------:R1:W-:Y:S01]  /*1480*/  STL [R1+0x3c], R4 ;  /* 0x00003c0401007387 */ /* 0x0003e20000100800 */
[----:B0-----:R-:W-:-:S05]  /*1490*/  LEA R0, R9, UR4, 0x1 ;  /* 0x0000000409007c11 */ /* 0x001fca000f8e08ff */
[----:B------:R1:W-:Y:S02]  /*14a0*/  STL [R1+0x34], R0 ;  /* 0x0000340001007387 */ /* 0x0003e40000100800 */
.L_x_1853:
[----:B------:R-:W-:Y:S01]  /*14b0*/  ULDC.64 UR4, c[0x0][0xa28] ;  /* 0x00028a0000047ab9 */ /* 0x000fe20000000a00 */
[----:B0-23--:R-:W0:Y:S01]  /*14c0*/  LDC.64 R6, c[0x0][0xa08] ;  /* 0x00028200ff067b82 */ /* 0x00de220000000a00 */
[----:B------:R-:W-:Y:S01]  /*14d0*/  ISETP.NE.U32.AND P0, PT, RZ, UR4, PT ;  /* 0x00000004ff007c0c */ /* 0x000fe2000bf05070 */
[----:B------:R-:W-:Y:S01]  /*14e0*/  IMAD.MOV.U32 R13, RZ, RZ, RZ ;  /* 0x000000ffff0d7224 */ /* 0x000fe200078e00ff */
[----:B------:R-:W-:Y:S01]  /*14f0*/  MOV R129, RZ ;  /* 0x000000ff00817202 */ /* 0x000fe20000000f00 */
[----:B------:R-:W-:Y:S01]  /*1500*/  ULDC.64 UR6, c[0x0][0xa20] ;  /* 0x0002880000067ab9 */ /* 0x000fe20000000a00 */
[----:B------:R-:W-:Y:S01]  /*1510*/  ISETP.NE.AND.EX P0, PT, RZ, UR5, PT, P0 ;  /* 0x00000005ff007c0c */ /* 0x000fe2000bf05300 */
[----:B------:R-:W-:Y:S02]  /*1520*/  ULDC.64 UR4, c[0x0][0xa18] ;  /* 0x0002860000047ab9 */ /* 0x000fe40000000a00 */
[----:B------:R-:W-:-:S04]  /*1530*/  ISETP.NE.U32.AND P1, PT, RZ, UR4, PT ;  /* 0x00000004ff007c0c */ /* 0x000fc8000bf25070 */
[----:B------:R-:W-:Y:S01]  /*1540*/  ISETP.NE.AND.EX P1, PT, RZ, UR5, PT, P1 ;  /* 0x00000005ff007c0c */ /* 0x000fe2000bf25310 */
[----:B------:R-:W-:Y:S02]  /*1550*/  ULDC.64 UR4, c[0x0][0xa08] ;  /* 0x0002820000047ab9 */ /* 0x000fe40000000a00 */
[----:B------:R-:W-:-:S03]  /*1560*/  ISETP.NE.U32.AND P3, PT, RZ, UR4, PT ;  /* 0x00000004ff007c0c */ /* 0x000fc6000bf65070 */
[----:B-1--4-:R-:W1:Y:S01]  /*1570*/  @P0 LDC.64 R4, c[0x0][0xa28] ;  /* 0x00028a00ff040b82 */ /* 0x012e620000000a00 */
[----:B------:R-:W-:Y:S01]  /*1580*/  ISETP.NE.AND.EX P3, PT, RZ, UR5, PT, P3 ;  /* 0x00000005ff007c0c */ /* 0x000fe2000bf65330 */
[----:B0-----:R-:W-:-:S06]  /*1590*/  IMAD.WIDE R10, R31, 0x4, R6 ;  /* 0x000000041f0a7825 */ /* 0x001fcc00078e0206 */
[----:B------:R-:W0:Y:S01]  /*15a0*/  @P1 LDC.64 R8, c[0x0][0xa18] ;  /* 0x00028600ff081b82 */ /* 0x000e220000000a00 */
[----:B------:R-:W-:Y:S02]  /*15b0*/  ULDC UR4, c[0x0][0x288] ;  /* 0x0000a20000047ab9 */ /* 0x000fe40000000800 */
[----:B------:R-:W-:Y:S01]  /*15c0*/  IMAD.U32 R165, RZ, RZ, UR4 ;  /* 0x00000004ffa57e24 */ /* 0x000fe2000f8e00ff */
[----:B------:R-:W-:Y:S02]  /*15d0*/  ULDC.64 UR4, c[0x0][0x418] ;  /* 0x0001060000047ab9 */ /* 0x000fe40000000a00 */
[----:B------:R2:W5:Y:S01]  /*15e0*/  @P3 LDG.E R129, desc[UR60][R10.64] ;  /* 0x0000003c0a813981 */ /* 0x000562000c1e1900 */
[----:B-1----:R-:W-:-:S05]  /*15f0*/  @P0 IMAD.WIDE R4, R31, 0x4, R4 ;  /* 0x000000041f040825 */ /* 0x002fca00078e0204 */
[----:B------:R2:W5:Y:S01]  /*1600*/  @P0 LDG.E R13, desc[UR60][R4.64] ;  /* 0x0000003c040d0981 */ /* 0x000562000c1e1900 */
[----:B0-----:R-:W-:-:S05]  /*1610*/  @P1 IMAD.WIDE R6, R31, 0x4, R8 ;  /* 0x000000041f061825 */ /* 0x001fca00078e0208 */
[----:B------:R2:W5:Y:S01]  /*1620*/  @P1 LDG.E R165, desc[UR60][R6.64] ;  /* 0x0000003c06a51981 */ /* 0x000562000c1e1900 */
[----:B------:R-:W-:Y:S01]  /*1630*/  UISETP.NE.U32.AND UP0, UPT, UR4, URZ, UPT ;  /* 0x0000003f0400728c */ /* 0x000fe2000bf05070 */
[C---:B------:R-:W-:Y:S02]  /*1640*/  LOP3.LUT R3, R30.reuse, 0xff000000, RZ, 0xc0, !PT ;  /* 0xff0000001e037812 */ /* 0x040fe400078ec0ff */
[----:B------:R-:W-:Y:S01]  /*1650*/  ULDC UR4, c[0x0][0x424] ;  /* 0x0001090000047ab9 */ /* 0x000fe20000000800 */
[----:B------:R-:W-:Y:S01]  /*1660*/  UISETP.NE.AND.EX UP0, UPT, UR5, URZ, UPT, UP0 ;  /* 0x0000003f0500728c */ /* 0x000fe2000bf05300 */
[----:B------:R-:W-:Y:S02]  /*1670*/  ISETP.NE.U32.AND P2, PT, RZ, UR6, PT ;  /* 0x00000006ff007c0c */ /* 0x000fe4000bf45070 */
[----:B------:R-:W-:Y:S01]  /*1680*/  ULDC UR5, c[0x0][0x2f0] ;  /* 0x0000bc0000057ab9 */ /* 0x000fe20000000800 */
[----:B------:R-:W-:Y:S01]  /*1690*/  USEL UR4, UR4, 0x1, UP0 ;  /* 0x0000000104047887 */ /* 0x000fe20008000000 */
[----:B------:R-:W-:-:S02]  /*16a0*/  LOP3.LUT R0, R30, 0xff0000, RZ, 0xc0, !PT ;  /* 0x00ff00001e007812 */ /* 0x000fc400078ec0ff */
[----:B------:R-:W-:Y:S01]  /*16b0*/  SHF.R.U32.HI R3, RZ, 0x8, R3 ;  /* 0x00000008ff037819 */ /* 0x000fe20000011603 */
[----:B------:R-:W-:Y:S01]  /*16c0*/  UIMAD UR4, UR4, UR5, URZ ;  /* 0x00000005040472a4 */ /* 0x000fe2000f8e023f */
[----:B------:R-:W-:Y:S02]  /*16d0*/  ISETP.NE.AND.EX P2, PT, RZ, UR7, PT, P2 ;  /* 0x00000007ff007c0c */ /* 0x000fe4000bf45320 */
[----:B------:R-:W-:Y:S01]  /*16e0*/  ULDC UR5, c[0x0][0x348] ;  /* 0x0000d20000057ab9 */ /* 0x000fe20000000800 */
[----:B------:R-:W-:Y:S01]  /*16f0*/  LEA.HI R207, R0, R3, RZ, 0x10 ;  /* 0x0000000300cf7211 */ /* 0x000fe200078f80ff */
[----:B------:R-:W-:Y:S01]  /*1700*/  IMAD.MOV.U32 R208, RZ, RZ, R31 ;  /* 0x000000ffffd07224 */ /* 0x000fe200078e001f */
[----:B------:R-:W-:Y:S01]  /*1710*/  LOP3.LUT R169, R30, 0xffff, RZ, 0xc0, !PT ;  /* 0x0000ffff1ea97812 */ /* 0x000fe200078ec0ff */
[----:B--2---:R-:W-:Y:S07]  /*1720*/  @P1 BRA `(.L_x_1547) ;  /* 0x0000000000241947 */ /* 0x004fee0003800000 */
        /* <DEDUP_REMOVED lines=9> */
.L_x_1547:
[----:B------:R-:W-:Y:S02]  /*17c0*/  IMAD.U32 R25, RZ, RZ, UR5 ;  /* 0x00000005ff197e24 */ /* 0x000fe4000f8e00ff */
[----:B------:R-:W-:Y:S01]  /*17d0*/  IMAD.U32 R26, RZ, RZ, UR4 ;  /* 0x00000004ff1a7e24 */ /* 0x000fe2000f8e00ff */
[----:B------:R-:W-:Y:S06]  /*17e0*/  @!P2 BRA `(.L_x_1548) ;  /* 0x000000000010a947 */ /* 0x000fec0003800000 */
[----:B------:R-:W0:Y:S02]  /*17f0*/  LDC.64 R26, c[0x0][0xa20] ;  /* 0x00028800ff1a7b82 */ /* 0x000e240000000a00 */
[----:B0-----:R-:W-:-:S06]  /*1800*/  IMAD.WIDE R26, R31, 0x4, R26 ;  /* 0x000000041f1a7825 */ /* 0x001fcc00078e021a */
[----:B------:R0:W5:Y:S01]  /*1810*/  LDG.E R26, desc[UR60][R26.64] ;  /* 0x0000003c1a1a7981 */ /* 0x000162000c1e1900 */
[----:B------:R-:W-:Y:S05]  /*1820*/  BRA `(.L_x_1549) ;  /* 0x0000000000107947 */ /* 0x000fea0003800000 */
.L_x_1548:
[----:B------:R-:W-:Y:S05]  /*1830*/  @!P3 BRA `(.L_x_1549) ;  /* 0x00000000000cb947 */ /* 0x000fea0003800000 */
[----:B------:R-:W2:Y:S04]  /*1840*/  LDG.E R3, desc[UR60][R10.64] ;  /* 0x0000003c0a037981 */ /* 0x000ea8000c1e1900 */
[----:B------:R-:W2:Y:S02]  /*1850*/  LDG.E R26, desc[UR60][R10.64+0x4] ;  /* 0x0000043c0a1a7981 */ /* 0x000ea4000c1e1900 */
[----:B--2---:R-:W-:-:S07]  /*1860*/  IMAD.IADD R26, R26, 0x1, -R3 ;  /* 0x000000011a1a7824 */ /* 0x004fce00078e0a03 */
.L_x_1549:
[----:B------:R-:W-:Y:S01]  /*1870*/  ULDC.64 UR4, c[0x0][0xa10] ;  /* 0x0002840000047ab9 */ /* 0x000fe20000000a00 */
[----:B------:R-:W1:Y:S01]  /*1880*/  LDC R4, c[0x0][0x448] ;  /* 0x00011200ff047b82 */ /* 0x000e620000000800 */
[----:B------:R-:W-:-:S04]  /*1890*/  ISETP.NE.U32.AND P0, PT, RZ, UR4, PT ;  /* 0x00000004ff007c0c */ /* 0x000fc8000bf05070 */
[----:B------:R-:W-:Y:S01]  /*18a0*/  ISETP.NE.AND.EX P0, PT, RZ, UR5, PT, P0 ;  /* 0x00000005ff007c0c */ /* 0x000fe2000bf05300 */
[----:B------:R-:W-:Y:S02]  /*18b0*/  ULDC.64 UR4, c[0x0][0xa30] ;  /* 0x00028c0000047ab9 */ /* 0x000fe40000000a00 */
[----:B------:R-:W-:-:S04]  /*18c0*/  ISETP.NE.U32.AND P1, PT, RZ, UR4, PT ;  /* 0x00000004ff007c0c */ /* 0x000fc8000bf25070 */
[----:B------:R-:W-:-:S06]  /*18d0*/  ISETP.NE.AND.EX P1, PT, RZ, UR5, PT, P1 ;  /* 0x00000005ff007c0c */ /* 0x000fcc000bf25310 */
[----:B------:R-:W2:Y:S08]  /*18e0*/  @P0 LDC.64 R6, c[0x0][0xa10] ;  /* 0x00028400ff060b82 */ /* 0x000eb00000000a00 */
[----:B------:R-:W3:Y:S01]  /*18f0*/  @P1 LDC.64 R8, c[0x0][0xa30] ;  /* 0x00028c00ff081b82 */ /* 0x000ee20000000a00 */
[----:B--2---:R-:W-:-:S05]  /*1900*/  @P0 IMAD.WIDE R6, R31, 0x4, R6 ;  /* 0x000000041f060825 */ /* 0x004fca00078e0206 */
[----:B------:R-:W2:Y:S04]  /*1910*/  @P0 LDG.E R0, desc[UR60][R6.64] ;  /* 0x0000003c06000981 */ /* 0x000ea8000c1e1900 */
[----:B------:R-:W2:Y:S01]  /*1920*/  @P0 LDG.E R3, desc[UR60][R6.64+0x4] ;  /* 0x0000043c06030981 */ /* 0x000ea2000c1e1900 */
[----:B-----5:R-:W-:Y:S02]  /*1930*/  IMAD.MOV.U32 R140, RZ, RZ, R26 ;  /* 0x000000ffff8c7224 */ /* 0x020fe400078e001a */
[----:B---3--:R-:W-:-:S05]  /*1940*/  @P1 IMAD.WIDE R8, R31, 0x4, R8 ;  /* 0x000000041f081825 */ /* 0x008fca00078e0208 */
[----:B------:R3:W5:Y:S01]  /*1950*/  @P1 LDG.E R140, desc[UR60][R8.64] ;  /* 0x0000003c088c1981 */ /* 0x000762000c1e1900 */
[----:B-1----:R-:W-:Y:S01]  /*1960*/  ISETP.NE.AND P1, PT, R4, 0x1, PT ;  /* 0x000000010400780c */ /* 0x002fe20003f25270 */
[----:B------:R-:W-:Y:S01]  /*1970*/  IMAD.SHL.U32 R188, R29, 0x80, RZ ;  /* 0x000000801dbc7824 */ /* 0x000fe200078e00ff */
[----:B------:R-:W1:Y:S01]  /*1980*/  LDC.64 R4, c[0x0][0x9e0] ;  /* 0x00027800ff047b82 */ /* 0x000e620000000a00 */
[----:B------:R-:W-:-:S10]  /*1990*/  IMAD.IADD R12, R26, 0x1, -R13 ;  /* 0x000000011a0c7824 */ /* 0x000fd400078e0a0d */
[----:B------:R-:W4:Y:S08]  /*19a0*/  @P1 LDC R10, c[0x0][0x44c] ;  /* 0x00011300ff0a1b82 */ /* 0x000f300000000800 */
[----:B------:R-:W0:Y:S01]  /*19b0*/  @P1 LDC R11, c[0x0][0x450] ;  /* 0x00011400ff0b1b82 */ /* 0x000e220000000800 */
[----:B-1----:R-:W-:Y:S02]  /*19c0*/  ISETP.GE.AND P2, PT, R5, 0x1, PT ;  /* 0x000000010500780c */ /* 0x002fe40003f46270 */
[----:B--2---:R-:W-:Y:S01]  /*19d0*/  @P0 IADD3 R25, -R0, R3, RZ ;  /* 0x0000000300190210 */ /* 0x004fe20007ffe1ff */
[----:B------:R-:W-:-:S04]  /*19e0*/  VIADD R3, R188, 0x7f ;  /* 0x0000007fbc037836 */ /* 0x000fc80000000000 */
[----:B------:R-:W-:Y:S02]  /*19f0*/  IMAD.IADD R166, R12, 0x1, R25 ;  /* 0x000000010ca67824 */ /* 0x000fe400078e0219 */
[----:B----4-:R-:W-:-:S04]  /*1a00*/  @P1 IMAD.HI.U32 R6, R3, R10, RZ ;  /* 0x0000000a03061227 */ /* 0x010fc800078e00ff */
[C---:B------:R-:W-:Y:S01]  /*1a10*/  VIADD R0, R166.reuse, 0x5f ;  /* 0x0000005fa6007836 */ /* 0x040fe20000000000 */
[----:B0-----:R-:W-:Y:S02]  /*1a20*/  @P1 SHF.R.U32.HI R3, RZ, R11, R6 ;  /* 0x0000000bff031219 */ /* 0x001fe40000011606 */
[----:B------:R-:W-:Y:S01]  /*1a30*/  IADD3 R6, R166, 0x1, -R165 ;  /* 0x00000001a6067810 */ /* 0x000fe20007ffe8a5 */
[----:B------:R-:W-:-:S04]  /*1a40*/  IMAD.HI R0, R0, 0x2aaaaaab, RZ ;  /* 0x2aaaaaab00007827 */ /* 0x000fc800078e02ff */
[----:B------:R-:W-:Y:S01]  /*1a50*/  IMAD.IADD R3, R6, 0x1, R3 ;  /* 0x0000000106037824 */ /* 0x000fe200078e0203 */
[----:B------:R-:W-:-:S03]  /*1a60*/  SHF.R.U32.HI R141, RZ, 0x1f, R0 ;  /* 0x0000001fff8d7819 */ /* 0x000fc60000011600 */
[----:B------:R-:W-:Y:S01]  /*1a70*/  IMAD.IADD R4, R3, 0x1, R4 ;  /* 0x0000000103047824 */ /* 0x000fe200078e0204 */
[----:B------:R-:W-:Y:S01]  /*1a80*/  LEA.HI.SX32 R141, R0, R141, 0x1c ;  /* 0x0000008d008d7211 */ /* 0x000fe200078fe2ff */
[----:B---3--:R-:W-:Y:S06]  /*1a90*/  @!P2 BRA `(.L_x_1550) ;  /* 0x000000000048a947 */ /* 0x008fec0003800000 */
[C---:B------:R-:W-:Y:S01]  /*1aa0*/  ISETP.GT.AND P0, PT, R3.reuse, RZ, PT ;  /* 0x000000ff0300720c */ /* 0x040fe20003f04270 */
[----:B------:R-:W-:Y:S01]  /*1ab0*/  BSSY B0, `(.L_x_1551) ;  /* 0x000000e000007945 */ /* 0x000fe20003800000 */
[----:B------:R-:W-:-:S11]  /*1ac0*/  IADD3 R0, R3, -0x1, RZ ;  /* 0xffffffff03007810 */ /* 0x000fd60007ffe0ff */
        /* <DEDUP_REMOVED lines=8> */
.L_x_1552:
[----:B------:R-:W-:-:S13]  /*1b50*/  ISETP.NE.AND P0, PT, R5, 0x1, PT ;  /* 0x000000010500780c */ /* 0x000fda0003f05270 */
[----:B------:R-:W0:Y:S02]  /*1b60*/  @P0 LDC.64 R6, c[0x0][0x9e8] ;  /* 0x00027a00ff060b82 */ /* 0x000e240000000a00 */
[----:B0-----:R-:W-:-:S05]  /*1b70*/  @P0 IMAD.HI.U32 R6, R0, R6, RZ ;  /* 0x0000000600060227 */ /* 0x001fca00078e00ff */
[----:B------:R-:W-:-:S07]  /*1b80*/  @P0 SHF.R.U32.HI R0, RZ, R7, R6 ;  /* 0x00000007ff000219 */ /* 0x000fce0000011606 */
.L_x_1553:
[----:B------:R-:W-:Y:S05]  /*1b90*/  BSYNC B0 ;  /* 0x0000000000007941 */ /* 0x000fea0003800000 */
.L_x_1551:
[----:B------:R-:W-:-:S05]  /*1ba0*/  IMAD R3, R0, R5, R5 ;  /* 0x0000000500037224 */ /* 0x000fca00078e0205 */
[----:B------:R-:W-:-:S07]  /*1bb0*/  VIMNMX R4, R4, R3, PT ;  /* 0x0000000304047248 */ /* 0x000fce0003fe0100 */
.L_x_1550:
[----:B------:R-:W0:Y:S01]  /*1bc0*/  @P1 LDC R3, c[0x0][0x44c] ;  /* 0x00011300ff031b82 */ /* 0x000e220000000800 */
[----:B------:R-:W-:Y:S01]  /*1bd0*/  VIADD R4, R4, 0x5f ;  /* 0x0000005f04047836 */ /* 0x000fe20000000000 */
[----:B------:R-:W-:Y:S01]  /*1be0*/  ULDC UR4, c[0x0][0x9dc] ;  /* 0x0002770000047ab9 */ /* 0x000fe20000000800 */
[----:B------:R-:W-:Y:S02]  /*1bf0*/  IMAD.MOV.U32 R0, RZ, RZ, R188 ;  /* 0x000000ffff007224 */ /* 0x000fe400078e00bc */
[----:B------:R-:W-:-:S03]  /*1c00*/  IMAD.HI R4, R4, 0x2aaaaaab, RZ ;  /* 0x2aaaaaab04047827 */ /* 0x000fc600078e02ff */
[----:B------:R-:W1:Y:S01]  /*1c10*/  @P1 LDC R7, c[0x0][0x450] ;  /* 0x00011400ff071b82 */ /* 0x000e620000000800 */
[----:B------:R-:W-:Y:S02]  /*1c20*/  IMAD.IADD R193, R166, 0x1, -R165 ;  /* 0x00000001a6c17824 */ /* 0x000fe400078e0aa5 */
        /* <DEDUP_REMOVED lines=18> */
.L_x_1556:
[----:B------:R-:W-:-:S13]  /*1d50*/  ISETP.NE.AND P0, PT, R5, 0x1, PT ;  /* 0x000000010500780c */ /* 0x000fda0003f05270 */
[----:B------:R-:W0:Y:S02]  /*1d60*/  @P0 LDC.64 R6, c[0x0][0x9e8] ;  /* 0x00027a00ff060b82 */ /* 0x000e240000000a00 */
[----:B0-----:R-:W-:-:S05]  /*1d70*/  @P0 IMAD.HI.U32 R4, R0, R6, RZ ;  /* 0x0000000600040227 */ /* 0x001fca00078e00ff */
[----:B------:R-:W-:-:S07]  /*1d80*/  @P0 SHF.R.U32.HI R0, RZ, R7, R4 ;  /* 0x00000007ff000219 */ /* 0x000fce0000011604 */
.L_x_1557:
[----:B------:R-:W-:Y:S05]  /*1d90*/  BSYNC B0 ;  /* 0x0000000000007941 */ /* 0x000fea0003800000 */
.L_x_1555:
[----:B------:R-:W-:-:S05]  /*1da0*/  IMAD R0, R0, R5, RZ ;  /* 0x0000000500007224 */ /* 0x000fca00078e02ff */
[----:B------:R-:W-:-:S07]  /*1db0*/  VIMNMX R3, R3, R0, !PT ;  /* 0x0000000003037248 */ /* 0x000fce0007fe0100 */
.L_x_1554:
[----:B------:R-:W-:Y:S01]  /*1dc0*/  IMAD.HI R3, R3, 0x2aaaaaab, RZ ;  /* 0x2aaaaaab03037827 */ /* 0x000fe200078e02ff */
[----:B------:R-:W-:Y:S01]  /*1dd0*/  BSSY B0, `(.L_x_1558) ;  /* 0x0000028000007945 */ /* 0x000fe20003800000 */
[----:B------:R-:W-:Y:S02]  /*1de0*/  LOP3.LUT R211, R207, 0xff, RZ, 0xc0, !PT ;  /* 0x000000ffcfd37812 */ /* 0x000fe400078ec0ff */
[----:B------:R-:W-:Y:S02]  /*1df0*/  SHF.R.U32.HI R207, RZ, 0x10, R207 ;  /* 0x00000010ffcf7819 */ /* 0x000fe400000116cf */
[----:B------:R-:W-:-:S04]  /*1e00*/  SHF.R.U32.HI R0, RZ, 0x1f, R3 ;  /* 0x0000001fff007819 */ /* 0x000fc80000011603 */
[----:B------:R-:W-:-:S04]  /*1e10*/  LEA.HI.SX32 R0, R3, R0, 0x1c ;  /* 0x0000000003007211 */ /* 0x000fc800078fe2ff */
[----:B------:R-:W-:Y:S01]  /*1e20*/  VIMNMX R9, RZ, R0, !PT ;  /* 0x00000000ff097248 */ /* 0x000fe20007fe0100 */
[----:B------:R-:W-:-:S03]  /*1e30*/  IMAD.MOV.U32 R0, RZ, RZ, RZ ;  /* 0x000000ffff007224 */ /* 0x000fc600078e00ff */
[----:B------:R-:W-:-:S13]  /*1e40*/  ISETP.GT.AND P0, PT, R8, R9, PT ;  /* 0x000000090800720c */ /* 0x000fda0003f04270 */
[----:B------:R-:W-:Y:S05]  /*1e50*/  @!P0 BRA `(.L_x_1559) ;  /* 0x00000000007c8947 */ /* 0x000fea0003800000 */
[----:B------:R-:W-:Y:S01]  /*1e60*/  ISETP.NE.AND P0, PT, R207, RZ, PT ;  /* 0x000000ffcf00720c */ /* 0x000fe20003f05270 */
[----:B------:R-:W-:-:S03]  /*1e70*/  ULDC UR4, c[0x0][0x9f0] ;  /* 0x00027c0000047ab9 */ /* 0x000fc60000000800 */
[----:B------:R-:W-:-:S04]  /*1e80*/  SEL R11, R207, UR4, P0 ;  /* 0x00000004cf0b7c07 */ /* 0x000fc80008000000 */
[-C--:B------:R-:W-:Y:S02]  /*1e90*/  IABS R6, R11.reuse ;  /* 0x0000000b00067213 */ /* 0x080fe40000000000 */
[----:B------:R-:W-:Y:S02]  /*1ea0*/  IADD3 R0, R11, -0x1, R8 ;  /* 0xffffffff0b007810 */ /* 0x000fe40007ffe008 */
[----:B------:R-:W0:Y:S01]  /*1eb0*/  I2F.RP R3, R6 ;  /* 0x0000000600037306 */ /* 0x000e220000209400 */
[----:B------:R-:W-:Y:S02]  /*1ec0*/  IABS R13, R11 ;  /* 0x0000000b000d7213 */ /* 0x000fe40000000000 */
[----:B------:R-:W-:-:S05]  /*1ed0*/  IMAD.IADD R0, R0, 0x1, -R9 ;  /* 0x0000000100007824 */ /* 0x000fca00078e0a09 */
[----:B------:R-:W-:Y:S02]  /*1ee0*/  IABS R10, R0 ;  /* 0x00000000000a7213 */ /* 0x000fe40000000000 */
[----:B------:R-:W-:-:S04]  /*1ef0*/  LOP3.LUT R0, R0, R11, RZ, 0x3c, !PT ;  /* 0x0000000b00007212 */ /* 0x000fc800078e3cff */
[----:B------:R-:W-:Y:S01]  /*1f00*/  ISETP.GE.AND P2, PT, R0, RZ, PT ;  /* 0x000000ff0000720c */ /* 0x000fe20003f46270 */
[----:B0-----:R-:W0:Y:S02]  /*1f10*/  MUFU.RCP R3, R3 ;  /* 0x0000000300037308 */ /* 0x001e240000001000 */
[----:B0-----:R-:W-:Y:S01]  /*1f20*/  IADD3 R4, R3, 0xffffffe, RZ ;  /* 0x0ffffffe03047810 */ /* 0x001fe20007ffe0ff */
[----:B------:R-:W-:-:S05]  /*1f30*/  IMAD.MOV R3, RZ, RZ, -R13 ;  /* 0x000000ffff037224 */ /* 0x000fca00078e0a0d */
[----:B------:R0:W1:Y:S02]  /*1f40*/  F2I.FTZ.U32.TRUNC.NTZ R5, R4 ;  /* 0x0000000400057305 */ /* 0x000064000021f000 */
[----:B0-----:R-:W-:Y:S02]  /*1f50*/  IMAD.MOV.U32 R4, RZ, RZ, RZ ;  /* 0x000000ffff047224 */ /* 0x001fe400078e00ff */
[----:B-1----:R-:W-:-:S04]  /*1f60*/  IMAD.MOV R7, RZ, RZ, -R5 ;  /* 0x000000ffff077224 */ /* 0x002fc800078e0a05 */
        /* <DEDUP_REMOVED lines=14> */
.L_x_1559:
[----:B------:R-:W-:Y:S05]  /*2050*/  BSYNC B0 ;  /* 0x0000000000007941 */ /* 0x000fea0003800000 */
.L_x_1558:
[----:B------:R-:W-:-:S05]  /*2060*/  IMAD R3, R211, R0, R9 ;  /* 0x00000000d3037224 */ /* 0x000fca00078e0209 */
[C---:B------:R-:W-:Y:S01]  /*2070*/  VIADDMNMX R0, R3.reuse, R0, R8, PT ;  /* 0x0000000003007246 */ /* 0x040fe20003800108 */
[----:B------:R-:W-:-:S04]  /*2080*/  IMAD R3, R3, 0x60, -R12 ;  /* 0x0000006003037824 */ /* 0x000fc800078e0a0c */
[----:B------:R-:W-:Y:S01]  /*2090*/  IMAD R0, R0, 0x60, -R12 ;  /* 0x0000006000007824 */ /* 0x000fe200078e0a0c */
[----:B------:R-:W-:-:S04]  /*20a0*/  VIMNMX R3, RZ, R3, !PT ;  /* 0x00000003ff037248 */ /* 0x000fc80007fe0100 */
[----:B------:R-:W-:Y:S01]  /*20b0*/  VIMNMX R0, R0, R25, PT ;  /* 0x0000001900007248 */ /* 0x000fe20003fe0100 */
[----:B------:R-:W-:-:S03]  /*20c0*/  IMAD.WIDE.U32 R4, R3, -0x55555555, RZ ;  /* 0xaaaaaaab03047825 */ /* 0x000fc600078e00ff */
[----:B------:R-:W-:Y:S02]  /*20d0*/  ISETP.GT.AND P0, PT, R0, R3, PT ;  /* 0x000000030000720c */ /* 0x000fe40003f04270 */
[----:B------:R-:W-:-:S05]  /*20e0*/  SHF.R.U32.HI R125, RZ, 0x6, R5 ;  /* 0x00000006ff7d7819 */ /* 0x000fca0000011605 */
[----:B------:R-:W-:-:S06]  /*20f0*/  IMAD.MOV.U32 R24, RZ, RZ, R125 ;  /* 0x000000ffff187224 */ /* 0x000fcc00078e007d */
[----:B------:R-:W-:-:S04]  /*2100*/  @P0 VIADD R0, R0, 0x5f ;  /* 0x0000005f00000836 */ /* 0x000fc80000000000 */
[----:B------:R-:W-:-:S05]  /*2110*/  @P0 IMAD.HI R0, R0, 0x2aaaaaab, RZ ;  /* 0x2aaaaaab00000827 */ /* 0x000fca00078e02ff */
[----:B------:R-:W-:-:S04]  /*2120*/  @P0 SHF.R.U32.HI R3, RZ, 0x1f, R0 ;  /* 0x0000001fff030819 */ /* 0x000fc80000011600 */
[----:B------:R-:W-:Y:S02]  /*2130*/  @P0 LEA.HI.SX32 R24, R0, R3, 0x1c ;  /* 0x0000000300180211 */ /* 0x000fe400078fe2ff */
[----:B------:R-:W-:Y:S02]  /*2140*/  PLOP3.LUT P0, PT, PT, PT, PT, 0x80, 0x0 ;  /* 0x000000000000781c */ /* 0x000fe40003f0f070 */
        /* <DEDUP_REMOVED lines=13> */
[----:B------:R-:W-:Y:S01]  /*2220*/  IMAD.U32 R10, RZ, RZ, UR6 ;  /* 0x00000006ff0a7e24 */ /* 0x000fe2000f8e00ff */
[----:B------:R-:W-:Y:S01]  /*2230*/  MOV R6, UR4 ;  /* 0x0000000400067c02 */ /* 0x000fe20008000f00 */
[----:B------:R-:W-:-:S02]  /*2240*/  IMAD.U32 R7, RZ, RZ, UR5 ;  /* 0x00000005ff077e24 */ /* 0x000fc4000f8e00ff */
[----:B------:R-:W-:Y:S02]  /*2250*/  IMAD.U32 R11, RZ, RZ, UR7 ;  /* 0x00000007ff0b7e24 */ /* 0x000fe4000f8e00ff */
[----:B------:R-:W-:Y:S02]  /*2260*/  IMAD.MOV.U32 R8, RZ, RZ, 0x70 ;  /* 0x00000070ff087424 */ /* 0x000fe400078e00ff */
[----:B------:R-:W-:Y:S02]  /*2270*/  IMAD.MOV.U32 R12, RZ, RZ, 0x1 ;  /* 0x00000001ff0c7424 */ /* 0x000fe400078e00ff */
[----:B------:R-:W-:-:S07]  /*2280*/  IMAD.MOV.U32 R13, RZ, RZ, RZ ;  /* 0x000000ffff0d7224 */ /* 0x000fce00078e00ff */
[----:B------:R-:W-:-:S07]  /*2290*/  LEPC R20, `(.L_x_1562) ;  /* 0x000000001014794e */ /* 0x000fce0000000000 */
[----:B0----5:R-:W-:Y:S05]  /*22a0*/  CALL.ABS.NOINC R14 ;  /* 0x000000000e007343 */ /* 0x021fea0003c00000 */
.L_x_1562:
[----:B------:R-:W-:Y:S05]  /*22b0*/  BSYNC B6 ;  /* 0x0000000000067941 */ /* 0x000fea0003800000 */
.L_x_1561:
        /* <DEDUP_REMOVED lines=10> */
[----:B------:R-:W0:Y:S01]  /*2360*/  LDC.64 R14, c[0x4][R14] ;  /* 0x010000000e0e7b82 */ /* 0x000e220000000a00 */
[----:B------:R-:W-:Y:S01]  /*2370*/  IMAD.U32 R6, RZ, RZ, UR6 ;  /* 0x00000006ff067e24 */ /* 0x000fe2000f8e00ff */
[----:B------:R-:W-:Y:S01]  /*2380*/  MOV R13, RZ ;  /* 0x000000ff000d7202 */ /* 0x000fe20000000f00 */
[----:B------:R-:W-:Y:S02]  /*2390*/  IMAD.U32 R7, RZ, RZ, UR7 ;  /* 0x00000007ff077e24 */ /* 0x000fe4000f8e00ff */
[----:B------:R-:W-:-:S02]  /*23a0*/  IMAD.U32 R10, RZ, RZ, UR4 ;  /* 0x00000004ff0a7e24 */ /* 0x000fc4000f8e00ff */
[----:B------:R-:W-:Y:S02]  /*23b0*/  IMAD.U32 R11, RZ, RZ, UR5 ;  /* 0x00000005ff0b7e24 */ /* 0x000fe4000f8e00ff */
[----:B------:R-:W-:Y:S02]  /*23c0*/  IMAD.MOV.U32 R8, RZ, RZ, 0x70 ;  /* 0x00000070ff087424 */ /* 0x000fe400078e00ff */
[----:B------:R-:W-:-:S07]  /*23d0*/  IMAD.MOV.U32 R12, RZ, RZ, 0x1 ;  /* 0x00000001ff0c7424 */ /* 0x000fce00078e00ff */
[----:B------:R-:W-:-:S07]  /*23e0*/  LEPC R20, `(.L_x_1564) ;  /* 0x000000001014794e */ /* 0x000fce0000000000 */
[----:B0----5:R-:W-:Y:S05]  /*23f0*/  CALL.ABS.NOINC R14 ;  /* 0x000000000e007343 */ /* 0x021fea0003c00000 */
.L_x_1564:
[----:B------:R-:W-:Y:S05]  /*2400*/  BSYNC B6 ;  /* 0x0000000000067941 */ /* 0x000fea0003800000 */
.L_x_1563:
[----:B------:R-:W-:Y:S01]  /*2410*/  ULDC.64 UR4, c[0x0][0x9f8] ;  /* 0x00027e0000047ab9 */ /* 0x000fe20000000a00 */
[----:B------:R-:W-:Y:S01]  /*2420*/  IMAD.MOV.U32 R100, RZ, RZ, R31 ;  /* 0x000000ffff647224 */ /* 0x000fe200078e001f */
[----:B------:R-:W-:Y:S01]  /*2430*/  ISETP.NE.U32.AND P0, PT, RZ, UR4, PT ;  /* 0x00000004ff007c0c */ /* 0x000fe2000bf05070 */
[----:B------:R-:W-:Y:S01]  /*2440*/  ULDC UR4, c[0x0][0x2f4] ;  /* 0x0000bd0000047ab9 */ /* 0x000fe20000000800 */
[----:B------:R-:W0:Y:S02]  /*2450*/  LDC.64 R94, c[0x0][0x3f8] ;  /* 0x0000fe00ff5e7b82 */ /* 0x000e240000000a00 */
[----:B------:R-:W-:Y:S01]  /*2460*/  ISETP.NE.AND.EX P0, PT, RZ, UR5, PT, P0 ;  /* 0x00000005ff007c0c */ /* 0x000fe2000bf05300 */
[----:B------:R-:W-:-:S05]  /*2470*/  ULDC UR5, c[0x0][0x320] ;  /* 0x0000c80000057ab9 */ /* 0x000fca0000000800 */
[----:B------:R-:W1:Y:S08]  /*2480*/  LDC R15, c[0x0][0x3f4] ;  /* 0x0000fd00ff0f7b82 */ /* 0x000e700000000800 */
[----:B------:R-:W2:Y:S08]  /*2490*/  @P0 LDC.64 R4, c[0x0][0x9f8] ;  /* 0x00027e00ff040b82 */ /* 0x000eb00000000a00 */
[----:B------:R-:W3:Y:S01]  /*24a0*/  LDC.64 R88, c[0x0][0x408] ;  /* 0x00010200ff587b82 */ /* 0x000ee20000000a00 */
[----:B--2---:R-:W-:-:S05]  /*24b0*/  @P0 IMAD.WIDE R4, R31, 0x4, R4 ;  /* 0x000000041f040825 */ /* 0x004fca00078e0204 */
[----:B------:R2:W4:Y:S01]  /*24c0*/  @P0 LDG.E R100, desc[UR60][R4.64] ;  /* 0x0000003c04640981 */ /* 0x000522000c1e1900 */
[C---:B------:R-:W-:Y:S01]  /*24d0*/  ISETP.GE.AND P1, PT, R167.reuse, UR4, PT ;  /* 0x00000004a7007c0c */ /* 0x040fe2000bf26270 */
[--C-:B0-----:R-:W-:Y:S01]  /*24e0*/  IMAD.WIDE.U32 R96, R174, R94, R18.reuse ;  /* 0x0000005eae607225 */ /* 0x101fe200078e0012 */
[----:B------:R-:W-:Y:S01]  /*24f0*/  ISETP.GE.AND P0, PT, R18, UR4, PT ;  /* 0x0000000412007c0c */ /* 0x000fe2000bf06270 */
[----:B------:R-:W0:Y:S01]  /*2500*/  S2R R194, SR_TID.X ;  /* 0x0000000000c27919 */ /* 0x000e220000002100 */
[----:B------:R-:W-:Y:S01]  /*2510*/  SEL R3, RZ, 0xffffffff, P1 ;  /* 0xffffffffff037807 */ /* 0x000fe20000800000 */
[----:B---3--:R-:W-:Y:S01]  /*2520*/  IMAD.WIDE.U32 R90, R174, R88, R18 ;  /* 0x00000058ae5a7225 */ /* 0x008fe200078e0012 */
[----:B------:R-:W-:Y:S02]  /*2530*/  SEL R0, RZ, 0x1, P0 ;  /* 0x00000001ff007807 */ /* 0x000fe40000000000 */
[----:B------:R-:W-:Y:S01]  /*2540*/  ISETP.GE.AND P0, PT, R167, UR5, PT ;  /* 0x00000005a7007c0c */ /* 0x000fe2000bf06270 */
[----:B------:R-:W-:Y:S01]  /*2550*/  IMAD.SHL.U32 R3, R3, 0x2, RZ ;  /* 0x0000000203037824 */ /* 0x000fe200078e00ff */
[----:B------:R-:W-:Y:S01]  /*2560*/  ISETP.GE.AND P1, PT, R22, UR4, PT ;  /* 0x0000000416007c0c */ /* 0x000fe2000bf26270 */
[----:B------:R-:W-:Y:S01]  /*2570*/  IMAD.SHL.U32 R106, R94, 0x40, RZ ;  /* 0x000000405e6a7824 */ /* 0x000fe200078e00ff */
[----:B------:R-:W-:Y:S01]  /*2580*/  SHF.R.S32.HI R9, RZ, 0x1f, R174 ;  /* 0x0000001fff097819 */ /* 0x000fe200000114ae */
[----:B------:R-:W-:Y:S01]  /*2590*/  IMAD.MOV.U32 R126, RZ, RZ, 0x20 ;  /* 0x00000020ff7e7424 */ /* 0x000fe200078e00ff */
[----:B------:R-:W-:Y:S01]  /*25a0*/  LOP3.LUT R0, R3, 0x2, R0, 0xe2, !PT ;  /* 0x0000000203007812 */ /* 0x000fe200078ee200 */
[----:B------:R-:W-:Y:S01]  /*25b0*/  IMAD.SHL.U32 R108, R88, 0x40, RZ ;  /* 0x00000040586c7824 */ /* 0x000fe200078e00ff */
[----:B------:R-:W-:Y:S01]  /*25c0*/  SEL R3, RZ, 0xffffffff, P0 ;  /* 0xffffffffff037807 */ /* 0x000fe20000000000 */
[----:B------:R-:W-:Y:S01]  /*25d0*/  IMAD.IADD R129, R129, 0x1, R26 ;  /* 0x0000000181817824 */ /* 0x000fe200078e021a */
[----:B------:R-:W-:Y:S01]  /*25e0*/  ISETP.GE.AND P0, PT, R168, UR4, PT ;  /* 0x00000004a8007c0c */ /* 0x000fe2000bf06270 */
[----:B------:R-:W-:Y:S01]  /*25f0*/  IMAD R112, R210, 0x40, R174 ;  /* 0x00000040d2707824 */ /* 0x000fe200078e02ae */
[----:B--2---:R-:W-:Y:S01]  /*2600*/  SEL R4, RZ, 0x8, P1 ;  /* 0x00000008ff047807 */ /* 0x004fe20000800000 */
[----:B------:R-:W-:Y:S01]  /*2610*/  IMAD.SHL.U32 R6, R3, 0x2, RZ ;  /* 0x0000000203067824 */ /* 0x000fe200078e00ff */
[----:B------:R-:W-:Y:S01]  /*2620*/  SEL R3, RZ, 0x4, P0 ;  /* 0x00000004ff037807 */ /* 0x000fe20000000000 */
[----:B-1----:R-:W-:Y:S01]  /*2630*/  IMAD.SHL.U32 R124, R15, 0x2, RZ ;  /* 0x000000020f7c7824 */ /* 0x002fe200078e00ff */
[----:B------:R-:W-:-:S02]  /*2640*/  ISETP.GE.AND P2, PT, R18, UR5, PT ;  /* 0x0000000512007c0c */ /* 0x000fc4000bf46270 */
[--C-:B------:R-:W-:Y:S02]  /*2650*/  SHF.R.S32.HI R163, RZ, 0x1f, R162.reuse ;  /* 0x0000001fffa37819 */ /* 0x100fe400000114a2 */
[----:B------:R-:W-:Y:S01]  /*2660*/  LOP3.LUT R0, R4, R0, R3, 0xfe, !PT ;  /* 0x0000000004007212 */ /* 0x000fe200078efe03 */
[CC--:B------:R-:W-:Y:S01]  /*2670*/  IMAD R3, R9.reuse, R94.reuse, RZ ;  /* 0x0000005e09037224 */ /* 0x0c0fe200078e02ff */
        /* <DEDUP_REMOVED lines=9> */
[-C--:B------:R-:W-:Y:S01]  /*2710*/  ISETP.GE.AND P3, PT, R18, R15.reuse, PT ;  /* 0x0000000f1200720c */ /* 0x080fe20003f66270 */
[----:B------:R-:W-:Y:S01]  /*2720*/  IMAD.IADD R97, R3, 0x1, R97 ;  /* 0x0000000103617824 */ /* 0x000fe200078e0261 */
[----:B------:R-:W-:Y:S01]  /*2730*/  SEL R7, RZ, 0x10, P0 ;  /* 0x00000010ff077807 */ /* 0x000fe20000000000 */
[----:B------:R-:W-:Y:S01]  /*2740*/  IMAD.WIDE.U32 R92, R174, R88, R162 ;  /* 0x00000058ae5c7225 */ /* 0x000fe200078e00a2 */
[----:B------:R-:W-:-:S02]  /*2750*/  ISETP.GE.AND P2, PT, R167, R15, PT ;  /* 0x0000000fa700720c */ /* 0x000fc40003f46270 */
[----:B------:R-:W-:Y:S01]  /*2760*/  LOP3.LUT R4, R5, R4, RZ, 0xfc, !PT ;  /* 0x0000000405047212 */ /* 0x000fe200078efcff */
[----:B------:R-:W-:Y:S01]  /*2770*/  IMAD R5, R174, R89, R9 ;  /* 0x00000059ae057224 */ /* 0x000fe200078e0209 */
[C---:B------:R-:W-:Y:S01]  /*2780*/  SEL R3, R15.reuse, RZ, P3 ;  /* 0x000000ff0f037207 */ /* 0x040fe20001800000 */
[-C--:B-----5:R-:W-:Y:S01]  /*2790*/  IMAD.WIDE.U32 R98, R140, R94.reuse, R98 ;  /* 0x0000005e8c627225 */ /* 0x0a0fe200078e0062 */
[----:B------:R-:W-:Y:S02]  /*27a0*/  LOP3.LUT R7, R0, R7, RZ, 0xfc, !PT ;  /* 0x0000000700077212 */ /* 0x000fe400078efcff */
[----:B------:R-:W-:Y:S01]  /*27b0*/  SEL R0, R15, RZ, P2 ;  /* 0x000000ff0f007207 */ /* 0x000fe20001000000 */
[----:B------:R-:W-:Y:S01]  /*27c0*/  IMAD.IADD R3, R18, 0x1, R3 ;  /* 0x0000000112037824 */ /* 0x000fe200078e0203 */
[----:B------:R-:W-:Y:S01]  /*27d0*/  IADD3 R91, R5, R91, RZ ;  /* 0x0000005b055b7210 */ /* 0x000fe20007ffe0ff */
[----:B------:R-:W-:Y:S01]  /*27e0*/  IMAD.IADD R93, R93, 0x1, R5 ;  /* 0x000000015d5d7824 */ /* 0x000fe200078e0205 */
[----:B------:R-:W-:Y:S01]  /*27f0*/  ISETP.GE.AND P1, PT, R168, R15, PT ;  /* 0x0000000fa800720c */ /* 0x000fe20003f26270 */
[----:B------:R-:W-:Y:S01]  /*2800*/  IMAD.IADD R5, R167, 0x1, R0 ;  /* 0x00000001a7057824 */ /* 0x000fe200078e0200 */
[----:B------:R-:W-:Y:S01]  /*2810*/  SHF.R.S32.HI R0, RZ, 0x1f, R3 ;  /* 0x0000001fff007819 */ /* 0x000fe20000011403 */
[----:B------:R-:W-:Y:S01]  /*2820*/  IMAD.WIDE.U32 R96, R140, R94, R96 ;  /* 0x0000005e8c607225 */ /* 0x000fe200078e0060 */
[----:B------:R-:W-:-:S02]  /*2830*/  SEL R9, R15, RZ, P1 ;  /* 0x000000ff0f097207 */ /* 0x000fc40000800000 */
[----:B------:R-:W-:Y:S01]  /*2840*/  SHF.R.S32.HI R8, RZ, 0x1f, R5 ;  /* 0x0000001fff087819 */ /* 0x000fe20000011405 */
[-C--:B------:R-:W-:Y:S01]  /*2850*/  IMAD.WIDE.U32 R92, R140, R88.reuse, R92 ;  /* 0x000000588c5c7225 */ /* 0x080fe200078e005c */
[CC--:B------:R-:W-:Y:S02]  /*2860*/  LEA.HI R6, R0.reuse, R3.reuse, RZ, 0x3 ;  /* 0x0000000300067211 */ /* 0x0c0fe400078f18ff */
[----:B------:R-:W-:Y:S01]  /*2870*/  LEA.HI R0, R0, R3, RZ, 0x6 ;  /* 0x0000000300007211 */ /* 0x000fe200078f30ff */
[----:B------:R-:W-:Y:S01]  /*2880*/  IMAD.IADD R11, R168, 0x1, R9 ;  /* 0x00000001a80b7824 */ /* 0x000fe200078e0209 */
[-C--:B------:R-:W-:Y:S01]  /*2890*/  LEA.HI R3, R8, R5.reuse, RZ, 0x6 ;  /* 0x0000000508037211 */ /* 0x080fe200078f30ff */
[----:B------:R-:W-:Y:S01]  /*28a0*/  IMAD.WIDE.U32 R90, R140, R88, R90 ;  /* 0x000000588c5a7225 */ /* 0x000fe200078e005a */
[----:B------:R-:W-:Y:S02]  /*28b0*/  LEA.HI R12, R8, R5, RZ, 0x3 ;  /* 0x00000005080c7211 */ /* 0x000fe400078f18ff */
[----:B------:R-:W-:-:S02]  /*28c0*/  SHF.R.S32.HI R0, RZ, 0x6, R0 ;  /* 0x00000006ff007819 */ /* 0x000fc40000011400 */
[----:B------:R-:W-:Y:S02]  /*28d0*/  SHF.R.S32.HI R8, RZ, 0x6, R3 ;  /* 0x00000006ff087819 */ /* 0x000fe40000011403 */
[----:B------:R-:W-:Y:S01]  /*28e0*/  LOP3.LUT R3, R185, 0x38, R6, 0xf8, !PT ;  /* 0x00000038b9037812 */ /* 0x000fe200078ef806 */
[C---:B------:R-:W-:Y:S01]  /*28f0*/  IMAD R139, R0.reuse, 0x1800, R187 ;  /* 0x00001800008b7824 */ /* 0x040fe200078e02bb */
[----:B------:R-:W-:Y:S01]  /*2900*/  SHF.R.S32.HI R14, RZ, 0x1f, R11 ;  /* 0x0000001fff0e7819 */ /* 0x000fe2000001140b */
[----:B------:R-:W-:Y:S01]  /*2910*/  IMAD R137, R0, 0x1800, R201 ;  /* 0x0000180000897824 */ /* 0x000fe200078e02c9 */
[----:B------:R-:W-:Y:S01]  /*2920*/  LOP3.LUT R0, R3, R186, RZ, 0x3c, !PT ;  /* 0x000000ba03007212 */ /* 0x000fe200078e3cff */
[----:B------:R-:W-:Y:S01]  /*2930*/  IMAD R138, R8, 0x1800, R187 ;  /* 0x00001800088a7824 */ /* 0x000fe200078e02bb */
[-C--:B------:R-:W-:Y:S01]  /*2940*/  LEA.HI R20, R14, R11.reuse, RZ, 0x3 ;  /* 0x0000000b0e147211 */ /* 0x080fe200078f18ff */
[----:B------:R-:W-:Y:S01]  /*2950*/  IMAD R135, R8, 0x1800, R201 ;  /* 0x0000180008877824 */ /* 0x000fe200078e02c9 */
[----:B------:R-:W-:Y:S01]  /*2960*/  LEA.HI R11, R14, R11, RZ, 0x6 ;  /* 0x0000000b0e0b7211 */ /* 0x000fe200078f30ff */
[----:B------:R-:W-:Y:S01]  /*2970*/  IMAD.IADD R139, R139, 0x1, R0 ;  /* 0x000000018b8b7824 */ /* 0x000fe200078e0200 */
[----:B------:R-:W-:-:S02]  /*2980*/  LOP3.LUT R5, R185, 0x38, R12, 0xf8, !PT ;  /* 0x00000038b9057812 */ /* 0x000fc400078ef80c */
[----:B------:R-:W-:Y:S02]  /*2990*/  SHF.R.S32.HI R0, RZ, 0x6, R11 ;  /* 0x00000006ff007819 */ /* 0x000fe4000001140b */
[----:B------:R-:W-:Y:S02]  /*29a0*/  LOP3.LUT R5, R5, R186, RZ, 0x3c, !PT ;  /* 0x000000ba05057212 */ /* 0x000fe400078e3cff */
[----:B------:R-:W-:Y:S01]  /*29b0*/  LOP3.LUT R3, R185, 0x38, R20, 0xf8, !PT ;  /* 0x00000038b9037812 */ /* 0x000fe200078ef814 */
[----:B------:R-:W-:Y:S01]  /*29c0*/  IMAD R136, R0, 0x1800, R187 ;  /* 0x0000180000887824 */ /* 0x000fe200078e02bb */
[----:B------:R-:W-:Y:S01]  /*29d0*/  LOP3.LUT R9, R181, 0x38, R6, 0xf8, !PT ;  /* 0x00000038b5097812 */ /* 0x000fe200078ef806 */
[----:B------:R-:W-:Y:S01]  /*29e0*/  IMAD.IADD R138, R138, 0x1, R5 ;  /* 0x000000018a8a7824 */ /* 0x000fe200078e0205 */
[----:B------:R-:W-:Y:S01]  /*29f0*/  SHF.R.U32.HI R21, RZ, 0x3, R181 ;  /* 0x00000003ff157819 */ /* 0x000fe200000116b5 */
[----:B------:R-:W-:Y:S01]  /*2a00*/  IMAD R134, R0, 0x1800, R201 ;  /* 0x0000180000867824 */ /* 0x000fe200078e02c9 */
[----:B------:R-:W-:-:S02]  /*2a10*/  SHF.R.S32.HI R13, RZ, 0x1f, R140 ;  /* 0x0000001fff0d7819 */ /* 0x000fc4000001148c */
[----:B------:R-:W-:Y:S02]  /*2a20*/  LOP3.LUT R3, R3, R186, RZ, 0x3c, !PT ;  /* 0x000000ba03037212 */ /* 0x000fe400078e3cff */
[----:B------:R-:W-:Y:S01]  /*2a30*/  LOP3.LUT R5, R181, 0x38, R12, 0xf8, !PT ;  /* 0x00000038b5057812 */ /* 0x000fe200078ef80c */
[----:B------:R-:W-:Y:S01]  /*2a40*/  IMAD R0, R13, R94, RZ ;  /* 0x0000005e0d007224 */ /* 0x000fe200078e02ff */
[----:B------:R-:W-:Y:S01]  /*2a50*/  LOP3.LUT R10, R9, R21, RZ, 0x3c, !PT ;  /* 0x00000015090a7212 */ /* 0x000fe200078e3cff */
[----:B------:R-:W-:Y:S01]  /*2a60*/  IMAD R13, R13, R88, RZ ;  /* 0x000000580d0d7224 */ /* 0x000fe200078e02ff */
[----:B------:R-:W-:Y:S01]  /*2a70*/  LOP3.LUT R9, R181, 0x38, R20, 0xf8, !PT ;  /* 0x00000038b5097812 */ /* 0x000fe200078ef814 */
[----:B------:R-:W-:Y:S01]  /*2a80*/  IMAD R11, R140, R95, R0 ;  /* 0x0000005f8c0b7224 */ /* 0x000fe200078e0200 */
[----:B------:R-:W-:Y:S01]  /*2a90*/  IADD3 R136, R136, R3, RZ ;  /* 0x0000000388887210 */ /* 0x000fe20007ffe0ff */
[----:B------:R-:W-:Y:S01]  /*2aa0*/  IMAD.IADD R137, R137, 0x1, R10 ;  /* 0x0000000189897824 */ /* 0x000fe200078e020a */
[----:B------:R-:W-:Y:S01]  /*2ab0*/  LOP3.LUT R3, R185, 0x18, R18, 0xf8, !PT ;  /* 0x00000018b9037812 */ /* 0x000fe200078ef812 */
[----:B------:R-:W-:Y:S01]  /*2ac0*/  IMAD R13, R140, R89, R13 ;  /* 0x000000598c0d7224 */ /* 0x000fe200078e020d */
[-C--:B------:R-:W-:Y:S01]  /*2ad0*/  LOP3.LUT R8, R5, R21.reuse, RZ, 0x3c, !PT ;  /* 0x0000001505087212 */ /* 0x080fe200078e3cff */
[----:B------:R-:W-:Y:S01]  /*2ae0*/  IMAD R5, R95, 0x60, RZ ;  /* 0x000000605f057824 */ /* 0x000fe200078e02ff */
[----:B------:R-:W-:Y:S01]  /*2af0*/  ISETP.GE.AND P4, PT, R22, UR5, PT ;  /* 0x0000000516007c0c */ /* 0x000fe2000bf86270 */
[----:B------:R-:W-:Y:S01]  /*2b00*/  IMAD.IADD R104, R99, 0x1, R11 ;  /* 0x0000000163687824 */ /* 0x000fe200078e020b */
[----:B------:R-:W-:Y:S01]  /*2b10*/  LOP3.LUT R9, R9, R21, RZ, 0x3c, !PT ;  /* 0x0000001509097212 */ /* 0x000fe200078e3cff */
[----:B------:R-:W-:Y:S01]  /*2b20*/  IMAD.IADD R135, R135, 0x1, R8 ;  /* 0x0000000187877824 */ /* 0x000fe200078e0208 */
[----:B------:R-:W-:Y:S01]  /*2b30*/  ISETP.GE.AND P0, PT, R161, UR4, PT ;  /* 0x00000004a1007c0c */ /* 0x000fe2000bf06270 */
[----:B------:R-:W-:Y:S01]  /*2b40*/  IMAD.IADD R102, R11, 0x1, R97 ;  /* 0x000000010b667824 */ /* 0x000fe200078e0261 */
[----:B------:R-:W-:Y:S01]  /*2b50*/  LOP3.LUT R0, R3, R186, RZ, 0x3c, !PT ;  /* 0x000000ba03007212 */ /* 0x000fe200078e3cff */
[----:B------:R-:W-:Y:S01]  /*2b60*/  IMAD.IADD R134, R134, 0x1, R9 ;  /* 0x0000000186867824 */ /* 0x000fe200078e0209 */
[C---:B------:R-:W-:Y:S01]  /*2b70*/  SHF.L.U64.HI R105, R94.reuse, 0x6, R95 ;  /* 0x000000065e697819 */ /* 0x040fe2000001025f */
[----:B------:R-:W-:Y:S01]  /*2b80*/  IMAD.WIDE.U32 R94, R94, 0x60, RZ ;  /* 0x000000605e5e7825 */ /* 0x000fe200078e00ff */
[----:B------:R-:W-:-:S02]  /*2b90*/  SEL R3, RZ, 0x8, P4 ;  /* 0x00000008ff037807 */ /* 0x000fc40002000000 */
[----:B------:R-:W-:Y:S01]  /*2ba0*/  LOP3.LUT P5, RZ, R228, 0x4, RZ, 0xc0, !PT ;  /* 0x00000004e4ff7812 */ /* 0x000fe200078ac0ff */
[----:B------:R-:W-:Y:S01]  /*2bb0*/  IMAD R9, R89, 0x60, RZ ;  /* 0x0000006059097824 */ /* 0x000fe200078e02ff */
[----:B------:R-:W-:Y:S01]  /*2bc0*/  SEL R8, RZ, 0x20, P0 ;  /* 0x00000020ff087807 */ /* 0x000fe20000000000 */
[----:B------:R-:W-:Y:S01]  /*2bd0*/  IMAD.IADD R0, R187, 0x1, R0 ;  /* 0x00000001bb007824 */ /* 0x000fe200078e0200 */
[C---:B------:R-:W-:Y:S01]  /*2be0*/  SHF.L.U64.HI R107, R88.reuse, 0x6, R89 ;  /* 0x00000006586b7819 */ /* 0x040fe20000010259 */
[----:B------:R-:W-:Y:S01]  /*2bf0*/  IMAD.WIDE.U32 R88, R88, 0x60, RZ ;  /* 0x0000006058587825 */ /* 0x000fe200078e00ff */
[C---:B------:R-:W-:Y:S02]  /*2c00*/  LOP3.LUT R10, R4.reuse, R3, RZ, 0xfc, !PT ;  /* 0x00000003040a7212 */ /* 0x040fe400078efcff */
[----:B------:R-:W-:Y:S01]  /*2c10*/  LOP3.LUT R3, R4, 0x1, RZ, 0xc0, !PT ;  /* 0x0000000104037812 */ /* 0x000fe200078ec0ff */
[----:B------:R-:W-:Y:S01]  /*2c20*/  IMAD.IADD R132, R89, 0x1, R9 ;  /* 0x0000000159847824 */ /* 0x000fe200078e0209 */
[----:B------:R-:W-:Y:S01]  /*2c30*/  SEL R126, R126, 0xffffffe0, !P5 ;  /* 0xffffffe07e7e7807 */ /* 0x000fe20006800000 */
[----:B------:R-:W-:Y:S01]  /*2c40*/  IMAD.IADD R103, R93, 0x1, R13 ;  /* 0x000000015d677824 */ /* 0x000fe200078e020d */
[----:B------:R-:W-:Y:S01]  /*2c50*/  IADD3 R130, R95, R5, RZ ;  /* 0x000000055f827210 */ /* 0x000fe20007ffe0ff */
[----:B------:R-:W-:Y:S01]  /*2c60*/  IMAD.IADD R101, R13, 0x1, R91 ;  /* 0x000000010d657824 */ /* 0x000fe200078e025b */
[----:B------:R-:W-:Y:S01]  /*2c70*/  SHF.R.S32.HI R119, RZ, 0x3, R6 ;  /* 0x00000003ff777819 */ /* 0x000fe20000011406 */
[----:B------:R-:W-:Y:S01]  /*2c80*/  IMAD.IADD R133, R126, 0x1, R0 ;  /* 0x000000017e857824 */ /* 0x000fe200078e0200 */
[----:B------:R-:W-:-:S02]  /*2c90*/  LOP3.LUT R4, R6, 0xfffffff8, RZ, 0xc0, !PT ;  /* 0xfffffff806047812 */ /* 0x000fc400078ec0ff */
[----:B------:R-:W-:Y:S02]  /*2ca0*/  LOP3.LUT R76, R7, R8, RZ, 0xfc, !PT ;  /* 0x00000008074c7212 */ /* 0x000fe400078efcff */
[----:B------:R-:W-:Y:S02]  /*2cb0*/  LOP3.LUT R5, R12, 0xfffffff8, RZ, 0xc0, !PT ;  /* 0xfffffff80c057812 */ /* 0x000fe400078ec0ff */
[----:B------:R-:W-:Y:S02]  /*2cc0*/  LOP3.LUT R6, R20, 0xfffffff8, RZ, 0xc0, !PT ;  /* 0xfffffff814067812 */ /* 0x000fe400078ec0ff */
[----:B------:R-:W-:Y:S02]  /*2cd0*/  SHF.R.S32.HI R113, RZ, 0x3, R20 ;  /* 0x00000003ff717819 */ /* 0x000fe40000011414 */
[C---:B------:R-:W-:Y:S02]  /*2ce0*/  LOP3.LUT R8, R10.reuse, 0x2, RZ, 0xc0, !PT ;  /* 0x000000020a087812 */ /* 0x040fe400078ec0ff */
[----:B------:R-:W-:-:S02]  /*2cf0*/  LOP3.LUT R9, R10, 0x4, RZ, 0xc0, !PT ;  /* 0x000000040a097812 */ /* 0x000fc400078ec0ff */
[C---:B------:R-:W-:Y:S02]  /*2d00*/  LOP3.LUT R20, R76.reuse, 0x2, RZ, 0xc0, !PT ;  /* 0x000000024c147812 */ /* 0x040fe400078ec0ff */
[C---:B------:R-:W-:Y:S02]  /*2d10*/  LOP3.LUT R21, R76.reuse, 0x4, RZ, 0xc0, !PT ;  /* 0x000000044c157812 */ /* 0x040fe400078ec0ff */
[C---:B------:R-:W-:Y:S02]  /*2d20*/  LOP3.LUT R26, R76.reuse, 0x8, RZ, 0xc0, !PT ;  /* 0x000000084c1a7812 */ /* 0x040fe400078ec0ff */
[----:B------:R-:W-:Y:S02]  /*2d30*/  LOP3.LUT R27, R76, 0x10, RZ, 0xc0, !PT ;  /* 0x000000104c1b7812 */ /* 0x000fe400078ec0ff */
[----:B0-----:R-:W-:Y:S02]  /*2d40*/  LEA.HI R194, R194, 0x8, RZ, 0x19 ;  /* 0x00000008c2c27811 */ /* 0x001fe400078fc8ff */
[----:B------:R-:W-:-:S02]  /*2d50*/  SHF.R.S32.HI R118, RZ, 0x3, R12 ;  /* 0x00000003ff767819 */ /* 0x000fc4000001140c */
[----:B------:R-:W-:Y:S02]  /*2d60*/  LOP3.LUT R7, R7, 0x1, RZ, 0xc0, !PT ;  /* 0x0000000107077812 */ /* 0x000fe400078ec0ff */
[----:B------:R-:W-:Y:S02]  /*2d70*/  LOP3.LUT R10, R10, 0x8, RZ, 0xc0, !PT ;  /* 0x000000080a0a7812 */ /* 0x000fe400078ec0ff */
[----:B------:R-:W-:Y:S02]  /*2d80*/  SHF.R.S32.HI R111, RZ, 0x1f, R4 ;  /* 0x0000001fff6f7819 */ /* 0x000fe40000011404 */
[----:B------:R-:W-:Y:S02]  /*2d90*/  SHF.R.S32.HI R110, RZ, 0x1f, R5 ;  /* 0x0000001fff6e7819 */ /* 0x000fe40000011405 */
[----:B------:R-:W-:Y:S02]  /*2da0*/  SHF.R.S32.HI R109, RZ, 0x1f, R6 ;  /* 0x0000001fff6d7819 */ /* 0x000fe40000011406 */
[----:B------:R-:W-:-:S02]  /*2db0*/  LOP3.LUT R76, R76, 0x20, RZ, 0xc0, !PT ;  /* 0x000000204c4c7812 */ /* 0x000fc400078ec0ff */
[----:B----4-:R-:W-:-:S07]  /*2dc0*/  SHF.R.S32.HI R128, RZ, 0x1f, R100 ;  /* 0x0000001fff807819 */ /* 0x010fce0000011464 */
.L_x_1670:
[----:B0-----:R-:W0:Y:S01]  /*2dd0*/  LDC R78, c[0x0][0x430] ;  /* 0x00010c00ff4e7b82 */ /* 0x001e220000000800 */
[----:B------:R-:W-:Y:S02]  /*2de0*/  VIADD R24, R24, 0xffffffff ;  /* 0xffffffff18187836 */ /* 0x000fe40000000000 */
[----:B------:R-:W-:Y:S02]  /*2df0*/  IMAD.MOV.U32 R77, RZ, RZ, RZ ;  /* 0x000000ffff4d7224 */ /* 0x000fe400078e00ff */
[----:B------:R-:W-:-:S03]  /*2e00*/  IMAD R12, R24, 0x60, R112 ;  /* 0x00000060180c7824 */ /* 0x000fc600078e0270 */
[----:B-1----:R-:W1:Y:S02]  /*2e10*/  LDC R123, c[0x0][0x3f4] ;  /* 0x0000fd00ff7b7b82 */ /* 0x002e640000000800 */
[----:B------:R-:W-:Y:S02]  /*2e20*/  ISETP.GE.AND P0, PT, R12, R25, PT ;  /* 0x000000190c00720c */ /* 0x000fe40003f06270 */
[----:B------:R-:W-:Y:S02]  /*2e30*/  IADD3 R32, R129, R12, RZ ;  /* 0x0000000c81207210 */ /* 0x000fe40007ffe0ff */
[----:B------:R-:W-:-:S03]  /*2e40*/  ISETP.GT.OR P0, PT, R112, 0x5f, P0 ;  /* 0x0000005f7000780c */ /* 0x000fc60000704670 */
[----:B------:R-:W-:Y:S01]  /*2e50*/  IMAD.MOV.U32 R28, RZ, RZ, R32 ;  /* 0x000000ffff1c7224 */ /* 0x000fe200078e0020 */
[----:B0-----:R-:W-:-:S09]  /*2e60*/  ISETP.NE.AND P4, PT, R78, 0x1, PT ;  /* 0x000000014e00780c */ /* 0x001fd20003f85270 */
[----:B------:R-:W0:Y:S08]  /*2e70*/  @!P0 LDC.64 R14, c[0x0][0x428] ;  /* 0x00010a00ff0e8b82 */ /* 0x000e300000000a00 */
[----:B------:R-:W2:Y:S08]  /*2e80*/  @!P0 LDC.64 R12, c[0x0][0x418] ;  /* 0x00010600ff0c8b82 */ /* 0x000eb00000000a00 */
[----:B------:R-:W3:Y:S08]  /*2e90*/  @P4 LDC R11, c[0x0][0x434] ;  /* 0x00010d00ff0b4b82 */ /* 0x000ef00000000800 */
[----:B----4-:R-:W4:Y:S01]  /*2ea0*/  @P4 LDC R30, c[0x0][0x438] ;  /* 0x00010e00ff1e4b82 */ /* 0x010f220000000800 */
[----:B---3--:R-:W-:-:S05]  /*2eb0*/  @P4 IMAD.HI.U32 R11, R32, R11, RZ ;  /* 0x0000000b200b4227 */ /* 0x008fca00078e00ff */
[----:B----4-:R-:W-:Y:S01]  /*2ec0*/  @P4 SHF.R.U32.HI R28, RZ, R30, R11 ;  /* 0x0000001eff1c4219 */ /* 0x010fe2000001160b */
[----:B0-----:R-:W-:-:S03]  /*2ed0*/  @!P0 IMAD R11, R128, R14, RZ ;  /* 0x0000000e800b8224 */ /* 0x001fc600078e02ff */
[--C-:B------:R-:W-:Y:S01]  /*2ee0*/  @!P0 SHF.R.S32.HI R29, RZ, 0x1f, R28.reuse ;  /* 0x0000001fff1d8819 */ /* 0x100fe2000001141c */
[C---:B------:R-:W-:Y:S02]  /*2ef0*/  @!P0 IMAD R11, R100.reuse, R15, R11 ;  /* 0x0000000f640b8224 */ /* 0x040fe400078e020b */
[----:B------:R-:W-:-:S04]  /*2f00*/  @!P0 IMAD.WIDE.U32 R14, R100, R14, R28 ;  /* 0x0000000e640e8225 */ /* 0x000fc800078e001c */
[----:B------:R-:W-:Y:S01]  /*2f10*/  @!P0 IMAD.IADD R11, R15, 0x1, R11 ;  /* 0x000000010f0b8824 */ /* 0x000fe200078e020b */
[----:B--2---:R-:W-:-:S04]  /*2f20*/  @!P0 LEA R12, P4, R14, R12, 0x2 ;  /* 0x0000000c0e0c8211 */ /* 0x004fc800078810ff */
[----:B------:R-:W-:-:S05]  /*2f30*/  @!P0 LEA.HI.X R13, R14, R13, R11, 0x2, P4 ;  /* 0x0000000d0e0d8211 */ /* 0x000fca00020f140b */
[----:B------:R0:W5:Y:S01]  /*2f40*/  @!P0 LDG.E R77, desc[UR60][R12.64] ;  /* 0x0000003c0c4d8981 */ /* 0x000162000c1e1900 */
[----:B-1----:R-:W-:Y:S01]  /*2f50*/  ISETP.GE.AND P0, PT, R123, 0x1, PT ;  /* 0x000000017b00780c */ /* 0x002fe20003f06270 */
[----:B------:R-:W-:Y:S01]  /*2f60*/  IMAD.MOV R11, RZ, RZ, -R28 ;  /* 0x000000ffff0b7224 */ /* 0x000fe200078e0a1c */
[----:B------:R-:W-:Y:S01]  /*2f70*/  ISETP.GT.AND P4, PT, R24, R125, PT ;  /* 0x0000007d1800720c */ /* 0x000fe20003f84270 */
[C---:B------:R-:W-:Y:S01]  /*2f80*/  IMAD R14, R17.reuse, 0x4800, R0 ;  /* 0x00004800110e7824 */ /* 0x040fe200078e0200 */
[----:B------:R-:W-:Y:S05]  /*2f90*/  YIELD ;  /* 0x0000000000007946 */ /* 0x000fea0003800000 */
[----:B------:R-:W-:Y:S01]  /*2fa0*/  IMAD R28, R17, 0x4800, R133 ;  /* 0x00004800111c7824 */ /* 0x000fe200078e0285 */
[----:B------:R-:W-:Y:S01]  /*2fb0*/  BSSY B0, `(.L_x_1565) ;  /* 0x00007a1000007945 */ /* 0x000fe20003800000 */
[----:B------:R-:W-:Y:S01]  /*2fc0*/  IMAD R78, R78, R11, R32 ;  /* 0x0000000b4e4e7224 */ /* 0x000fe200078e0220 */
[----:B------:R-:W-:Y:S01]  /*2fd0*/  P2R R122, PR, RZ, 0x10 ;  /* 0x00000010ff7a7803 */ /* 0x000fe20000000000 */
[----:B------:R-:W-:-:S02]  /*2fe0*/  IMAD R29, R14, 0x2, R121 ;  /* 0x000000020e1d7824 */ /* 0x000fc400078e0279 */
[----:B------:R-:W-:Y:S01]  /*2ff0*/  IMAD R28, R28, 0x2, R121 ;  /* 0x000000021c1c7824 */ /* 0x000fe200078e0279 */
[----:B0-----:R-:W-:Y:S06]  /*3000*/  @!P0 BRA `(.L_x_1566) ;  /* 0x0000007000988947 */ /* 0x001fec0003800000 */
[----:B------:R-:W-:Y:S01]  /*3010*/  SHF.R.S32.HI R79, RZ, 0x1f, R78 ;  /* 0x0000001fff4f7819 */ /* 0x000fe2000001144e */
[----:B------:R-:W-:Y:S01]  /*3020*/  ULDC.64 UR4, c[0x0][0x300] ;  /* 0x0000c00000047ab9 */ /* 0x000fe20000000a00 */
[----:B-----5:R-:W-:Y:S01]  /*3030*/  SHF.R.S32.HI R84, RZ, 0x1f, R77 ;  /* 0x0000001fff547819 */ /* 0x020fe2000001144d */
[----:B------:R-:W-:Y:S01]  /*3040*/  IMAD.WIDE.U32 R12, R78, UR4, RZ ;  /* 0x000000044e0c7c25 */ /* 0x000fe2000f8e00ff */
[----:B------:R-:W-:Y:S02]  /*3050*/  ULDC.U8 UR6, c[0x0][0x410] ;  /* 0x0001040000067ab9 */ /* 0x000fe40000000000 */
[----:B------:R-:W-:Y:S01]  /*3060*/  ISETP.NE.AND P0, PT, RZ, UR6, PT ;  /* 0x00000006ff007c0c */ /* 0x000fe2000bf05270 */
[----:B------:R-:W-:Y:S02]  /*3070*/  IMAD R11, R79, UR4, RZ ;  /* 0x000000044f0b7c24 */ /* 0x000fe4000f8e02ff */
[----:B------:R-:W-:Y:S02]  /*3080*/  IMAD R15, R132, R24, RZ ;  /* 0x00000018840f7224 */ /* 0x000fe400078e02ff */
[----:B------:R-:W-:Y:S01]  /*3090*/  IMAD R11, R78, UR5, R11 ;  /* 0x000000054e0b7c24 */ /* 0x000fe2000f8e020b */
[----:B------:R-:W-:Y:S01]  /*30a0*/  ULDC.64 UR4, c[0x0][0x310] ;  /* 0x0000c40000047ab9 */ /* 0x000fe20000000a00 */
[----:B------:R-:W-:-:S02]  /*30b0*/  IMAD R85, R24, -0x60, R25 ;  /* 0xffffffa018557824 */ /* 0x000fc400078e0219 */
[----:B------:R-:W-:Y:S02]  /*30c0*/  IMAD R14, R84, UR4, RZ ;  /* 0x00000004540e7c24 */ /* 0x000fe4000f8e02ff */
[----:B------:R-:W-:Y:S01]  /*30d0*/  IMAD.IADD R13, R13, 0x1, R11 ;  /* 0x000000010d0d7824 */ /* 0x000fe200078e020b */
[----:B------:R-:W-:Y:S01]  /*30e0*/  VIMNMX R85, R85, 0x60, PT ;  /* 0x0000006055557848 */ /* 0x000fe20003fe0100 */
[C---:B------:R-:W-:Y:S02]  /*30f0*/  IMAD R11, R77.reuse, UR5, R14 ;  /* 0x000000054d0b7c24 */ /* 0x040fe4000f8e020e */
[----:B------:R-:W-:Y:S01]  /*3100*/  IMAD.WIDE.U32 R12, R77, UR4, R12 ;  /* 0x000000044d0c7c25 */ /* 0x000fe2000f8e000c */
[----:B------:R-:W-:-:S03]  /*3110*/  ULDC.64 UR4, c[0x0][0x308] ;  /* 0x0000c20000047ab9 */ /* 0x000fc60000000a00 */
[----:B------:R-:W-:Y:S01]  /*3120*/  IMAD R14, R130, R24, RZ ;  /* 0x00000018820e7224 */ /* 0x000fe200078e02ff */
[----:B------:R-:W-:Y:S02]  /*3130*/  IADD3 R13, R13, R11, RZ ;  /* 0x0000000b0d0d7210 */ /* 0x000fe40007ffe0ff */
[----:B------:R-:W-:Y:S01]  /*3140*/  SHF.R.S32.HI R11, RZ, 0x1f, R24 ;  /* 0x0000001fff0b7819 */ /* 0x000fe20000011418 */
[----:B------:R-:W-:-:S04]  /*3150*/  IMAD.WIDE.U32 R116, R169, UR4, R12 ;  /* 0x00000004a9747c25 */ /* 0x000fc8000f8e000c */
[C---:B------:R-:W-:Y:S02]  /*3160*/  IMAD R31, R11.reuse, R94, R14 ;  /* 0x0000005e0b1f7224 */ /* 0x040fe400078e020e */
[----:B------:R-:W-:Y:S02]  /*3170*/  IMAD R33, R11, R88, R15 ;  /* 0x000000580b217224 */ /* 0x000fe400078e020f */
[----:B------:R-:W-:Y:S01]  /*3180*/  IMAD R11, R169, UR5, R117 ;  /* 0x00000005a90b7c24 */ /* 0x000fe2000f8e0275 */
[----:B------:R-:W-:Y:S01]  /*3190*/  ULDC.64 UR4, c[0x0][0x2e8] ;  /* 0x0000ba0000047ab9 */ /* 0x000fe20000000a00 */
[----:B------:R-:W-:Y:S01]  /*31a0*/  IMAD.WIDE.U32 R14, R94, R24, RZ ;  /* 0x000000185e0e7225 */ /* 0x000fe200078e00ff */
[----:B------:R-:W-:-:S03]  /*31b0*/  LEA R117, P4, R116, UR4, 0x1 ;  /* 0x0000000474757c11 */ /* 0x000fc6000f8808ff */
[----:B------:R-:W-:Y:S01]  /*31c0*/  IMAD.WIDE.U32 R12, R88, R24, RZ ;  /* 0x00000018580c7225 */ /* 0x000fe200078e00ff */
[----:B------:R-:W-:-:S03]  /*31d0*/  LEA.HI.X R116, R116, UR5, R11, 0x1, P4 ;  /* 0x0000000574747c11 */ /* 0x000fc6000a0f0c0b */
        /* <DEDUP_REMOVED lines=21> */
[----:B------:R-:W-:Y:S01]  /*3330*/  IADD3 R35, P0, R92, R12, RZ ;  /* 0x0000000c5c237210 */ /* 0x000fe20007f1e0ff */
[----:B------:R-:W-:Y:S01]  /*3340*/  ULDC.64 UR6, c[0x0][0x400] ;  /* 0x0001000000067ab9 */ /* 0x000fe20000000a00 */
[----:B------:R-:W-:Y:S01]  /*3350*/  CS2R R74, SRZ ;  /* 0x00000000004a7805 */ /* 0x000fe2000001ff00 */
[----:B------:R-:W-:Y:S01]  /*3360*/  IMAD.X R34, R11, 0x1, R104, P5 ;  /* 0x000000010b227824 */ /* 0x000fe200028e0668 */
[----:B------:R-:W-:Y:S01]  /*3370*/  LEA R32, P5, R33, UR4, 0x1 ;  /* 0x0000000421207c11 */ /* 0x000fe2000f8a08ff */
[----:B------:R-:W-:Y:S01]  /*3380*/  IMAD.X R36, R82, 0x1, R103, P0 ;  /* 0x0000000152247824 */ /* 0x000fe200000e0667 */
[----:B------:R-:W-:Y:S02]  /*3390*/  ISETP.GE.AND P0, PT, R162, R123, PT ;  /* 0x0000007ba200720c */ /* 0x000fe40003f06270 */
[----:B------:R-:W-:-:S02]  /*33a0*/  CS2R R70, SRZ ;  /* 0x0000000000467805 */ /* 0x000fc4000001ff00 */
[----:B------:R-:W-:Y:S02]  /*33b0*/  LEA.HI.X R33, R33, UR5, R34, 0x1, P5 ;  /* 0x0000000521217c11 */ /* 0x000fe4000a8f0c22 */
[----:B------:R-:W-:Y:S02]  /*33c0*/  CS2R R80, SRZ ;  /* 0x0000000000507805 */ /* 0x000fe4000001ff00 */
[C---:B------:R-:W-:Y:S02]  /*33d0*/  LEA R34, P5, R35.reuse, UR6, 0x1 ;  /* 0x0000000623227c11 */ /* 0x040fe4000f8a08ff */
[----:B------:R-:W-:Y:S02]  /*33e0*/  CS2R R72, SRZ ;  /* 0x0000000000487805 */ /* 0x000fe4000001ff00 */
[----:B------:R-:W-:Y:S02]  /*33f0*/  LEA.HI.X R35, R35, UR7, R36, 0x1, P5 ;  /* 0x0000000723237c11 */ /* 0x000fe4000a8f0c24 */
[-C--:B------:R-:W-:Y:S01]  /*3400*/  ISETP.GE.AND P5, PT, R179, R123.reuse, PT ;  /* 0x0000007bb300720c */ /* 0x080fe20003fa6270 */
[----:B------:R0:W5:Y:S04]  /*3410*/  @!P0 LDG.E.64 R74, desc[UR60][R32.64] ;  /* 0x0000003c204a8981 */ /* 0x000168000c1e1b00 */
[----:B------:R0:W5:Y:S01]  /*3420*/  @!P0 LDG.E.64 R80, desc[UR60][R34.64] ;  /* 0x0000003c22508981 */ /* 0x000162000c1e1b00 */
[----:B------:R-:W-:-:S07]  /*3430*/  ISETP.GE.AND P0, PT, R177, R123, PT ;  /* 0x0000007bb100720c */ /* 0x000fce0003f06270 */
[----:B------:R0:W5:Y:S04]  /*3440*/  @!P5 LDG.E.64 R70, desc[UR60][R32.64+0x20] ;  /* 0x0000203c2046d981 */ /* 0x000168000c1e1b00 */
[----:B------:R0:W5:Y:S01]  /*3450*/  @!P5 LDG.E.64 R72, desc[UR60][R34.64+0x20] ;  /* 0x0000203c2248d981 */ /* 0x000162000c1e1b00 */
[----:B------:R-:W-:Y:S02]  /*3460*/  ISETP.GE.AND P5, PT, R178, R123, PT ;  /* 0x0000007bb200720c */ /* 0x000fe40003fa6270 */
[----:B------:R-:W-:Y:S02]  /*3470*/  CS2R R66, SRZ ;  /* 0x0000000000427805 */ /* 0x000fe4000001ff00 */
[----:B------:R-:W-:Y:S02]  /*3480*/  CS2R R68, SRZ ;  /* 0x0000000000447805 */ /* 0x000fe4000001ff00 */
[----:B------:R-:W-:-:S02]  /*3490*/  CS2R R62, SRZ ;  /* 0x00000000003e7805 */ /* 0x000fc4000001ff00 */
[----:B------:R-:W-:Y:S01]  /*34a0*/  CS2R R64, SRZ ;  /* 0x0000000000407805 */ /* 0x000fe2000001ff00 */
[----:B------:R0:W5:Y:S04]  /*34b0*/  @!P0 LDG.E.64 R66, desc[UR60][R32.64+0x40] ;  /* 0x0000403c20428981 */ /* 0x000168000c1e1b00 */
[----:B------:R0:W5:Y:S01]  /*34c0*/  @!P0 LDG.E.64 R68, desc[UR60][R34.64+0x40] ;  /* 0x0000403c22448981 */ /* 0x000162000c1e1b00 */
[----:B------:R-:W-:-:S03]  /*34d0*/  ISETP.GE.AND P0, PT, R176, R123, PT ;  /* 0x0000007bb000720c */ /* 0x000fc60003f06270 */
        /* <DEDUP_REMOVED lines=8> */
[----:B------:R0:W5:Y:S04]  /*3560*/  @!P0 LDG.E.64 R60, desc[UR60][R34.64+0x80] ;  /* 0x0000803c223c8981 */ /* 0x000168000c1e1b00 */
[----:B------:R0:W5:Y:S04]  /*3570*/  @!P5 LDG.E.64 R54, desc[UR60][R32.64+0xa0] ;  /* 0x0000a03c2036d981 */ /* 0x000168000c1e1b00 */
[----:B------:R0:W5:Y:S02]  /*3580*/  @!P5 LDG.E.64 R56, desc[UR60][R34.64+0xa0] ;  /* 0x0000a03c2238d981 */ /* 0x000164000c1e1b00 */
.L_x_1569:
[----:B------:R-:W-:Y:S05]  /*3590*/  BSYNC B1 ;  /* 0x0000000000017941 */ /* 0x000fea0003800000 */
.L_x_1568:
        /* <DEDUP_REMOVED lines=12> */
[----:B------:R-:W-:Y:S01]  /*3660*/  CS2R R48, SRZ ;  /* 0x0000000000307805 */ /* 0x000fe2000001ff00 */
[----:B-----5:R-:W-:Y:S01]  /*3670*/  IMAD.MOV.U32 R83, RZ, RZ, R54 ;  /* 0x000000ffff537224 */ /* 0x020fe200078e0036 */
[----:B------:R-:W-:Y:S01]  /*3680*/  CS2R R52, SRZ ;  /* 0x0000000000347805 */ /* 0x000fe2000001ff00 */
[----:B------:R-:W-:Y:S06]  /*3690*/  @P5 BRA `(.L_x_1571) ;  /* 0x0000000000a05947 */ /* 0x000fec0003800000 */
[----:B------:R-:W-:Y:S01]  /*36a0*/  IADD3 R14, P0, P6, R98, R14, R106 ;  /* 0x0000000e620e7210 */ /* 0x000fe20007e1e06a */
[----:B------:R-:W-:Y:S01]  /*36b0*/  ULDC.64 UR4, c[0x0][0x3e8] ;  /* 0x0000fa0000047ab9 */ /* 0x000fe20000000a00 */
[----:B------:R-:W-:Y:S01]  /*36c0*/  ULDC.64 UR6, c[0x0][0x400] ;  /* 0x0001000000067ab9 */ /* 0x000fe20000000a00 */
[----:B------:R-:W-:Y:S02]  /*36d0*/  CS2R R50, SRZ ;  /* 0x0000000000327805 */ /* 0x000fe4000001ff00 */
[----:B------:R-:W-:Y:S02]  /*36e0*/  IADD3.X R13, R104, R11, R105, P0, P6 ;  /* 0x0000000b680d7210 */ /* 0x000fe400007ec469 */
[----:B------:R-:W-:Y:S02]  /*36f0*/  CS2R R52, SRZ ;  /* 0x0000000000347805 */ /* 0x000fe4000001ff00 */
[----:B------:R-:W-:-:S04]  /*3700*/  IADD3 R11, P0, P6, R92, R12, R108 ;  /* 0x0000000c5c0b7210 */ /* 0x000fc80007e1e06c */
[----:B------:R-:W-:Y:S02]  /*3710*/  IADD3.X R82, R103, R82, R107, P0, P6 ;  /* 0x0000005267527210 */ /* 0x000fe400007ec46b */
[----:B------:R-:W-:-:S04]  /*3720*/  LEA R12, P0, R14, UR4, 0x1 ;  /* 0x000000040e0c7c11 */ /* 0x000fc8000f8008ff */
[----:B------:R-:W-:Y:S02]  /*3730*/  LEA.HI.X R13, R14, UR5, R13, 0x1, P0 ;  /* 0x000000050e0d7c11 */ /* 0x000fe400080f0c0d */
        /* <DEDUP_REMOVED lines=30> */
.L_x_1571:
[----:B------:R-:W-:Y:S05]  /*3920*/  BSYNC B1 ;  /* 0x0000000000017941 */ /* 0x000fea0003800000 */
.L_x_1570:
[----:B------:R-:W2:Y:S01]  /*3930*/  LDL R11, [R1+0x30] ;  /* 0x00003000010b7983 */ /* 0x000ea20000100800 */
[----:B0-----:R-:W-:Y:S01]  /*3940*/  MOV R12, R58 ;  /* 0x0000003a000c7202 */ /* 0x001fe20000000f00 */
[----:B------:R-:W-:Y:S02]  /*3950*/  IMAD.MOV.U32 R13, RZ, RZ, R55 ;  /* 0x000000ffff0d7224 */ /* 0x000fe400078e0037 */
[----:B------:R-:W-:-:S03]  /*3960*/  IMAD.MOV.U32 R14, RZ, RZ, R62 ;  /* 0x000000ffff0e7224 */ /* 0x000fc600078e003e */
[----:B------:R-:W-:Y:S01]  /*3970*/  PRMT R152, R83, 0x5410, R13 ;  /* 0x0000541053987816 */ /* 0x000fe2000000000d */
[----:B------:R-:W-:Y:S01]  /*3980*/  IMAD.MOV.U32 R13, RZ, RZ, R63 ;  /* 0x000000ffff0d7224 */ /* 0x000fe200078e003f */
[----:B------:R-:W-:Y:S01]  /*3990*/  PRMT R157, R14, 0x7610, R157 ;  /* 0x000076100e9d7816 */ /* 0x000fe2000000009d */
[----:B------:R-:W-:-:S03]  /*39a0*/  IMAD.MOV.U32 R14, RZ, RZ, R75 ;  /* 0x000000ffff0e7224 */ /* 0x000fc600078e004b */
[----:B------:R-:W-:Y:S02]  /*39b0*/  PRMT R156, R13, 0x7610, R156 ;  /* 0x000076100d9c7816 */ /* 0x000fe4000000009c */
[----:B------:R-:W-:-:S04]  /*39c0*/  MOV R13, R74 ;  /* 0x0000004a000d7202 */ /* 0x000fc80000000f00 */
[----:B------:R-:W-:Y:S02]  /*39d0*/  PRMT R148, R13, 0x5410, R14 ;  /* 0x000054100d947816 */ /* 0x000fe4000000000e */
[----:B--2---:R-:W-:Y:S01]  /*39e0*/  R2UR UR4, R11 ;  /* 0x000000000b0472ca */ /* 0x004fe200000e0000 */
[----:B------:R-:W-:-:S05]  /*39f0*/  IMAD.MOV.U32 R11, RZ, RZ, R59 ;  /* 0x000000ffff0b7224 */ /* 0x000fca00078e003b */
[----:B------:R-:W-:Y:S01]  /*3a00*/  PRMT R154, R12, 0x5410, R11 ;  /* 0x000054100c9a7816 */ /* 0x000fe2000000000b */
[----:B------:R-:W-:Y:S02]  /*3a10*/  IMAD.MOV.U32 R11, RZ, RZ, R66 ;  /* 0x000000ffff0b7224 */ /* 0x000fe400078e0042 */
[----:B------:R-:W-:-:S04]  /*3a20*/  IMAD.MOV.U32 R12, RZ, RZ, R67 ;  /* 0x000000ffff0c7224 */ /* 0x000fc800078e0043 */
[----:B------:R-:W-:Y:S01]  /*3a30*/  UISETP.NE.AND UP0, UPT, UR4, 0x3, UPT ;  /* 0x000000030400788c */ /* 0x000fe2000bf05270 */
[----:B------:R-:W-:Y:S01]  /*3a40*/  PRMT R158, R12, 0x5410, R11 ;  /* 0x000054100c9e7816 */ /* 0x000fe2000000000b */
[----:B------:R-:W-:Y:S02]  /*3a50*/  IMAD.MOV.U32 R11, RZ, RZ, R70 ;  /* 0x000000ffff0b7224 */ /* 0x000fe400078e0046 */
[----:B------:R-:W-:Y:S02]  /*3a60*/  IMAD.MOV.U32 R12, RZ, RZ, R71 ;  /* 0x000000ffff0c7224 */ /* 0x000fe400078e0047 */
[----:B------:R-:W-:-:S03]  /*3a70*/  PLOP3.LUT P0, PT, PT, PT, UP0, 0x80, 0x0 ;  /* 0x000000000000781c */ /* 0x000fc60003f0f008 */
[----:B------:R-:W-:Y:S01]  /*3a80*/  PRMT R159, R11, 0x5410, R12 ;  /* 0x000054100b9f7816 */ /* 0x000fe2000000000c */
[----:B------:R-:W-:Y:S02]  /*3a90*/  IMAD.MOV.U32 R12, RZ, RZ, R56 ;  /* 0x000000ffff0c7224 */ /* 0x000fe400078e0038 */
[----:B------:R-:W-:-:S05]  /*3aa0*/  IMAD.MOV.U32 R11, RZ, RZ, R57 ;  /* 0x000000ffff0b7224 */ /* 0x000fca00078e0039 */
[----:B------:R-:W-:Y:S01]  /*3ab0*/  PRMT R153, R12, 0x5410, R11 ;  /* 0x000054100c997816 */ /* 0x000fe2000000000b */
[----:B------:R-:W-:Y:S02]  /*3ac0*/  IMAD.MOV.U32 R12, RZ, RZ, R60 ;  /* 0x000000ffff0c7224 */ /* 0x000fe400078e003c */
[----:B------:R-:W-:-:S05]  /*3ad0*/  IMAD.MOV.U32 R11, RZ, RZ, R61 ;  /* 0x000000ffff0b7224 */ /* 0x000fca00078e003d */
[----:B------:R-:W-:Y:S01]  /*3ae0*/  PRMT R155, R12, 0x5410, R11 ;  /* 0x000054100c9b7816 */ /* 0x000fe2000000000b */
[----:B------:R-:W-:Y:S02]  /*3af0*/  IMAD.MOV.U32 R12, RZ, RZ, R64 ;  /* 0x000000ffff0c7224 */ /* 0x000fe400078e0040 */
[----:B------:R-:W-:-:S03]  /*3b00*/  IMAD.MOV.U32 R11, RZ, RZ, R65 ;  /* 0x000000ffff0b7224 */ /* 0x000fc600078e0041 */
[----:B------:R-:W-:Y:S01]  /*3b10*/  PRMT R157, R157, 0x5410, R12 ;  /* 0x000054109d9d7816 */ /* 0x000fe2000000000c */
[----:B------:R-:W-:Y:S01]  /*3b20*/  IMAD.MOV.U32 R12, RZ, RZ, R69 ;  /* 0x000000ffff0c7224 */ /* 0x000fe200078e0045 */
[----:B------:R-:W-:Y:S02]  /*3b30*/  PRMT R156, R156, 0x5410, R11 ;  /* 0x000054109c9c7816 */ /* 0x000fe4000000000b */
[----:B------:R-:W-:-:S04]  /*3b40*/  MOV R11, R68 ;  /* 0x00000044000b7202 */ /* 0x000fc80000000f00 */
[----:B------:R-:W-:Y:S01]  /*3b50*/  PRMT R189, R11, 0x5410, R12 ;  /* 0x000054100bbd7816 */ /* 0x000fe2000000000c */
[----:B------:R-:W-:Y:S02]  /*3b60*/  IMAD.MOV.U32 R11, RZ, RZ, R72 ;  /* 0x000000ffff0b7224 */ /* 0x000fe400078e0048 */
[----:B------:R-:W-:-:S05]  /*3b70*/  IMAD.MOV.U32 R12, RZ, RZ, R73 ;  /* 0x000000ffff0c7224 */ /* 0x000fca00078e0049 */
[----:B------:R-:W-:Y:S01]  /*3b80*/  PRMT R190, R11, 0x5410, R12 ;  /* 0x000054100bbe7816 */ /* 0x000fe2000000000c */
[----:B------:R-:W-:Y:S02]  /*3b90*/  IMAD.MOV.U32 R11, RZ, RZ, R80 ;  /* 0x000000ffff0b7224 */ /* 0x000fe400078e0050 */
[----:B------:R-:W-:-:S05]  /*3ba0*/  IMAD.MOV.U32 R12, RZ, RZ, R81 ;  /* 0x000000ffff0c7224 */ /* 0x000fca00078e0051 */
[----:B------:R-:W-:Y:S01]  /*3bb0*/  PRMT R191, R11, 0x5410, R12 ;  /* 0x000054100bbf7816 */ /* 0x000fe2000000000c */
[----:B-----5:R-:W-:Y:S02]  /*3bc0*/  IMAD.MOV.U32 R12, RZ, RZ, R30 ;  /* 0x000000ffff0c7224 */ /* 0x020fe400078e001e */
[----:B------:R-:W-:-:S05]  /*3bd0*/  IMAD.MOV.U32 R11, RZ, RZ, R31 ;  /* 0x000000ffff0b7224 */ /* 0x000fca00078e001f */
[----:B------:R-:W-:Y:S01]  /*3be0*/  PRMT R83, R12, 0x5410, R11 ;  /* 0x000054100c537816 */ /* 0x000fe2000000000b */
[----:B------:R-:W-:Y:S01]  /*3bf0*/  IMAD.MOV.U32 R11, RZ, RZ, R35 ;  /* 0x000000ffff0b7224 */ /* 0x000fe200078e0023 */
        /* <DEDUP_REMOVED lines=35> */
[----:B------:R-:W-:Y:S06]  /*3e30*/  @!P0 BRA `(.L_x_1572) ;  /* 0x0000000000048947 */ /* 0x000fec0003800000 */
[----:B------:R-:W-:Y:S01]  /*3e40*/  BPT.TRAP 0x1 ;  /* 0x000000040000795c */ /* 0x000fe20000300000 */
.L_x_1572:
[----:B------:R-:W-:Y:S01]  /*3e50*/  IMAD R86, R17, 0x8, R2 ;  /* 0x0000000811567824 */ /* 0x000fe200078e0202 */
[----:B------:R-:W-:Y:S01]  /*3e60*/  SHF.L.U32 R87, R175, 0x1f, RZ ;  /* 0x0000001faf577819 */ /* 0x000fe200000006ff */
[----:B------:R-:W-:Y:S03]  /*3e70*/  BSSY B1, `(.L_x_1573) ;  /* 0x0000003000017945 */ /* 0x000fe60003800000 */
[----:B------:R-:W0:Y:S02]  /*3e80*/  SYNCS.PHASECHK.TRANS64.TRYWAIT P6, [R86+URZ+0x2a890], R87 ;  /* 0x02a89057560075a7 */ /* 0x000e2400080c017f */
[----:B0-----:R-:W-:Y:S05]  /*3e90*/  @!P6 BRA `(.L_x_1574) ;  /* 0x0000026000dce947 */ /* 0x001fea0003800000 */
.L_x_1996:
[----:B------:R-:W-:Y:S05]  /*3ea0*/  BSYNC B1 ;  /* 0x0000000000017941 */ /* 0x000fea0003800000 */
.L_x_1573:
[----:B------:R-:W-:-:S03]  /*3eb0*/  UMOV UR4, 0xffffffff ;  /* 0xffffffff00047882 */ /* 0x000fc60000000000 */
[----:B------:R-:W-:Y:S05]  /*3ec0*/  BRA.DIV UR4, `(.L_x_1575) ;  /* 0x0000026204e47947 */ /* 0x000fea000b800000 */
[----:B------:R1:W2:Y:S04]  /*3ed0*/  SHFL.IDX PT, R82, R116, RZ, 0x1c1f ;  /* 0x001c1fff74527589 */ /* 0x0002a800000e0000 */
[----:B------:R1:W3:Y:S02]  /*3ee0*/  SHFL.IDX PT, R11, R117, RZ, 0x1c1f ;  /* 0x001c1fff750b7589 */ /* 0x0002e400000e0000 */
.L_x_2000:
        /* <DEDUP_REMOVED lines=21> */
[-C--:B------:R-:W-:Y:S01]  /*4040*/  FFMA.FTZ R75, R147, R146.reuse, -R75 ;  /* 0x00000092934b7223 */ /* 0x080fe2000001084b */
[----:B------:R-:W-:Y:S02]  /*4050*/  IMAD.MOV.U32 R147, RZ, RZ, R12 ;  /* 0x000000ffff937224 */ /* 0x000fe400078e000c */
[----:B------:R-:W-:Y:S01]  /*4060*/  FFMA.FTZ R13, R81, R146, R13 ;  /* 0x00000092510d7223 */ /* 0x000fe2000001000d */
[----:B------:R-:W-:Y:S01]  /*4070*/  MOV R81, R15 ;  /* 0x0000000f00517202 */ /* 0x000fe20000000f00 */
        /* <DEDUP_REMOVED lines=27> */
.L_x_1581:
[----:B------:R-:W-:Y:S05]  /*4230*/  BSYNC B3 ;  /* 0x0000000000037941 */ /* 0x000fea0003800000 */
.L_x_1580:
[----:B---3--:R-:W-:-:S04]  /*4240*/  LEA R74, P4, R18, R11, 0x1 ;  /* 0x0000000b124a7211 */ /* 0x008fc800078808ff */
[----:B--2---:R-:W-:-:S05]  /*4250*/  LEA.HI.X R75, R18, R82, R19, 0x1, P4 ;  /* 0x00000052124b7211 */ /* 0x004fca00020f0c13 */
[----:B0-----:R4:W-:Y:S04]  /*4260*/  ST.E.128 desc[UR60][R74.64], R12 ;  /* 0x0000000c4a007985 */ /* 0x0019e8000c101d3c */
.L_x_1579:
[----:B------:R-:W-:Y:S05]  /*4270*/  BSYNC B2 ;  /* 0x0000000000027941 */ /* 0x000fea0003800000 */
.L_x_1578:
        /* <DEDUP_REMOVED lines=22> */
[----:B------:R-:W-:Y:S02]  /*43e0*/  IMAD.MOV.U32 R73, RZ, RZ, R15 ;  /* 0x000000ffff497224 */ /* 0x000fe400078e000f */
[----:B------:R-:W-:Y:S02]  /*43f0*/  HADD2.F32 R74, -RZ, R70.H0_H0 ;  /* 0x20000046ff4a7230 */ /* 0x000fe40000004100 */
[----:B------:R-:W-:Y:S01]  /*4400*/  HADD2.F32 R12, -RZ, R75.H1_H1 ;  /* 0x3000004bff0c7230 */ /* 0x000fe20000004100 */
[----:B------:R-:W-:Y:S01]  /*4410*/  F2FP.F16.F32.PACK_AB R13, R13, R71 ;  /* 0x000000470d0d723e */ /* 0x000fe200000000ff */
[----:B------:R-:W-:-:S02]  /*4420*/  HADD2.F32 R15, -RZ, R73.H1_H1 ;  /* 0x30000049ff0f7230 */ /* 0x000fc40000004100 */
[----:B------:R-:W-:Y:S02]  /*4430*/  HADD2.F32 R73, -RZ, R73.H0_H0 ;  /* 0x20000049ff497230 */ /* 0x000fe40000004100 */
        /* <DEDUP_REMOVED lines=13> */
[--C-:B------:R-:W-:Y:S02]  /*4510*/  HADD2.F32 R74, -RZ, R14.reuse.H1_H1 ;  /* 0x3000000eff4a7230 */ /* 0x100fe40000004100 */
        /* <DEDUP_REMOVED lines=8> */
.L_x_1585:
[----:B------:R-:W-:Y:S05]  /*45a0*/  BSYNC B3 ;  /* 0x0000000000037941 */ /* 0x000fea0003800000 */
.L_x_1584:
[----:B------:R-:W-:Y:S02]  /*45b0*/  IMAD.SHL.U32 R72, R170, 0x8, RZ ;  /* 0x00000008aa487824 */ /* 0x000fe400078e00ff */
[----:B---3--:R-:W-:Y:S02]  /*45c0*/  IMAD.MOV.U32 R70, RZ, RZ, R11 ;  /* 0x000000ffff467224 */ /* 0x008fe400078e000b */
[----:B--2---:R-:W-:Y:S02]  /*45d0*/  IMAD.MOV.U32 R71, RZ, RZ, R82 ;  /* 0x000000ffff477224 */ /* 0x004fe400078e0052 */
[----:B------:R-:W-:-:S05]  /*45e0*/  IMAD.WIDE R70, R72, 0x2, R70 ;  /* 0x0000000248467825 */ /* 0x000fca00078e0246 */
[----:B0-----:R0:W-:Y:S02]  /*45f0*/  ST.E.128 desc[UR60][R70.64], R12 ;  /* 0x0000000c46007985 */ /* 0x0011e4000c101d3c */
.L_x_1583:
[----:B------:R-:W-:Y:S05]  /*4600*/  BSYNC B2 ;  /* 0x0000000000027941 */ /* 0x000fea0003800000 */
.L_x_1582:
        /* <DEDUP_REMOVED lines=8> */
[----:B------:R-:W-:Y:S02]  /*4690*/  SHF.R.U32.HI R66, RZ, 0x10, R67 ;  /* 0x00000010ff427819 */ /* 0x000fe40000011643 */
[--C-:B------:R-:W-:Y:S01]  /*46a0*/  SHF.R.U64 R71, R68, 0x10, R69.reuse ;  /* 0x0000001044477819 */ /* 0x100fe20000001245 */
[----:B------:R-:W-:Y:S01]  /*46b0*/  HADD2.F32 R70, -RZ, R70.H0_H0 ;  /* 0x20000046ff467230 */ /* 0x000fe20000004100 */
[----:B----4-:R-:W-:Y:S02]  /*46c0*/  MOV R67, R13 ;  /* 0x0000000d00437202 */ /* 0x010fe40000000f00 */
[----:B------:R-:W-:Y:S01]  /*46d0*/  SHF.R.U32.HI R68, RZ, 0x10, R69 ;  /* 0x00000010ff447819 */ /* 0x000fe20000011645 */
[----:B------:R-:W-:Y:S02]  /*46e0*/  HADD2.F32 R13, -RZ, R71.H0_H0 ;  /* 0x20000047ff0d7230 */ /* 0x000fe40000004100 */
[----:B------:R-:W-:-:S02]  /*46f0*/  HADD2.F32 R69, -RZ, R67.H1_H1 ;  /* 0x30000043ff457230 */ /* 0x000fc40000004100 */
        /* <DEDUP_REMOVED lines=26> */
[----:B------:R-:W-:Y:S02]  /*48a0*/  HADD2.F32 R70, -RZ, R14.H1_H1 ;  /* 0x3000000eff467230 */ /* 0x000fe40000004100 */
        /* <DEDUP_REMOVED lines=8> */
.L_x_1589:
[----:B------:R-:W-:Y:S05]  /*4930*/  BSYNC B3 ;  /* 0x0000000000037941 */ /* 0x000fea0003800000 */
.L_x_1588:
[----:B------:R-:W-:Y:S02]  /*4940*/  IMAD.SHL.U32 R68, R171, 0x8, RZ ;  /* 0x00000008ab447824 */ /* 0x000fe400078e00ff */
[----:B---3--:R-:W-:Y:S02]  /*4950*/  IMAD.MOV.U32 R66, RZ, RZ, R11 ;  /* 0x000000ffff427224 */ /* 0x008fe400078e000b */
[----:B--2---:R-:W-:Y:S02]  /*4960*/  IMAD.MOV.U32 R67, RZ, RZ, R82 ;  /* 0x000000ffff437224 */ /* 0x004fe400078e0052 */
[----:B------:R-:W-:-:S05]  /*4970*/  IMAD.WIDE R66, R68, 0x2, R66 ;  /* 0x0000000244427825 */ /* 0x000fca00078e0242 */
[----:B----4-:R0:W-:Y:S02]  /*4980*/  ST.E.128 desc[UR60][R66.64], R12 ;  /* 0x0000000c42007985 */ /* 0x0101e4000c101d3c */
.L_x_1587:
[----:B------:R-:W-:Y:S05]  /*4990*/  BSYNC B2 ;  /* 0x0000000000027941 */ /* 0x000fea0003800000 */
.L_x_1586:
        /* <DEDUP_REMOVED lines=9> */
[--C-:B------:R-:W-:Y:S01]  /*4a30*/  SHF.R.U64 R62, R62, 0x10, R63.reuse ;  /* 0x000000103e3e7819 */ /* 0x100fe2000000123f */
[----:B------:R-:W-:Y:S01]  /*4a40*/  HADD2.F32 R68, -RZ, R156.H1_H1 ;  /* 0x3000009cff447230 */ /* 0x000fe20000004100 */
[----:B------:R-:W-:Y:S01]  /*4a50*/  SHF.R.U32.HI R63, RZ, 0x10, R63 ;  /* 0x00000010ff3f7819 */ /* 0x000fe2000001163f */
[----:B------:R-:W-:Y:S02]  /*4a60*/  HADD2.F32 R66, -RZ, R66.H0_H0 ;  /* 0x20000042ff427230 */ /* 0x000fe40000004100 */
[--C-:B------:R-:W-:Y:S02]  /*4a70*/  HADD2.F32 R13, -RZ, R64.reuse.H1_H1 ;  /* 0x30000040ff0d7230 */ /* 0x100fe40000004100 */
[----:B------:R-:W-:Y:S02]  /*4a80*/  HADD2.F32 R64, -RZ, R64.H0_H0 ;  /* 0x20000040ff407230 */ /* 0x000fe40000004100 */
[----:B------:R-:W-:-:S02]  /*4a90*/  HADD2.F32 R62, -RZ, R62.H0_H0 ;  /* 0x2000003eff3e7230 */ /* 0x000fc40000004100 */
[CC--:B------:R-:W-:Y:S01]  /*4aa0*/  FMUL.FTZ R67, R13.reuse, R66.reuse ;  /* 0x000000420d437220 */ /* 0x0c0fe20000410000 */
[----:B------:R-:W-:Y:S02]  /*4ab0*/  HADD2.F32 R63, -RZ, R63.H0_H0 ;  /* 0x2000003fff3f7230 */ /* 0x000fe40000004100 */
[C---:B------:R-:W-:Y:S01]  /*4ac0*/  FMUL.FTZ R66, R64.reuse, R66 ;  /* 0x0000004240427220 */ /* 0x040fe20000410000 */
[-C--:B------:R-:W-:Y:S01]  /*4ad0*/  FFMA.FTZ R67, R64, R62.reuse, -R67 ;  /* 0x0000003e40437223 */ /* 0x080fe20000010843 */
[----:B------:R-:W-:Y:S02]  /*4ae0*/  SHF.R.U32.HI R64, RZ, 0x10, R65 ;  /* 0x00000010ff407819 */ /* 0x000fe40000011641 */
[----:B------:R-:W-:Y:S01]  /*4af0*/  FFMA.FTZ R66, R13, R62, R66 ;  /* 0x0000003e0d427223 */ /* 0x000fe20000010042 */
[----:B------:R-:W-:Y:S01]  /*4b00*/  IMAD.MOV.U32 R62, RZ, RZ, R12 ;  /* 0x000000ffff3e7224 */ /* 0x000fe200078e000c */
[----:B------:R-:W-:Y:S01]  /*4b10*/  MOV R12, R15 ;  /* 0x0000000f000c7202 */ /* 0x000fe20000000f00 */
[----:B------:R-:W-:-:S02]  /*4b20*/  HADD2.F32 R15, -RZ, R64.H0_H0 ;  /* 0x20000040ff0f7230 */ /* 0x000fc40000004100 */
[----:B------:R-:W-:Y:S02]  /*4b30*/  F2FP.F16.F32.PACK_AB R66, R66, R67 ;  /* 0x000000434242723e */ /* 0x000fe400000000ff */
[--C-:B------:R-:W-:Y:S02]  /*4b40*/  HADD2.F32 R13, -RZ, R12.reuse.H1_H1 ;  /* 0x3000000cff0d7230 */ /* 0x100fe40000004100 */
[----:B------:R-:W-:-:S03]  /*4b50*/  HADD2.F32 R12, -RZ, R12.H0_H0 ;  /* 0x2000000cff0c7230 */ /* 0x000fc60000004100 */
[CC--:B------:R-:W-:Y:S02]  /*4b60*/  FMUL.FTZ R64, R13.reuse, R15.reuse ;  /* 0x0000000f0d407220 */ /* 0x0c0fe40000410000 */
[C---:B------:R-:W-:Y:S02]  /*4b70*/  FMUL.FTZ R15, R12.reuse, R15 ;  /* 0x0000000f0c0f7220 */ /* 0x040fe40000410000 */
[-C--:B------:R-:W-:Y:S01]  /*4b80*/  FFMA.FTZ R12, R12, R63.reuse, -R64 ;  /* 0x0000003f0c0c7223 */ /* 0x080fe20000010840 */
[----:B------:R-:W-:Y:S02]  /*4b90*/  HADD2.F32 R64, -RZ, R157.H1_H1 ;  /* 0x3000009dff407230 */ /* 0x000fe40000004100 */
[----:B------:R-:W-:Y:S01]  /*4ba0*/  FFMA.FTZ R13, R13, R63, R15 ;  /* 0x0000003f0d0d7223 */ /* 0x000fe2000001000f */
[----:B------:R-:W-:Y:S02]  /*4bb0*/  IMAD.MOV.U32 R63, RZ, RZ, R14 ;  /* 0x000000ffff3f7224 */ /* 0x000fe400078e000e */
[----:B------:R-:W-:-:S02]  /*4bc0*/  HADD2.F32 R14, -RZ, R62.H1_H1 ;  /* 0x3000003eff0e7230 */ /* 0x000fc40000004100 */
[----:B------:R-:W-:Y:S02]  /*4bd0*/  HADD2.F32 R15, -RZ, R62.H0_H0 ;  /* 0x2000003eff0f7230 */ /* 0x000fe40000004100 */
[----:B------:R-:W-:Y:S02]  /*4be0*/  HADD2.F32 R62, -RZ, R157.H0_H0 ;  /* 0x2000009dff3e7230 */ /* 0x000fe40000004100 */
[-C--:B------:R-:W-:Y:S01]  /*4bf0*/  FMUL.FTZ R65, R14, R64.reuse ;  /* 0x000000400e417220 */ /* 0x080fe20000410000 */
[----:B------:R-:W-:-:S03]  /*4c00*/  FMUL.FTZ R64, R15, R64 ;  /* 0x000000400f407220 */ /* 0x000fc60000410000 */
[-C--:B------:R-:W-:Y:S01]  /*4c10*/  FFMA.FTZ R15, R15, R62.reuse, -R65 ;  /* 0x0000003e0f0f7223 */ /* 0x080fe20000010841 */
[----:B------:R-:W-:Y:S01]  /*4c20*/  FFMA.FTZ R14, R14, R62, R64 ;  /* 0x0000003e0e0e7223 */ /* 0x000fe20000010040 */
[--C-:B------:R-:W-:Y:S02]  /*4c30*/  HADD2.F32 R62, -RZ, R63.reuse.H1_H1 ;  /* 0x3000003fff3e7230 */ /* 0x100fe40000004100 */
[----:B------:R-:W-:Y:S02]  /*4c40*/  HADD2.F32 R64, -RZ, R63.H0_H0 ;  /* 0x2000003fff407230 */ /* 0x000fe40000004100 */
[----:B------:R-:W-:Y:S02]  /*4c50*/  HADD2.F32 R63, -RZ, R156.H0_H0 ;  /* 0x2000009cff3f7230 */ /* 0x000fe40000004100 */
[-C--:B------:R-:W-:Y:S01]  /*4c60*/  FMUL.FTZ R65, R62, R68.reuse ;  /* 0x000000443e417220 */ /* 0x080fe20000410000 */
[----:B------:R-:W-:Y:S01]  /*4c70*/  F2FP.F16.F32.PACK_AB R14, R14, R15 ;  /* 0x0000000f0e0e723e */ /* 0x000fe200000000ff */
[----:B------:R-:W-:-:S02]  /*4c80*/  FMUL.FTZ R68, R64, R68 ;  /* 0x0000004440447220 */ /* 0x000fc40000410000 */
[-C--:B------:R-:W-:Y:S02]  /*4c90*/  FFMA.FTZ R65, R64, R63.reuse, -R65 ;  /* 0x0000003f40417223 */ /* 0x080fe40000010841 */
[----:B------:R-:W-:Y:S01]  /*4ca0*/  FFMA.FTZ R68, R62, R63, R68 ;  /* 0x0000003f3e447223 */ /* 0x000fe20000010044 */
[----:B------:R-:W-:Y:S01]  /*4cb0*/  F2FP.F16.F32.PACK_AB R62, R13, R12 ;  /* 0x0000000c0d3e723e */ /* 0x000fe200000000ff */
[----:B------:R-:W-:Y:S02]  /*4cc0*/  IMAD.MOV.U32 R12, RZ, RZ, R14 ;  /* 0x000000ffff0c7224 */ /* 0x000fe400078e000e */
[----:B------:R-:W-:Y:S01]  /*4cd0*/  IMAD.MOV.U32 R13, RZ, RZ, R66 ;  /* 0x000000ffff0d7224 */ /* 0x000fe200078e0042 */
[----:B------:R-:W-:Y:S01]  /*4ce0*/  F2FP.F16.F32.PACK_AB R65, R68, R65 ;  /* 0x000000414441723e */ /* 0x000fe200000000ff */
[----:B------:R-:W-:-:S04]  /*4cf0*/  IMAD.MOV.U32 R15, RZ, RZ, R62 ;  /* 0x000000ffff0f7224 */ /* 0x000fc800078e003e */
[----:B------:R-:W-:-:S07]  /*4d00*/  IMAD.MOV.U32 R14, RZ, RZ, R65 ;  /* 0x000000ffff0e7224 */ /* 0x000fce00078e0041 */
.L_x_1593:
[----:B------:R-:W-:Y:S05]  /*4d10*/  BSYNC B3 ;  /* 0x0000000000037941 */ /* 0x000fea0003800000 */
.L_x_1592:
[----:B---3--:R-:W-:-:S04]  /*4d20*/  LEA R62, P4, R22, R11, 0x1 ;  /* 0x0000000b163e7211 */ /* 0x008fc800078808ff */
[----:B--2---:R-:W-:-:S05]  /*4d30*/  LEA.HI.X R63, R22, R82, R173, 0x1, P4 ;  /* 0x00000052163f7211 */ /* 0x004fca00020f0cad */
[----:B----4-:R0:W-:Y:S04]  /*4d40*/  ST.E.128 desc[UR60][R62.64], R12 ;  /* 0x0000000c3e007985 */ /* 0x0101e8000c101d3c */
.L_x_1591:
[----:B------:R-:W-:Y:S05]  /*4d50*/  BSYNC B2 ;  /* 0x0000000000027941 */ /* 0x000fea0003800000 */
.L_x_1590:
        /* <DEDUP_REMOVED lines=9> */
[----:B------:R-:W-:-:S03]  /*4df0*/  SHF.R.U64 R58, R58, 0x10, R59 ;  /* 0x000000103a3a7819 */ /* 0x000fc6000000123b */
[----:B------:R-:W-:Y:S02]  /*4e00*/  HADD2.F32 R63, -RZ, R63.H0_H0 ;  /* 0x2000003fff3f7230 */ /* 0x000fe40000004100 */
[--C-:B------:R-:W-:Y:S02]  /*4e10*/  HADD2.F32 R13, -RZ, R60.reuse.H1_H1 ;  /* 0x3000003cff0d7230 */ /* 0x100fe40000004100 */
[----:B------:R-:W-:Y:S02]  /*4e20*/  HADD2.F32 R60, -RZ, R60.H0_H0 ;  /* 0x2000003cff3c7230 */ /* 0x000fe40000004100 */
[----:B------:R-:W-:Y:S02]  /*4e30*/  HADD2.F32 R58, -RZ, R58.H0_H0 ;  /* 0x2000003aff3a7230 */ /* 0x000fe40000004100 */
[-C--:B------:R-:W-:Y:S01]  /*4e40*/  FMUL.FTZ R62, R13, R63.reuse ;  /* 0x0000003f0d3e7220 */ /* 0x080fe20000410000 */
[----:B------:R-:W-:-:S03]  /*4e50*/  FMUL.FTZ R63, R60, R63 ;  /* 0x0000003f3c3f7220 */ /* 0x000fc60000410000 */
[-C--:B------:R-:W-:Y:S01]  /*4e60*/  FFMA.FTZ R62, R60, R58.reuse, -R62 ;  /* 0x0000003a3c3e7223 */ /* 0x080fe2000001083e */
[----:B------:R-:W-:Y:S01]  /*4e70*/  FFMA.FTZ R63, R13, R58, R63 ;  /* 0x0000003a0d3f7223 */ /* 0x000fe2000001003f */
[----:B------:R-:W-:Y:S01]  /*4e80*/  SHF.R.U32.HI R58, RZ, 0x10, R59 ;  /* 0x00000010ff3a7819 */ /* 0x000fe2000001163b */
[--C-:B------:R-:W-:Y:S01]  /*4e90*/  HADD2.F32 R13, -RZ, R15.reuse.H1_H1 ;  /* 0x3000000fff0d7230 */ /* 0x100fe20000004100 */
[----:B------:R-:W-:Y:S01]  /*4ea0*/  SHF.R.U32.HI R59, RZ, 0x10, R61 ;  /* 0x00000010ff3b7819 */ /* 0x000fe2000001163d */
[----:B------:R-:W-:Y:S01]  /*4eb0*/  HADD2.F32 R15, -RZ, R15.H0_H0 ;  /* 0x2000000fff0f7230 */ /* 0x000fe20000004100 */
[----:B------:R-:W-:Y:S01]  /*4ec0*/  F2FP.F16.F32.PACK_AB R62, R63, R62 ;  /* 0x0000003e3f3e723e */ /* 0x000fe200000000ff */
[----:B------:R-:W-:Y:S02]  /*4ed0*/  HADD2.F32 R58, -RZ, R58.H0_H0 ;  /* 0x2000003aff3a7230 */ /* 0x000fe40000004100 */
[----:B------:R-:W-:-:S05]  /*4ee0*/  HADD2.F32 R59, -RZ, R59.H0_H0 ;  /* 0x2000003bff3b7230 */ /* 0x000fca0000004100 */
[-C--:B------:R-:W-:Y:S01]  /*4ef0*/  FMUL.FTZ R60, R13, R59.reuse ;  /* 0x0000003b0d3c7220 */ /* 0x080fe20000410000 */
[----:B------:R-:W-:-:S03]  /*4f00*/  FMUL.FTZ R59, R15, R59 ;  /* 0x0000003b0f3b7220 */ /* 0x000fc60000410000 */
[-C--:B------:R-:W-:Y:S01]  /*4f10*/  FFMA.FTZ R60, R15, R58.reuse, -R60 ;  /* 0x0000003a0f3c7223 */ /* 0x080fe2000001083c */
[----:B------:R-:W-:Y:S01]  /*4f20*/  FFMA.FTZ R59, R13, R58, R59 ;  /* 0x0000003a0d3b7223 */ /* 0x000fe2000001003b */
[--C-:B------:R-:W-:Y:S02]  /*4f30*/  HADD2.F32 R13, -RZ, R12.reuse.H0_H0 ;  /* 0x2000000cff0d7230 */ /* 0x100fe40000004100 */
[----:B------:R-:W-:Y:S02]  /*4f40*/  HADD2.F32 R12, -RZ, R12.H1_H1 ;  /* 0x3000000cff0c7230 */ /* 0x000fe40000004100 */
[--C-:B------:R-:W-:Y:S01]  /*4f50*/  HADD2.F32 R15, -RZ, R155.reuse.H0_H0 ;  /* 0x2000009bff0f7230 */ /* 0x100fe20000004100 */
[----:B------:R-:W-:Y:S01]  /*4f60*/  F2FP.F16.F32.PACK_AB R59, R59, R60 ;  /* 0x0000003c3b3b723e */ /* 0x000fe200000000ff */
[----:B------:R-:W-:Y:S02]  /*4f70*/  HADD2.F32 R58, -RZ, R154.H0_H0 ;  /* 0x2000009aff3a7230 */ /* 0x000fe40000004100 */
[----:B------:R-:W-:-:S02]  /*4f80*/  HADD2.F32 R155, -RZ, R155.H1_H1 ;  /* 0x3000009bff9b7230 */ /* 0x000fc40000004100 */
[CC--:B------:R-:W-:Y:S01]  /*4f90*/  FMUL.FTZ R61, R12.reuse, R15.reuse ;  /* 0x0000000f0c3d7220 */ /* 0x0c0fe20000410000 */
[C---:B------:R-:W-:Y:S01]  /*4fa0*/  FMUL.FTZ R15, R13.reuse, R15 ;  /* 0x0000000f0d0f7220 */ /* 0x040fe20000410000 */
[----:B------:R-:W-:Y:S02]  /*4fb0*/  HADD2.F32 R154, -RZ, R154.H1_H1 ;  /* 0x3000009aff9a7230 */ /* 0x000fe40000004100 */
[-C--:B------:R-:W-:Y:S01]  /*4fc0*/  FFMA.FTZ R61, R13, R58.reuse, -R61 ;  /* 0x0000003a0d3d7223 */ /* 0x080fe2000001083d */
[----:B------:R-:W-:Y:S01]  /*4fd0*/  FFMA.FTZ R15, R12, R58, R15 ;  /* 0x0000003a0c0f7223 */ /* 0x000fe2000001000f */
[--C-:B------:R-:W-:Y:S02]  /*4fe0*/  HADD2.F32 R12, -RZ, R14.reuse.H0_H0 ;  /* 0x2000000eff0c7230 */ /* 0x100fe40000004100 */
[----:B------:R-:W-:Y:S02]  /*4ff0*/  HADD2.F32 R14, -RZ, R14.H1_H1 ;  /* 0x3000000eff0e7230 */ /* 0x000fe40000004100 */
[----:B------:R-:W-:-:S03]  /*5000*/  F2FP.F16.F32.PACK_AB R15, R15, R61 ;  /* 0x0000003d0f0f723e */ /* 0x000fc600000000ff */
[-C--:B------:R-:W-:Y:S01]  /*5010*/  FMUL.FTZ R13, R14, R155.reuse ;  /* 0x0000009b0e0d7220 */ /* 0x080fe20000410000 */
[----:B------:R-:W-:-:S03]  /*5020*/  FMUL.FTZ R155, R12, R155 ;  /* 0x0000009b0c9b7220 */ /* 0x000fc60000410000 */
[-C--:B------:R-:W-:Y:S01]  /*5030*/  FFMA.FTZ R13, R12, R154.reuse, -R13 ;  /* 0x0000009a0c0d7223 */ /* 0x080fe2000001080d */
[----:B------:R-:W-:Y:S01]  /*5040*/  FFMA.FTZ R155, R14, R154, R155 ;  /* 0x0000009a0e9b7223 */ /* 0x000fe2000001009b */
[----:B------:R-:W-:Y:S02]  /*5050*/  IMAD.MOV.U32 R12, RZ, RZ, R15 ;  /* 0x000000ffff0c7224 */ /* 0x000fe400078e000f */
[----:B------:R-:W-:Y:S02]  /*5060*/  IMAD.MOV.U32 R15, RZ, RZ, R59 ;  /* 0x000000ffff0f7224 */ /* 0x000fe400078e003b */
[----:B------:R-:W-:Y:S02]  /*5070*/  F2FP.F16.F32.PACK_AB R155, R155, R13 ;  /* 0x0000000d9b9b723e */ /* 0x000fe400000000ff */
[----:B------:R-:W-:-:S03]  /*5080*/  MOV R13, R62 ;  /* 0x0000003e000d7202 */ /* 0x000fc60000000f00 */
[----:B------:R-:W-:-:S07]  /*5090*/  IMAD.MOV.U32 R14, RZ, RZ, R155 ;  /* 0x000000ffff0e7224 */ /* 0x000fce00078e009b */
.L_x_1597:
[----:B------:R-:W-:Y:S05]  /*50a0*/  BSYNC B3 ;  /* 0x0000000000037941 */ /* 0x000fea0003800000 */
.L_x_1596:
[----:B---3--:R-:W-:-:S04]  /*50b0*/  LEA R58, P4, R160, R11, 0x1 ;  /* 0x0000000ba03a7211 */ /* 0x008fc800078808ff */
[----:B--2---:R-:W-:-:S05]  /*50c0*/  LEA.HI.X R59, R160, R82, R184, 0x1, P4 ;  /* 0x00000052a03b7211 */ /* 0x004fca00020f0cb8 */
[----:B----4-:R0:W-:Y:S04]  /*50d0*/  ST.E.128 desc[UR60][R58.64], R12 ;  /* 0x0000000c3a007985 */ /* 0x0101e8000c101d3c */
.L_x_1595:
[----:B------:R-:W-:Y:S05]  /*50e0*/  BSYNC B2 ;  /* 0x0000000000027941 */ /* 0x000fea0003800000 */
.L_x_1594:
        /* <DEDUP_REMOVED lines=10> */
[----:B------:R-:W-:Y:S02]  /*5190*/  SHF.R.U64 R13, R54, 0x10, R55 ;  /* 0x00000010360d7819 */ /* 0x000fe40000001237 */
        /* <DEDUP_REMOVED lines=11> */
[----:B------:R-:W-:Y:S02]  /*5250*/  IMAD.MOV.U32 R11, RZ, RZ, R15 ;  /* 0x000000ffff0b7224 */ /* 0x000fe400078e000f */
[----:B------:R-:W-:-:S02]  /*5260*/  HADD2.F32 R54, -RZ, R54.H0_H0 ;  /* 0x20000036ff367230 */ /* 0x000fc40000004100 */
        /* <DEDUP_REMOVED lines=8> */
[--C-:B------:R-:W-:Y:S02]  /*52f0*/  HADD2.F32 R13, -RZ, R12.reuse.H1_H1 ;  /* 0x3000000cff0d7230 */ /* 0x100fe40000004100 */
[----:B------:R-:W-:-:S02]  /*5300*/  HADD2.F32 R12, -RZ, R12.H0_H0 ;  /* 0x2000000cff0c7230 */ /* 0x000fc40000004100 */
[--C-:B------:R-:W-:Y:S02]  /*5310*/  HADD2.F32 R54, -RZ, R152.reuse.H0_H0 ;  /* 0x20000098ff367230 */ /* 0x100fe40000004100 */
[CC--:B------:R-:W-:Y:S01]  /*5320*/  FMUL.FTZ R55, R13.reuse, R11.reuse ;  /* 0x0000000b0d377220 */ /* 0x0c0fe20000410000 */
[----:B------:R-:W-:Y:S02]  /*5330*/  HADD2.F32 R153, -RZ, R153.H1_H1 ;  /* 0x30000099ff997230 */ /* 0x000fe40000004100 */
[C---:B------:R-:W-:Y:S01]  /*5340*/  FMUL.FTZ R11, R12.reuse, R11 ;  /* 0x0000000b0c0b7220 */ /* 0x040fe20000410000 */
[----:B------:R-:W-:Y:S02]  /*5350*/  HADD2.F32 R152, -RZ, R152.H1_H1 ;  /* 0x30000098ff987230 */ /* 0x000fe40000004100 */
[-C--:B------:R-:W-:Y:S01]  /*5360*/  FFMA.FTZ R55, R12, R54.reuse, -R55 ;  /* 0x000000360c377223 */ /* 0x080fe20000010837 */
[--C-:B------:R-:W-:Y:S02]  /*5370*/  HADD2.F32 R12, -RZ, R14.reuse.H1_H1 ;  /* 0x3000000eff0c7230 */ /* 0x100fe40000004100 */
[----:B------:R-:W-:Y:S01]  /*5380*/  FFMA.FTZ R11, R13, R54, R11 ;  /* 0x000000360d0b7223 */ /* 0x000fe2000001000b */
[----:B------:R-:W-:Y:S01]  /*5390*/  HADD2.F32 R14, -RZ, R14.H0_H0 ;  /* 0x2000000eff0e7230 */ /* 0x000fe20000004100 */
[----:B------:R-:W-:Y:S01]  /*53a0*/  F2FP.F16.F32.PACK_AB R15, R57, R15 ;  /* 0x0000000f390f723e */ /* 0x000fe200000000ff */
[----:B------:R-:W-:-:S02]  /*53b0*/  FMUL.FTZ R13, R12, R153 ;  /* 0x000000990c0d7220 */ /* 0x000fc40000410000 */
[----:B------:R-:W-:Y:S01]  /*53c0*/  F2FP.F16.F32.PACK_AB R11, R11, R55 ;  /* 0x000000370b0b723e */ /* 0x000fe200000000ff */
[C---:B------:R-:W-:Y:S01]  /*53d0*/  FMUL.FTZ R153, R14.reuse, R153 ;  /* 0x000000990e997220 */ /* 0x040fe20000410000 */
[----:B------:R-:W-:-:S03]  /*53e0*/  FFMA.FTZ R13, R14, R152, -R13 ;  /* 0x000000980e0d7223 */ /* 0x000fc6000001080d */
[----:B------:R-:W-:Y:S01]  /*53f0*/  FFMA.FTZ R153, R12, R152, R153 ;  /* 0x000000980c997223 */ /* 0x000fe20000010099 */
[----:B------:R-:W-:-:S04]  /*5400*/  IMAD.MOV.U32 R12, RZ, RZ, R11 ;  /* 0x000000ffff0c7224 */ /* 0x000fc800078e000b */
[----:B------:R-:W-:Y:S01]  /*5410*/  F2FP.F16.F32.PACK_AB R153, R153, R13 ;  /* 0x0000000d9999723e */ /* 0x000fe200000000ff */
[----:B------:R-:W-:-:S04]  /*5420*/  IMAD.MOV.U32 R13, RZ, RZ, R56 ;  /* 0x000000ffff0d7224 */ /* 0x000fc800078e0038 */
[----:B------:R-:W-:-:S07]  /*5430*/  IMAD.MOV.U32 R14, RZ, RZ, R153 ;  /* 0x000000ffff0e7224 */ /* 0x000fce00078e0099 */
.L_x_1599:
[----:B------:R-:W-:Y:S05]  /*5440*/  BSYNC B2 ;  /* 0x0000000000027941 */ /* 0x000fea0003800000 */
.L_x_1598:
[----:B----4-:R0:W-:Y:S02]  /*5450*/  ST.E.128 desc[UR60][R58.64], R12 ;  /* 0x0000000c3a007985 */ /* 0x0101e4000c101d3c */
.L_x_1577:
[----:B------:R-:W-:Y:S05]  /*5460*/  BSYNC B1 ;  /* 0x0000000000017941 */ /* 0x000fea0003800000 */
.L_x_1576:
[----:B------:R-:W-:-:S03]  /*5470*/  UMOV UR4, 0xffffffff ;  /* 0xffffffff00047882 */ /* 0x000fc60000000000 */
[----:B------:R-:W-:Y:S05]  /*5480*/  BRA.DIV UR4, `(.L_x_1600) ;  /* 0x0000024e04c07947 */ /* 0x000fea000b800000 */
[----:B-1----:R-:W1:Y:S04]  /*5490*/  SHFL.IDX PT, R116, R116, 0x1, 0x1c1f ;  /* 0x003c1f0074747f89 */ /* 0x002e6800000e0000 */
[----:B------:R-:W0:Y:S02]  /*54a0*/  SHFL.IDX PT, R117, R117, 0x1, 0x1c1f ;  /* 0x003c1f0075757f89 */ /* 0x000e2400000e0000 */
.L_x_2004:
[----:B------:R-:W-:Y:S05]  /*54b0*/  @P5 BRA `(.L_x_1601) ;  /* 0x0000005400405947 */ /* 0x000fea0003800000 */
[----:B------:R-:W-:Y:S01]  /*54c0*/  ISETP.NE.AND P4, PT, R7, RZ, PT ;  /* 0x000000ff0700720c */ /* 0x000fe20003f85270 */
[----:B------:R-:W-:-:S12]  /*54d0*/  BSSY B1, `(.L_x_1602) ;  /* 0x0000034000017945 */ /* 0x000fd80003800000 */
[----:B------:R-:W-:Y:S05]  /*54e0*/  @!P4 BRA `(.L_x_1603) ;  /* 0x0000000000c8c947 */ /* 0x000fea0003800000 */
[----:B0---4-:R0:W4:Y:S01]  /*54f0*/  LDS.128 R12, [R29+0x2000] ;  /* 0x002000001d0c7984 */ /* 0x0111220000000c00 */
[----:B------:R-:W-:Y:S01]  /*5500*/  ISETP.GE.AND P5, PT, R162, R123, PT ;  /* 0x0000007ba200720c */ /* 0x000fe20003fa6270 */
[----:B------:R-:W-:Y:S01]  /*5510*/  BSSY B2, `(.L_x_1604) ;  /* 0x000002e000027945 */ /* 0x000fe20003800000 */
[----:B------:R-:W-:-:S04]  /*5520*/  LEA R54, P4, R18, R117, 0x1 ;  /* 0x0000007512367211 */ /* 0x000fc800078808ff */
[----:B-1----:R-:W-:-:S07]  /*5530*/  LEA.HI.X R55, R18, R116, R19, 0x1, P4 ;  /* 0x0000007412377211 */ /* 0x002fce00020f0c13 */
[----:B0-----:R-:W-:Y:S05]  /*5540*/  @P5 BRA `(.L_x_1605) ;  /* 0x0000000000a85947 */ /* 0x001fea0003800000 */
[--C-:B---3--:R-:W-:Y:S01]  /*5550*/  SHF.R.U64 R11, R50, 0x10, R51.reuse ;  /* 0x00000010320b7819 */ /* 0x108fe20000001233 */
        /* <DEDUP_REMOVED lines=27> */
[----:B------:R-:W-:Y:S01]  /*5710*/  HADD2.F32 R14, -RZ, R14.H0_H0 ;  /* 0x2000000eff0e7230 */ /* 0x000fe20000004100 */
[----:B------:R-:W-:Y:S01]  /*5720*/  F2FP.F16.F32.PACK_AB R51, R52, R51 ;  /* 0x000000333433723e */ /* 0x000fe200000000ff */
[----:B------:R-:W-:-:S02]  /*5730*/  HADD2.F32 R11, -RZ, R150.H0_H0 ;  /* 0x20000096ff0b7230 */ /* 0x000fc40000004100 */
[-C--:B------:R-:W-:Y:S01]  /*5740*/  FMUL.FTZ R13, R53, R151.reuse ;  /* 0x00000097350d7220 */ /* 0x080fe20000410000 */
[----:B------:R-:W-:Y:S02]  /*5750*/  HADD2.F32 R150, -RZ, R150.H1_H1 ;  /* 0x30000096ff967230 */ /* 0x000fe40000004100 */
[----:B------:R-:W-:Y:S01]  /*5760*/  FMUL.FTZ R151, R14, R151 ;  /* 0x000000970e977220 */ /* 0x000fe20000410000 */
[-C--:B------:R-:W-:Y:S01]  /*5770*/  FFMA.FTZ R56, R12, R11.reuse, -R56 ;  /* 0x0000000b0c387223 */ /* 0x080fe20000010838 */
[----:B------:R-:W-:Y:S01]  /*5780*/  FFMA.FTZ R57, R15, R11, R57 ;  /* 0x0000000b0f397223 */ /* 0x000fe20000010039 */
[-C--:B------:R-:W-:Y:S01]  /*5790*/  FFMA.FTZ R13, R14, R150.reuse, -R13 ;  /* 0x000000960e0d7223 */ /* 0x080fe2000001080d */
[----:B------:R-:W-:Y:S01]  /*57a0*/  FFMA.FTZ R151, R53, R150, R151 ;  /* 0x0000009635977223 */ /* 0x000fe20000010097 */
[----:B------:R-:W-:Y:S02]  /*57b0*/  IMAD.MOV.U32 R15, RZ, RZ, R51 ;  /* 0x000000ffff0f7224 */ /* 0x000fe400078e0033 */
[----:B------:R-:W-:-:S02]  /*57c0*/  F2FP.F16.F32.PACK_AB R12, R57, R56 ;  /* 0x00000038390c723e */ /* 0x000fc400000000ff */
[----:B------:R-:W-:Y:S02]  /*57d0*/  F2FP.F16.F32.PACK_AB R14, R151, R13 ;  /* 0x0000000d970e723e */ /* 0x000fe400000000ff */
[----:B------:R-:W-:-:S07]  /*57e0*/  MOV R13, R50 ;  /* 0x00000032000d7202 */ /* 0x000fce0000000f00 */
.L_x_1605:
[----:B------:R-:W-:Y:S05]  /*57f0*/  BSYNC B2 ;  /* 0x0000000000027941 */ /* 0x000fea0003800000 */
.L_x_1604:
[----:B----4-:R0:W-:Y:S02]  /*5800*/  ST.E.128 desc[UR60][R54.64], R12 ;  /* 0x0000000c36007985 */ /* 0x0101e4000c101d3c */
.L_x_1603:
[----:B------:R-:W-:Y:S05]  /*5810*/  BSYNC B1 ;  /* 0x0000000000017941 */ /* 0x000fea0003800000 */
.L_x_1602:
[----:B------:R-:W-:Y:S01]  /*5820*/  ISETP.NE.AND P4, PT, R20, RZ, PT ;  /* 0x000000ff1400720c */ /* 0x000fe20003f85270 */
[----:B------:R-:W-:-:S12]  /*5830*/  BSSY B1, `(.L_x_1606) ;  /* 0x0000036000017945 */ /* 0x000fd80003800000 */
[----:B------:R-:W-:Y:S05]  /*5840*/  @!P4 BRA `(.L_x_1607) ;  /* 0x0000000000d0c947 */ /* 0x000fea0003800000 */
[----:B0---4-:R0:W4:Y:S01]  /*5850*/  LDS.128 R12, [R28+0x2000] ;  /* 0x002000001c0c7984 */ /* 0x0111220000000c00 */
[----:B------:R-:W-:Y:S01]  /*5860*/  ISETP.GE.AND P4, PT, R179, R123, PT ;  /* 0x0000007bb300720c */ /* 0x000fe20003f86270 */
[----:B---3--:R-:W-:Y:S01]  /*5870*/  IMAD.SHL.U32 R11, R170, 0x8, RZ ;  /* 0x00000008aa0b7824 */ /* 0x008fe200078e00ff */
[----:B------:R-:W-:Y:S01]  /*5880*/  BSSY B2, `(.L_x_1608) ;  /* 0x000002f000027945 */ /* 0x000fe20003800000 */
[----:B------:R-:W-:Y:S02]  /*5890*/  IMAD.MOV.U32 R50, RZ, RZ, R117 ;  /* 0x000000ffff327224 */ /* 0x000fe400078e0075 */
[----:B-1----:R-:W-:Y:S02]  /*58a0*/  IMAD.MOV.U32 R51, RZ, RZ, R116 ;  /* 0x000000ffff337224 */ /* 0x002fe400078e0074 */
        /* <DEDUP_REMOVED lines=16> */
[CC--:B------:R-:W-:Y:S01]  /*59b0*/  FMUL.FTZ R47, R52.reuse, R48.reuse ;  /* 0x00000030342f7220 */ /* 0x0c0fe20000410000 */
[----:B------:R-:W-:Y:S01]  /*59c0*/  FMUL.FTZ R48, R15, R48 ;  /* 0x000000300f307220 */ /* 0x000fe20000410000 */
[-C--:B------:R-:W-:Y:S01]  /*59d0*/  FFMA.FTZ R46, R13, R11.reuse, -R46 ;  /* 0x0000000b0d2e7223 */ /* 0x080fe2000001082e */
[----:B------:R-:W-:Y:S01]  /*59e0*/  FFMA.FTZ R11, R49, R11, R54 ;  /* 0x0000000b310b7223 */ /* 0x000fe20000010036 */
[-C--:B------:R-:W-:Y:S01]  /*59f0*/  FFMA.FTZ R47, R15, R53.reuse, -R47 ;  /* 0x000000350f2f7223 */ /* 0x080fe2000001082f */
[----:B------:R-:W-:Y:S01]  /*5a00*/  FFMA.FTZ R48, R52, R53, R48 ;  /* 0x0000003534307223 */ /* 0x000fe20000010030 */
[----:B------:R-:W-:-:S02]  /*5a10*/  HADD2.F32 R15, -RZ, R149.H0_H0 ;  /* 0x20000095ff0f7230 */ /* 0x000fc40000004100 */
[--C-:B------:R-:W-:Y:S02]  /*5a20*/  HADD2.F32 R52, -RZ, R12.reuse.H1_H1 ;  /* 0x3000000cff347230 */ /* 0x100fe40000004100 */
[----:B------:R-:W-:Y:S01]  /*5a30*/  HADD2.F32 R54, -RZ, R12.H0_H0 ;  /* 0x2000000cff367230 */ /* 0x000fe20000004100 */
[----:B------:R-:W-:Y:S01]  /*5a40*/  F2FP.F16.F32.PACK_AB R47, R48, R47 ;  /* 0x0000002f302f723e */ /* 0x000fe200000000ff */
[----:B------:R-:W-:Y:S02]  /*5a50*/  HADD2.F32 R149, -RZ, R149.H1_H1 ;  /* 0x30000095ff957230 */ /* 0x000fe40000004100 */
[-C--:B------:R-:W-:Y:S01]  /*5a60*/  FMUL.FTZ R49, R52, R15.reuse ;  /* 0x0000000f34317220 */ /* 0x080fe20000410000 */
[----:B------:R-:W-:Y:S02]  /*5a70*/  HADD2.F32 R12, -RZ, R14.H1_H1 ;  /* 0x3000000eff0c7230 */ /* 0x000fe40000004100 */
[----:B------:R-:W-:Y:S01]  /*5a80*/  FMUL.FTZ R53, R54, R15 ;  /* 0x0000000f36357220 */ /* 0x000fe20000410000 */
[----:B------:R-:W-:-:S02]  /*5a90*/  HADD2.F32 R13, -RZ, R145.H0_H0 ;  /* 0x20000091ff0d7230 */ /* 0x000fc40000004100 */
[----:B------:R-:W-:Y:S02]  /*5aa0*/  HADD2.F32 R14, -RZ, R14.H0_H0 ;  /* 0x2000000eff0e7230 */ /* 0x000fe40000004100 */
[----:B------:R-:W-:Y:S01]  /*5ab0*/  FMUL.FTZ R15, R12, R149 ;  /* 0x000000950c0f7220 */ /* 0x000fe20000410000 */
[----:B------:R-:W-:Y:S02]  /*5ac0*/  HADD2.F32 R145, -RZ, R145.H1_H1 ;  /* 0x30000091ff917230 */ /* 0x000fe40000004100 */
[-C--:B------:R-:W-:Y:S01]  /*5ad0*/  FFMA.FTZ R49, R54, R13.reuse, -R49 ;  /* 0x0000000d36317223 */ /* 0x080fe20000010831 */
[----:B------:R-:W-:Y:S01]  /*5ae0*/  FFMA.FTZ R52, R52, R13, R53 ;  /* 0x0000000d34347223 */ /* 0x000fe20000010035 */
[C---:B------:R-:W-:Y:S01]  /*5af0*/  FMUL.FTZ R149, R14.reuse, R149 ;  /* 0x000000950e957220 */ /* 0x040fe20000410000 */
[----:B------:R-:W-:Y:S01]  /*5b00*/  F2FP.F16.F32.PACK_AB R13, R11, R46 ;  /* 0x0000002e0b0d723e */ /* 0x000fe200000000ff */
[-C--:B------:R-:W-:Y:S02]  /*5b10*/  FFMA.FTZ R15, R14, R145.reuse, -R15 ;  /* 0x000000910e0f7223 */ /* 0x080fe4000001080f */
[----:B------:R-:W-:Y:S01]  /*5b20*/  FFMA.FTZ R12, R12, R145, R149 ;  /* 0x000000910c0c7223 */ /* 0x000fe20000010095 */
[----:B------:R-:W-:-:S04]  /*5b30*/  F2FP.F16.F32.PACK_AB R52, R52, R49 ;  /* 0x000000313434723e */ /* 0x000fc800000000ff */
[----:B------:R-:W-:Y:S01]  /*5b40*/  F2FP.F16.F32.PACK_AB R14, R12, R15 ;  /* 0x0000000f0c0e723e */ /* 0x000fe200000000ff */
[----:B------:R-:W-:Y:S02]  /*5b50*/  IMAD.MOV.U32 R12, RZ, RZ, R52 ;  /* 0x000000ffff0c7224 */ /* 0x000fe400078e0034 */
[----:B------:R-:W-:-:S07]  /*5b60*/  IMAD.MOV.U32 R15, RZ, RZ, R47 ;  /* 0x000000ffff0f7224 */ /* 0x000fce00078e002f */
.L_x_1609:
[----:B------:R-:W-:Y:S05]  /*5b70*/  BSYNC B2 ;  /* 0x0000000000027941 */ /* 0x000fea0003800000 */
.L_x_1608:
[----:B----4-:R0:W-:Y:S02]  /*5b80*/  ST.E.128 desc[UR60][R50.64], R12 ;  /* 0x0000000c32007985 */ /* 0x0101e4000c101d3c */
.L_x_1607:
[----:B------:R-:W-:Y:S05]  /*5b90*/  BSYNC B1 ;  /* 0x0000000000017941 */ /* 0x000fea0003800000 */
.L_x_1606:
[----:B------:R-:W-:Y:S01]  /*5ba0*/  ISETP.NE.AND P4, PT, R21, RZ, PT ;  /* 0x000000ff1500720c */ /* 0x000fe20003f85270 */
[----:B------:R-:W-:-:S12]  /*5bb0*/  BSSY B1, `(.L_x_1610) ;  /* 0x0000036000017945 */ /* 0x000fd80003800000 */
[----:B------:R-:W-:Y:S05]  /*5bc0*/  @!P4 BRA `(.L_x_1611) ;  /* 0x0000000000d0c947 */ /* 0x000fea0003800000 */
[----:B0---4-:R0:W4:Y:S01]  /*5bd0*/  LDS.128 R12, [R29+0x5000] ;  /* 0x005000001d0c7984 */ /* 0x0111220000000c00 */
[----:B------:R-:W-:Y:S01]  /*5be0*/  ISETP.GE.AND P4, PT, R177, R123, PT ;  /* 0x0000007bb100720c */ /* 0x000fe20003f86270 */
[----:B---3--:R-:W-:Y:S01]  /*5bf0*/  IMAD.SHL.U32 R11, R171, 0x8, RZ ;  /* 0x00000008ab0b7824 */ /* 0x008fe200078e00ff */
[----:B------:R-:W-:Y:S01]  /*5c00*/  MOV R46, R117 ;  /* 0x00000075002e7202 */ /* 0x000fe20000000f00 */
[----:B-1----:R-:W-:Y:S01]  /*5c10*/  IMAD.MOV.U32 R47, RZ, RZ, R116 ;  /* 0x000000ffff2f7224 */ /* 0x002fe200078e0074 */
[----:B------:R-:W-:Y:S03]  /*5c20*/  BSSY B2, `(.L_x_1612) ;  /* 0x000002d000027945 */ /* 0x000fe60003800000 */
[----:B------:R-:W-:-:S06]  /*5c30*/  IMAD.WIDE R46, R11, 0x2, R46 ;  /* 0x000000020b2e7825 */ /* 0x000fcc00078e022e */
[----:B0-----:R-:W-:Y:S05]  /*5c40*/  @P4 BRA `(.L_x_1613) ;  /* 0x0000000000a84947 */ /* 0x001fea0003800000 */
[----:B------:R-:W-:Y:S01]  /*5c50*/  SHF.R.U64 R48, R42, 0x10, R43 ;  /* 0x000000102a307819 */ /* 0x000fe2000000122b */
[----:B----4-:R-:W-:Y:S01]  /*5c60*/  IMAD.MOV.U32 R11, RZ, RZ, R13 ;  /* 0x000000ffff0b7224 */ /* 0x010fe200078e000d */
[----:B------:R-:W-:Y:S02]  /*5c70*/  SHF.R.U32.HI R42, RZ, 0x10, R43 ;  /* 0x00000010ff2a7819 */ /* 0x000fe4000001162b */
[--C-:B------:R-:W-:Y:S01]  /*5c80*/  SHF.R.U64 R43, R44, 0x10, R45.reuse ;  /* 0x000000102c2b7819 */ /* 0x100fe2000000122d */
[----:B------:R-:W-:Y:S01]  /*5c90*/  HADD2.F32 R13, -RZ, R48.H0_H0 ;  /* 0x20000030ff0d7230 */ /* 0x000fe20000004100 */
[----:B------:R-:W-:Y:S01]  /*5ca0*/  SHF.R.U32.HI R52, RZ, 0x10, R45 ;  /* 0x00000010ff347819 */ /* 0x000fe2000001162d */
[----:B------:R-:W-:Y:S02]  /*5cb0*/  HADD2.F32 R48, -RZ, R11.H1_H1 ;  /* 0x3000000bff307230 */ /* 0x000fe40000004100 */
[----:B------:R-:W-:Y:S02]  /*5cc0*/  HADD2.F32 R45, -RZ, R43.H0_H0 ;  /* 0x2000002bff2d7230 */ /* 0x000fe40000004100 */
[----:B------:R-:W-:-:S02]  /*5cd0*/  HADD2.F32 R52, -RZ, R52.H0_H0 ;  /* 0x20000034ff347230 */ /* 0x000fc40000004100 */
[----:B------:R-:W-:Y:S02]  /*5ce0*/  HADD2.F32 R44, -RZ, R11.H0_H0 ;  /* 0x2000000bff2c7230 */ /* 0x000fe40000004100 */
[-C--:B------:R-:W-:Y:S01]  /*5cf0*/  FMUL.FTZ R11, R48, R45.reuse ;  /* 0x0000002d300b7220 */ /* 0x080fe20000410000 */
[--C-:B------:R-:W-:Y:S02]  /*5d00*/  HADD2.F32 R43, -RZ, R15.reuse.H1_H1 ;  /* 0x3000000fff2b7230 */ /* 0x100fe40000004100 */
[----:B------:R-:W-:Y:S02]  /*5d10*/  HADD2.F32 R15, -RZ, R15.H0_H0 ;  /* 0x2000000fff0f7230 */ /* 0x000fe40000004100 */
[C---:B------:R-:W-:Y:S01]  /*5d20*/  FMUL.FTZ R45, R44.reuse, R45 ;  /* 0x0000002d2c2d7220 */ /* 0x040fe20000410000 */
[----:B------:R-:W-:Y:S02]  /*5d30*/  HADD2.F32 R50, -RZ, R42.H0_H0 ;  /* 0x2000002aff327230 */ /* 0x000fe40000004100 */
[-C--:B------:R-:W-:Y:S01]  /*5d40*/  FMUL.FTZ R54, R43, R52.reuse ;  /* 0x000000342b367220 */ /* 0x080fe20000410000 */
[-C--:B------:R-:W-:Y:S01]  /*5d50*/  FFMA.FTZ R11, R44, R13.reuse, -R11 ;  /* 0x0000000d2c0b7223 */ /* 0x080fe2000001080b */
[C---:B------:R-:W-:Y:S01]  /*5d60*/  FMUL.FTZ R52, R15.reuse, R52 ;  /* 0x000000340f347220 */ /* 0x040fe20000410000 */
[----:B------:R-:W-:Y:S01]  /*5d70*/  FFMA.FTZ R42, R48, R13, R45 ;  /* 0x0000000d302a7223 */ /* 0x000fe2000001002d */
[----:B------:R-:W-:Y:S01]  /*5d80*/  FFMA.FTZ R13, R15, R50, -R54 ;  /* 0x000000320f0d7223 */ /* 0x000fe20000010836 */
[----:B------:R-:W-:-:S02]  /*5d90*/  HADD2.F32 R48, -RZ, R144.H0_H0 ;  /* 0x20000090ff307230 */ /* 0x000fc40000004100 */
[----:B------:R-:W-:Y:S01]  /*5da0*/  FFMA.FTZ R44, R43, R50, R52 ;  /* 0x000000322b2c7223 */ /* 0x000fe20000010034 */
[----:B------:R-:W-:Y:S01]  /*5db0*/  HADD2.F32 R144, -RZ, R144.H1_H1 ;  /* 0x30000090ff907230 */ /* 0x000fe20000004100 */
[----:B------:R-:W-:Y:S01]  /*5dc0*/  F2FP.F16.F32.PACK_AB R11, R42, R11 ;  /* 0x0000000b2a0b723e */ /* 0x000fe200000000ff */
        /* <DEDUP_REMOVED lines=17> */
[----:B------:R-:W-:-:S07]  /*5ee0*/  F2FP.F16.F32.PACK_AB R14, R144, R51 ;  /* 0x00000033900e723e */ /* 0x000fce00000000ff */
.L_x_1613:
[----:B------:R-:W-:Y:S05]  /*5ef0*/  BSYNC B2 ;  /* 0x0000000000027941 */ /* 0x000fea0003800000 */
.L_x_1612:
[----:B----4-:R0:W-:Y:S02]  /*5f00*/  ST.E.128 desc[UR60][R46.64], R12 ;  /* 0x0000000c2e007985 */ /* 0x0101e4000c101d3c */
.L_x_1611:
[----:B------:R-:W-:Y:S05]  /*5f10*/  BSYNC B1 ;  /* 0x0000000000017941 */ /* 0x000fea0003800000 */
.L_x_1610:
        /* <DEDUP_REMOVED lines=9> */
[----:B---3--:R-:W-:Y:S01]  /*5fb0*/  SHF.R.U64 R11, R38, 0x10, R39 ;  /* 0x00000010260b7819 */ /* 0x008fe20000001227 */
[----:B----4-:R-:W-:Y:S01]  /*5fc0*/  IMAD.MOV.U32 R38, RZ, RZ, R15 ;  /* 0x000000ffff267224 */ /* 0x010fe200078e000f */
[--C-:B------:R-:W-:Y:S01]  /*5fd0*/  SHF.R.U64 R44, R40, 0x10, R41.reuse ;  /* 0x00000010282c7819 */ /* 0x100fe20000001229 */
[----:B------:R-:W-:Y:S01]  /*5fe0*/  HADD2.F32 R15, -RZ, R13.H1_H1 ;  /* 0x3000000dff0f7230 */ /* 0x000fe20000004100 */
[----:B------:R-:W-:Y:S01]  /*5ff0*/  SHF.R.U32.HI R41, RZ, 0x10, R41 ;  /* 0x00000010ff297819 */ /* 0x000fe20000011629 */
[----:B------:R-:W-:Y:S01]  /*6000*/  HADD2.F32 R40, -RZ, R11.H0_H0 ;  /* 0x2000000bff287230 */ /* 0x000fe20000004100 */
[----:B------:R-:W-:Y:S01]  /*6010*/  SHF.R.U32.HI R39, RZ, 0x10, R39 ;  /* 0x00000010ff277819 */ /* 0x000fe20000011627 */
[----:B------:R-:W-:Y:S02]  /*6020*/  HADD2.F32 R11, -RZ, R13.H0_H0 ;  /* 0x2000000dff0b7230 */ /* 0x000fe40000004100 */
[----:B------:R-:W-:Y:S02]  /*6030*/  HADD2.F32 R13, -RZ, R38.H1_H1 ;  /* 0x30000026ff0d7230 */ /* 0x000fe40000004100 */
[----:B------:R-:W-:-:S02]  /*6040*/  HADD2.F32 R41, -RZ, R41.H0_H0 ;  /* 0x20000029ff297230 */ /* 0x000fc40000004100 */
[----:B------:R-:W-:Y:S02]  /*6050*/  HADD2.F32 R38, -RZ, R38.H0_H0 ;  /* 0x20000026ff267230 */ /* 0x000fe40000004100 */
[----:B------:R-:W-:Y:S02]  /*6060*/  HADD2.F32 R44, -RZ, R44.H0_H0 ;  /* 0x2000002cff2c7230 */ /* 0x000fe40000004100 */
[-C--:B------:R-:W-:Y:S01]  /*6070*/  FMUL.FTZ R45, R13, R41.reuse ;  /* 0x000000290d2d7220 */ /* 0x080fe20000410000 */
[----:B------:R-:W-:Y:S02]  /*6080*/  HADD2.F32 R39, -RZ, R39.H0_H0 ;  /* 0x20000027ff277230 */ /* 0x000fe40000004100 */
[C---:B------:R-:W-:Y:S01]  /*6090*/  FMUL.FTZ R48, R38.reuse, R41 ;  /* 0x0000002926307220 */ /* 0x040fe20000410000 */
[-C--:B------:R-:W-:Y:S01]  /*60a0*/  FMUL.FTZ R46, R15, R44.reuse ;  /* 0x0000002c0f2e7220 */ /* 0x080fe20000410000 */
[----:B------:R-:W-:Y:S02]  /*60b0*/  FMUL.FTZ R44, R11, R44 ;  /* 0x0000002c0b2c7220 */ /* 0x000fe40000410000 */
[-C--:B------:R-:W-:Y:S01]  /*60c0*/  FFMA.FTZ R48, R13, R39.reuse, R48 ;  /* 0x000000270d307223 */ /* 0x080fe20000010030 */
[----:B------:R-:W-:Y:S01]  /*60d0*/  FFMA.FTZ R45, R38, R39, -R45 ;  /* 0x00000027262d7223 */ /* 0x000fe2000001082d */
[----:B------:R-:W-:-:S02]  /*60e0*/  HADD2.F32 R13, -RZ, R12.H1_H1 ;  /* 0x3000000cff0d7230 */ /* 0x000fc40000004100 */
[-C--:B------:R-:W-:Y:S01]  /*60f0*/  FFMA.FTZ R44, R15, R40.reuse, R44 ;  /* 0x000000280f2c7223 */ /* 0x080fe2000001002c */
[----:B------:R-:W-:Y:S02]  /*6100*/  HADD2.F32 R39, -RZ, R142.H0_H0 ;  /* 0x2000008eff277230 */ /* 0x000fe40000004100 */
[----:B------:R-:W-:Y:S01]  /*6110*/  FFMA.FTZ R11, R11, R40, -R46 ;  /* 0x000000280b0b7223 */ /* 0x000fe2000001082e */
        /* <DEDUP_REMOVED lines=18> */
.L_x_1617:
[----:B------:R-:W-:Y:S05]  /*6240*/  BSYNC B2 ;  /* 0x0000000000027941 */ /* 0x000fea0003800000 */
.L_x_1616:
[----:B----4-:R0:W-:Y:S02]  /*6250*/  ST.E.128 desc[UR60][R42.64], R12 ;  /* 0x0000000c2a007985 */ /* 0x0101e4000c101d3c */
.L_x_1615:
[----:B------:R-:W-:Y:S05]  /*6260*/  BSYNC B1 ;  /* 0x0000000000017941 */ /* 0x000fea0003800000 */
.L_x_1614:
        /* <DEDUP_REMOVED lines=9> */
[--C-:B------:R-:W-:Y:S01]  /*6300*/  SHF.R.U64 R40, R36, 0x10, R37.reuse ;  /* 0x0000001024287819 */ /* 0x100fe20000001225 */
[--C-:B---34-:R-:W-:Y:S01]  /*6310*/  HADD2.F32 R11, -RZ, R13.reuse.H1_H1 ;  /* 0x3000000dff0b7230 */ /* 0x118fe20000004100 */
[----:B------:R-:W-:Y:S01]  /*6320*/  SHF.R.U32.HI R42, RZ, 0x10, R37 ;  /* 0x00000010ff2a7819 */ /* 0x000fe20000011625 */
[----:B------:R-:W-:Y:S01]  /*6330*/  HADD2.F32 R13, -RZ, R13.H0_H0 ;  /* 0x2000000dff0d7230 */ /* 0x000fe20000004100 */
[--C-:B------:R-:W-:Y:S01]  /*6340*/  SHF.R.U64 R34, R34, 0x10, R35.reuse ;  /* 0x0000001022227819 */ /* 0x100fe20000001223 */
[----:B------:R-:W-:Y:S01]  /*6350*/  HADD2.F32 R40, -RZ, R40.H0_H0 ;  /* 0x20000028ff287230 */ /* 0x000fe20000004100 */
[----:B------:R-:W-:Y:S01]  /*6360*/  SHF.R.U32.HI R35, RZ, 0x10, R35 ;  /* 0x00000010ff237819 */ /* 0x000fe20000011623 */
[----:B------:R-:W-:Y:S02]  /*6370*/  HADD2.F32 R42, -RZ, R42.H0_H0 ;  /* 0x2000002aff2a7230 */ /* 0x000fe40000004100 */
[--C-:B------:R-:W-:Y:S02]  /*6380*/  HADD2.F32 R29, -RZ, R15.reuse.H1_H1 ;  /* 0x3000000fff1d7230 */ /* 0x100fe40000004100 */
[----:B------:R-:W-:Y:S01]  /*6390*/  FMUL.FTZ R44, R11, R40 ;  /* 0x000000280b2c7220 */ /* 0x000fe20000410000 */
[----:B------:R-:W-:-:S02]  /*63a0*/  HADD2.F32 R15, -RZ, R15.H0_H0 ;  /* 0x2000000fff0f7230 */ /* 0x000fc40000004100 */
[----:B------:R-:W-:Y:S01]  /*63b0*/  FMUL.FTZ R40, R13, R40 ;  /* 0x000000280d287220 */ /* 0x000fe20000410000 */
[----:B------:R-:W-:Y:S02]  /*63c0*/  HADD2.F32 R34, -RZ, R34.H0_H0 ;  /* 0x20000022ff227230 */ /* 0x000fe40000004100 */
[-C--:B------:R-:W-:Y:S01]  /*63d0*/  FMUL.FTZ R46, R29, R42.reuse ;  /* 0x0000002a1d2e7220 */ /* 0x080fe20000410000 */
[----:B------:R-:W-:Y:S02]  /*63e0*/  HADD2.F32 R36, -RZ, R35.H0_H0 ;  /* 0x20000023ff247230 */ /* 0x000fe40000004100 */
[----:B------:R-:W-:Y:S01]  /*63f0*/  FMUL.FTZ R42, R15, R42 ;  /* 0x0000002a0f2a7220 */ /* 0x000fe20000410000 */
[-C--:B------:R-:W-:Y:S01]  /*6400*/  FFMA.FTZ R37, R11, R34.reuse, R40 ;  /* 0x000000220b257223 */ /* 0x080fe20000010028 */
[----:B------:R-:W-:Y:S02]  /*6410*/  FFMA.FTZ R44, R13, R34, -R44 ;  /* 0x000000220d2c7223 */ /* 0x000fe4000001082c */
[----:B------:R-:W-:Y:S01]  /*6420*/  FFMA.FTZ R41, R29, R36, R42 ;  /* 0x000000241d297223 */ /* 0x000fe2000001002a */
[----:B------:R-:W-:-:S02]  /*6430*/  HADD2.F32 R11, -RZ, R12.H1_H1 ;  /* 0x3000000cff0b7230 */ /* 0x000fc40000004100 */
[----:B------:R-:W-:Y:S01]  /*6440*/  FFMA.FTZ R46, R15, R36, -R46 ;  /* 0x000000240f2e7223 */ /* 0x000fe2000001082e */
[--C-:B------:R-:W-:Y:S02]  /*6450*/  HADD2.F32 R29, -RZ, R127.reuse.H0_H0 ;  /* 0x2000007fff1d7230 */ /* 0x100fe40000004100 */
[----:B------:R-:W-:Y:S02]  /*6460*/  HADD2.F32 R12, -RZ, R12.H0_H0 ;  /* 0x2000000cff0c7230 */ /* 0x000fe40000004100 */
[--C-:B------:R-:W-:Y:S02]  /*6470*/  HADD2.F32 R13, -RZ, R14.reuse.H1_H1 ;  /* 0x3000000eff0d7230 */ /* 0x100fe40000004100 */
[-C--:B------:R-:W-:Y:S01]  /*6480*/  FMUL.FTZ R35, R11, R29.reuse ;  /* 0x0000001d0b237220 */ /* 0x080fe20000410000 */
[----:B------:R-:W-:Y:S02]  /*6490*/  HADD2.F32 R127, -RZ, R127.H1_H1 ;  /* 0x3000007fff7f7230 */ /* 0x000fe40000004100 */
        /* <DEDUP_REMOVED lines=14> */
.L_x_1621:
[----:B------:R-:W-:Y:S05]  /*6580*/  BSYNC B2 ;  /* 0x0000000000027941 */ /* 0x000fea0003800000 */
.L_x_1620:
[----:B----4-:R0:W-:Y:S02]  /*6590*/  ST.E.128 desc[UR60][R38.64], R12 ;  /* 0x0000000c26007985 */ /* 0x0101e4000c101d3c */
.L_x_1619:
[----:B------:R-:W-:Y:S05]  /*65a0*/  BSYNC B1 ;  /* 0x0000000000017941 */ /* 0x000fea0003800000 */
.L_x_1618:
[----:B------:R-:W-:-:S13]  /*65b0*/  ISETP.NE.AND P4, PT, R76, RZ, PT ;  /* 0x000000ff4c00720c */ /* 0x000fda0003f85270 */
        /* <DEDUP_REMOVED lines=47> */
.L_x_1623:
[----:B------:R-:W-:Y:S05]  /*68b0*/  BSYNC B1 ;  /* 0x0000000000017941 */ /* 0x000fea0003800000 */
.L_x_1622:
[----:B----4-:R0:W-:Y:S01]  /*68c0*/  ST.E.128 desc[UR60][R34.64], R12 ;  /* 0x0000000c22007985 */ /* 0x0101e2000c101d3c */
[----:B------:R-:W-:Y:S05]  /*68d0*/  BRA `(.L_x_1601) ;  /* 0x0000004000387947 */ /* 0x000fea0003800000 */
.L_x_1567:
        /* <DEDUP_REMOVED lines=18> */
[----:B------:R-:W-:Y:S02]  /*6a00*/  IADD3 R28, P5, R90, R12, RZ ;  /* 0x0000000c5a1c7210 */ /* 0x000fe40007fbe0ff */
[----:B------:R-:W-:Y:S02]  /*6a10*/  CS2R R38, SRZ ;  /* 0x0000000000267805 */ /* 0x000fe4000001ff00 */
[----:B------:R-:W-:Y:S01]  /*6a20*/  CS2R R36, SRZ ;  /* 0x0000000000247805 */ /* 0x000fe2000001ff00 */
[----:B------:R-:W-:Y:S01]  /*6a30*/  IMAD.X R30, R11, 0x1, R102, P0 ;  /* 0x000000010b1e7824 */ /* 0x000fe200000e0666 */
[----:B------:R-:W-:Y:S02]  /*6a40*/  LEA R52, P0, R29, UR4, 0x1 ;  /* 0x000000041d347c11 */ /* 0x000fe4000f8008ff */
[----:B------:R-:W-:-:S02]  /*6a50*/  CS2R R50, SRZ ;  /* 0x0000000000327805 */ /* 0x000fc4000001ff00 */
[----:B------:R-:W-:Y:S02]  /*6a60*/  CS2R R48, SRZ ;  /* 0x0000000000307805 */ /* 0x000fe4000001ff00 */
[----:B------:R-:W-:Y:S01]  /*6a70*/  LEA.HI.X R53, R29, UR5, R30, 0x1, P0 ;  /* 0x000000051d357c11 */ /* 0x000fe200080f0c1e */
[----:B------:R-:W-:Y:S01]  /*6a80*/  ULDC.64 UR4, c[0x0][0x400] ;  /* 0x0001000000047ab9 */ /* 0x000fe20000000a00 */
[----:B------:R-:W-:Y:S01]  /*6a90*/  ISETP.GE.AND P0, PT, R18, R123, PT ;  /* 0x0000007b1200720c */ /* 0x000fe20003f06270 */
[----:B------:R-:W-:Y:S01]  /*6aa0*/  IMAD.X R29, R82, 0x1, R101, P5 ;  /* 0x00000001521d7824 */ /* 0x000fe200028e0665 */
[----:B------:R-:W-:-:S04]  /*6ab0*/  LEA R56, P5, R28, UR4, 0x1 ;  /* 0x000000041c387c11 */ /* 0x000fc8000f8a08ff */
[----:B------:R-:W-:Y:S02]  /*6ac0*/  LEA.HI.X R57, R28, UR5, R29, 0x1, P5 ;  /* 0x000000051c397c11 */ /* 0x000fe4000a8f0c1d */
[----:B------:R-:W-:-:S05]  /*6ad0*/  ISETP.GE.AND P5, PT, R167, R123, PT ;  /* 0x0000007ba700720c */ /* 0x000fca0003fa6270 */
[----:B------:R0:W5:Y:S04]  /*6ae0*/  @!P0 LDG.E.128 R36, desc[UR60][R52.64] ;  /* 0x0000003c34248981 */ /* 0x000168000c1e1d00 */
[----:B------:R0:W5:Y:S01]  /*6af0*/  @!P0 LDG.E.128 R48, desc[UR60][R56.64] ;  /* 0x0000003c38308981 */ /* 0x000162000c1e1d00 */
[----:B------:R-:W-:Y:S02]  /*6b00*/  ISETP.GE.AND P0, PT, R168, R123, PT ;  /* 0x0000007ba800720c */ /* 0x000fe40003f06270 */
        /* <DEDUP_REMOVED lines=8> */
[----:B------:R0:W5:Y:S04]  /*6b90*/  @!P5 LDG.E.128 R32, desc[UR60][R52.64+0x40] ;  /* 0x0000403c3420d981 */ /* 0x000168000c1e1d00 */
[----:B------:R0:W5:Y:S04]  /*6ba0*/  @!P0 LDG.E.128 R28, desc[UR60][R52.64+0x80] ;  /* 0x0000803c341c8981 */ /* 0x000168000c1e1d00 */
[----:B------:R0:W5:Y:S04]  /*6bb0*/  @!P5 LDG.E.128 R44, desc[UR60][R56.64+0x40] ;  /* 0x0000403c382cd981 */ /* 0x000168000c1e1d00 */
[----:B------:R0:W5:Y:S02]  /*6bc0*/  @!P0 LDG.E.128 R40, desc[UR60][R56.64+0x80] ;  /* 0x0000803c38288981 */ /* 0x000164000c1e1d00 */
.L_x_1625:
[----:B------:R-:W-:Y:S05]  /*6bd0*/  BSYNC B1 ;  /* 0x0000000000017941 */ /* 0x000fea0003800000 */
.L_x_1624:
        /* <DEDUP_REMOVED lines=13> */
[----:B-----5:R-:W-:Y:S02]  /*6cb0*/  MOV R80, R30 ;  /* 0x0000001e00507202 */ /* 0x020fe40000000f00 */
        /* <DEDUP_REMOVED lines=8> */
[----:B------:R-:W-:Y:S02]  /*6d40*/  IADD3 R11, P0, P6, R90, R12, R108 ;  /* 0x0000000c5a0b7210 */ /* 0x000fe40007e1e06c */
[----:B------:R-:W-:-:S02]  /*6d50*/  CS2R R74, SRZ ;  /* 0x00000000004a7805 */ /* 0x000fc4000001ff00 */
[----:B------:R-:W-:Y:S02]  /*6d60*/  CS2R R72, SRZ ;  /* 0x0000000000487805 */ /* 0x000fe4000001ff00 */
[----:B------:R-:W-:Y:S02]  /*6d70*/  IADD3.X R82, R101, R82, R107, P0, P6 ;  /* 0x0000005265527210 */ /* 0x000fe400007ec46b */
[----:B------:R-:W-:-:S04]  /*6d80*/  LEA R12, P0, R14, UR4, 0x1 ;  /* 0x000000040e0c7c11 */ /* 0x000fc8000f8008ff */
[----:B------:R-:W-:Y:S02]  /*6d90*/  LEA.HI.X R13, R14, UR5, R13, 0x1, P0 ;  /* 0x000000050e0d7c11 */ /* 0x000fe400080f0c0d */
        /* <DEDUP_REMOVED lines=19> */
.L_x_1627:
[----:B------:R-:W-:Y:S05]  /*6ed0*/  BSYNC B1 ;  /* 0x0000000000017941 */ /* 0x000fea0003800000 */
.L_x_1626:
[----:B------:R-:W2:Y:S01]  /*6ee0*/  LDL R11, [R1+0x30] ;  /* 0x00003000010b7983 */ /* 0x000ea20000100800 */
[----:B0-----:R-:W-:Y:S02]  /*6ef0*/  IMAD.MOV.U32 R13, RZ, RZ, R31 ;  /* 0x000000ffff0d7224 */ /* 0x001fe400078e001f */
[----:B------:R-:W-:Y:S02]  /*6f00*/  IMAD.MOV.U32 R12, RZ, RZ, R28 ;  /* 0x000000ffff0c7224 */ /* 0x000fe400078e001c */
[----:B------:R-:W-:Y:S01]  /*6f10*/  IMAD.MOV.U32 R14, RZ, RZ, R34 ;  /* 0x000000ffff0e7224 */ /* 0x000fe200078e0022 */
[----:B------:R-:W-:Y:S01]  /*6f20*/  PRMT R189, R80, 0x5410, R13 ;  /* 0x0000541050bd7816 */ /* 0x000fe2000000000d */
[----:B------:R-:W-:-:S03]  /*6f30*/  IMAD.MOV.U32 R13, RZ, RZ, R35 ;  /* 0x000000ffff0d7224 */ /* 0x000fc600078e0023 */
[----:B------:R-:W-:Y:S01]  /*6f40*/  PRMT R195, R14, 0x7610, R195 ;  /* 0x000076100ec37816 */ /* 0x000fe200000000c3 */
[----:B------:R-:W-:Y:S01]  /*6f50*/  IMAD.MOV.U32 R14, RZ, RZ, R37 ;  /* 0x000000ffff0e7224 */ /* 0x000fe200078e0025 */
[----:B------:R-:W-:Y:S01]  /*6f60*/  PRMT R197, R13, 0x7610, R197 ;  /* 0x000076100dc57816 */ /* 0x000fe200000000c5 */
[----:B------:R-:W-:-:S03]  /*6f70*/  IMAD.MOV.U32 R13, RZ, RZ, R36 ;  /* 0x000000ffff0d7224 */ /* 0x000fc600078e0024 */
[----:B------:R-:W-:Y:S02]  /*6f80*/  PRMT R153, R14, 0x7610, R153 ;  /* 0x000076100e997816 */ /* 0x000fe40000000099 */
[----:B--2---:R-:W-:Y:S01]  /*6f90*/  R2UR UR4, R11 ;  /* 0x000000000b0472ca */ /* 0x004fe200000e0000 */
[----:B------:R-:W-:-:S05]  /*6fa0*/  IMAD.MOV.U32 R11, RZ, RZ, R29 ;  /* 0x000000ffff0b7224 */ /* 0x000fca00078e001d */
[----:B------:R-:W-:Y:S01]  /*6fb0*/  PRMT R190, R12, 0x5410, R11 ;  /* 0x000054100cbe7816 */ /* 0x000fe2000000000b */
[----:B------:R-:W-:Y:S02]  /*6fc0*/  IMAD.MOV.U32 R12, RZ, RZ, R32 ;  /* 0x000000ffff0c7224 */ /* 0x000fe400078e0020 */
[----:B------:R-:W-:-:S03]  /*6fd0*/  IMAD.MOV.U32 R11, RZ, RZ, R33 ;  /* 0x000000ffff0b7224 */ /* 0x000fc600078e0021 */
[----:B------:R-:W-:Y:S01]  /*6fe0*/  PRMT R196, R12, 0x7610, R196 ;  /* 0x000076100cc47816 */ /* 0x000fe200000000c4 */
[----:B------:R-:W-:Y:S01]  /*6ff0*/  IMAD.MOV.U32 R12, RZ, RZ, R39 ;  /* 0x000000ffff0c7224 */ /* 0x000fe200078e0027 */
[----:B------:R-:W-:Y:S01]  /*7000*/  PRMT R198, R11, 0x7610, R198 ;  /* 0x000076100bc67816 */ /* 0x000fe200000000c6 */
[----:B------:R-:W-:Y:S01]  /*7010*/  UISETP.NE.AND UP0, UPT, UR4, 0x3, UPT ;  /* 0x000000030400788c */ /* 0x000fe2000bf05270 */
[----:B------:R-:W-:Y:S02]  /*7020*/  MOV R11, R38 ;  /* 0x00000026000b7202 */ /* 0x000fe40000000f00 */
[----:B------:R-:W-:Y:S01]  /*7030*/  PRMT R199, R12, 0x5410, R13 ;  /* 0x000054100cc77816 */ /* 0x000fe2000000000d */
[----:B------:R-:W-:Y:S01]  /*7040*/  IMAD.MOV.U32 R12, RZ, RZ, R42 ;  /* 0x000000ffff0c7224 */ /* 0x000fe200078e002a */
[----:B------:R-:W-:Y:S01]  /*7050*/  PRMT R198, R198, 0x5410, R11 ;  /* 0x00005410c6c67816 */ /* 0x000fe2000000000b */
[----:B------:R-:W-:Y:S01]  /*7060*/  IMAD.MOV.U32 R11, RZ, RZ, R43 ;  /* 0x000000ffff0b7224 */ /* 0x000fe200078e002b */
[----:B------:R-:W-:-:S04]  /*7070*/  PLOP3.LUT P0, PT, PT, PT, UP0, 0x80, 0x0 ;  /* 0x000000000000781c */ /* 0x000fc80003f0f008 */
        /* <DEDUP_REMOVED lines=8> */
[----:B------:R-:W-:Y:S01]  /*7100*/  PRMT R195, R195, 0x5410, R12 ;  /* 0x00005410c3c37816 */ /* 0x000fe2000000000c */
[----:B------:R-:W-:-:S03]  /*7110*/  IMAD.MOV.U32 R12, RZ, RZ, R44 ;  /* 0x000000ffff0c7224 */ /* 0x000fc600078e002c */
        /* <DEDUP_REMOVED lines=9> */
[----:B-----5:R-:W-:Y:S01]  /*71b0*/  IMAD.MOV.U32 R11, RZ, RZ, R55 ;  /* 0x000000ffff0b7224 */ /* 0x020fe200078e0037 */
        /* <DEDUP_REMOVED lines=41> */
.L_x_1628:
[----:B------:R-:W-:Y:S01]  /*7450*/  LEA R86, R17, R2, 0x3 ;  /* 0x0000000211567211 */ /* 0x000fe200078e18ff */
[----:B------:R-:W-:Y:S01]  /*7460*/  BSSY B1, `(.L_x_1629) ;  /* 0x0000004000017945 */ /* 0x000fe20003800000 */
[----:B------:R-:W-:-:S04]  /*7470*/  SHF.L.U32 R87, R175, 0x1f, RZ ;  /* 0x0000001faf577819 */ /* 0x000fc800000006ff */
[----:B------:R-:W0:Y:S02]  /*7480*/  SYNCS.PHASECHK.TRANS64.TRYWAIT P6, [R86+URZ+0x2a890], R87 ;  /* 0x02a89057560075a7 */ /* 0x000e2400080c017f */
[----:B0-----:R-:W-:Y:S05]  /*7490*/  @!P6 BRA `(.L_x_1630) ;  /* 0x000002300008e947 */ /* 0x001fea0003800000 */
.L_x_2005:
[----:B------:R-:W-:Y:S05]  /*74a0*/  BSYNC B1 ;  /* 0x0000000000017941 */ /* 0x000fea0003800000 */
.L_x_1629:
[----:B------:R-:W1:Y:S01]  /*74b0*/  LDC R127, c[0x0][0x2f4] ;  /* 0x0000bd00ff7f7b82 */ /* 0x000e620000000800 */
[----:B------:R-:W-:Y:S01]  /*74c0*/  UMOV UR4, 0xffffffff ;  /* 0xffffffff00047882 */ /* 0x000fe20000000000 */
[----:B-1----:R-:W-:Y:S02]  /*74d0*/  IMAD.IADD R131, R127, 0x1, -R124 ;  /* 0x000000017f837824 */ /* 0x002fe400078e0a7c */
[----:B------:R-:W-:Y:S05]  /*74e0*/  BRA.DIV UR4, `(.L_x_1631) ;  /* 0x0000023204087947 */ /* 0x000fea000b800000 */
[----:B------:R1:W2:Y:S04]  /*74f0*/  SHFL.IDX PT, R115, R116, RZ, 0x1c1f ;  /* 0x001c1fff74737589 */ /* 0x0002a800000e0000 */
[----:B------:R1:W3:Y:S02]  /*7500*/  SHFL.IDX PT, R11, R117, RZ, 0x1c1f ;  /* 0x001c1fff750b7589 */ /* 0x0002e400000e0000 */
.L_x_2009:
        /* <DEDUP_REMOVED lines=22> */
[--C-:B------:R-:W-:Y:S02]  /*7670*/  IMAD R80, R80, 0x2, R2.reuse ;  /* 0x0000000250507824 */ /* 0x100fe400078e0202 */
[----:B------:R-:W-:-:S04]  /*7680*/  IMAD R12, R12, 0x2, R2 ;  /* 0x000000020c0c7824 */ /* 0x000fc800078e0202 */
[----:B------:R-:W3:Y:S04]  /*7690*/  LDS.128 R80, [R80+0x18400] ;  /* 0x0184000050507984 */ /* 0x000ee80000000c00 */
[----:B------:R-:W4:Y:S01]  /*76a0*/  LDS.128 R12, [R12+0x18400] ;  /* 0x018400000c0c7984 */ /* 0x000f220000000c00 */
[----:B------:R-:W-:Y:S05]  /*76b0*/  @P4 BRA `(.L_x_1637) ;  /* 0x0000000400644947 */ /* 0x000fea0003800000 */
[----:B---3--:R-:W-:Y:S01]  /*76c0*/  IMAD.MOV.U32 R151, RZ, RZ, R81 ;  /* 0x000000ffff977224 */ /* 0x008fe200078e0051 */
[----:B----4-:R-:W-:Y:S01]  /*76d0*/  MOV R150, R13 ;  /* 0x0000000d00967202 */ /* 0x010fe20000000f00 */
[----:B------:R-:W-:Y:S01]  /*76e0*/  HADD2.F32 R152, -RZ, R152.H0_H0 ;  /* 0x20000098ff987230 */ /* 0x000fe20000004100 */
[--C-:B------:R-:W-:Y:S01]  /*76f0*/  SHF.R.U64 R36, R36, 0x10, R37.reuse ;  /* 0x0000001024247819 */ /* 0x100fe20000001225 */
[----:B------:R-:W-:Y:S01]  /*7700*/  HADD2.F32 R153, -RZ, R153.H0_H0 ;  /* 0x20000099ff997230 */ /* 0x000fe20000004100 */
[----:B------:R-:W-:Y:S01]  /*7710*/  SHF.R.U32.HI R37, RZ, 0x10, R37 ;  /* 0x00000010ff257819 */ /* 0x000fe20000011625 */
[--C-:B------:R-:W-:Y:S01]  /*7720*/  HADD2.F32 R13, -RZ, R151.reuse.H0_H0 ;  /* 0x20000097ff0d7230 */ /* 0x100fe20000004100 */
[----:B------:R-:W-:Y:S01]  /*7730*/  SHF.R.U64 R38, R38, 0x10, R39 ;  /* 0x0000001026267819 */ /* 0x000fe20000001227 */
[----:B------:R-:W-:Y:S02]  /*7740*/  HADD2.F32 R154, -RZ, R150.H0_H0 ;  /* 0x20000096ff9a7230 */ /* 0x000fe40000004100 */
[----:B------:R-:W-:-:S02]  /*7750*/  HADD2.F32 R151, -RZ, R151.H1_H1 ;  /* 0x30000097ff977230 */ /* 0x000fc40000004100 */
[CC--:B------:R-:W-:Y:S01]  /*7760*/  FMUL.FTZ R81, R13.reuse, R152.reuse ;  /* 0x000000980d517220 */ /* 0x0c0fe20000410000 */
[----:B------:R-:W-:Y:S02]  /*7770*/  HADD2.F32 R37, -RZ, R37.H0_H0 ;  /* 0x20000025ff257230 */ /* 0x000fe40000004100 */
[C---:B------:R-:W-:Y:S01]  /*7780*/  FMUL.FTZ R152, R154.reuse, R152 ;  /* 0x000000989a987220 */ /* 0x040fe20000410000 */
[----:B------:R-:W-:Y:S02]  /*7790*/  HADD2.F32 R36, -RZ, R36.H0_H0 ;  /* 0x20000024ff247230 */ /* 0x000fe40000004100 */
[-C--:B------:R-:W-:Y:S01]  /*77a0*/  FFMA.FTZ R81, R154, R153.reuse, -R81 ;  /* 0x000000999a517223 */ /* 0x080fe20000010851 */
[----:B------:R-:W-:Y:S02]  /*77b0*/  HADD2.F32 R38, -RZ, R38.H0_H0 ;  /* 0x20000026ff267230 */ /* 0x000fe40000004100 */
[----:B------:R-:W-:Y:S01]  /*77c0*/  FFMA.FTZ R13, R13, R153, R152 ;  /* 0x000000990d0d7223 */ /* 0x000fe20000010098 */
[--C-:B------:R-:W-:Y:S01]  /*77d0*/  SHF.R.U32.HI R152, RZ, 0x10, R49.reuse ;  /* 0x00000010ff987819 */ /* 0x100fe20000011631 */
[----:B------:R-:W-:Y:S01]  /*77e0*/  HADD2.F32 R153, -RZ, R202.H0_H0 ;  /* 0x200000caff997230 */ /* 0x000fe20000004100 */
[----:B------:R-:W-:Y:S01]  /*77f0*/  SHF.R.U64 R49, R48, 0x10, R49 ;  /* 0x0000001030317819 */ /* 0x000fe20000001231 */
[----:B------:R-:W-:-:S02]  /*7800*/  HADD2.F32 R48, -RZ, R150.H1_H1 ;  /* 0x30000096ff307230 */ /* 0x000fc40000004100 */
[----:B------:R-:W-:Y:S02]  /*7810*/  HADD2.F32 R152, -RZ, R152.H0_H0 ;  /* 0x20000098ff987230 */ /* 0x000fe40000004100 */
[----:B------:R-:W-:-:S03]  /*7820*/  HADD2.F32 R49, -RZ, R49.H0_H0 ;  /* 0x20000031ff317230 */ /* 0x000fc60000004100 */
[-C--:B------:R-:W-:Y:S01]  /*7830*/  FMUL.FTZ R150, R151, R152.reuse ;  /* 0x0000009897967220 */ /* 0x080fe20000410000 */
[----:B------:R-:W-:-:S03]  /*7840*/  FMUL.FTZ R152, R48, R152 ;  /* 0x0000009830987220 */ /* 0x000fc60000410000 */
[-C--:B------:R-:W-:Y:S01]  /*7850*/  FFMA.FTZ R48, R48, R37.reuse, -R150 ;  /* 0x0000002530307223 */ /* 0x080fe20000010896 */
[----:B------:R-:W-:Y:S02]  /*7860*/  HADD2.F32 R150, -RZ, R83.H0_H0 ;  /* 0x20000053ff967230 */ /* 0x000fe40000004100 */
[----:B------:R-:W-:Y:S01]  /*7870*/  FFMA.FTZ R37, R151, R37, R152 ;  /* 0x0000002597257223 */ /* 0x000fe20000010098 */
[----:B------:R-:W-:Y:S02]  /*7880*/  HADD2.F32 R151, -RZ, R199.H0_H0 ;  /* 0x200000c7ff977230 */ /* 0x000fe40000004100 */
[--C-:B------:R-:W-:Y:S02]  /*7890*/  HADD2.F32 R152, -RZ, R15.reuse.H0_H0 ;  /* 0x2000000fff987230 */ /* 0x100fe40000004100 */
[----:B------:R-:W-:Y:S01]  /*78a0*/  FMUL.FTZ R154, R150, R153 ;  /* 0x00000099969a7220 */ /* 0x000fe20000410000 */
[----:B------:R-:W-:Y:S01]  /*78b0*/  HADD2.F32 R15, -RZ, R15.H1_H1 ;  /* 0x3000000fff0f7230 */ /* 0x000fe20000004100 */
[----:B------:R-:W-:-:S02]  /*78c0*/  F2FP.F16.F32.PACK_AB R48, R48, R81 ;  /* 0x000000513030723e */ /* 0x000fc400000000ff */
[C---:B------:R-:W-:Y:S01]  /*78d0*/  FFMA.FTZ R154, R152.reuse, R151, -R154 ;  /* 0x00000097989a7223 */ /* 0x040fe2000001089a */
[----:B------:R-:W-:Y:S01]  /*78e0*/  FMUL.FTZ R152, R152, R153 ;  /* 0x0000009998987220 */ /* 0x000fe20000410000 */
[----:B------:R-:W-:Y:S01]  /*78f0*/  HADD2.F32 R153, -RZ, R202.H1_H1 ;  /* 0x300000caff997230 */ /* 0x000fe20000004100 */
[----:B------:R-:W-:Y:S01]  /*7900*/  F2FP.F16.F32.PACK_AB R37, R37, R13 ;  /* 0x0000000d2525723e */ /* 0x000fe200000000ff */
[----:B------:R-:W-:Y:S02]  /*7910*/  IMAD.MOV.U32 R13, RZ, RZ, R48 ;  /* 0x000000ffff0d7224 */ /* 0x000fe400078e0030 */
[----:B------:R-:W-:Y:S01]  /*7920*/  FFMA.FTZ R152, R150, R151, R152 ;  /* 0x0000009796987223 */ /* 0x000fe20000010098 */
[----:B------:R-:W-:Y:S02]  /*7930*/  SHF.R.U32.HI R150, RZ, 0x10, R39 ;  /* 0x00000010ff967819 */ /* 0x000fe40000011627 */
[--C-:B------:R-:W-:Y:S01]  /*7940*/  SHF.R.U64 R39, R50, 0x10, R51.reuse ;  /* 0x0000001032277819 */ /* 0x100fe20000001233 */
[----:B------:R-:W-:Y:S01]  /*7950*/  HADD2.F32 R50, -RZ, R83.H1_H1 ;  /* 0x30000053ff327230 */ /* 0x000fe20000004100 */
[----:B------:R-:W-:Y:S01]  /*7960*/  SHF.R.U32.HI R51, RZ, 0x10, R51 ;  /* 0x00000010ff337819 */ /* 0x000fe20000011633 */
[----:B------:R-:W-:-:S02]  /*7970*/  HADD2.F32 R150, -RZ, R150.H0_H0 ;  /* 0x20000096ff967230 */ /* 0x000fc40000004100 */
[----:B------:R-:W-:Y:S02]  /*7980*/  HADD2.F32 R39, -RZ, R39.H0_H0 ;  /* 0x20000027ff277230 */ /* 0x000fe40000004100 */
[----:B------:R-:W-:Y:S02]  /*7990*/  HADD2.F32 R51, -RZ, R51.H0_H0 ;  /* 0x20000033ff337230 */ /* 0x000fe40000004100 */
[----:B------:R-:W-:-:S03]  /*79a0*/  IMAD.MOV.U32 R81, RZ, RZ, R37 ;  /* 0x000000ffff517224 */ /* 0x000fc600078e0025 */
[----:B------:R-:W-:-:S04]  /*79b0*/  FMUL.FTZ R83, R50, R51 ;  /* 0x0000003332537220 */ /* 0x000fc80000410000 */
[C---:B------:R-:W-:Y:S01]  /*79c0*/  FFMA.FTZ R83, R15.reuse, R150, -R83 ;  /* 0x000000960f537223 */ /* 0x040fe20000010853 */
[----:B------:R-:W-:Y:S01]  /*79d0*/  FMUL.FTZ R15, R15, R51 ;  /* 0x000000330f0f7220 */ /* 0x000fe20000410000 */
[----:B------:R-:W-:-:S03]  /*79e0*/  HADD2.F32 R51, -RZ, R199.H1_H1 ;  /* 0x300000c7ff337230 */ /* 0x000fc60000004100 */
        /* <DEDUP_REMOVED lines=10> */
[----:B------:R-:W-:-:S02]  /*7a90*/  HADD2.F32 R150, -RZ, R200.H1_H1 ;  /* 0x300000c8ff967230 */ /* 0x000fc40000004100 */
[----:B------:R-:W-:Y:S01]  /*7aa0*/  FFMA.FTZ R153, R50, R51, R153 ;  /* 0x0000003332997223 */ /* 0x000fe20000010099 */
[-C--:B------:R-:W-:Y:S01]  /*7ab0*/  FMUL.FTZ R50, R80, R49.reuse ;  /* 0x0000003150327220 */ /* 0x080fe20000410000 */
[C---:B------:R-:W-:Y:S01]  /*7ac0*/  FMUL.FTZ R49, R12.reuse, R49 ;  /* 0x000000310c317220 */ /* 0x040fe20000410000 */
[----:B------:R-:W-:Y:S02]  /*7ad0*/  HADD2.F32 R51, -RZ, R14.H0_H0 ;  /* 0x2000000eff337230 */ /* 0x000fe40000004100 */
[-C--:B------:R-:W-:Y:S01]  /*7ae0*/  FFMA.FTZ R12, R12, R36.reuse, -R50 ;  /* 0x000000240c0c7223 */ /* 0x080fe20000010832 */
[----:B------:R-:W-:Y:S01]  /*7af0*/  FFMA.FTZ R36, R80, R36, R49 ;  /* 0x0000002450247223 */ /* 0x000fe20000010031 */
[----:B------:R-:W-:Y:S02]  /*7b00*/  HADD2.F32 R49, -RZ, R82.H0_H0 ;  /* 0x20000052ff317230 */ /* 0x000fe40000004100 */
[----:B------:R-:W-:Y:S01]  /*7b10*/  HADD2.F32 R50, -RZ, R198.H1_H1 ;  /* 0x300000c6ff327230 */ /* 0x000fe20000004100 */
[----:B------:R-:W-:Y:S01]  /*7b20*/  F2FP.F16.F32.PACK_AB R12, R12, R151 ;  /* 0x000000970c0c723e */ /* 0x000fe200000000ff */
[----:B------:R-:W-:-:S02]  /*7b30*/  HADD2.F32 R82, -RZ, R82.H1_H1 ;  /* 0x30000052ff527230 */ /* 0x000fc40000004100 */
[-C--:B------:R-:W-:Y:S01]  /*7b40*/  FMUL.FTZ R80, R49, R150.reuse ;  /* 0x0000009631507220 */ /* 0x080fe20000410000 */
[C---:B------:R-:W-:Y:S01]  /*7b50*/  FMUL.FTZ R150, R51.reuse, R150 ;  /* 0x0000009633967220 */ /* 0x040fe20000410000 */
[----:B------:R-:W-:Y:S01]  /*7b60*/  HADD2.F32 R14, -RZ, R14.H1_H1 ;  /* 0x3000000eff0e7230 */ /* 0x000fe20000004100 */
[----:B------:R-:W-:Y:S01]  /*7b70*/  F2FP.F16.F32.PACK_AB R36, R36, R153 ;  /* 0x000000992424723e */ /* 0x000fe200000000ff */
[-C--:B------:R-:W-:Y:S01]  /*7b80*/  FFMA.FTZ R80, R51, R50.reuse, -R80 ;  /* 0x0000003233507223 */ /* 0x080fe20000010850 */
[----:B------:R-:W-:Y:S01]  /*7b90*/  FFMA.FTZ R150, R49, R50, R150 ;  /* 0x0000003231967223 */ /* 0x000fe20000010096 */
[-C--:B------:R-:W-:Y:S01]  /*7ba0*/  FMUL.FTZ R49, R82, R39.reuse ;  /* 0x0000002752317220 */ /* 0x080fe20000410000 */
[C---:B------:R-:W-:Y:S01]  /*7bb0*/  FMUL.FTZ R39, R14.reuse, R39 ;  /* 0x000000270e277220 */ /* 0x040fe20000410000 */
[----:B------:R-:W-:Y:S02]  /*7bc0*/  IMAD.MOV.U32 R15, RZ, RZ, R83 ;  /* 0x000000ffff0f7224 */ /* 0x000fe400078e0053 */
[-C--:B------:R-:W-:Y:S01]  /*7bd0*/  FFMA.FTZ R49, R14, R38.reuse, -R49 ;  /* 0x000000260e317223 */ /* 0x080fe20000010831 */
[----:B------:R-:W-:Y:S01]  /*7be0*/  FFMA.FTZ R39, R82, R38, R39 ;  /* 0x0000002652277223 */ /* 0x000fe20000010027 */
[----:B------:R-:W-:-:S03]  /*7bf0*/  IMAD.MOV.U32 R83, RZ, RZ, R152 ;  /* 0x000000ffff537224 */ /* 0x000fc600078e0098 */
[----:B------:R-:W-:Y:S01]  /*7c00*/  F2FP.F16.F32.PACK_AB R49, R49, R80 ;  /* 0x000000503131723e */ /* 0x000fe200000000ff */
[----:B------:R-:W-:Y:S01]  /*7c10*/  IMAD.MOV.U32 R80, RZ, RZ, R36 ;  /* 0x000000ffff507224 */ /* 0x000fe200078e0024 */
[----:B------:R-:W-:-:S03]  /*7c20*/  F2FP.F16.F32.PACK_AB R39, R39, R150 ;  /* 0x000000962727723e */ /* 0x000fc600000000ff */
[----:B------:R-:W-:Y:S02]  /*7c30*/  IMAD.MOV.U32 R14, RZ, RZ, R49 ;  /* 0x000000ffff0e7224 */ /* 0x000fe400078e0031 */
[----:B------:R-:W-:-:S07]  /*7c40*/  IMAD.MOV.U32 R82, RZ, RZ, R39 ;  /* 0x000000ffff527224 */ /* 0x000fce00078e0027 */
.L_x_1637:
[----:B------:R-:W-:Y:S05]  /*7c50*/  BSYNC B3 ;  /* 0x0000000000037941 */ /* 0x000fea0003800000 */
.L_x_1636:
[----:B------:R-:W-:-:S04]  /*7c60*/  LEA R36, P4, R4, R11, 0x1 ;  /* 0x0000000b04247211 */ /* 0x000fc800078808ff */
[----:B--2---:R-:W-:Y:S02]  /*7c70*/  LEA.HI.X R37, R4, R115, R111, 0x1, P4 ;  /* 0x0000007304257211 */ /* 0x004fe400020f0c6f */
[----:B------:R-:W-:-:S03]  /*7c80*/  ISETP.GE.AND P4, PT, R149, R127, PT ;  /* 0x0000007f9500720c */ /* 0x000fc60003f86270 */
[----:B----4-:R2:W-:Y:S10]  /*7c90*/  ST.E.128 desc[UR60][R36.64], R12 ;  /* 0x0000000c24007985 */ /* 0x0105f4000c101d3c */
[----:B--2---:R-:W-:-:S05]  /*7ca0*/  @!P4 IMAD.WIDE R12, R149, 0x2, R114 ;  /* 0x00000002950cc825 */ /* 0x004fca00078e0272 */
[----:B---3--:R3:W-:Y:S02]  /*7cb0*/  @!P4 ST.E.128 desc[UR60][R12.64], R80 ;  /* 0x000000500c00c985 */ /* 0x0087e4000c101d3c */
.L_x_1635:
[----:B------:R-:W-:Y:S05]  /*7cc0*/  BSYNC B2 ;  /* 0x0000000000027941 */ /* 0x000fea0003800000 */
.L_x_1634:
        /* <DEDUP_REMOVED lines=25> */
[----:B------:R-:W-:Y:S01]  /*7e60*/  SHF.R.U64 R32, R32, 0x10, R33 ;  /* 0x0000001020207819 */ /* 0x000fe20000001221 */
[----:B----4-:R-:W-:Y:S01]  /*7e70*/  IMAD.MOV.U32 R49, RZ, RZ, R13 ;  /* 0x000000ffff317224 */ /* 0x010fe200078e000d */
[----:B------:R-:W-:Y:S01]  /*7e80*/  SHF.R.U32.HI R33, RZ, 0x10, R33 ;  /* 0x00000010ff217819 */ /* 0x000fe20000011621 */
[----:B------:R-:W-:Y:S01]  /*7e90*/  HADD2.F32 R51, -RZ, R200.H0_H0 ;  /* 0x200000c8ff337230 */ /* 0x000fe20000004100 */
[----:B------:R-:W-:Y:S01]  /*7ea0*/  SHF.R.U64 R34, R34, 0x10, R35 ;  /* 0x0000001022227819 */ /* 0x000fe20000001223 */
[----:B------:R-:W-:Y:S02]  /*7eb0*/  HADD2.F32 R13, -RZ, R50.H0_H0 ;  /* 0x20000032ff0d7230 */ /* 0x000fe40000004100 */
[----:B------:R-:W-:Y:S02]  /*7ec0*/  HADD2.F32 R81, -RZ, R49.H0_H0 ;  /* 0x20000031ff517230 */ /* 0x000fe40000004100 */
[----:B------:R-:W-:-:S02]  /*7ed0*/  HADD2.F32 R80, -RZ, R198.H0_H0 ;  /* 0x200000c6ff507230 */ /* 0x000fc40000004100 */
[-C--:B------:R-:W-:Y:S01]  /*7ee0*/  FMUL.FTZ R37, R13, R51.reuse ;  /* 0x000000330d257220 */ /* 0x080fe20000410000 */
[----:B------:R-:W-:Y:S02]  /*7ef0*/  HADD2.F32 R50, -RZ, R50.H1_H1 ;  /* 0x30000032ff327230 */ /* 0x000fe40000004100 */
[C---:B------:R-:W-:Y:S01]  /*7f00*/  FMUL.FTZ R51, R81.reuse, R51 ;  /* 0x0000003351337220 */ /* 0x040fe20000410000 */
[----:B------:R-:W-:Y:S02]  /*7f10*/  HADD2.F32 R33, -RZ, R33.H0_H0 ;  /* 0x20000021ff217230 */ /* 0x000fe40000004100 */
[-C--:B------:R-:W-:Y:S01]  /*7f20*/  FFMA.FTZ R37, R81, R80.reuse, -R37 ;  /* 0x0000005051257223 */ /* 0x080fe20000010825 */
[----:B------:R-:W-:Y:S02]  /*7f30*/  HADD2.F32 R32, -RZ, R32.H0_H0 ;  /* 0x20000020ff207230 */ /* 0x000fe40000004100 */
[----:B------:R-:W-:Y:S01]  /*7f40*/  FFMA.FTZ R13, R13, R80, R51 ;  /* 0x000000500d0d7223 */ /* 0x000fe20000010033 */
[--C-:B------:R-:W-:Y:S01]  /*7f50*/  SHF.R.U32.HI R51, RZ, 0x10, R45.reuse ;  /* 0x00000010ff337819 */ /* 0x100fe2000001162d */
[----:B------:R-:W-:Y:S01]  /*7f60*/  HADD2.F32 R80, -RZ, R197.H1_H1 ;  /* 0x300000c5ff507230 */ /* 0x000fe20000004100 */
[----:B------:R-:W-:Y:S01]  /*7f70*/  SHF.R.U64 R45, R44, 0x10, R45 ;  /* 0x000000102c2d7819 */ /* 0x000fe2000000122d */
[----:B------:R-:W-:-:S02]  /*7f80*/  HADD2.F32 R44, -RZ, R49.H1_H1 ;  /* 0x30000031ff2c7230 */ /* 0x000fc40000004100 */
[----:B------:R-:W-:Y:S02]  /*7f90*/  HADD2.F32 R51, -RZ, R51.H0_H0 ;  /* 0x20000033ff337230 */ /* 0x000fe40000004100 */
[----:B------:R-:W-:Y:S02]  /*7fa0*/  HADD2.F32 R45, -RZ, R45.H0_H0 ;  /* 0x2000002dff2d7230 */ /* 0x000fe40000004100 */
[----:B------:R-:W-:Y:S02]  /*7fb0*/  HADD2.F32 R34, -RZ, R34.H0_H0 ;  /* 0x20000022ff227230 */ /* 0x000fe40000004100 */
[-C--:B------:R-:W-:Y:S01]  /*7fc0*/  FMUL.FTZ R49, R50, R51.reuse ;  /* 0x0000003332317220 */ /* 0x080fe20000410000 */
[----:B------:R-:W-:-:S03]  /*7fd0*/  FMUL.FTZ R51, R44, R51 ;  /* 0x000000332c337220 */ /* 0x000fc60000410000 */
[-C--:B------:R-:W-:Y:S01]  /*7fe0*/  FFMA.FTZ R44, R44, R33.reuse, -R49 ;  /* 0x000000212c2c7223 */ /* 0x080fe20000010831 */
[----:B------:R-:W-:Y:S02]  /*7ff0*/  HADD2.F32 R49, -RZ, R39.H0_H0 ;  /* 0x20000027ff317230 */ /* 0x000fe40000004100 */
[----:B------:R-:W-:Y:S01]  /*8000*/  FFMA.FTZ R33, R50, R33, R51 ;  /* 0x0000002132217223 */ /* 0x000fe20000010033 */
[----:B------:R-:W-:Y:S02]  /*8010*/  HADD2.F32 R50, -RZ, R197.H0_H0 ;  /* 0x200000c5ff327230 */ /* 0x000fe40000004100 */
[----:B------:R-:W-:Y:S02]  /*8020*/  HADD2.F32 R51, -RZ, R15.H0_H0 ;  /* 0x2000000fff337230 */ /* 0x000fe40000004100 */
[----:B------:R-:W-:Y:S01]  /*8030*/  FMUL.FTZ R81, R49, R80 ;  /* 0x0000005031517220 */ /* 0x000fe20000410000 */
[----:B------:R-:W-:Y:S01]  /*8040*/  HADD2.F32 R39, -RZ, R39.H1_H1 ;  /* 0x30000027ff277230 */ /* 0x000fe20000004100 */
[----:B------:R-:W-:Y:S01]  /*8050*/  F2FP.F16.F32.PACK_AB R37, R44, R37 ;  /* 0x000000252c25723e */ /* 0x000fe200000000ff */
[----:B------:R-:W-:-:S02]  /*8060*/  HADD2.F32 R15, -RZ, R15.H1_H1 ;  /* 0x3000000fff0f7230 */ /* 0x000fc40000004100 */
[C---:B------:R-:W-:Y:S01]  /*8070*/  FFMA.FTZ R81, R51.reuse, R50, -R81 ;  /* 0x0000003233517223 */ /* 0x040fe20000010851 */
[----:B------:R-:W-:Y:S01]  /*8080*/  FMUL.FTZ R51, R51, R80 ;  /* 0x0000005033337220 */ /* 0x000fe20000410000 */
[----:B------:R-:W-:Y:S01]  /*8090*/  HADD2.F32 R80, -RZ, R196.H1_H1 ;  /* 0x300000c4ff507230 */ /* 0x000fe20000004100 */
[----:B------:R-:W-:Y:S01]  /*80a0*/  F2FP.F16.F32.PACK_AB R33, R33, R13 ;  /* 0x0000000d2121723e */ /* 0x000fe200000000ff */
[----:B------:R-:W-:Y:S02]  /*80b0*/  IMAD.MOV.U32 R13, RZ, RZ, R37 ;  /* 0x000000ffff0d7224 */ /* 0x000fe400078e0025 */
[----:B------:R-:W-:Y:S01]  /*80c0*/  FFMA.FTZ R51, R49, R50, R51 ;  /* 0x0000003231337223 */ /* 0x000fe20000010033 */
[----:B------:R-:W-:Y:S02]  /*80d0*/  SHF.R.U32.HI R49, RZ, 0x10, R35 ;  /* 0x00000010ff317819 */ /* 0x000fe40000011623 */
[--C-:B------:R-:W-:Y:S02]  /*80e0*/  SHF.R.U64 R35, R46, 0x10, R47.reuse ;  /* 0x000000102e237819 */ /* 0x100fe4000000122f */
[----:B------:R-:W-:Y:S01]  /*80f0*/  SHF.R.U32.HI R46, RZ, 0x10, R47 ;  /* 0x00000010ff2e7819 */ /* 0x000fe2000001162f */
[----:B------:R-:W-:Y:S01]  /*8100*/  HADD2.F32 R49, -RZ, R49.H0_H0 ;  /* 0x20000031ff317230 */ /* 0x000fe20000004100 */
[----:B------:R-:W-:Y:S01]  /*8110*/  MOV R37, R33 ;  /* 0x0000002100257202 */ /* 0x000fe20000000f00 */
[----:B------:R-:W-:-:S02]  /*8120*/  HADD2.F32 R35, -RZ, R35.H0_H0 ;  /* 0x20000023ff237230 */ /* 0x000fc40000004100 */
[----:B------:R-:W-:-:S05]  /*8130*/  HADD2.F32 R46, -RZ, R46.H0_H0 ;  /* 0x2000002eff2e7230 */ /* 0x000fca0000004100 */
[----:B------:R-:W-:-:S04]  /*8140*/  FMUL.FTZ R47, R39, R46 ;  /* 0x0000002e272f7220 */ /* 0x000fc80000410000 */
[C---:B------:R-:W-:Y:S01]  /*8150*/  FFMA.FTZ R47, R15.reuse, R49, -R47 ;  /* 0x000000310f2f7223 */ /* 0x040fe2000001082f */
[----:B------:R-:W-:Y:S01]  /*8160*/  FMUL.FTZ R15, R15, R46 ;  /* 0x0000002e0f0f7220 */ /* 0x000fe20000410000 */
[----:B------:R-:W-:-:S03]  /*8170*/  HADD2.F32 R46, -RZ, R196.H0_H0 ;  /* 0x200000c4ff2e7230 */ /* 0x000fc60000004100 */
[----:B------:R-:W-:Y:S01]  /*8180*/  FFMA.FTZ R15, R39, R49, R15 ;  /* 0x00000031270f7223 */ /* 0x000fe2000001000f */
[----:B------:R-:W-:Y:S01]  /*8190*/  HADD2.F32 R39, -RZ, R36.H0_H0 ;  /* 0x20000024ff277230 */ /* 0x000fe20000004100 */
[----:B------:R-:W-:Y:S01]  /*81a0*/  F2FP.F16.F32.PACK_AB R47, R47, R81 ;  /* 0x000000512f2f723e */ /* 0x000fe200000000ff */
[----:B------:R-:W-:Y:S02]  /*81b0*/  HADD2.F32 R49, -RZ, R12.H0_H0 ;  /* 0x2000000cff317230 */ /* 0x000fe40000004100 */
[----:B------:R-:W-:Y:S02]  /*81c0*/  HADD2.F32 R36, -RZ, R36.H1_H1 ;  /* 0x30000024ff247230 */ /* 0x000fe40000004100 */
[-C--:B------:R-:W-:Y:S01]  /*81d0*/  FMUL.FTZ R50, R39, R80.reuse ;  /* 0x0000005027327220 */ /* 0x080fe20000410000 */
[----:B------:R-:W-:Y:S02]  /*81e0*/  HADD2.F32 R12, -RZ, R12.H1_H1 ;  /* 0x3000000cff0c7230 */ /* 0x000fe40000004100 */
[----:B------:R-:W-:Y:S01]  /*81f0*/  FMUL.FTZ R80, R49, R80 ;  /* 0x0000005031507220 */ /* 0x000fe20000410000 */
[----:B------:R-:W-:Y:S01]  /*8200*/  F2FP.F16.F32.PACK_AB R51, R15, R51 ;  /* 0x000000330f33723e */ /* 0x000fe200000000ff */
[----:B------:R-:W-:Y:S01]  /*8210*/  FFMA.FTZ R50, R49, R46, -R50 ;  /* 0x0000002e31327223 */ /* 0x000fe20000010832 */
[----:B------:R-:W-:-:S02]  /*8220*/  HADD2.F32 R49, -RZ, R195.H1_H1 ;  /* 0x300000c3ff317230 */ /* 0x000fc40000004100 */
[----:B------:R-:W-:Y:S01]  /*8230*/  FFMA.FTZ R80, R39, R46, R80 ;  /* 0x0000002e27507223 */ /* 0x000fe20000010050 */
[-C--:B------:R-:W-:Y:S01]  /*8240*/  FMUL.FTZ R39, R36, R45.reuse ;  /* 0x0000002d24277220 */ /* 0x080fe20000410000 */
[C---:B------:R-:W-:Y:S01]  /*8250*/  FMUL.FTZ R45, R12.reuse, R45 ;  /* 0x0000002d0c2d7220 */ /* 0x040fe20000410000 */
[----:B------:R-:W-:Y:S02]  /*8260*/  IMAD.MOV.U32 R15, RZ, RZ, R47 ;  /* 0x000000ffff0f7224 */ /* 0x000fe400078e002f */
[-C--:B------:R-:W-:Y:S01]  /*8270*/  FFMA.FTZ R12, R12, R32.reuse, -R39 ;  /* 0x000000200c0c7223 */ /* 0x080fe20000010827 */
[----:B------:R-:W-:Y:S01]  /*8280*/  FFMA.FTZ R32, R36, R32, R45 ;  /* 0x0000002024207223 */ /* 0x000fe2000001002d */
[----:B------:R-:W-:Y:S02]  /*8290*/  HADD2.F32 R36, -RZ, R38.H0_H0 ;  /* 0x20000026ff247230 */ /* 0x000fe40000004100 */
[----:B------:R-:W-:Y:S01]  /*82a0*/  HADD2.F32 R45, -RZ, R14.H0_H0 ;  /* 0x2000000eff2d7230 */ /* 0x000fe20000004100 */
[----:B------:R-:W-:Y:S01]  /*82b0*/  F2FP.F16.F32.PACK_AB R12, R12, R50 ;  /* 0x000000320c0c723e */ /* 0x000fe200000000ff */
[----:B------:R-:W-:-:S02]  /*82c0*/  HADD2.F32 R39, -RZ, R195.H0_H0 ;  /* 0x200000c3ff277230 */ /* 0x000fc40000004100 */
[-C--:B------:R-:W-:Y:S01]  /*82d0*/  FMUL.FTZ R46, R36, R49.reuse ;  /* 0x00000031242e7220 */ /* 0x080fe20000410000 */
[----:B------:R-:W-:Y:S02]  /*82e0*/  HADD2.F32 R38, -RZ, R38.H1_H1 ;  /* 0x30000026ff267230 */ /* 0x000fe40000004100 */
[C---:B------:R-:W-:Y:S01]  /*82f0*/  FMUL.FTZ R49, R45.reuse, R49 ;  /* 0x000000312d317220 */ /* 0x040fe20000410000 */
[----:B------:R-:W-:Y:S02]  /*8300*/  HADD2.F32 R14, -RZ, R14.H1_H1 ;  /* 0x3000000eff0e7230 */ /* 0x000fe40000004100 */
[-C--:B------:R-:W-:Y:S01]  /*8310*/  FFMA.FTZ R46, R45, R39.reuse, -R46 ;  /* 0x000000272d2e7223 */ /* 0x080fe2000001082e */
[----:B------:R-:W-:Y:S01]  /*8320*/  F2FP.F16.F32.PACK_AB R32, R32, R80 ;  /* 0x000000502020723e */ /* 0x000fe200000000ff */
[----:B------:R-:W-:Y:S01]  /*8330*/  FFMA.FTZ R49, R36, R39, R49 ;  /* 0x0000002724317223 */ /* 0x000fe20000010031 */
[-C--:B------:R-:W-:Y:S01]  /*8340*/  FMUL.FTZ R36, R38, R35.reuse ;  /* 0x0000002326247220 */ /* 0x080fe20000410000 */
[----:B------:R-:W-:Y:S01]  /*8350*/  FMUL.FTZ R35, R14, R35 ;  /* 0x000000230e237220 */ /* 0x000fe20000410000 */
[----:B------:R-:W-:-:S02]  /*8360*/  IMAD.MOV.U32 R39, RZ, RZ, R51 ;  /* 0x000000ffff277224 */ /* 0x000fc400078e0033 */
[-C--:B------:R-:W-:Y:S01]  /*8370*/  FFMA.FTZ R36, R14, R34.reuse, -R36 ;  /* 0x000000220e247223 */ /* 0x080fe20000010824 */
[----:B------:R-:W-:-:S04]  /*8380*/  FFMA.FTZ R35, R38, R34, R35 ;  /* 0x0000002226237223 */ /* 0x000fc80000010023 */
[----:B------:R-:W-:Y:S01]  /*8390*/  F2FP.F16.F32.PACK_AB R46, R36, R46 ;  /* 0x0000002e242e723e */ /* 0x000fe200000000ff */
[----:B------:R-:W-:Y:S01]  /*83a0*/  IMAD.MOV.U32 R36, RZ, RZ, R32 ;  /* 0x000000ffff247224 */ /* 0x000fe200078e0020 */
[----:B------:R-:W-:-:S03]  /*83b0*/  F2FP.F16.F32.PACK_AB R35, R35, R49 ;  /* 0x000000312323723e */ /* 0x000fc600000000ff */
[----:B------:R-:W-:Y:S02]  /*83c0*/  IMAD.MOV.U32 R14, RZ, RZ, R46 ;  /* 0x000000ffff0e7224 */ /* 0x000fe400078e002e */
[----:B------:R-:W-:-:S07]  /*83d0*/  IMAD.MOV.U32 R38, RZ, RZ, R35 ;  /* 0x000000ffff267224 */ /* 0x000fce00078e0023 */
.L_x_1641:
[----:B------:R-:W-:Y:S05]  /*83e0*/  BSYNC B3 ;  /* 0x0000000000037941 */ /* 0x000fea0003800000 */
.L_x_1640:
[----:B------:R-:W-:-:S04]  /*83f0*/  LEA R32, P4, R5, R11, 0x1 ;  /* 0x0000000b05207211 */ /* 0x000fc800078808ff */
[----:B--2---:R-:W-:Y:S02]  /*8400*/  LEA.HI.X R33, R5, R115, R110, 0x1, P4 ;  /* 0x0000007305217211 */ /* 0x004fe400020f0c6e */
[----:B------:R-:W-:-:S03]  /*8410*/  ISETP.GE.AND P4, PT, R48, R127, PT ;  /* 0x0000007f3000720c */ /* 0x000fc60003f86270 */
[----:B----4-:R2:W-:Y:S10]  /*8420*/  ST.E.128 desc[UR60][R32.64], R12 ;  /* 0x0000000c20007985 */ /* 0x0105f4000c101d3c */
[----:B--2---:R-:W-:-:S05]  /*8430*/  @!P4 IMAD.WIDE R12, R48, 0x2, R114 ;  /* 0x00000002300cc825 */ /* 0x004fca00078e0272 */
[----:B---3--:R4:W-:Y:S02]  /*8440*/  @!P4 ST.E.128 desc[UR60][R12.64], R36 ;  /* 0x000000240c00c985 */ /* 0x0089e4000c101d3c */
.L_x_1639:
[----:B------:R-:W-:Y:S05]  /*8450*/  BSYNC B2 ;  /* 0x0000000000027941 */ /* 0x000fea0003800000 */
.L_x_1638:
[----:B------:R-:W-:-:S13]  /*8460*/  ISETP.NE.AND P4, PT, R21, RZ, PT ;  /* 0x000000ff1500720c */ /* 0x000fda0003f85270 */
[----:B------:R-:W-:Y:S05]  /*8470*/  @!P4 BRA `(.L_x_1633) ;  /* 0x0000000400ccc947 */ /* 0x000fea0003800000 */
[----:B---34-:R-:W-:Y:S01]  /*8480*/  SEL R12, R124, R131, !P1 ;  /* 0x000000837c0c7207 */ /* 0x018fe20004800000 */
        /* <DEDUP_REMOVED lines=103> */
[----:B------:R-:W-:Y:S01]  /*8b00*/  F2FP.F16.F32.PACK_AB R31, R31, R191 ;  /* 0x000000bf1f1f723e */ /* 0x000fe200000000ff */
[----:B------:R-:W-:Y:S02]  /*8b10*/  IMAD.MOV.U32 R32, RZ, RZ, R40 ;  /* 0x000000ffff207224 */ /* 0x000fe400078e0028 */
[----:B------:R-:W-:Y:S02]  /*8b20*/  IMAD.MOV.U32 R33, RZ, RZ, R37 ;  /* 0x000000ffff217224 */ /* 0x000fe400078e0025 */
[----:B------:R-:W-:-:S07]  /*8b30*/  IMAD.MOV.U32 R34, RZ, RZ, R31 ;  /* 0x000000ffff227224 */ /* 0x000fce00078e001f */
.L_x_1643:
[----:B------:R-:W-:Y:S05]  /*8b40*/  BSYNC B2 ;  /* 0x0000000000027941 */ /* 0x000fea0003800000 */
.L_x_1642:
[----:B------:R-:W-:-:S04]  /*8b50*/  LEA R28, P4, R6, R11, 0x1 ;  /* 0x0000000b061c7211 */ /* 0x000fc800078808ff */
[----:B--2---:R-:W-:Y:S02]  /*8b60*/  LEA.HI.X R29, R6, R115, R109, 0x1, P4 ;  /* 0x00000073061d7211 */ /* 0x004fe400020f0c6d */
[----:B------:R-:W-:-:S03]  /*8b70*/  ISETP.GE.AND P4, PT, R36, R127, PT ;  /* 0x0000007f2400720c */ /* 0x000fc60003f86270 */
[----:B----4-:R2:W-:Y:S10]  /*8b80*/  ST.E.128 desc[UR60][R28.64], R12 ;  /* 0x0000000c1c007985 */ /* 0x0105f4000c101d3c */
[----:B------:R-:W-:-:S05]  /*8b90*/  @!P4 IMAD.WIDE R114, R36, 0x2, R114 ;  /* 0x000000022472c825 */ /* 0x000fca00078e0272 */
[----:B---3--:R2:W-:Y:S02]  /*8ba0*/  @!P4 ST.E.128 desc[UR60][R114.64], R32 ;  /* 0x000000207200c985 */ /* 0x0085e4000c101d3c */
.L_x_1633:
[----:B------:R-:W-:Y:S05]  /*8bb0*/  BSYNC B1 ;  /* 0x0000000000017941 */ /* 0x000fea0003800000 */
.L_x_1632:
[----:B------:R-:W-:-:S03]  /*8bc0*/  UMOV UR4, 0xffffffff ;  /* 0xffffffff00047882 */ /* 0x000fc60000000000 */
[----:B------:R-:W-:Y:S05]  /*8bd0*/  BRA.DIV UR4, `(.L_x_1644) ;  /* 0x0000021a04987947 */ /* 0x000fea000b800000 */
[----:B-1----:R-:W1:Y:S04]  /*8be0*/  SHFL.IDX PT, R116, R116, 0x1, 0x1c1f ;  /* 0x003c1f0074747f89 */ /* 0x002e6800000e0000 */
[----:B------:R-:W0:Y:S02]  /*8bf0*/  SHFL.IDX PT, R117, R117, 0x1, 0x1c1f ;  /* 0x003c1f0075757f89 */ /* 0x000e2400000e0000 */
.L_x_2013:
        /* <DEDUP_REMOVED lines=10> */
[----:B------:R-:W-:Y:S02]  /*8ca0*/  LEA R34, P5, R4, R117, 0x1 ;  /* 0x0000007504227211 */ /* 0x000fe400078a08ff */
[----:B------:R-:W-:Y:S02]  /*8cb0*/  LEA.HI R12, R12, R11, RZ, 0x4 ;  /* 0x0000000b0c0c7211 */ /* 0x000fe400078f20ff */
[----:B------:R-:W-:-:S02]  /*8cc0*/  LEA.HI.X R35, R4, R116, R111, 0x1, P5 ;  /* 0x0000007404237211 */ /* 0x000fc400028f0c6f */
[----:B------:R-:W-:Y:S02]  /*8cd0*/  LEA.HI.SX32 R36, R12, R119, 0x1c ;  /* 0x000000770c247211 */ /* 0x000fe400078fe2ff */
[----:B------:R-:W-:Y:S02]  /*8ce0*/  ISETP.GE.AND P5, PT, R18, R123, PT ;  /* 0x0000007b1200720c */ /* 0x000fe40003fa6270 */
[----:B------:R-:W-:-:S04]  /*8cf0*/  SHF.R.S32.HI R12, RZ, 0x1f, R36 ;  /* 0x0000001fff0c7819 */ /* 0x000fc80000011424 */
[----:B------:R-:W-:Y:S01]  /*8d00*/  LEA.HI R12, R12, R36, RZ, 0x3 ;  /* 0x000000240c0c7211 */ /* 0x000fe200078f18ff */
[----:B------:R-:W-:-:S03]  /*8d10*/  IMAD.SHL.U32 R36, R36, 0x8, RZ ;  /* 0x0000000824247824 */ /* 0x000fc600078e00ff */
[----:B------:R-:W-:Y:S02]  /*8d20*/  SHF.R.S32.HI R12, RZ, 0x3, R12 ;  /* 0x00000003ff0c7819 */ /* 0x000fe4000001140c */
[----:B------:R-:W-:Y:S02]  /*8d30*/  LOP3.LUT R11, R181, 0x38, R36, 0xf8, !PT ;  /* 0x00000038b50b7812 */ /* 0x000fe400078ef824 */
[----:B------:R-:W-:Y:S01]  /*8d40*/  ISETP.GE.AND P4, PT, R36, R127, PT ;  /* 0x0000007f2400720c */ /* 0x000fe20003f86270 */
[----:B------:R-:W-:Y:S01]  /*8d50*/  IMAD R12, R12, 0x1800, R201 ;  /* 0x000018000c0c7824 */ /* 0x000fe200078e02c9 */
[----:B------:R-:W-:-:S05]  /*8d60*/  LOP3.LUT R11, R11, R13, RZ, 0x3c, !PT ;  /* 0x0000000d0b0b7212 */ /* 0x000fca00078e3cff */
[----:B------:R-:W-:Y:S02]  /*8d70*/  IMAD.IADD R11, R12, 0x1, R11 ;  /* 0x000000010c0b7824 */ /* 0x000fe400078e020b */
[C---:B------:R-:W-:Y:S02]  /*8d80*/  IMAD R12, R17.reuse, 0x4800, R137 ;  /* 0x00004800110c7824 */ /* 0x040fe400078e0289 */
[----:B------:R-:W-:Y:S02]  /*8d90*/  IMAD R28, R17, 0x4800, R11 ;  /* 0x00004800111c7824 */ /* 0x000fe400078e020b */
[--C-:B------:R-:W-:Y:S02]  /*8da0*/  IMAD R12, R12, 0x2, R2.reuse ;  /* 0x000000020c0c7824 */ /* 0x100fe400078e0202 */
[----:B------:R-:W-:Y:S02]  /*8db0*/  IMAD R28, R28, 0x2, R2 ;  /* 0x000000021c1c7824 */ /* 0x000fe400078e0202 */
[----:B------:R-:W-:-:S02]  /*8dc0*/  @!P4 IMAD.WIDE R36, R36, 0x2, R32 ;  /* 0x000000022424c825 */ /* 0x000fc400078e0220 */
        /* <DEDUP_REMOVED lines=32> */
[----:B------:R-:W-:Y:S02]  /*8fd0*/  IMAD.MOV.U32 R13, RZ, RZ, R15 ;  /* 0x000000ffff0d7224 */ /* 0x000fe400078e000f */
[----:B------:R-:W-:Y:S01]  /*8fe0*/  HADD2.F32 R15, -RZ, R31.H0_H0 ;  /* 0x2000001fff0f7230 */ /* 0x000fe20000004100 */
[----:B------:R-:W-:Y:S01]  /*8ff0*/  F2FP.F16.F32.PACK_AB R29, R29, R39 ;  /* 0x000000271d1d723e */ /* 0x000fe200000000ff */
[----:B------:R-:W-:Y:S01]  /*9000*/  HADD2.F32 R42, -RZ, R156.H1_H1 ;  /* 0x3000009cff2a7230 */ /* 0x000fe20000004100 */
[----:B------:R-:W-:Y:S01]  /*9010*/  F2FP.F16.F32.PACK_AB R11, R11, R38 ;  /* 0x000000260b0b723e */ /* 0x000fe200000000ff */
[--C-:B------:R-:W-:Y:S02]  /*9020*/  HADD2.F32 R40, -RZ, R13.reuse.H0_H0 ;  /* 0x2000000dff287230 */ /* 0x100fe40000004100 */
[----:B------:R-:W-:Y:S01]  /*9030*/  FMUL.FTZ R43, R15, R41 ;  /* 0x000000290f2b7220 */ /* 0x000fe20000410000 */
[----:B------:R-:W-:-:S02]  /*9040*/  HADD2.F32 R13, -RZ, R13.H1_H1 ;  /* 0x3000000dff0d7230 */ /* 0x000fc40000004100 */
[----:B------:R-:W-:Y:S02]  /*9050*/  HADD2.F32 R158, -RZ, R158.H0_H0 ;  /* 0x2000009eff9e7230 */ /* 0x000fe40000004100 */
        /* <DEDUP_REMOVED lines=31> */
[----:B------:R-:W-:Y:S01]  /*9250*/  HADD2.F32 R30, -RZ, R30.H1_H1 ;  /* 0x3000001eff1e7230 */ /* 0x000fe20000004100 */
[----:B------:R-:W-:Y:S01]  /*9260*/  F2FP.F16.F32.PACK_AB R13, R13, R40 ;  /* 0x000000280d0d723e */ /* 0x000fe200000000ff */
[-C--:B------:R-:W-:Y:S01]  /*9270*/  FMUL.FTZ R28, R12, R158.reuse ;  /* 0x0000009e0c1c7220 */ /* 0x080fe20000410000 */
[----:B------:R-:W-:Y:S01]  /*9280*/  FMUL.FTZ R158, R15, R158 ;  /* 0x0000009e0f9e7220 */ /* 0x000fe20000410000 */
[----:B------:R-:W-:-:S02]  /*9290*/  F2FP.F16.F32.PACK_AB R72, R72, R159 ;  /* 0x0000009f4848723e */ /* 0x000fc400000000ff */
[-C--:B------:R-:W-:Y:S01]  /*92a0*/  FFMA.FTZ R28, R15, R156.reuse, -R28 ;  /* 0x0000009c0f1c7223 */ /* 0x080fe2000001081c */
        /* <DEDUP_REMOVED lines=9> */
[----:B------:R-:W-:Y:S01]  /*9340*/  MOV R12, R13 ;  /* 0x0000000d000c7202 */ /* 0x000fe20000000f00 */
[----:B------:R-:W-:Y:S02]  /*9350*/  IMAD.MOV.U32 R13, RZ, RZ, R29 ;  /* 0x000000ffff0d7224 */ /* 0x000fe400078e001d */
[----:B------:R-:W-:Y:S02]  /*9360*/  IMAD.MOV.U32 R29, RZ, RZ, R11 ;  /* 0x000000ffff1d7224 */ /* 0x000fe400078e000b */
[----:B------:R-:W-:-:S07]  /*9370*/  IMAD.MOV.U32 R30, RZ, RZ, R74 ;  /* 0x000000ffff1e7224 */ /* 0x000fce00078e004a */
.L_x_1648:
[----:B------:R-:W-:Y:S05]  /*9380*/  BSYNC B2 ;  /* 0x0000000000027941 */ /* 0x000fea0003800000 */
.L_x_1647:
[----:B0-----:R0:W-:Y:S04]  /*9390*/  ST.E.128 desc[UR60][R34.64], R12 ;  /* 0x0000000c22007985 */ /* 0x0011e8000c101d3c */
[----:B-1----:R0:W-:Y:S02]  /*93a0*/  @!P4 ST.E.128 desc[UR60][R36.64], R28 ;  /* 0x0000001c2400c985 */ /* 0x0021e4000c101d3c */
.L_x_1646:
[----:B------:R-:W-:Y:S05]  /*93b0*/  BSYNC B1 ;  /* 0x0000000000017941 */ /* 0x000fea0003800000 */
.L_x_1645:
[----:B------:R-:W-:Y:S01]  /*93c0*/  ISETP.NE.AND P4, PT, R20, RZ, PT ;  /* 0x000000ff1400720c */ /* 0x000fe20003f85270 */
[----:B------:R-:W-:-:S12]  /*93d0*/  BSSY B1, `(.L_x_1649) ;  /* 0x0000073000017945 */ /* 0x000fd80003800000 */
[----:B------:R-:W-:Y:S05]  /*93e0*/  @!P4 BRA `(.L_x_1650) ;  /* 0x0000000400c4c947 */ /* 0x000fea0003800000 */
[----:B---3--:R-:W-:Y:S01]  /*93f0*/  SEL R11, R124, R131, !P2 ;  /* 0x000000837c0b7207 */ /* 0x008fe20005000000 */
[----:B------:R-:W-:Y:S01]  /*9400*/  BSSY B2, `(.L_x_1651) ;  /* 0x000006d000027945 */ /* 0x000fe20003800000 */
[----:B0---4-:R-:W-:Y:S02]  /*9410*/  SHF.R.U32.HI R13, RZ, 0x3, R181 ;  /* 0x00000003ff0d7819 */ /* 0x011fe400000116b5 */
[----:B------:R-:W-:Y:S02]  /*9420*/  SHF.R.S32.HI R12, RZ, 0x1f, R11 ;  /* 0x0000001fff0c7819 */ /* 0x000fe4000001140b */
[C---:B------:R-:W-:Y:S02]  /*9430*/  LEA R34, P5, R5.reuse, R117, 0x1 ;  /* 0x0000007505227211 */ /* 0x040fe400078a08ff */
[----:B------:R-:W-:Y:S02]  /*9440*/  LEA.HI R11, R12, R11, RZ, 0x4 ;  /* 0x0000000b0c0b7211 */ /* 0x000fe400078f20ff */
[----:B------:R-:W-:-:S02]  /*9450*/  LEA.HI.X R35, R5, R116, R110, 0x1, P5 ;  /* 0x0000007405237211 */ /* 0x000fc400028f0c6e */
[----:B------:R-:W-:Y:S02]  /*9460*/  LEA.HI.SX32 R11, R11, R118, 0x1c ;  /* 0x000000760b0b7211 */ /* 0x000fe400078fe2ff */
[----:B------:R-:W-:Y:S02]  /*9470*/  ISETP.GE.AND P5, PT, R167, R123, PT ;  /* 0x0000007ba700720c */ /* 0x000fe40003fa6270 */
        /* <DEDUP_REMOVED lines=12> */
[----:B------:R-:W-:Y:S02]  /*9540*/  IMAD R28, R13, 0x2, R2 ;  /* 0x000000020d1c7824 */ /* 0x000fe400078e0202 */
[----:B------:R-:W-:Y:S02]  /*9550*/  @!P4 IMAD.WIDE R36, R36, 0x2, R32 ;  /* 0x000000022424c825 */ /* 0x000fe400078e0220 */
[----:B------:R0:W1:Y:S04]  /*9560*/  LDS.128 R12, [R11+0x18400] ;  /* 0x018400000b0c7984 */ /* 0x0000680000000c00 */
[----:B------:R-:W2:Y:S01]  /*9570*/  LDS.128 R28, [R28+0x18400] ;  /* 0x018400001c1c7984 */ /* 0x000ea20000000c00 */
[----:B------:R-:W-:Y:S05]  /*9580*/  @P5 BRA `(.L_x_1652) ;  /* 0x0000000400505947 */ /* 0x000fea0003800000 */
[--C-:B------:R-:W-:Y:S01]  /*9590*/  SHF.R.U64 R38, R68, 0x10, R69.reuse ;  /* 0x0000001044267819 */ /* 0x100fe20000001245 */
[--C-:B--2---:R-:W-:Y:S01]  /*95a0*/  HADD2.F32 R43, -RZ, R29.reuse.H0_H0 ;  /* 0x2000001dff2b7230 */ /* 0x104fe20000004100 */
[----:B------:R-:W-:Y:S01]  /*95b0*/  SHF.R.U32.HI R68, RZ, 0x10, R69 ;  /* 0x00000010ff447819 */ /* 0x000fe20000011645 */
[----:B------:R-:W-:Y:S01]  /*95c0*/  HADD2.F32 R44, -RZ, R29.H1_H1 ;  /* 0x3000001dff2c7230 */ /* 0x000fe20000004100 */
[--C-:B0-----:R-:W-:Y:S01]  /*95d0*/  SHF.R.U64 R11, R56, 0x10, R57.reuse ;  /* 0x00000010380b7819 */ /* 0x101fe20000001239 */
[----:B------:R-:W-:Y:S01]  /*95e0*/  HADD2.F32 R42, -RZ, R155.H1_H1 ;  /* 0x3000009bff2a7230 */ /* 0x000fe20000004100 */
[----:B------:R-:W-:Y:S01]  /*95f0*/  SHF.R.U32.HI R56, RZ, 0x10, R57 ;  /* 0x00000010ff387819 */ /* 0x000fe20000011639 */
[--C-:B-1----:R-:W-:Y:S01]  /*9600*/  HADD2.F32 R29, -RZ, R13.reuse.H0_H0 ;  /* 0x2000000dff1d7230 */ /* 0x102fe20000004100 */
[----:B------:R-:W-:Y:S01]  /*9610*/  SHF.R.U64 R40, R70, 0x10, R71 ;  /* 0x0000001046287819 */ /* 0x000fe20000001247 */
[----:B------:R-:W-:Y:S02]  /*9620*/  HADD2.F32 R68, -RZ, R68.H0_H0 ;  /* 0x20000044ff447230 */ /* 0x000fe40000004100 */
[----:B------:R-:W-:Y:S01]  /*9630*/  FMUL.FTZ R45, R43, R42 ;  /* 0x0000002a2b2d7220 */ /* 0x000fe20000410000 */
[----:B------:R-:W-:-:S02]  /*9640*/  HADD2.F32 R13, -RZ, R13.H1_H1 ;  /* 0x3000000dff0d7230 */ /* 0x000fc40000004100 */
[----:B------:R-:W-:Y:S01]  /*9650*/  FMUL.FTZ R46, R29, R42 ;  /* 0x0000002a1d2e7220 */ /* 0x000fe20000410000 */
[----:B------:R-:W-:Y:S02]  /*9660*/  HADD2.F32 R56, -RZ, R56.H0_H0 ;  /* 0x20000038ff387230 */ /* 0x000fe40000004100 */
[-C--:B------:R-:W-:Y:S01]  /*9670*/  FMUL.FTZ R42, R44, R68.reuse ;  /* 0x000000442c2a7220 */ /* 0x080fe20000410000 */
[----:B------:R-:W-:Y:S01]  /*9680*/  SHF.R.U32.HI R70, RZ, 0x10, R71 ;  /* 0x00000010ff467819 */ /* 0x000fe20000011647 */
[C---:B------:R-:W-:Y:S01]  /*9690*/  FMUL.FTZ R68, R13.reuse, R68 ;  /* 0x000000440d447220 */ /* 0x040fe20000410000 */
[----:B------:R-:W-:Y:S02]  /*96a0*/  HADD2.F32 R41, -RZ, R147.H1_H1 ;  /* 0x30000093ff297230 */ /* 0x000fe40000004100 */
[-C--:B------:R-:W-:Y:S01]  /*96b0*/  FFMA.FTZ R42, R13, R56.reuse, -R42 ;  /* 0x000000380d2a7223 */ /* 0x080fe2000001082a */
[--C-:B------:R-:W-:Y:S01]  /*96c0*/  SHF.R.U64 R39, R58, 0x10, R59.reuse ;  /* 0x000000103a277819 */ /* 0x100fe2000000123b */
[----:B------:R-:W-:Y:S01]  /*96d0*/  FFMA.FTZ R13, R44, R56, R68 ;  /* 0x000000382c0d7223 */ /* 0x000fe20000010044 */
[----:B------:R-:W-:Y:S01]  /*96e0*/  SHF.R.U32.HI R58, RZ, 0x10, R59 ;  /* 0x00000010ff3a7819 */ /* 0x000fe2000001163b */
[----:B------:R-:W-:-:S02]  /*96f0*/  HADD2.F32 R44, -RZ, R31.H0_H0 ;  /* 0x2000001fff2c7230 */ /* 0x000fc40000004100 */
[-C--:B------:R-:W-:Y:S01]  /*9700*/  FFMA.FTZ R45, R29, R41.reuse, -R45 ;  /* 0x000000291d2d7223 */ /* 0x080fe2000001082d */
[----:B------:R-:W-:Y:S02]  /*9710*/  HADD2.F32 R31, -RZ, R31.H1_H1 ;  /* 0x3000001fff1f7230 */ /* 0x000fe40000004100 */
[----:B------:R-:W-:Y:S01]  /*9720*/  FFMA.FTZ R46, R43, R41, R46 ;  /* 0x000000292b2e7223 */ /* 0x000fe2000001002e */
[----:B------:R-:W-:Y:S02]  /*9730*/  HADD2.F32 R70, -RZ, R70.H0_H0 ;  /* 0x20000046ff467230 */ /* 0x000fe40000004100 */
[----:B------:R-:W-:Y:S01]  /*9740*/  HADD2.F32 R41, -RZ, R148.H1_H1 ;  /* 0x30000094ff297230 */ /* 0x000fe20000004100 */
[----:B------:R-:W-:Y:S01]  /*9750*/  F2FP.F16.F32.PACK_AB R42, R42, R45 ;  /* 0x0000002d2a2a723e */ /* 0x000fe200000000ff */
[--C-:B------:R-:W-:Y:S02]  /*9760*/  HADD2.F32 R48, -RZ, R15.reuse.H0_H0 ;  /* 0x2000000fff307230 */ /* 0x100fe40000004100 */
[----:B------:R-:W-:Y:S01]  /*9770*/  FMUL.FTZ R50, R31, R70 ;  /* 0x000000461f327220 */ /* 0x000fe20000410000 */
[----:B------:R-:W-:-:S02]  /*9780*/  HADD2.F32 R15, -RZ, R15.H1_H1 ;  /* 0x3000000fff0f7230 */ /* 0x000fc40000004100 */
[-C--:B------:R-:W-:Y:S01]  /*9790*/  FMUL.FTZ R43, R44, R41.reuse ;  /* 0x000000292c2b7220 */ /* 0x080fe20000410000 */
[----:B------:R-:W-:Y:S02]  /*97a0*/  HADD2.F32 R58, -RZ, R58.H0_H0 ;  /* 0x2000003aff3a7230 */ /* 0x000fe40000004100 */
[----:B------:R-:W-:Y:S01]  /*97b0*/  FMUL.FTZ R41, R48, R41 ;  /* 0x0000002930297220 */ /* 0x000fe20000410000 */
[----:B------:R-:W-:Y:S02]  /*97c0*/  HADD2.F32 R29, -RZ, R146.H1_H1 ;  /* 0x30000092ff1d7230 */ /* 0x000fe40000004100 */
[C---:B------:R-:W-:Y:S01]  /*97d0*/  FMUL.FTZ R70, R15.reuse, R70 ;  /* 0x000000460f467220 */ /* 0x040fe20000410000 */
[----:B------:R-:W-:Y:S02]  /*97e0*/  HADD2.F32 R56, -RZ, R38.H0_H0 ;  /* 0x20000026ff387230 */ /* 0x000fe40000004100 */
[----:B------:R-:W-:Y:S01]  /*97f0*/  FFMA.FTZ R50, R15, R58, -R50 ;  /* 0x0000003a0f327223 */ /* 0x000fe20000010832 */
[----:B------:R-:W-:-:S02]  /*9800*/  HADD2.F32 R15, -RZ, R28.H1_H1 ;  /* 0x3000001cff0f7230 */ /* 0x000fc40000004100 */
[-C--:B------:R-:W-:Y:S01]  /*9810*/  FFMA.FTZ R43, R48, R29.reuse, -R43 ;  /* 0x0000001d302b7223 */ /* 0x080fe2000001082b */
[----:B------:R-:W-:Y:S02]  /*9820*/  HADD2.F32 R155, -RZ, R155.H0_H0 ;  /* 0x2000009bff9b7230 */ /* 0x000fe40000004100 */
[----:B------:R-:W-:Y:S01]  /*9830*/  FFMA.FTZ R41, R44, R29, R41 ;  /* 0x0000001d2c297223 */ /* 0x000fe20000010029 */
[----:B------:R-:W-:Y:S02]  /*9840*/  HADD2.F32 R38, -RZ, R28.H0_H0 ;  /* 0x2000001cff267230 */ /* 0x000fe40000004100 */
[----:B------:R-:W-:Y:S01]  /*9850*/  FMUL.FTZ R28, R15, R56 ;  /* 0x000000380f1c7220 */ /* 0x000fe20000410000 */
[--C-:B------:R-:W-:Y:S02]  /*9860*/  HADD2.F32 R48, -RZ, R12.reuse.H0_H0 ;  /* 0x2000000cff307230 */ /* 0x100fe40000004100 */
[----:B------:R-:W-:Y:S01]  /*9870*/  FFMA.FTZ R70, R31, R58, R70 ;  /* 0x0000003a1f467223 */ /* 0x000fe20000010046 */
[----:B------:R-:W-:Y:S01]  /*9880*/  HADD2.F32 R29, -RZ, R12.H1_H1 ;  /* 0x3000000cff1d7230 */ /* 0x000fe20000004100 */
[----:B------:R-:W-:Y:S01]  /*9890*/  F2FP.F16.F32.PACK_AB R43, R50, R43 ;  /* 0x0000002b322b723e */ /* 0x000fe200000000ff */
[----:B------:R-:W-:-:S02]  /*98a0*/  HADD2.F32 R44, -RZ, R11.H0_H0 ;  /* 0x2000000bff2c7230 */ /* 0x000fc40000004100 */
[-C--:B------:R-:W-:Y:S01]  /*98b0*/  FMUL.FTZ R11, R38, R155.reuse ;  /* 0x0000009b260b7220 */ /* 0x080fe20000410000 */
[----:B------:R-:W-:Y:S02]  /*98c0*/  HADD2.F32 R147, -RZ, R147.H0_H0 ;  /* 0x20000093ff937230 */ /* 0x000fe40000004100 */
[----:B------:R-:W-:Y:S01]  /*98d0*/  FMUL.FTZ R155, R48, R155 ;  /* 0x0000009b309b7220 */ /* 0x000fe20000410000 */
[C---:B------:R-:W-:Y:S01]  /*98e0*/  FMUL.FTZ R56, R29.reuse, R56 ;  /* 0x000000381d387220 */ /* 0x040fe20000410000 */
[----:B------:R-:W-:Y:S01]  /*98f0*/  FFMA.FTZ R28, R29, R44, -R28 ;  /* 0x0000002c1d1c7223 */ /* 0x000fe2000001081c */
[----:B------:R-:W-:Y:S02]  /*9900*/  HADD2.F32 R29, -RZ, R30.H0_H0 ;  /* 0x2000001eff1d7230 */ /* 0x000fe40000004100 */
[-C--:B------:R-:W-:Y:S01]  /*9910*/  FFMA.FTZ R12, R38, R147.reuse, R155 ;  /* 0x00000093260c7223 */ /* 0x080fe2000001009b */
[----:B------:R-:W-:Y:S02]  /*9920*/  HADD2.F32 R148, -RZ, R148.H0_H0 ;  /* 0x20000094ff947230 */ /* 0x000fe40000004100 */
[----:B------:R-:W-:Y:S01]  /*9930*/  FFMA.FTZ R11, R48, R147, -R11 ;  /* 0x00000093300b7223 */ /* 0x000fe2000001080b */
[----:B------:R-:W-:-:S02]  /*9940*/  HADD2.F32 R47, -RZ, R40.H0_H0 ;  /* 0x20000028ff2f7230 */ /* 0x000fc40000004100 */
[----:B------:R-:W-:Y:S01]  /*9950*/  FFMA.FTZ R15, R15, R44, R56 ;  /* 0x0000002c0f0f7223 */ /* 0x000fe20000010038 */
[----:B------:R-:W-:Y:S01]  /*9960*/  HADD2.F32 R30, -RZ, R30.H1_H1 ;  /* 0x3000001eff1e7230 */ /* 0x000fe20000004100 */
[----:B------:R-:W-:Y:S01]  /*9970*/  F2FP.F16.F32.PACK_AB R46, R13, R46 ;  /* 0x0000002e0d2e723e */ /* 0x000fe200000000ff */
[--C-:B------:R-:W-:Y:S01]  /*9980*/  HADD2.F32 R31, -RZ, R14.reuse.H0_H0 ;  /* 0x2000000eff1f7230 */ /* 0x100fe20000004100 */
[----:B------:R-:W-:Y:S01]  /*9990*/  F2FP.F16.F32.PACK_AB R11, R28, R11 ;  /* 0x0000000b1c0b723e */ /* 0x000fe200000000ff */
[----:B------:R-:W-:Y:S02]  /*99a0*/  HADD2.F32 R38, -RZ, R14.H1_H1 ;  /* 0x3000000eff267230 */ /* 0x000fe40000004100 */
[----:B------:R-:W-:Y:S01]  /*99b0*/  FMUL.FTZ R14, R29, R148 ;  /* 0x000000941d0e7220 */ /* 0x000fe20000410000 */
[----:B------:R-:W-:Y:S02]  /*99c0*/  HADD2.F32 R146, -RZ, R146.H0_H0 ;  /* 0x20000092ff927230 */ /* 0x000fe40000004100 */
[----:B------:R-:W-:Y:S01]  /*99d0*/  FMUL.FTZ R49, R30, R47 ;  /* 0x0000002f1e317220 */ /* 0x000fe20000410000 */
[----:B------:R-:W-:-:S02]  /*99e0*/  HADD2.F32 R39, -RZ, R39.H0_H0 ;  /* 0x20000027ff277230 */ /* 0x000fc40000004100 */
[C---:B------:R-:W-:Y:S01]  /*99f0*/  FMUL.FTZ R148, R31.reuse, R148 ;  /* 0x000000941f947220 */ /* 0x040fe20000410000 */
[----:B------:R-:W-:Y:S01]  /*9a00*/  FMUL.FTZ R47, R38, R47 ;  /* 0x0000002f262f7220 */ /* 0x000fe20000410000 */
[----:B------:R-:W-:Y:S01]  /*9a10*/  FFMA.FTZ R14, R31, R146, -R14 ;  /* 0x000000921f0e7223 */ /* 0x000fe2000001080e */
[----:B------:R-:W-:Y:S01]  /*9a20*/  F2FP.F16.F32.PACK_AB R28, R15, R12 ;  /* 0x0000000c0f1c723e */ /* 0x000fe200000000ff */
[----:B------:R-:W-:Y:S01]  /*9a30*/  FFMA.FTZ R29, R29, R146, R148 ;  /* 0x000000921d1d7223 */ /* 0x000fe20000010094 */
[-C--:B------:R-:W-:Y:S01]  /*9a40*/  FFMA.FTZ R30, R30, R39.reuse, R47 ;  /* 0x000000271e1e7223 */ /* 0x080fe2000001002f */
[----:B------:R-:W-:Y:S01]  /*9a50*/  FFMA.FTZ R49, R38, R39, -R49 ;  /* 0x0000002726317223 */ /* 0x000fe20000010831 */
[----:B------:R-:W-:Y:S01]  /*9a60*/  F2FP.F16.F32.PACK_AB R31, R70, R41 ;  /* 0x00000029461f723e */ /* 0x000fe200000000ff */
[----:B------:R-:W-:Y:S02]  /*9a70*/  IMAD.MOV.U32 R12, RZ, RZ, R11 ;  /* 0x000000ffff0c7224 */ /* 0x000fe400078e000b */
[----:B------:R-:W-:Y:S01]  /*9a80*/  F2FP.F16.F32.PACK_AB R30, R30, R29 ;  /* 0x0000001d1e1e723e */ /* 0x000fe200000000ff */
[----:B------:R-:W-:Y:S01]  /*9a90*/  IMAD.MOV.U32 R13, RZ, RZ, R42 ;  /* 0x000000ffff0d7224 */ /* 0x000fe200078e002a */
[----:B------:R-:W-:Y:S01]  /*9aa0*/  F2FP.F16.F32.PACK_AB R14, R49, R14 ;  /* 0x0000000e310e723e */ /* 0x000fe200000000ff */
[----:B------:R-:W-:-:S02]  /*9ab0*/  IMAD.MOV.U32 R29, RZ, RZ, R46 ;  /* 0x000000ffff1d7224 */ /* 0x000fc400078e002e */
[----:B------:R-:W-:-:S07]  /*9ac0*/  IMAD.MOV.U32 R15, RZ, RZ, R43 ;  /* 0x000000ffff0f7224 */ /* 0x000fce00078e002b */
.L_x_1652:
[----:B------:R-:W-:Y:S05]  /*9ad0*/  BSYNC B2 ;  /* 0x0000000000027941 */ /* 0x000fea0003800000 */
.L_x_1651:
[----:B-1----:R1:W-:Y:S04]  /*9ae0*/  ST.E.128 desc[UR60][R34.64], R12 ;  /* 0x0000000c22007985 */ /* 0x0023e8000c101d3c */
[----:B--2---:R1:W-:Y:S02]  /*9af0*/  @!P4 ST.E.128 desc[UR60][R36.64], R28 ;  /* 0x0000001c2400c985 */ /* 0x0043e4000c101d3c */
.L_x_1650:
[----:B------:R-:W-:Y:S05]  /*9b00*/  BSYNC B1 ;  /* 0x0000000000017941 */ /* 0x000fea0003800000 */
.L_x_1649:
[----:B------:R-:W-:-:S13]  /*9b10*/  ISETP.NE.AND P4, PT, R21, RZ, PT ;  /* 0x000000ff1500720c */ /* 0x000fda0003f85270 */
[----:B------:R-:W-:Y:S05]  /*9b20*/  @!P4 BRA `(.L_x_1601) ;  /* 0x0000000c00a4c947 */ /* 0x000fea0003800000 */
[----:B------:R-:W-:Y:S01]  /*9b30*/  SEL R131, R124, R131, !P1 ;  /* 0x000000837c837207 */ /* 0x000fe20004800000 */
[----:B------:R-:W-:Y:S01]  /*9b40*/  BSSY B1, `(.L_x_1653) ;  /* 0x000006c000017945 */ /* 0x000fe20003800000 */
[----:B01-34-:R-:W-:Y:S02]  /*9b50*/  SHF.R.U32.HI R13, RZ, 0x3, R181 ;  /* 0x00000003ff0d7819 */ /* 0x01bfe400000116b5 */
[----:B------:R-:W-:Y:S02]  /*9b60*/  SHF.R.S32.HI R12, RZ, 0x1f, R131 ;  /* 0x0000001fff0c7819 */ /* 0x000fe40000011483 */
[----:B------:R-:W-:Y:S02]  /*9b70*/  ISETP.GE.AND P5, PT, R168, R123, PT ;  /* 0x0000007ba800720c */ /* 0x000fe40003fa6270 */
[----:B------:R-:W-:Y:S02]  /*9b80*/  LEA.HI R12, R12, R131, RZ, 0x4 ;  /* 0x000000830c0c7211 */ /* 0x000fe400078f20ff */
[----:B------:R-:W-:-:S02]  /*9b90*/  LEA R34, P4, R6, R117, 0x1 ;  /* 0x0000007506227211 */ /* 0x000fc400078808ff */
[----:B------:R-:W-:Y:S02]  /*9ba0*/  LEA.HI.SX32 R12, R12, R113, 0x1c ;  /* 0x000000710c0c7211 */ /* 0x000fe400078fe2ff */
[----:B------:R-:W-:Y:S02]  /*9bb0*/  LEA.HI.X R35, R6, R116, R109, 0x1, P4 ;  /* 0x0000007406237211 */ /* 0x000fe400020f0c6d */
[----:B------:R-:W-:Y:S01]  /*9bc0*/  SHF.R.S32.HI R11, RZ, 0x1f, R12 ;  /* 0x0000001fff0b7819 */ /* 0x000fe2000001140c */
[----:B------:R-:W-:-:S03]  /*9bd0*/  IMAD.SHL.U32 R36, R12, 0x8, RZ ;  /* 0x000000080c247824 */ /* 0x000fc600078e00ff */
[----:B------:R-:W-:-:S04]  /*9be0*/  LEA.HI R11, R11, R12, RZ, 0x3 ;  /* 0x0000000c0b0b7211 */ /* 0x000fc800078f18ff */
        /* <DEDUP_REMOVED lines=8> */
[----:B------:R-:W-:-:S04]  /*9c70*/  IMAD R28, R13, 0x2, R2 ;  /* 0x000000020d1c7824 */ /* 0x000fc800078e0202 */
[----:B------:R0:W1:Y:S04]  /*9c80*/  LDS.128 R12, [R11+0x18400] ;  /* 0x018400000b0c7984 */ /* 0x0000680000000c00 */
[----:B------:R-:W2:Y:S01]  /*9c90*/  LDS.128 R28, [R28+0x18400] ;  /* 0x018400001c1c7984 */ /* 0x000ea20000000c00 */
[----:B------:R-:W-:Y:S05]  /*9ca0*/  @P5 BRA `(.L_x_1654) ;  /* 0x0000000400545947 */ /* 0x000fea0003800000 */
[----:B------:R-:W-:Y:S01]  /*9cb0*/  SHF.R.U32.HI R45, RZ, 0x10, R65 ;  /* 0x00000010ff2d7819 */ /* 0x000fe20000011641 */
[----:B--2---:R-:W-:Y:S01]  /*9cc0*/  IMAD.MOV.U32 R40, RZ, RZ, R29 ;  /* 0x000000ffff287224 */ /* 0x004fe200078e001d */
[----:B------:R-:W-:Y:S01]  /*9cd0*/  SHF.R.U32.HI R43, RZ, 0x10, R53 ;  /* 0x00000010ff2b7819 */ /* 0x000fe20000011635 */
[----:B------:R-:W-:Y:S01]  /*9ce0*/  IMAD.MOV.U32 R41, RZ, RZ, R31 ;  /* 0x000000ffff297224 */ /* 0x000fe200078e001f */
[--C-:B------:R-:W-:Y:S01]  /*9cf0*/  SHF.R.U64 R39, R66, 0x10, R67.reuse ;  /* 0x0000001042277819 */ /* 0x100fe20000001243 */
[----:B------:R-:W-:Y:S01]  /*9d00*/  HADD2.F32 R45, -RZ, R45.H0_H0 ;  /* 0x2000002dff2d7230 */ /* 0x000fe20000004100 */
[----:B------:R-:W-:Y:S01]  /*9d10*/  SHF.R.U32.HI R66, RZ, 0x10, R67 ;  /* 0x00000010ff427819 */ /* 0x000fe20000011643 */
[--C-:B------:R-:W-:Y:S01]  /*9d20*/  HADD2.F32 R31, -RZ, R40.reuse.H0_H0 ;  /* 0x20000028ff1f7230 */ /* 0x100fe20000004100 */
[--C-:B------:R-:W-:Y:S01]  /*9d30*/  SHF.R.U64 R37, R54, 0x10, R55.reuse ;  /* 0x0000001036257819 */ /* 0x100fe20000001237 */
[----:B------:R-:W-:Y:S01]  /*9d40*/  HADD2.F32 R42, -RZ, R40.H1_H1 ;  /* 0x30000028ff2a7230 */ /* 0x000fe20000004100 */
[----:B------:R-:W-:Y:S01]  /*9d50*/  SHF.R.U32.HI R54, RZ, 0x10, R55 ;  /* 0x00000010ff367819 */ /* 0x000fe20000011637 */
[----:B-1----:R-:W-:Y:S01]  /*9d60*/  IMAD.MOV.U32 R29, RZ, RZ, R15 ;  /* 0x000000ffff1d7224 */ /* 0x002fe200078e000f */
[----:B------:R-:W-:Y:S01]  /*9d70*/  SHF.R.U64 R38, R64, 0x10, R65 ;  /* 0x0000001040267819 */ /* 0x000fe20000001241 */
[----:B------:R-:W-:-:S02]  /*9d80*/  HADD2.F32 R46, -RZ, R145.H1_H1 ;  /* 0x30000091ff2e7230 */ /* 0x000fc40000004100 */
[-C--:B------:R-:W-:Y:S01]  /*9d90*/  FMUL.FTZ R47, R42, R45.reuse ;  /* 0x0000002d2a2f7220 */ /* 0x080fe20000410000 */
[--C-:B------:R-:W-:Y:S01]  /*9da0*/  HADD2.F32 R40, -RZ, R13.reuse.H1_H1 ;  /* 0x3000000dff287230 */ /* 0x100fe20000004100 */
[----:B0-----:R-:W-:Y:S01]  /*9db0*/  SHF.R.U64 R11, R52, 0x10, R53 ;  /* 0x00000010340b7819 */ /* 0x001fe20000001235 */
[----:B------:R-:W-:Y:S02]  /*9dc0*/  HADD2.F32 R15, -RZ, R13.H0_H0 ;  /* 0x2000000dff0f7230 */ /* 0x000fe40000004100 */
[-C--:B------:R-:W-:Y:S01]  /*9dd0*/  FMUL.FTZ R48, R31, R46.reuse ;  /* 0x0000002e1f307220 */ /* 0x080fe20000410000 */
[----:B------:R-:W-:Y:S02]  /*9de0*/  HADD2.F32 R44, -RZ, R143.H1_H1 ;  /* 0x3000008fff2c7230 */ /* 0x000fe40000004100 */
[----:B------:R-:W-:Y:S01]  /*9df0*/  FMUL.FTZ R45, R40, R45 ;  /* 0x0000002d282d7220 */ /* 0x000fe20000410000 */
[----:B------:R-:W-:Y:S02]  /*9e00*/  HADD2.F32 R43, -RZ, R43.H0_H0 ;  /* 0x2000002bff2b7230 */ /* 0x000fe40000004100 */
[----:B------:R-:W-:Y:S01]  /*9e10*/  FMUL.FTZ R46, R15, R46 ;  /* 0x0000002e0f2e7220 */ /* 0x000fe20000410000 */
[----:B------:R-:W-:-:S02]  /*9e20*/  HADD2.F32 R66, -RZ, R66.H0_H0 ;  /* 0x20000042ff427230 */ /* 0x000fc40000004100 */
[-C--:B------:R-:W-:Y:S01]  /*9e30*/  FFMA.FTZ R13, R15, R44.reuse, -R48 ;  /* 0x0000002c0f0d7223 */ /* 0x080fe20000010830 */
[----:B------:R-:W-:Y:S02]  /*9e40*/  HADD2.F32 R48, -RZ, R144.H1_H1 ;  /* 0x30000090ff307230 */ /* 0x000fe40000004100 */
[-C--:B------:R-:W-:Y:S01]  /*9e50*/  FFMA.FTZ R40, R40, R43.reuse, -R47 ;  /* 0x0000002b28287223 */ /* 0x080fe2000001082f */
[----:B------:R-:W-:Y:S01]  /*9e60*/  FFMA.FTZ R42, R42, R43, R45 ;  /* 0x0000002b2a2a7223 */ /* 0x000fe2000001002d */
[----:B------:R-:W-:Y:S01]  /*9e70*/  FFMA.FTZ R15, R31, R44, R46 ;  /* 0x0000002c1f0f7223 */ /* 0x000fe2000001002e */
[--C-:B------:R-:W-:Y:S02]  /*9e80*/  HADD2.F32 R43, -RZ, R41.reuse.H0_H0 ;  /* 0x20000029ff2b7230 */ /* 0x100fe40000004100 */
[----:B------:R-:W-:Y:S01]  /*9e90*/  HADD2.F32 R41, -RZ, R41.H1_H1 ;  /* 0x30000029ff297230 */ /* 0x000fe20000004100 */
[----:B------:R-:W-:Y:S01]  /*9ea0*/  F2FP.F16.F32.PACK_AB R13, R40, R13 ;  /* 0x0000000d280d723e */ /* 0x000fe200000000ff */
[----:B------:R-:W-:-:S02]  /*9eb0*/  HADD2.F32 R31, -RZ, R29.H0_H0 ;  /* 0x2000001dff1f7230 */ /* 0x000fc40000004100 */
[----:B------:R-:W-:Y:S01]  /*9ec0*/  FMUL.FTZ R50, R43, R48 ;  /* 0x000000302b327220 */ /* 0x000fe20000410000 */
[----:B------:R-:W-:Y:S02]  /*9ed0*/  HADD2.F32 R44, -RZ, R29.H1_H1 ;  /* 0x3000001dff2c7230 */ /* 0x000fe40000004100 */
[----:B------:R-:W-:Y:S01]  /*9ee0*/  FMUL.FTZ R45, R41, R66 ;  /* 0x00000042292d7220 */ /* 0x000fe20000410000 */
[----:B------:R-:W-:Y:S02]  /*9ef0*/  HADD2.F32 R46, -RZ, R142.H1_H1 ;  /* 0x3000008eff2e7230 */ /* 0x000fe40000004100 */
[----:B------:R-:W-:Y:S01]  /*9f00*/  FMUL.FTZ R48, R31, R48 ;  /* 0x000000301f307220 */ /* 0x000fe20000410000 */
[----:B------:R-:W-:Y:S02]  /*9f10*/  HADD2.F32 R54, -RZ, R54.H0_H0 ;  /* 0x20000036ff367230 */ /* 0x000fe40000004100 */
[----:B------:R-:W-:Y:S01]  /*9f20*/  FMUL.FTZ R66, R44, R66 ;  /* 0x000000422c427220 */ /* 0x000fe20000410000 */
[----:B------:R-:W-:-:S02]  /*9f30*/  HADD2.F32 R145, -RZ, R145.H0_H0 ;  /* 0x20000091ff917230 */ /* 0x000fc40000004100 */
[-C--:B------:R-:W-:Y:S01]  /*9f40*/  FFMA.FTZ R29, R31, R46.reuse, -R50 ;  /* 0x0000002e1f1d7223 */ /* 0x080fe20000010832 */
[----:B------:R-:W-:Y:S01]  /*9f50*/  FFMA.FTZ R31, R43, R46, R48 ;  /* 0x0000002e2b1f7223 */ /* 0x000fe20000010030 */
[-C--:B------:R-:W-:Y:S01]  /*9f60*/  FFMA.FTZ R46, R41, R54.reuse, R66 ;  /* 0x00000036292e7223 */ /* 0x080fe20000010042 */
[----:B------:R-:W-:Y:S02]  /*9f70*/  HADD2.F32 R43, -RZ, R38.H0_H0 ;  /* 0x20000026ff2b7230 */ /* 0x000fe40000004100 */
[----:B------:R-:W-:Y:S01]  /*9f80*/  FFMA.FTZ R44, R44, R54, -R45 ;  /* 0x000000362c2c7223 */ /* 0x000fe2000001082d */
[----:B------:R-:W-:Y:S02]  /*9f90*/  HADD2.F32 R41, -RZ, R28.H0_H0 ;  /* 0x2000001cff297230 */ /* 0x000fe40000004100 */
[----:B------:R-:W-:Y:S01]  /*9fa0*/  HADD2.F32 R38, -RZ, R12.H0_H0 ;  /* 0x2000000cff267230 */ /* 0x000fe20000004100 */
[----:B------:R-:W-:Y:S01]  /*9fb0*/  F2FP.F16.F32.PACK_AB R31, R46, R31 ;  /* 0x0000001f2e1f723e */ /* 0x000fe200000000ff */
[----:B------:R-:W-:-:S02]  /*9fc0*/  HADD2.F32 R28, -RZ, R28.H1_H1 ;  /* 0x3000001cff1c7230 */ /* 0x000fc40000004100 */
[-C--:B------:R-:W-:Y:S01]  /*9fd0*/  FMUL.FTZ R45, R41, R145.reuse ;  /* 0x00000091292d7220 */ /* 0x080fe20000410000 */
[----:B------:R-:W-:Y:S02]  /*9fe0*/  HADD2.F32 R12, -RZ, R12.H1_H1 ;  /* 0x3000000cff0c7230 */ /* 0x000fe40000004100 */
[----:B------:R-:W-:Y:S01]  /*9ff0*/  FMUL.FTZ R48, R38, R145 ;  /* 0x0000009126307220 */ /* 0x000fe20000410000 */
[----:B------:R-:W-:Y:S02]  /*a000*/  HADD2.F32 R143, -RZ, R143.H0_H0 ;  /* 0x2000008fff8f7230 */ /* 0x000fe40000004100 */
[-C--:B------:R-:W-:Y:S01]  /*a010*/  FMUL.FTZ R47, R28, R43.reuse ;  /* 0x0000002b1c2f7220 */ /* 0x080fe20000410000 */
[----:B------:R-:W-:Y:S02]  /*a020*/  HADD2.F32 R11, -RZ, R11.H0_H0 ;  /* 0x2000000bff0b7230 */ /* 0x000fe40000004100 */
[----:B------:R-:W-:Y:S01]  /*a030*/  FMUL.FTZ R43, R12, R43 ;  /* 0x0000002b0c2b7220 */ /* 0x000fe20000410000 */
[----:B------:R-:W-:-:S02]  /*a040*/  HADD2.F32 R144, -RZ, R144.H0_H0 ;  /* 0x20000090ff907230 */ /* 0x000fc40000004100 */
[----:B------:R-:W-:Y:S01]  /*a050*/  FFMA.FTZ R45, R38, R143, -R45 ;  /* 0x0000008f262d7223 */ /* 0x000fe2000001082d */
[----:B------:R-:W-:Y:S02]  /*a060*/  HADD2.F32 R39, -RZ, R39.H0_H0 ;  /* 0x20000027ff277230 */ /* 0x000fe40000004100 */
[-C--:B------:R-:W-:Y:S01]  /*a070*/  FFMA.FTZ R38, R12, R11.reuse, -R47 ;  /* 0x0000000b0c267223 */ /* 0x080fe2000001082f */
[----:B------:R-:W-:Y:S01]  /*a080*/  FFMA.FTZ R43, R28, R11, R43 ;  /* 0x0000000b1c2b7223 */ /* 0x000fe2000001002b */
[----:B------:R-:W-:Y:S02]  /*a090*/  HADD2.F32 R12, -RZ, R30.H0_H0 ;  /* 0x2000001eff0c7230 */ /* 0x000fe40000004100 */
[----:B------:R-:W-:Y:S01]  /*a0a0*/  FFMA.FTZ R48, R41, R143, R48 ;  /* 0x0000008f29307223 */ /* 0x000fe20000010030 */
        /* <DEDUP_REMOVED lines=10> */
[----:B------:R-:W-:Y:S01]  /*a150*/  F2FP.F16.F32.PACK_AB R48, R43, R48 ;  /* 0x000000302b30723e */ /* 0x000fe200000000ff */
[-C--:B------:R-:W-:Y:S01]  /*a160*/  FFMA.FTZ R28, R11, R142.reuse, -R28 ;  /* 0x0000008e0b1c7223 */ /* 0x080fe2000001081c */
[----:B------:R-:W-:Y:S01]  /*a170*/  FFMA.FTZ R41, R12, R142, R41 ;  /* 0x0000008e0c297223 */ /* 0x000fe20000010029 */
[-C--:B------:R-:W-:Y:S01]  /*a180*/  FFMA.FTZ R47, R14, R37.reuse, -R47 ;  /* 0x000000250e2f7223 */ /* 0x080fe2000001082f */
[----:B------:R-:W-:Y:S01]  /*a190*/  FFMA.FTZ R30, R30, R37, R39 ;  /* 0x000000251e1e7223 */ /* 0x000fe20000010027 */
[----:B------:R-:W-:Y:S01]  /*a1a0*/  F2FP.F16.F32.PACK_AB R29, R42, R15 ;  /* 0x0000000f2a1d723e */ /* 0x000fe200000000ff */
[----:B------:R-:W-:Y:S01]  /*a1b0*/  IMAD.MOV.U32 R15, RZ, RZ, R44 ;  /* 0x000000ffff0f7224 */ /* 0x000fe200078e002c */
[----:B------:R-:W-:-:S02]  /*a1c0*/  F2FP.F16.F32.PACK_AB R12, R38, R45 ;  /* 0x0000002d260c723e */ /* 0x000fc400000000ff */
[----:B------:R-:W-:Y:S01]  /*a1d0*/  F2FP.F16.F32.PACK_AB R14, R47, R28 ;  /* 0x0000001c2f0e723e */ /* 0x000fe200000000ff */
[----:B------:R-:W-:Y:S01]  /*a1e0*/  IMAD.MOV.U32 R28, RZ, RZ, R48 ;  /* 0x000000ffff1c7224 */ /* 0x000fe200078e0030 */
[----:B------:R-:W-:-:S07]  /*a1f0*/  F2FP.F16.F32.PACK_AB R30, R30, R41 ;  /* 0x000000291e1e723e */ /* 0x000fce00000000ff */
.L_x_1654:
[----:B------:R-:W-:Y:S05]  /*a200*/  BSYNC B1 ;  /* 0x0000000000017941 */ /* 0x000fea0003800000 */
.L_x_1653:
[----:B-1----:R1:W-:Y:S01]  /*a210*/  ST.E.128 desc[UR60][R34.64], R12 ;  /* 0x0000000c22007985 */ /* 0x0023e2000c101d3c */
[----:B------:R-:W-:-:S13]  /*a220*/  ISETP.GE.AND P4, PT, R36, R127, PT ;  /* 0x0000007f2400720c */ /* 0x000fda0003f86270 */
[----:B------:R-:W-:Y:S05]  /*a230*/  @P4 BRA `(.L_x_1601) ;  /* 0x0000000400e04947 */ /* 0x000fea0003800000 */
[----:B------:R-:W-:-:S05]  /*a240*/  IMAD.WIDE R32, R36, 0x2, R32 ;  /* 0x0000000224207825 */ /* 0x000fca00078e0220 */
[----:B--2---:R2:W-:Y:S01]  /*a250*/  ST.E.128 desc[UR60][R32.64], R28 ;  /* 0x0000001c20007985 */ /* 0x0045e2000c101d3c */
[----:B------:R-:W-:Y:S05]  /*a260*/  BRA `(.L_x_1601) ;  /* 0x0000000400d47947 */ /* 0x000fea0003800000 */
.L_x_1566:
[----:B------:R-:W2:Y:S02]  /*a270*/  LDL R11, [R1+0x30] ;  /* 0x00003000010b7983 */ /* 0x000ea40000100800 */
[----:B--2---:R-:W-:-:S13]  /*a280*/  R2UR UR4, R11 ;  /* 0x000000000b0472ca */ /* 0x004fda00000e0000 */
[----:B------:R-:W-:-:S06]  /*a290*/  UISETP.NE.AND UP0, UPT, UR4, 0x3, UPT ;  /* 0x000000030400788c */ /* 0x000fcc000bf05270 */
[----:B------:R-:W-:-:S13]  /*a2a0*/  PLOP3.LUT P0, PT, PT, PT, UP0, 0x80, 0x0 ;  /* 0x000000000000781c */ /* 0x000fda0003f0f008 */
[----:B------:R-:W-:Y:S05]  /*a2b0*/  @!P0 BRA `(.L_x_1655) ;  /* 0x0000000000048947 */ /* 0x000fea0003800000 */
[----:B------:R-:W-:Y:S01]  /*a2c0*/  BPT.TRAP 0x1 ;  /* 0x000000040000795c */ /* 0x000fe20000300000 */
.L_x_1655:
[----:B------:R-:W-:Y:S01]  /*a2d0*/  IMAD R86, R17, 0x8, R2 ;  /* 0x0000000811567824 */ /* 0x000fe200078e0202 */
[----:B------:R-:W-:Y:S01]  /*a2e0*/  SHF.L.U32 R87, R175, 0x1f, RZ ;  /* 0x0000001faf577819 */ /* 0x000fe200000006ff */
[----:B------:R-:W-:Y:S01]  /*a2f0*/  BSSY B1, `(.L_x_1656) ;  /* 0x0000004000017945 */ /* 0x000fe20003800000 */
[----:B------:R-:W-:Y:S02]  /*a300*/  SHF.R.S32.HI R79, RZ, 0x1f, R78 ;  /* 0x0000001fff4f7819 */ /* 0x000fe4000001144e */
[----:B------:R-:W0:Y:S02]  /*a310*/  SYNCS.PHASECHK.TRANS64.TRYWAIT P4, [R86+URZ+0x2a890], R87 ;  /* 0x02a89057560075a7 */ /* 0x000e24000808017f */
[----:B0-----:R-:W-:Y:S05]  /*a320*/  @!P4 BRA `(.L_x_1657) ;  /* 0x000002040010c947 */ /* 0x001fea0003800000 */
.L_x_2014:
[----:B------:R-:W-:Y:S05]  /*a330*/  BSYNC B1 ;  /* 0x0000000000017941 */ /* 0x000fea0003800000 */
.L_x_1656:
[----:B------:R-:W-:Y:S01]  /*a340*/  ULDC.64 UR4, c[0x0][0x300] ;  /* 0x0000c00000047ab9 */ /* 0x000fe20000000a00 */
[----:B-----5:R-:W-:Y:S01]  /*a350*/  SHF.R.S32.HI R84, RZ, 0x1f, R77 ;  /* 0x0000001fff547819 */ /* 0x020fe2000001144d */
[----:B------:R-:W-:Y:S01]  /*a360*/  IMAD R11, R79, UR4, RZ ;  /* 0x000000044f0b7c24 */ /* 0x000fe2000f8e02ff */
[----:B------:R-:W-:Y:S01]  /*a370*/  ULDC.64 UR6, c[0x0][0x2e8] ;  /* 0x0000ba0000067ab9 */ /* 0x000fe20000000a00 */
[----:B------:R-:W-:-:S04]  /*a380*/  IMAD.WIDE.U32 R12, R78, UR4, RZ ;  /* 0x000000044e0c7c25 */ /* 0x000fc8000f8e00ff */
[----:B------:R-:W-:Y:S01]  /*a390*/  IMAD R11, R78, UR5, R11 ;  /* 0x000000054e0b7c24 */ /* 0x000fe2000f8e020b */
[----:B------:R-:W-:Y:S01]  /*a3a0*/  ULDC.64 UR4, c[0x0][0x310] ;  /* 0x0000c40000047ab9 */ /* 0x000fe20000000a00 */
[----:B------:R-:W-:Y:S02]  /*a3b0*/  IMAD R85, R24, -0x60, R25 ;  /* 0xffffffa018557824 */ /* 0x000fe400078e0219 */
[----:B------:R-:W-:Y:S01]  /*a3c0*/  IMAD R14, R84, UR4, RZ ;  /* 0x00000004540e7c24 */ /* 0x000fe2000f8e02ff */
[----:B------:R-:W-:Y:S02]  /*a3d0*/  IADD3 R13, R13, R11, RZ ;  /* 0x0000000b0d0d7210 */ /* 0x000fe40007ffe0ff */
[----:B------:R-:W-:Y:S01]  /*a3e0*/  VIMNMX R85, R85, 0x60, PT ;  /* 0x0000006055557848 */ /* 0x000fe20003fe0100 */
[C---:B------:R-:W-:Y:S02]  /*a3f0*/  IMAD R11, R77.reuse, UR5, R14 ;  /* 0x000000054d0b7c24 */ /* 0x040fe4000f8e020e */
[----:B------:R-:W-:Y:S01]  /*a400*/  IMAD.WIDE.U32 R12, R77, UR4, R12 ;  /* 0x000000044d0c7c25 */ /* 0x000fe2000f8e000c */
[----:B------:R-:W-:-:S03]  /*a410*/  ULDC.64 UR4, c[0x0][0x308] ;  /* 0x0000c20000047ab9 */ /* 0x000fc60000000a00 */
[----:B------:R-:W-:Y:S02]  /*a420*/  IMAD.IADD R13, R13, 0x1, R11 ;  /* 0x000000010d0d7824 */ /* 0x000fe400078e020b */
[----:B------:R-:W-:Y:S02]  /*a430*/  IMAD.IADD R36, R85, 0x1, -R174 ;  /* 0x0000000155247824 */ /* 0x000fe400078e0aae */
        /* <DEDUP_REMOVED lines=9> */
.L_x_2018:
[----:B------:R-:W-:Y:S04]  /*a4d0*/  BSSY B1, `(.L_x_1659) ;  /* 0x0000025000017945 */ /* 0x000fe80003800000 */
[----:B------:R-:W-:Y:S05]  /*a4e0*/  @!P4 BRA `(.L_x_1660) ;  /* 0x00000000008cc947 */ /* 0x000fea0003800000 */
[----:B------:R-:W-:Y:S02]  /*a4f0*/  ULDC UR4, c[0x0][0x2f4] ;  /* 0x0000bd0000047ab9 */ /* 0x000fe40000000800 */
[----:B------:R-:W-:-:S13]  /*a500*/  ISETP.GE.AND P4, PT, R18, UR4, PT ;  /* 0x0000000412007c0c */ /* 0x000fda000bf86270 */
[----:B------:R-:W4:Y:S01]  /*a510*/  @!P4 LDS.128 R12, [R29] ;  /* 0x000000001d0cc984 */ /* 0x000f220000000c00 */
[----:B---3--:R-:W-:-:S04]  /*a520*/  @!P4 LEA R30, P5, R18, R34, 0x1 ;  /* 0x00000022121ec211 */ /* 0x008fc800078a08ff */
[----:B--2---:R-:W-:Y:S02]  /*a530*/  @!P4 LEA.HI.X R31, R18, R35, R19, 0x1, P5 ;  /* 0x00000023121fc211 */ /* 0x004fe400028f0c13 */
[----:B------:R-:W-:-:S13]  /*a540*/  ISETP.GE.AND P5, PT, R167, UR4, PT ;  /* 0x00000004a7007c0c */ /* 0x000fda000bfa6270 */
[----:B------:R-:W-:Y:S01]  /*a550*/  @!P5 IMAD.SHL.U32 R11, R170, 0x8, RZ ;  /* 0x00000008aa0bd824 */ /* 0x000fe200078e00ff */
[----:B----4-:R2:W-:Y:S01]  /*a560*/  @!P4 ST.E.128 desc[UR60][R30.64], R12 ;  /* 0x0000000c1e00c985 */ /* 0x0105e2000c101d3c */
[----:B------:R-:W-:-:S03]  /*a570*/  ISETP.GE.AND P4, PT, R168, UR4, PT ;  /* 0x00000004a8007c0c */ /* 0x000fc6000bf86270 */
[----:B------:R-:W3:Y:S01]  /*a580*/  @!P5 LDS.128 R12, [R28] ;  /* 0x000000001c0cd984 */ /* 0x000ee20000000c00 */
[----:B--2---:R-:W-:Y:S02]  /*a590*/  @!P5 IMAD.MOV.U32 R30, RZ, RZ, R34 ;  /* 0x000000ffff1ed224 */ /* 0x004fe400078e0022 */
[----:B------:R-:W-:Y:S02]  /*a5a0*/  @!P5 IMAD.MOV.U32 R31, RZ, RZ, R35 ;  /* 0x000000ffff1fd224 */ /* 0x000fe400078e0023 */
[----:B------:R-:W-:-:S05]  /*a5b0*/  @!P5 IMAD.WIDE R30, R11, 0x2, R30 ;  /* 0x000000020b1ed825 */ /* 0x000fca00078e021e */
[----:B------:R-:W-:Y:S01]  /*a5c0*/  @!P4 IMAD.SHL.U32 R11, R171, 0x8, RZ ;  /* 0x00000008ab0bc824 */ /* 0x000fe200078e00ff */
[----:B---3--:R2:W-:Y:S01]  /*a5d0*/  @!P5 ST.E.128 desc[UR60][R30.64], R12 ;  /* 0x0000000c1e00d985 */ /* 0x0085e2000c101d3c */
[----:B------:R-:W-:-:S03]  /*a5e0*/  ISETP.GE.AND P5, PT, R22, UR4, PT ;  /* 0x0000000416007c0c */ /* 0x000fc6000bfa6270 */
[----:B------:R-:W3:Y:S01]  /*a5f0*/  @!P4 LDS.128 R12, [R29+0x3000] ;  /* 0x003000001d0cc984 */ /* 0x000ee20000000c00 */
[----:B--2---:R-:W-:Y:S01]  /*a600*/  @!P4 MOV R31, R35 ;  /* 0x00000023001fc202 */ /* 0x004fe20000000f00 */
[----:B------:R-:W-:-:S04]  /*a610*/  @!P4 IMAD.MOV.U32 R30, RZ, RZ, R34 ;  /* 0x000000ffff1ec224 */ /* 0x000fc800078e0022 */
[----:B------:R-:W-:-:S05]  /*a620*/  @!P4 IMAD.WIDE R30, R11, 0x2, R30 ;  /* 0x000000020b1ec825 */ /* 0x000fca00078e021e */
[----:B---3--:R2:W-:Y:S04]  /*a630*/  @!P4 ST.E.128 desc[UR60][R30.64], R12 ;  /* 0x0000000c1e00c985 */ /* 0x0085e8000c101d3c */
[----:B------:R-:W3:Y:S01]  /*a640*/  @!P5 LDS.128 R12, [R28+0x3000] ;  /* 0x003000001c0cd984 */ /* 0x000ee20000000c00 */
[----:B--2---:R-:W-:-:S04]  /*a650*/  @!P5 LEA R30, P4, R22, R34, 0x1 ;  /* 0x00000022161ed211 */ /* 0x004fc800078808ff */
[----:B------:R-:W-:Y:S02]  /*a660*/  @!P5 LEA.HI.X R31, R22, R35, R173, 0x1, P4 ;  /* 0x00000023161fd211 */ /* 0x000fe400020f0cad */
[----:B------:R-:W-:-:S03]  /*a670*/  ISETP.GE.AND P4, PT, R160, UR4, PT ;  /* 0x00000004a0007c0c */ /* 0x000fc6000bf86270 */
[----:B---3--:R2:W-:Y:S10]  /*a680*/  @!P5 ST.E.128 desc[UR60][R30.64], R12 ;  /* 0x0000000c1e00d985 */ /* 0x0085f4000c101d3c */
[----:B------:R-:W3:Y:S01]  /*a690*/  @!P4 LDS.128 R12, [R29+0x6000] ;  /* 0x006000001d0cc984 */ /* 0x000ee20000000c00 */
[----:B--2---:R-:W-:-:S04]  /*a6a0*/  @!P4 LEA R30, P5, R160, R34, 0x1 ;  /* 0x00000022a01ec211 */ /* 0x004fc800078a08ff */
[----:B------:R-:W-:Y:S02]  /*a6b0*/  @!P4 LEA.HI.X R31, R160, R35, R184, 0x1, P5 ;  /* 0x00000023a01fc211 */ /* 0x000fe400028f0cb8 */
[----:B------:R-:W-:-:S03]  /*a6c0*/  ISETP.GE.AND P5, PT, R161, UR4, PT ;  /* 0x00000004a1007c0c */ /* 0x000fc6000bfa6270 */
[----:B---3--:R2:W-:Y:S10]  /*a6d0*/  @!P4 ST.E.128 desc[UR60][R30.64], R12 ;  /* 0x0000000c1e00c985 */ /* 0x0085f4000c101d3c */
[----:B------:R-:W3:Y:S01]  /*a6e0*/  @!P5 LDS.128 R12, [R28+0x6000] ;  /* 0x006000001c0cd984 */ /* 0x000ee20000000c00 */
[----:B--2---:R-:W-:-:S04]  /*a6f0*/  @!P5 LEA R30, P4, R161, R34, 0x1 ;  /* 0x00000022a11ed211 */ /* 0x004fc800078808ff */
[----:B------:R-:W-:-:S05]  /*a700*/  @!P5 LEA.HI.X R31, R161, R35, R183, 0x1, P4 ;  /* 0x00000023a11fd211 */ /* 0x000fca00020f0cb7 */
[----:B---3--:R4:W-:Y:S04]  /*a710*/  @!P5 ST.E.128 desc[UR60][R30.64], R12 ;  /* 0x0000000c1e00d985 */ /* 0x0089e8000c101d3c */
.L_x_1660:
[----:B------:R-:W-:Y:S05]  /*a720*/  BSYNC B1 ;  /* 0x0000000000017941 */ /* 0x000fea0003800000 */
.L_x_1659:
[----:B------:R-:W-:-:S03]  /*a730*/  UMOV UR4, 0xffffffff ;  /* 0xffffffff00047882 */ /* 0x000fc60000000000 */
[----:B------:R-:W-:Y:S05]  /*a740*/  BRA.DIV UR4, `(.L_x_1661) ;  /* 0x0000020204687947 */ /* 0x000fea000b800000 */
[----:B-1----:R-:W1:Y:S04]  /*a750*/  SHFL.IDX PT, R33, R33, 0x1, 0x1c1f ;  /* 0x003c1f0021217f89 */ /* 0x002e6800000e0000 */
[----:B------:R-:W0:Y:S02]  /*a760*/  SHFL.IDX PT, R32, R32, 0x1, 0x1c1f ;  /* 0x003c1f0020207f89 */ /* 0x000e2400000e0000 */
.L_x_2022:
[----:B------:R-:W-:-:S13]  /*a770*/  ISETP.GE.AND P4, PT, R36, 0x41, PT ;  /* 0x000000412400780c */ /* 0x000fda0003f86270 */
[----:B------:R-:W-:Y:S05]  /*a780*/  @!P4 BRA `(.L_x_1601) ;  /* 0x00000000008cc947 */ /* 0x000fea0003800000 */
[----:B------:R-:W-:Y:S02]  /*a790*/  ULDC UR4, c[0x0][0x2f4] ;  /* 0x0000bd0000047ab9 */ /* 0x000fe40000000800 */
[----:B------:R-:W-:-:S13]  /*a7a0*/  ISETP.GE.AND P4, PT, R18, UR4, PT ;  /* 0x0000000412007c0c */ /* 0x000fda000bf86270 */
[----:B----4-:R-:W4:Y:S01]  /*a7b0*/  @!P4 LDS.128 R12, [R29+0x2000] ;  /* 0x002000001d0cc984 */ /* 0x010f220000000c00 */
[----:B0-----:R-:W-:-:S04]  /*a7c0*/  @!P4 LEA R30, P5, R18, R32, 0x1 ;  /* 0x00000020121ec211 */ /* 0x001fc800078a08ff */
[----:B-1----:R-:W-:Y:S02]  /*a7d0*/  @!P4 LEA.HI.X R31, R18, R33, R19, 0x1, P5 ;  /* 0x00000021121fc211 */ /* 0x002fe400028f0c13 */
[----:B------:R-:W-:-:S13]  /*a7e0*/  ISETP.GE.AND P5, PT, R167, UR4, PT ;  /* 0x00000004a7007c0c */ /* 0x000fda000bfa6270 */
[----:B------:R-:W-:Y:S01]  /*a7f0*/  @!P5 IMAD.SHL.U32 R11, R170, 0x8, RZ ;  /* 0x00000008aa0bd824 */ /* 0x000fe200078e00ff */
[----:B----4-:R0:W-:Y:S01]  /*a800*/  @!P4 ST.E.128 desc[UR60][R30.64], R12 ;  /* 0x0000000c1e00c985 */ /* 0x0101e2000c101d3c */
[----:B------:R-:W-:-:S03]  /*a810*/  ISETP.GE.AND P4, PT, R168, UR4, PT ;  /* 0x00000004a8007c0c */ /* 0x000fc6000bf86270 */
[----:B------:R-:W1:Y:S01]  /*a820*/  @!P5 LDS.128 R12, [R28+0x2000] ;  /* 0x002000001c0cd984 */ /* 0x000e620000000c00 */
[----:B0-----:R-:W-:Y:S02]  /*a830*/  @!P5 IMAD.MOV.U32 R30, RZ, RZ, R32 ;  /* 0x000000ffff1ed224 */ /* 0x001fe400078e0020 */
[----:B------:R-:W-:Y:S02]  /*a840*/  @!P5 IMAD.MOV.U32 R31, RZ, RZ, R33 ;  /* 0x000000ffff1fd224 */ /* 0x000fe400078e0021 */
[----:B------:R-:W-:-:S05]  /*a850*/  @!P5 IMAD.WIDE R30, R11, 0x2, R30 ;  /* 0x000000020b1ed825 */ /* 0x000fca00078e021e */
[----:B------:R-:W-:Y:S01]  /*a860*/  @!P4 IMAD.SHL.U32 R11, R171, 0x8, RZ ;  /* 0x00000008ab0bc824 */ /* 0x000fe200078e00ff */
[----:B-1----:R0:W-:Y:S01]  /*a870*/  @!P5 ST.E.128 desc[UR60][R30.64], R12 ;  /* 0x0000000c1e00d985 */ /* 0x0021e2000c101d3c */
[----:B------:R-:W-:-:S03]  /*a880*/  ISETP.GE.AND P5, PT, R22, UR4, PT ;  /* 0x0000000416007c0c */ /* 0x000fc6000bfa6270 */
[----:B------:R-:W1:Y:S01]  /*a890*/  @!P4 LDS.128 R12, [R29+0x5000] ;  /* 0x005000001d0cc984 */ /* 0x000e620000000c00 */
[----:B0-----:R-:W-:Y:S02]  /*a8a0*/  @!P4 IMAD.MOV.U32 R30, RZ, RZ, R32 ;  /* 0x000000ffff1ec224 */ /* 0x001fe400078e0020 */
[----:B------:R-:W-:Y:S02]  /*a8b0*/  @!P4 IMAD.MOV.U32 R31, RZ, RZ, R33 ;  /* 0x000000ffff1fc224 */ /* 0x000fe400078e0021 */
[----:B------:R-:W-:-:S05]  /*a8c0*/  @!P4 IMAD.WIDE R30, R11, 0x2, R30 ;  /* 0x000000020b1ec825 */ /* 0x000fca00078e021e */
[----:B-1----:R0:W-:Y:S04]  /*a8d0*/  @!P4 ST.E.128 desc[UR60][R30.64], R12 ;  /* 0x0000000c1e00c985 */ /* 0x0021e8000c101d3c */
[----:B------:R-:W1:Y:S01]  /*a8e0*/  @!P5 LDS.128 R12, [R28+0x5000] ;  /* 0x005000001c0cd984 */ /* 0x000e620000000c00 */
[----:B0-----:R-:W-:-:S04]  /*a8f0*/  @!P5 LEA R30, P4, R22, R32, 0x1 ;  /* 0x00000020161ed211 */ /* 0x001fc800078808ff */
[----:B------:R-:W-:Y:S02]  /*a900*/  @!P5 LEA.HI.X R31, R22, R33, R173, 0x1, P4 ;  /* 0x00000021161fd211 */ /* 0x000fe400020f0cad */
[----:B------:R-:W-:-:S03]  /*a910*/  ISETP.GE.AND P4, PT, R160, UR4, PT ;  /* 0x00000004a0007c0c */ /* 0x000fc6000bf86270 */
[----:B-1----:R0:W-:Y:S10]  /*a920*/  @!P5 ST.E.128 desc[UR60][R30.64], R12 ;  /* 0x0000000c1e00d985 */ /* 0x0021f4000c101d3c */
[----:B------:R-:W1:Y:S01]  /*a930*/  @!P4 LDS.128 R12, [R29+0x8000] ;  /* 0x008000001d0cc984 */ /* 0x000e620000000c00 */
[----:B0-----:R-:W-:-:S04]  /*a940*/  @!P4 LEA R30, P5, R160, R32, 0x1 ;  /* 0x00000020a01ec211 */ /* 0x001fc800078a08ff */
[----:B------:R-:W-:Y:S02]  /*a950*/  @!P4 LEA.HI.X R31, R160, R33, R184, 0x1, P5 ;  /* 0x00000021a01fc211 */ /* 0x000fe400028f0cb8 */
[----:B------:R-:W-:-:S03]  /*a960*/  ISETP.GE.AND P5, PT, R161, UR4, PT ;  /* 0x00000004a1007c0c */ /* 0x000fc6000bfa6270 */
[----:B-1----:R-:W-:Y:S10]  /*a970*/  @!P4 ST.E.128 desc[UR60][R30.64], R12 ;  /* 0x0000000c1e00c985 */ /* 0x002ff4000c101d3c */
[----:B------:R0:W1:Y:S02]  /*a980*/  @!P5 LDS.128 R12, [R28+0x8000] ;  /* 0x008000001c0cd984 */ /* 0x0000640000000c00 */
[----:B0-----:R-:W-:-:S04]  /*a990*/  @!P5 LEA R28, P4, R161, R32, 0x1 ;  /* 0x00000020a11cd211 */ /* 0x001fc800078808ff */
[----:B------:R-:W-:-:S05]  /*a9a0*/  @!P5 LEA.HI.X R29, R161, R33, R183, 0x1, P4 ;  /* 0x00000021a11dd211 */ /* 0x000fca00020f0cb7 */
[----:B-1----:R0:W-:Y:S04]  /*a9b0*/  @!P5 ST.E.128 desc[UR60][R28.64], R12 ;  /* 0x0000000c1c00d985 */ /* 0x0021e8000c101d3c */
.L_x_1601:
[----:B------:R-:W-:Y:S05]  /*a9c0*/  BSYNC B0 ;  /* 0x0000000000007941 */ /* 0x000fea0003800000 */
.L_x_1565:
[----:B0--3--:R-:W0:Y:S01]  /*a9d0*/  S2R R11, SR_TID.X ;  /* 0x00000000000b7919 */ /* 0x009e220000002100 */
[----:B------:R-:W-:Y:S01]  /*a9e0*/  @!PT LDS RZ, [RZ] ;  /* 0x00000000fffff984 */ /* 0x000fe20000000800 */
[----:B------:R-:W-:Y:S01]  /*a9f0*/  @!PT LDS RZ, [RZ] ;  /* 0x00000000fffff984 */ /* 0x000fe20000000800 */
[----:B------:R-:W-:Y:S01]  /*aa00*/  @!PT LDS RZ, [RZ] ;  /* 0x00000000fffff984 */ /* 0x000fe20000000800 */
[----:B------:R-:W-:Y:S01]  /*aa10*/  @!PT LDS RZ, [RZ] ;  /* 0x00000000fffff984 */ /* 0x000fe20000000800 */
[----:B------:R3:W-:Y:S06]  /*aa20*/  MEMBAR.ALL.CTA ;  /* 0x0000000000007992 */ /* 0x0007ec0000008000 */
[----:B---3--:R-:W3:Y:S01]  /*aa30*/  FENCE.VIEW.ASYNC.S ;  /* 0x00000000000073c6 */ /* 0x008ee20000000000 */
[----:B------:R-:W-:Y:S05]  /*aa40*/  WARPSYNC.ALL ;  /* 0x0000000000007948 */ /* 0x000fea0003800000 */
[----:B------:R-:W-:Y:S01]  /*aa50*/  BSSY B0, `(.L_x_1662) ;  /* 0x0000009000007945 */ /* 0x000fe20003800000 */
[----:B0-----:R-:W-:Y:S01]  /*aa60*/  LOP3.LUT R11, R11, 0x7f, RZ, 0xc0, !PT ;  /* 0x0000007f0b0b7812 */ /* 0x001fe200078ec0ff */
[----:B---3--:R0:W-:Y:S03]  /*aa70*/  BAR.SYNC.DEFER_BLOCKING R194, 0x80 ;  /* 0x000200c20000751d */ /* 0x0081e60000010000 */
[----:B------:R-:W-:-:S13]  /*aa80*/  ISETP.NE.AND P4, PT, R11, RZ, PT ;  /* 0x000000ff0b00720c */ /* 0x000fda0003f85270 */
[----:B------:R-:W-:-:S05]  /*aa90*/  @!P4 VIADD R11, R86, 0x2a8a0 ;  /* 0x0002a8a0560bc836 */ /* 0x000fca0000000000 */
[----:B------:R-:W-:-:S04]  /*aaa0*/  @!P4 PRMT R11, RZ, 0x654, R11 ;  /* 0x00000654ff0bc816 */ /* 0x000fc8000000000b */
[----:B------:R0:W-:Y:S01]  /*aab0*/  @!P4 SYNCS.ARRIVE.TRANS64.RED.A1T0 RZ, [R11+URZ], RZ ;  /* 0x000000ff0bffc9a7 */ /* 0x0001e2000810043f */
[----:B------:R-:W-:Y:S05]  /*aac0*/  @!P0 BRA `(.L_x_1663) ;  /* 0x0000000000048947 */ /* 0x000fea0003800000 */
[----:B------:R-:W-:Y:S01]  /*aad0*/  BPT.TRAP 0x1 ;  /* 0x000000040000795c */ /* 0x000fe20000300000 */
.L_x_1663:
[----:B------:R-:W-:Y:S05]  /*aae0*/  BSYNC B0 ;  /* 0x0000000000007941 */ /* 0x000fea0003800000 */
.L_x_1662:
[----:B------:R-:W3:Y:S01]  /*aaf0*/  SYNCS.PHASECHK.TRANS64.TRYWAIT P0, [R86+URZ+0x2a8b0], R87 ;  /* 0x02a8b057560075a7 */ /* 0x000ee2000800017f */
[----:B------:R-:W-:Y:S04]  /*ab00*/  BSSY B0, `(.L_x_1664) ;  /* 0x0000002000007945 */ /* 0x000fe80003800000 */
[----:B---3--:R-:W-:Y:S05]  /*ab10*/  @!P0 BRA `(.L_x_1665) ;  /* 0x000001fc00c08947 */ /* 0x008fea0003800000 */
.L_x_2023:
[----:B------:R-:W-:Y:S05]  /*ab20*/  BSYNC B0 ;  /* 0x0000000000007941 */ /* 0x000fea0003800000 */
.L_x_1664:
[----:B------:R-:W-:Y:S01]  /*ab30*/  ULDC.64 UR4, c[0x0][0x328] ;  /* 0x0000ca0000047ab9 */ /* 0x000fe20000000a00 */
[----:B------:R-:W-:Y:S01]  /*ab40*/  IMAD.IADD R85, R85, 0x1, -R174 ;  /* 0x0000000155557824 */ /* 0x000fe200078e0aae */
[----:B------:R-:W-:Y:S01]  /*ab50*/  ULDC.64 UR6, c[0x0][0x318] ;  /* 0x0000c60000067ab9 */ /* 0x000fe20000000a00 */
[----:B------:R-:W-:Y:S01]  /*ab60*/  IMAD R79, R79, UR4, RZ ;  /* 0x000000044f4f7c24 */ /* 0x000fe2000f8e02ff */
[----:B------:R-:W-:Y:S01]  /*ab70*/  BSSY B0, `(.L_x_1666) ;  /* 0x000002a000007945 */ /* 0x000fe20003800000 */
[----:B-12-4-:R-:W-:Y:S01]  /*ab80*/  IMAD.WIDE.U32 R12, R78, UR4, RZ ;  /* 0x000000044e0c7c25 */ /* 0x016fe2000f8e00ff */
[----:B------:R-:W-:-:S03]  /*ab90*/  ISETP.GE.AND P0, PT, R85, 0x1, PT ;  /* 0x000000015500780c */ /* 0x000fc60003f06270 */
[----:B------:R-:W-:Y:S01]  /*aba0*/  IMAD R79, R78, UR5, R79 ;  /* 0x000000054e4f7c24 */ /* 0x000fe2000f8e024f */
[----:B------:R-:W-:Y:S02]  /*abb0*/  ULDC.64 UR4, c[0x0][0x338] ;  /* 0x0000ce0000047ab9 */ /* 0x000fe40000000a00 */
[----:B------:R-:W-:Y:S02]  /*abc0*/  IMAD R84, R84, UR4, RZ ;  /* 0x0000000454547c24 */ /* 0x000fe4000f8e02ff */
[----:B------:R-:W-:Y:S02]  /*abd0*/  IADD3 R13, R13, R79, RZ ;  /* 0x0000004f0d0d7210 */ /* 0x000fe40007ffe0ff */
[C---:B0-----:R-:W-:Y:S02]  /*abe0*/  IMAD R11, R77.reuse, UR5, R84 ;  /* 0x000000054d0b7c24 */ /* 0x041fe4000f8e0254 */
[----:B------:R-:W-:Y:S01]  /*abf0*/  IMAD.WIDE.U32 R12, R77, UR4, R12 ;  /* 0x000000044d0c7c25 */ /* 0x000fe2000f8e000c */
[----:B------:R-:W-:-:S03]  /*ac00*/  ULDC.64 UR4, c[0x0][0x330] ;  /* 0x0000cc0000047ab9 */ /* 0x000fc60000000a00 */
[----:B------:R-:W-:Y:S02]  /*ac10*/  IMAD.IADD R13, R13, 0x1, R11 ;  /* 0x000000010d0d7824 */ /* 0x000fe400078e020b */
[----:B------:R-:W-:Y:S02]  /*ac20*/  IMAD R11, R17, 0x3000, R0 ;  /* 0x00003000110b7824 */ /* 0x000fe400078e0200 */
[----:B------:R-:W-:-:S04]  /*ac30*/  IMAD.WIDE.U32 R12, R169, UR4, R12 ;  /* 0x00000004a90c7c25 */ /* 0x000fc8000f8e000c */
[----:B------:R-:W-:Y:S01]  /*ac40*/  IMAD R15, R169, UR5, R13 ;  /* 0x00000005a90f7c24 */ /* 0x000fe2000f8e020d */
[----:B------:R-:W-:Y:S01]  /*ac50*/  LEA R32, P5, R12, UR6, 0x1 ;  /* 0x000000060c207c11 */ /* 0x000fe2000f8a08ff */
[----:B------:R-:W-:Y:S02]  /*ac60*/  IMAD.IADD R13, R126, 0x1, R11 ;  /* 0x000000017e0d7824 */ /* 0x000fe400078e020b */
[--C-:B------:R-:W-:Y:S01]  /*ac70*/  IMAD R11, R11, 0x2, R120.reuse ;  /* 0x000000020b0b7824 */ /* 0x100fe200078e0278 */
[----:B------:R-:W-:Y:S01]  /*ac80*/  LEA.HI.X R33, R12, UR7, R15, 0x1, P5 ;  /* 0x000000070c217c11 */ /* 0x000fe2000a8f0c0f */
[----:B------:R0:W1:Y:S01]  /*ac90*/  SHFL.IDX PT, R28, R32, RZ, 0x1c1f ;  /* 0x001c1fff201c7589 */ /* 0x00006200000e0000 */
[----:B------:R-:W-:-:S03]  /*aca0*/  IMAD R34, R13, 0x2, R120 ;  /* 0x000000020d227824 */ /* 0x000fc600078e0278 */
[----:B------:R0:W2:Y:S01]  /*acb0*/  SHFL.IDX PT, R29, R33, RZ, 0x1c1f ;  /* 0x001c1fff211d7589 */ /* 0x0000a200000e0000 */
[----:B------:R-:W-:Y:S05]  /*acc0*/  @!P0 BRA `(.L_x_1667) ;  /* 0x0000000000508947 */ /* 0x000fea0003800000 */
[----:B------:R-:W-:-:S13]  /*acd0*/  ISETP.NE.AND P5, PT, R3, RZ, PT ;  /* 0x000000ff0300720c */ /* 0x000fda0003fa5270 */
[----:B------:R-:W4:Y:S01]  /*ace0*/  @P5 LDS.128 R12, [R11] ;  /* 0x000000000b0c5984 */ /* 0x000f220000000c00 */
[----:B-1----:R-:W-:-:S04]  /*acf0*/  @P5 LEA R30, P0, R18, R28, 0x1 ;  /* 0x0000001c121e5211 */ /* 0x002fc800078008ff */
[----:B--2---:R-:W-:Y:S02]  /*ad00*/  @P5 LEA.HI.X R31, R18, R29, R19, 0x1, P0 ;  /* 0x0000001d121f5211 */ /* 0x004fe400000f0c13 */
[----:B------:R-:W-:-:S13]  /*ad10*/  ISETP.NE.AND P0, PT, R8, RZ, PT ;  /* 0x000000ff0800720c */ /* 0x000fda0003f05270 */
[----:B------:R-:W-:Y:S01]  /*ad20*/  @P0 IMAD.SHL.U32 R35, R170, 0x8, RZ ;  /* 0x00000008aa230824 */ /* 0x000fe200078e00ff */
[----:B----4-:R1:W-:Y:S01]  /*ad30*/  @P5 ST.E.128 desc[UR60][R30.64], R12 ;  /* 0x0000000c1e005985 */ /* 0x0103e2000c101d3c */
[----:B------:R-:W-:-:S03]  /*ad40*/  ISETP.NE.AND P5, PT, R9, RZ, PT ;  /* 0x000000ff0900720c */ /* 0x000fc60003fa5270 */
[----:B------:R-:W2:Y:S01]  /*ad50*/  @P0 LDS.128 R12, [R34] ;  /* 0x00000000220c0984 */ /* 0x000ea20000000c00 */
[----:B-1----:R-:W-:-:S09]  /*ad60*/  @P0 IMAD.WIDE R30, R35, 0x2, R28 ;  /* 0x00000002231e0825 */ /* 0x002fd200078e021c */
[----:B------:R-:W-:Y:S01]  /*ad70*/  @P5 IMAD.SHL.U32 R35, R171, 0x8, RZ ;  /* 0x00000008ab235824 */ /* 0x000fe200078e00ff */
[----:B--2---:R1:W-:Y:S01]  /*ad80*/  @P0 ST.E.128 desc[UR60][R30.64], R12 ;  /* 0x0000000c1e000985 */ /* 0x0043e2000c101d3c */
[----:B------:R-:W-:-:S03]  /*ad90*/  ISETP.NE.AND P0, PT, R10, RZ, PT ;  /* 0x000000ff0a00720c */ /* 0x000fc60003f05270 */
[----:B------:R-:W2:Y:S01]  /*ada0*/  @P5 LDS.128 R12, [R11+0x3000] ;  /* 0x003000000b0c5984 */ /* 0x000ea20000000c00 */
[----:B-1----:R-:W-:-:S05]  /*adb0*/  @P5 IMAD.WIDE R30, R35, 0x2, R28 ;  /* 0x00000002231e5825 */ /* 0x002fca00078e021c */
[----:B--2---:R-:W-:Y:S04]  /*adc0*/  @P5 ST.E.128 desc[UR60][R30.64], R12 ;  /* 0x0000000c1e005985 */ /* 0x004fe8000c101d3c */
[C---:B------:R-:W-:Y:S01]  /*add0*/  @P0 LEA R28, P5, R22.reuse, R28, 0x1 ;  /* 0x0000001c161c0211 */ /* 0x040fe200078a08ff */
[----:B------:R-:W1:Y:S03]  /*ade0*/  @P0 LDS.128 R12, [R34+0x3000] ;  /* 0x00300000220c0984 */ /* 0x000e660000000c00 */
[----:B------:R-:W-:-:S05]  /*adf0*/  @P0 LEA.HI.X R29, R22, R29, R173, 0x1, P5 ;  /* 0x0000001d161d0211 */ /* 0x000fca00028f0cad */
[----:B-1----:R4:W-:Y:S04]  /*ae00*/  @P0 ST.E.128 desc[UR60][R28.64], R12 ;  /* 0x0000000c1c000985 */ /* 0x0029e8000c101d3c */
.L_x_1667:
[----:B------:R-:W-:Y:S05]  /*ae10*/  BSYNC B0 ;  /* 0x0000000000007941 */ /* 0x000fea0003800000 */
.L_x_1666:
[----:B------:R-:W-:Y:S01]  /*ae20*/  ISETP.GE.AND P0, PT, R85, 0x41, PT ;  /* 0x000000415500780c */ /* 0x000fe20003f06270 */
[----:B--2-4-:R2:W4:Y:S01]  /*ae30*/  SHFL.IDX PT, R29, R33, 0x1, 0x1c1f ;  /* 0x003c1f00211d7f89 */ /* 0x01452200000e0000 */
[----:B------:R-:W-:Y:S03]  /*ae40*/  BSSY B0, `(.L_x_1668) ;  /* 0x0000017000007945 */ /* 0x000fe60003800000 */
[----:B-1----:R2:W1:Y:S08]  /*ae50*/  SHFL.IDX PT, R28, R32, 0x1, 0x1c1f ;  /* 0x003c1f00201c7f89 */ /* 0x00247000000e0000 */
[----:B--2---:R-:W-:Y:S05]  /*ae60*/  @!P0 BRA `(.L_x_1669) ;  /* 0x0000000000508947 */ /* 0x004fea0003800000 */
[----:B------:R-:W-:-:S13]  /*ae70*/  ISETP.NE.AND P5, PT, R3, RZ, PT ;  /* 0x000000ff0300720c */ /* 0x000fda0003fa5270 */
[----:B------:R-:W2:Y:S01]  /*ae80*/  @P5 LDS.128 R12, [R11+0x2000] ;  /* 0x002000000b0c5984 */ /* 0x000ea20000000c00 */
[----:B-1----:R-:W-:-:S04]  /*ae90*/  @P5 LEA R30, P0, R18, R28, 0x1 ;  /* 0x0000001c121e5211 */ /* 0x002fc800078008ff */
[----:B----4-:R-:W-:Y:S02]  /*aea0*/  @P5 LEA.HI.X R31, R18, R29, R19, 0x1, P0 ;  /* 0x0000001d121f5211 */ /* 0x010fe400000f0c13 */
[----:B------:R-:W-:-:S13]  /*aeb0*/  ISETP.NE.AND P0, PT, R8, RZ, PT ;  /* 0x000000ff0800720c */ /* 0x000fda0003f05270 */
[----:B0-----:R-:W-:Y:S01]  /*aec0*/  @P0 SHF.L.U32 R33, R170, 0x3, RZ ;  /* 0x00000003aa210819 */ /* 0x001fe200000006ff */
[----:B--2---:R0:W-:Y:S01]  /*aed0*/  @P5 ST.E.128 desc[UR60][R30.64], R12 ;  /* 0x0000000c1e005985 */ /* 0x0041e2000c101d3c */
[----:B------:R-:W-:-:S03]  /*aee0*/  ISETP.NE.AND P5, PT, R9, RZ, PT ;  /* 0x000000ff0900720c */ /* 0x000fc60003fa5270 */
[----:B------:R-:W1:Y:S01]  /*aef0*/  @P0 LDS.128 R12, [R34+0x2000] ;  /* 0x00200000220c0984 */ /* 0x000e620000000c00 */
[----:B0-----:R-:W-:-:S09]  /*af00*/  @P0 IMAD.WIDE R30, R33, 0x2, R28 ;  /* 0x00000002211e0825 */ /* 0x001fd200078e021c */
[----:B------:R-:W-:Y:S01]  /*af10*/  @P5 IMAD.SHL.U32 R33, R171, 0x8, RZ ;  /* 0x00000008ab215824 */ /* 0x000fe200078e00ff */
[----:B-1----:R0:W-:Y:S01]  /*af20*/  @P0 ST.E.128 desc[UR60][R30.64], R12 ;  /* 0x0000000c1e000985 */ /* 0x0021e2000c101d3c */
[----:B------:R-:W-:-:S03]  /*af30*/  ISETP.NE.AND P0, PT, R10, RZ, PT ;  /* 0x000000ff0a00720c */ /* 0x000fc60003f05270 */
[----:B------:R-:W1:Y:S01]  /*af40*/  @P5 LDS.128 R12, [R11+0x5000] ;  /* 0x005000000b0c5984 */ /* 0x000e620000000c00 */
[----:B0-----:R-:W-:-:S05]  /*af50*/  @P5 IMAD.WIDE R30, R33, 0x2, R28 ;  /* 0x00000002211e5825 */ /* 0x001fca00078e021c */
[----:B-1----:R-:W-:Y:S04]  /*af60*/  @P5 ST.E.128 desc[UR60][R30.64], R12 ;  /* 0x0000000c1e005985 */ /* 0x002fe8000c101d3c */
[C---:B------:R-:W-:Y:S01]  /*af70*/  @P0 LEA R28, P5, R22.reuse, R28, 0x1 ;  /* 0x0000001c161c0211 */ /* 0x040fe200078a08ff */
[----:B------:R-:W0:Y:S03]  /*af80*/  @P0 LDS.128 R12, [R34+0x5000] ;  /* 0x00500000220c0984 */ /* 0x000e260000000c00 */
[----:B------:R-:W-:-:S05]  /*af90*/  @P0 LEA.HI.X R29, R22, R29, R173, 0x1, P5 ;  /* 0x0000001d161d0211 */ /* 0x000fca00028f0cad */
[----:B0-----:R2:W-:Y:S04]  /*afa0*/  @P0 ST.E.128 desc[UR60][R28.64], R12 ;  /* 0x0000000c1c000985 */ /* 0x0015e8000c101d3c */
.L_x_1669:
[----:B------:R-:W-:Y:S05]  /*afb0*/  BSYNC B0 ;  /* 0x0000000000007941 */ /* 0x000fea0003800000 */
.L_x_1668:
[----:B------:R-:W-:Y:S01]  /*afc0*/  @!PT LDS RZ, [RZ] ;  /* 0x00000000fffff984 */ /* 0x000fe20000000800 */
[----:B------:R-:W-:Y:S01]  /*afd0*/  @!PT LDS RZ, [RZ] ;  /* 0x00000000fffff984 */ /* 0x000fe20000000800 */
[----:B------:R-:W-:Y:S01]  /*afe0*/  @!PT LDS RZ, [RZ] ;  /* 0x00000000fffff984 */ /* 0x000fe20000000800 */
[----:B------:R-:W-:Y:S01]  /*aff0*/  @!PT LDS RZ, [RZ] ;  /* 0x00000000fffff984 */ /* 0x000fe20000000800 */
[----:B------:R5:W-:Y:S06]  /*b000*/  MEMBAR.ALL.CTA ;  /* 0x0000000000007992 */ /* 0x000bec0000008000 */
[----:B-----5:R-:W5:Y:S01]  /*b010*/  FENCE.VIEW.ASYNC.S ;  /* 0x00000000000073c6 */ /* 0x020f620000000000 */
[----:B---3--:R-:W-:Y:S01]  /*b020*/  @!P4 VIADD R86, R86, 0x2a8c0 ;  /* 0x0002a8c05656c836 */ /* 0x008fe20000000000 */
[----:B-----5:R3:W-:Y:S01]  /*b030*/  BAR.SYNC.DEFER_BLOCKING R194, 0x80 ;  /* 0x000200c20000751d */ /* 0x0207e20000010000 */
[----:B------:R-:W-:Y:S01]  /*b040*/  ISETP.NE.AND P5, PT, R122, RZ, PT ;  /* 0x000000ff7a00720c */ /* 0x000fe20003fa5270 */
[----:B------:R-:W-:-:S02]  /*b050*/  VIADD R17, R17, 0x1 ;  /* 0x0000000111117836 */ /* 0x000fc40000000000 */
[----:B------:R-:W-:Y:S02]  /*b060*/  @!P4 PRMT R86, RZ, 0x654, R86 ;  /* 0x00000654ff56c816 */ /* 0x000fe40000000056 */
[----:B------:R-:W-:Y:S02]  /*b070*/  PLOP3.LUT P0, PT, PT, PT, PT, 0x8, 0x0 ;  /* 0x000000000000781c */ /* 0x000fe40003f0e170 */
[----:B------:R3:W-:Y:S01]  /*b080*/  @!P4 SYNCS.ARRIVE.TRANS64.RED.A1T0 RZ, [R86+URZ], RZ ;  /* 0x000000ff56ffc9a7 */ /* 0x0007e2000810043f */
[----:B------:R-:W-:-:S04]  /*b090*/  ISETP.NE.AND P4, PT, R17, 0x2, PT ;  /* 0x000000021100780c */ /* 0x000fc80003f85270 */
[----:B--2---:R-:W-:Y:S02]  /*b0a0*/  SEL R12, RZ, 0x1, P4 ;  /* 0x00000001ff0c7807 */ /* 0x004fe40002000000 */
[----:B------:R-:W-:Y:S02]  /*b0b0*/  SEL R17, R17, RZ, P4 ;  /* 0x000000ff11117207 */ /* 0x000fe40002000000 */
[----:B------:R-:W-:Y:S01]  /*b0c0*/  LOP3.LUT R175, R175, R12, RZ, 0x3c, !PT ;  /* 0x0000000cafaf7212 */ /* 0x000fe200078e3cff */
[----:B---3--:R-:W-:Y:S06]  /*b0d0*/  @P5 BRA `(.L_x_1670) ;  /* 0xffffff7c003c5947 */ /* 0x008fec000383ffff */
.L_x_1560:
[----:B------:R-:W2:Y:S01]  /*b0e0*/  LDC R0, c[0x0][0x448] ;  /* 0x00011200ff007b82 */ /* 0x000ea20000000800 */
[----:B------:R-:W-:Y:S01]  /*b0f0*/  IADD3 R7, R166, 0x1, -R165 ;  /* 0x00000001a6077810 */ /* 0x000fe20007ffe8a5 */
[----:B------:R-:W-:Y:S06]  /*b100*/  BSSY B0, `(.L_x_1671) ;  /* 0x000000d000007945 */ /* 0x000fec0003800000 */
[----:B------:R-:W3:Y:S01]  /*b110*/  LDC.64 R4, c[0x0][0x9e0] ;  /* 0x00027800ff047b82 */ /* 0x000ee20000000a00 */
[----:B--2---:R-:W-:Y:S01]  /*b120*/  ISETP.NE.AND P1, PT, R0, 0x1, PT ;  /* 0x000000010000780c */ /* 0x004fe20003f25270 */
[----:B------:R-:W-:Y:S01]  /*b130*/  VIADD R0, R188, 0x7f ;  /* 0x0000007fbc007836 */ /* 0x000fe20000000000 */
[----:B---3--:R-:W-:-:S11]  /*b140*/  ISETP.GE.AND P2, PT, R5, 0x1, PT ;  /* 0x000000010500780c */ /* 0x008fd60003f46270 */
[----:B------:R-:W2:Y:S08]  /*b150*/  @P1 LDC R3, c[0x0][0x44c] ;  /* 0x00011300ff031b82 */ /* 0x000eb00000000800 */
[----:B------:R-:W3:Y:S01]  /*b160*/  @P1 LDC R6, c[0x0][0x450] ;  /* 0x00011400ff061b82 */ /* 0x000ee20000000800 */
[----:B--2---:R-:W-:-:S05]  /*b170*/  @P1 IMAD.HI.U32 R3, R0, R3, RZ ;  /* 0x0000000300031227 */ /* 0x004fca00078e00ff */
[----:B---3--:R-:W-:-:S05]  /*b180*/  @P1 SHF.R.U32.HI R0, RZ, R6, R3 ;  /* 0x00000006ff001219 */ /* 0x008fca0000011603 */
[----:B------:R-:W-:Y:S01]  /*b190*/  IMAD.IADD R3, R7, 0x1, R0 ;  /* 0x0000000107037824 */ /* 0x000fe200078e0200 */
[----:B------:R-:W-:Y:S06]  /*b1a0*/  @P0 BRA `(.L_x_1672) ;  /* 0x0000000000080947 */ /* 0x000fec0003800000 */
[----:B------:R-:W2:Y:S02]  /*b1b0*/  FENCE.VIEW.ASYNC.G ;  /* 0x00000000000073c6 */ /* 0x000ea40000000100 */
[----:B--2---:R-:W-:Y:S06]  /*b1c0*/  BAR.ARV 0xc, 0x180 ;  /* 0x0306000000007b1d */ /* 0x004fec0000002000 */
.L_x_1672:
[----:B------:R-:W-:Y:S05]  /*b1d0*/  BSYNC B0 ;  /* 0x0000000000007941 */ /* 0x000fea0003800000 */
.L_x_1671:
[----:B------:R-:W-:Y:S01]  /*b1e0*/  IMAD.IADD R4, R3, 0x1, R4 ;  /* 0x0000000103047824 */ /* 0x000fe200078e0204 */
[----:B------:R-:W-:Y:S06]  /*b1f0*/  @!P2 BRA `(.L_x_1673) ;  /* 0x000000000048a947 */ /* 0x000fec0003800000 */
[C---:B------:R-:W-:Y:S01]  /*b200*/  ISETP.GT.AND P0, PT, R3.reuse, RZ, PT ;  /* 0x000000ff0300720c */ /* 0x040fe20003f04270 */
[----:B------:R-:W-:Y:S01]  /*b210*/  BSSY B0, `(.L_x_1674) ;  /* 0x000000e000007945 */ /* 0x000fe20003800000 */
[----:B------:R-:W-:-:S11]  /*b220*/  VIADD R0, R3, 0xffffffff ;  /* 0xffffffff03007836 */ /* 0x000fd60000000000 */
[----:B------:R-:W-:Y:S05]  /*b230*/  @P0 BRA `(.L_x_1675) ;  /* 0x00000000001c0947 */ /* 0x000fea0003800000 */
[----:B------:R-:W-:Y:S02]  /*b240*/  ISETP.NE.AND P0, PT, R5, 0x1, PT ;  /* 0x000000010500780c */ /* 0x000fe40003f05270 */
[----:B------:R-:W-:-:S11]  /*b250*/  IADD3 R3, -R3, RZ, RZ ;  /* 0x000000ff03037210 */ /* 0x000fd60007ffe1ff */
[----:B------:R-:W2:Y:S02]  /*b260*/  @P0 LDC.64 R6, c[0x0][0x9e8] ;  /* 0x00027a00ff060b82 */ /* 0x000ea40000000a00 */
[----:B--2---:R-:W-:-:S05]  /*b270*/  @P0 IMAD.HI.U32 R0, R3, R6, RZ ;  /* 0x0000000603000227 */ /* 0x004fca00078e00ff */
[----:B------:R-:W-:-:S04]  /*b280*/  @P0 SHF.R.U32.HI R3, RZ, R7, R0 ;  /* 0x00000007ff030219 */ /* 0x000fc80000011600 */
[----:B------:R-:W-:Y:S01]  /*b290*/  LOP3.LUT R0, RZ, R3, RZ, 0x33, !PT ;  /* 0x00000003ff007212 */ /* 0x000fe200078e33ff */
[----:B------:R-:W-:Y:S06]  /*b2a0*/  BRA `(.L_x_1676) ;  /* 0x0000000000107947 */ /* 0x000fec0003800000 */
.L_x_1675:
[----:B------:R-:W-:-:S13]  /*b2b0*/  ISETP.NE.AND P0, PT, R5, 0x1, PT ;  /* 0x000000010500780c */ /* 0x000fda0003f05270 */
[----:B------:R-:W2:Y:S02]  /*b2c0*/  @P0 LDC.64 R6, c[0x0][0x9e8] ;  /* 0x00027a00ff060b82 */ /* 0x000ea40000000a00 */
[----:B--2---:R-:W-:-:S05]  /*b2d0*/  @P0 IMAD.HI.U32 R6, R0, R6, RZ ;  /* 0x0000000600060227 */ /* 0x004fca00078e00ff */
[----:B------:R-:W-:-:S07]  /*b2e0*/  @P0 SHF.R.U32.HI R0, RZ, R7, R6 ;  /* 0x00000007ff000219 */ /* 0x000fce0000011606 */
.L_x_1676:
[----:B------:R-:W-:Y:S05]  /*b2f0*/  BSYNC B0 ;  /* 0x0000000000007941 */ /* 0x000fea0003800000 */
.L_x_1674:
[----:B------:R-:W-:-:S05]  /*b300*/  IMAD R3, R0, R5, R5 ;  /* 0x0000000500037224 */ /* 0x000fca00078e0205 */
[----:B------:R-:W-:-:S07]  /*b310*/  VIMNMX R4, R4, R3, PT ;  /* 0x0000000304047248 */ /* 0x000fce0003fe0100 */
.L_x_1673:
[----:B------:R-:W2:Y:S01]  /*b320*/  @P1 LDC R3, c[0x0][0x44c] ;  /* 0x00011300ff031b82 */ /* 0x000ea20000000800 */
[----:B------:R-:W-:Y:S01]  /*b330*/  VIADD R4, R4, 0x5f ;  /* 0x0000005f04047836 */ /* 0x000fe20000000000 */
[----:B------:R-:W-:Y:S01]  /*b340*/  ULDC UR4, c[0x0][0x9dc] ;  /* 0x0002770000047ab9 */ /* 0x000fe20000000800 */
[----:B------:R-:W-:Y:S02]  /*b350*/  IMAD.MOV.U32 R0, RZ, RZ, R188 ;  /* 0x000000ffff007224 */ /* 0x000fe400078e00bc */
[----:B------:R-:W-:-:S03]  /*b360*/  IMAD.HI R4, R4, 0x2aaaaaab, RZ ;  /* 0x2aaaaaab04047827 */ /* 0x000fc600078e02ff */
[----:B------:R-:W3:Y:S01]  /*b370*/  @P1 LDC R7, c[0x0][0x450] ;  /* 0x00011400ff071b82 */ /* 0x000ee20000000800 */
[----:B--2---:R-:W-:Y:S01]  /*b380*/  @P1 IMAD.HI.U32 R6, R188, R3, RZ ;  /* 0x00000003bc061227 */ /* 0x004fe200078e00ff */
[----:B------:R-:W-:-:S04]  /*b390*/  SHF.R.U32.HI R3, RZ, 0x1f, R4 ;  /* 0x0000001fff037819 */ /* 0x000fc80000011604 */
[----:B------:R-:W-:Y:S02]  /*b3a0*/  LEA.HI.SX32 R4, R4, R3, 0x1c ;  /* 0x0000000304047211 */ /* 0x000fe400078fe2ff */
[----:B---3--:R-:W-:Y:S02]  /*b3b0*/  @P1 SHF.R.U32.HI R0, RZ, R7, R6 ;  /* 0x00000007ff001219 */ /* 0x008fe40000011606 */
        /* <DEDUP_REMOVED lines=9> */
[----:B------:R-:W2:Y:S02]  /*b450*/  @P0 LDC.64 R8, c[0x0][0x9e8] ;  /* 0x00027a00ff080b82 */ /* 0x000ea40000000a00 */
[----:B--2---:R-:W-:-:S05]  /*b460*/  @P0 IMAD.HI.U32 R0, R7, R8, RZ ;  /* 0x0000000807000227 */ /* 0x004fca00078e00ff */
[----:B------:R-:W-:-:S04]  /*b470*/  @P0 SHF.R.U32.HI R7, RZ, R9, R0 ;  /* 0x00000009ff070219 */ /* 0x000fc80000011600 */
[----:B------:R-:W-:Y:S01]  /*b480*/  LOP3.LUT R0, RZ, R7, RZ, 0x33, !PT ;  /* 0x00000007ff007212 */ /* 0x000fe200078e33ff */
[----:B------:R-:W-:Y:S06]  /*b490*/  BRA `(.L_x_1680) ;  /* 0x0000000000107947 */ /* 0x000fec0003800000 */
.L_x_1679:
[----:B------:R-:W-:-:S13]  /*b4a0*/  ISETP.NE.AND P0, PT, R5, 0x1, PT ;  /* 0x000000010500780c */ /* 0x000fda0003f05270 */
[----:B------:R-:W2:Y:S02]  /*b4b0*/  @P0 LDC.64 R6, c[0x0][0x9e8] ;  /* 0x00027a00ff060b82 */ /* 0x000ea40000000a00 */
[----:B--2---:R-:W-:-:S05]  /*b4c0*/  @P0 IMAD.HI.U32 R4, R0, R6, RZ ;  /* 0x0000000600040227 */ /* 0x004fca00078e00ff */
[----:B------:R-:W-:-:S07]  /*b4d0*/  @P0 SHF.R.U32.HI R0, RZ, R7, R4 ;  /* 0x00000007ff000219 */ /* 0x000fce0000011604 */
.L_x_1680:
[----:B------:R-:W-:Y:S05]  /*b4e0*/  BSYNC B0 ;  /* 0x0000000000007941 */ /* 0x000fea0003800000 */
.L_x_1678:
[----:B------:R-:W-:-:S05]  /*b4f0*/  IMAD R0, R0, R5, RZ ;  /* 0x0000000500007224 */ /* 0x000fca00078e02ff */
[----:B------:R-:W-:-:S07]  /*b500*/  VIMNMX R3, R3, R0, !PT ;  /* 0x0000000003037248 */ /* 0x000fce0007fe0100 */
.L_x_1677:
[----:B------:R-:W-:Y:S01]  /*b510*/  IMAD.HI R3, R3, 0x2aaaaaab, RZ ;  /* 0x2aaaaaab03037827 */ /* 0x000fe200078e02ff */
[----:B------:R-:W-:Y:S03]  /*b520*/  BSSY B0, `(.L_x_1681) ;  /* 0x0000026000007945 */ /* 0x000fe60003800000 */
[----:B------:R-:W-:Y:S01]  /*b530*/  IMAD.MOV.U32 R72, RZ, RZ, RZ ;  /* 0x000000ffff487224 */ /* 0x000fe200078e00ff */
[----:B------:R-:W-:-:S04]  /*b540*/  SHF.R.U32.HI R0, RZ, 0x1f, R3 ;  /* 0x0000001fff007819 */ /* 0x000fc80000011603 */
[----:B------:R-:W-:-:S04]  /*b550*/  LEA.HI.SX32 R0, R3, R0, 0x1c ;  /* 0x0000000003007211 */ /* 0x000fc800078fe2ff */
[----:B------:R-:W-:-:S04]  /*b560*/  VIMNMX R202, RZ, R0, !PT ;  /* 0x00000000ffca7248 */ /* 0x000fc80007fe0100 */
[----:B------:R-:W-:-:S13]  /*b570*/  ISETP.GT.AND P0, PT, R141, R202, PT ;  /* 0x000000ca8d00720c */ /* 0x000fda0003f04270 */
[----:B------:R-:W-:Y:S05]  /*b580*/  @!P0 BRA `(.L_x_1682) ;  /* 0x00000000007c8947 */ /* 0x000fea0003800000 */
[----:B------:R-:W-:Y:S01]  /*b590*/  ISETP.NE.AND P0, PT, R207, RZ, PT ;  /* 0x000000ffcf00720c */ /* 0x000fe20003f05270 */
[----:B------:R-:W-:-:S03]  /*b5a0*/  ULDC UR4, c[0x0][0x9f0] ;  /* 0x00027c0000047ab9 */ /* 0x000fc60000000800 */
[----:B------:R-:W-:-:S04]  /*b5b0*/  SEL R8, R207, UR4, P0 ;  /* 0x00000004cf087c07 */ /* 0x000fc80008000000 */
[-C--:B------:R-:W-:Y:S02]  /*b5c0*/  IABS R6, R8.reuse ;  /* 0x0000000800067213 */ /* 0x080fe40000000000 */
[----:B------:R-:W-:Y:S02]  /*b5d0*/  IADD3 R0, R8, -0x1, R141 ;  /* 0xffffffff08007810 */ /* 0x000fe40007ffe08d */
[----:B------:R-:W2:Y:S01]  /*b5e0*/  I2F.RP R3, R6 ;  /* 0x0000000600037306 */ /* 0x000ea20000209400 */
[----:B------:R-:W-:Y:S02]  /*b5f0*/  IABS R10, R8 ;  /* 0x00000008000a7213 */ /* 0x000fe40000000000 */
[----:B------:R-:W-:-:S04]  /*b600*/  IADD3 R0, -R202, R0, RZ ;  /* 0x00000000ca007210 */ /* 0x000fc80007ffe1ff */
[----:B------:R-:W-:Y:S02]  /*b610*/  IABS R9, R0 ;  /* 0x0000000000097213 */ /* 0x000fe40000000000 */
[----:B------:R-:W-:-:S04]  /*b620*/  LOP3.LUT R0, R0, R8, RZ, 0x3c, !PT ;  /* 0x0000000800007212 */ /* 0x000fc800078e3cff */
[----:B------:R-:W-:Y:S01]  /*b630*/  ISETP.GE.AND P2, PT, R0, RZ, PT ;  /* 0x000000ff0000720c */ /* 0x000fe20003f46270 */
[----:B--2---:R-:W2:Y:S02]  /*b640*/  MUFU.RCP R3, R3 ;  /* 0x0000000300037308 */ /* 0x004ea40000001000 */
[----:B--2---:R-:W-:Y:S02]  /*b650*/  VIADD R4, R3, 0xffffffe ;  /* 0x0ffffffe03047836 */ /* 0x004fe40000000000 */
[----:B------:R-:W-:-:S04]  /*b660*/  IMAD.MOV R3, RZ, RZ, -R10 ;  /* 0x000000ffff037224 */ /* 0x000fc800078e0a0a */
[----:B------:R2:W3:Y:S02]  /*b670*/  F2I.FTZ.U32.TRUNC.NTZ R5, R4 ;  /* 0x0000000400057305 */ /* 0x0004e4000021f000 */
[----:B--2---:R-:W-:Y:S02]  /*b680*/  IMAD.MOV.U32 R4, RZ, RZ, RZ ;  /* 0x000000ffff047224 */ /* 0x004fe400078e00ff */
[----:B---3--:R-:W-:-:S04]  /*b690*/  IMAD.MOV R7, RZ, RZ, -R5 ;  /* 0x000000ffff077224 */ /* 0x008fc800078e0a05 */
        /* <DEDUP_REMOVED lines=12> */
[----:B------:R-:W-:-:S04]  /*b760*/  @!P1 LOP3.LUT R5, RZ, R8, RZ, 0x33, !PT ;  /* 0x00000008ff059212 */ /* 0x000fc800078e33ff */
[----:B------:R-:W-:-:S07]  /*b770*/  MOV R72, R5 ;  /* 0x0000000500487202 */ /* 0x000fce0000000f00 */
.L_x_1682:
[----:B------:R-:W-:Y:S05]  /*b780*/  BSYNC B0 ;  /* 0x0000000000007941 */ /* 0x000fea0003800000 */
.L_x_1681:
[-C--:B------:R-:W-:Y:S01]  /*b790*/  IMAD R202, R211, R72.reuse, R202 ;  /* 0x00000048d3ca7224 */ /* 0x080fe200078e02ca */
        /* <DEDUP_REMOVED lines=37> */
[----:B------:R-:W2:Y:S04]  /*b9f0*/  LDL R0, [R1+0x4c] ;  /* 0x00004c0001007983 */ /* 0x000ea80000100800 */
[----:B------:R-:W3:Y:S04]  /*ba00*/  LDL R3, [R1+0x48] ;  /* 0x0000480001037983 */ /* 0x000ee80000100800 */
[----:B--2---:R-:W2:Y:S01]  /*ba10*/  SHFL.IDX PT, R0, R0, RZ, 0x1f ;  /* 0x00001fff00007589 */ /* 0x004ea200000e0000 */
[----:B---3--:R-:W-:-:S13]  /*ba20*/  R2UR UR4, R3 ;  /* 0x00000000030472ca */ /* 0x008fda00000e0000 */
[----:B------:R-:W-:Y:S01]  /*ba30*/  ULOP3.LUT UP0, URZ, UR4, 0x1bf, URZ, 0xc0, !UPT ;  /* 0x000001bf043f7892 */ /* 0x000fe2000f80c03f */
[----:B--2---:R-:W-:-:S04]  /*ba40*/  LEA.HI R3, R0, R0, RZ, 0x1 ;  /* 0x0000000000037211 */ /* 0x004fc800078f08ff */
[----:B------:R-:W-:Y:S02]  /*ba50*/  LOP3.LUT R3, R3, 0x1e, RZ, 0xc0, !PT ;  /* 0x0000001e03037812 */ /* 0x000fe400078ec0ff */
[----:B------:R-:W-:-:S03]  /*ba60*/  PLOP3.LUT P0, PT, PT, PT, UP0, 0x80, 0x0 ;  /* 0x000000000000781c */ /* 0x000fc60003f0f008 */
[----:B------:R-:W-:-:S05]  /*ba70*/  IMAD.IADD R3, R0, 0x1, -R3 ;  /* 0x0000000100037824 */ /* 0x000fca00078e0a03 */
        /* <DEDUP_REMOVED lines=8> */
[----:B------:R2:W3:Y:S01]  /*bb00*/  LDC.64 R14, c[0x4][R0] ;  /* 0x01000000000e7b82 */ /* 0x0004e20000000a00 */
[----:B------:R-:W-:Y:S01]  /*bb10*/  IMAD.U32 R5, RZ, RZ, UR5 ;  /* 0x00000005ff057e24 */ /* 0x000fe2000f8e00ff */
[----:B------:R-:W-:Y:S01]  /*bb20*/  ULDC.64 UR4, c[0x4][0x30] ;  /* 0x01000c0000047ab9 */ /* 0x000fe20000000a00 */
[----:B------:R-:W-:Y:S01]  /*bb30*/  IMAD.U32 R6, RZ, RZ, UR6 ;  /* 0x00000006ff067e24 */ /* 0x000fe2000f8e00ff */
[----:B------:R-:W-:Y:S01]  /*bb40*/  MOV R8, 0x70 ;  /* 0x0000007000087802 */ /* 0x000fe20000000f00 */
[----:B------:R-:W-:Y:S02]  /*bb50*/  IMAD.U32 R7, RZ, RZ, UR7 ;  /* 0x00000007ff077e24 */ /* 0x000fe4000f8e00ff */
[----:B------:R-:W-:-:S02]  /*bb60*/  IMAD.U32 R10, RZ, RZ, UR4 ;  /* 0x00000004ff0a7e24 */ /* 0x000fc4000f8e00ff */
[----:B------:R-:W-:Y:S02]  /*bb70*/  IMAD.U32 R11, RZ, RZ, UR5 ;  /* 0x00000005ff0b7e24 */ /* 0x000fe4000f8e00ff */
[----:B------:R-:W-:Y:S02]  /*bb80*/  IMAD.MOV.U32 R12, RZ, RZ, 0x1 ;  /* 0x00000001ff0c7424 */ /* 0x000fe400078e00ff */
[----:B--2---:R-:W-:-:S07]  /*bb90*/  IMAD.MOV.U32 R13, RZ, RZ, RZ ;  /* 0x000000ffff0d7224 */ /* 0x004fce00078e00ff */
[----:B------:R-:W-:-:S07]  /*bba0*/  LEPC R20, `(.L_x_1684) ;  /* 0x000000001014794e */ /* 0x000fce0000000000 */
[----:B01-345:R-:W-:Y:S05]  /*bbb0*/  CALL.ABS.NOINC R14 ;  /* 0x000000000e007343 */ /* 0x03bfea0003c00000 */
.L_x_1684:
[----:B------:R-:W-:Y:S02]  /*bbc0*/  ULDC UR4, c[0x0][0x3f4] ;  /* 0x0000fd0000047ab9 */ /* 0x000fe40000000800 */
[----:B------:R-:W-:-:S13]  /*bbd0*/  ISETP.LT.AND P0, PT, RZ, UR4, PT ;  /* 0x00000004ff007c0c */ /* 0x000fda000bf01270 */
[----:B------:R-:W-:Y:S05]  /*bbe0*/  @P0 BRA `(.L_x_1685) ;  /* 0x00000000003c0947 */ /* 0x000fea0003800000 */
[----:B------:R-:W-:-:S04]  /*bbf0*/  LEA.HI R0, R209, R209, RZ, 0x1 ;  /* 0x000000d1d1007211 */ /* 0x000fc800078f08ff */
[----:B------:R-:W-:-:S05]  /*bc00*/  LOP3.LUT R0, R0, 0xfffffffe, RZ, 0xc0, !PT ;  /* 0xfffffffe00007812 */ /* 0x000fca00078ec0ff */
[----:B------:R-:W-:-:S05]  /*bc10*/  IMAD.IADD R0, R209, 0x1, -R0 ;  /* 0x00000001d1007824 */ /* 0x000fca00078e0a00 */
[----:B------:R-:W-:-:S04]  /*bc20*/  SHF.L.U32 R3, R0, 0x1f, RZ ;  /* 0x0000001f00037819 */ /* 0x000fc800000006ff */
[----:B------:R2:W3:Y:S03]  /*bc30*/  SYNCS.PHASECHK.TRANS64.TRYWAIT P0, [R2+URZ+0x2a800], R3 ;  /* 0x02a80003020075a7 */ /* 0x0004e6000800017f */
[----:B---3--:R-:W-:Y:S05]  /*bc40*/  @!P0 NANOSLEEP.SYNCS 0x989680 ;  /* 0x009896800000895d */ /* 0x008fea0003900000 */
[----:B------:R-:W3:Y:S01]  /*bc50*/  @!P0 SYNCS.PHASECHK.TRANS64 P0, [R2+URZ+0x2a800], R3 ;  /* 0x02a80003020085a7 */ /* 0x000ee2000800007f */
[----:B------:R-:W-:Y:S04]  /*bc60*/  BSSY B0, `(.L_x_1686) ;  /* 0x0000006000007945 */ /* 0x000fe80003800000 */
[----:B---3--:R-:W-:Y:S05]  /*bc70*/  @P0 BRA `(.L_x_1687) ;  /* 0x0000000000100947 */ /* 0x008fea0003800000 */
.L_x_1688:
[----:B---3--:R3:W0:Y:S02]  /*bc80*/  SYNCS.PHASECHK.TRANS64.TRYWAIT P0, [R2+URZ+0x2a800], R3 ;  /* 0x02a80003020075a7 */ /* 0x008624000800017f */
[----:B0-----:R-:W-:Y:S05]  /*bc90*/  @!P0 NANOSLEEP.SYNCS 0x989680 ;  /* 0x009896800000895d */ /* 0x001fea0003900000 */
[----:B------:R-:W0:Y:S02]  /*bca0*/  @!P0 SYNCS.PHASECHK.TRANS64 P0, [R2+URZ+0x2a800], R3 ;  /* 0x02a80003020085a7 */ /* 0x000e24000800007f */
[----:B0-----:R-:W-:Y:S05]  /*bcb0*/  @!P0 BRA `(.L_x_1688) ;  /* 0xfffffffc00f08947 */ /* 0x001fea000383ffff */
.L_x_1687:
[----:B------:R-:W-:Y:S05]  /*bcc0*/  BSYNC B0 ;  /* 0x0000000000007941 */ /* 0x000fea0003800000 */
.L_x_1686:
[----:B------:R-:W-:Y:S05]  /*bcd0*/  BRA `(.L_x_1689) ;  /* 0x0000006c00647947 */ /* 0x000fea0003800000 */
.L_x_1685:
[----:B------:R-:W2:Y:S01]  /*bce0*/  LDL R0, [R1+0x48] ;  /* 0x0000480001007983 */ /* 0x000ea20000100800 */
[----:B------:R-:W-:Y:S01]  /*bcf0*/  ULDC.64 UR6, c[0x0][0x408] ;  /* 0x0001020000067ab9 */ /* 0x000fe20000000a00 */
[----:B--2---:R-:W-:Y:S02]  /*bd00*/  R2UR UR4, R0 ;  /* 0x00000000000472ca */ /* 0x004fe400000e0000 */
[----:B-----5:R-:W-:-:S05]  /*bd10*/  SHF.R.S32.HI R0, RZ, 0x1f, R140 ;  /* 0x0000001fff007819 */ /* 0x020fca000001148c */
[----:B------:R-:W-:-:S04]  /*bd20*/  IMAD R5, R0, UR6, RZ ;  /* 0x0000000600057c24 */ /* 0x000fc8000f8e02ff */
[----:B------:R-:W-:Y:S02]  /*bd30*/  IMAD R5, R140, UR7, R5 ;  /* 0x000000078c057c24 */ /* 0x000fe4000f8e0205 */
[----:B------:R-:W-:-:S03]  /*bd40*/  ULOP3.LUT UP0, URZ, UR4, 0x3ff, URZ, 0xc0, !UPT ;  /* 0x000003ff043f7892 */ /* 0x000fc6000f80c03f */
[----:B------:R-:W-:Y:S02]  /*bd50*/  ULDC.64 UR4, c[0x0][0x3f8] ;  /* 0x0000fe0000047ab9 */ /* 0x000fe40000000a00 */
[----:B------:R-:W-:Y:S01]  /*bd60*/  IMAD R3, R0, UR4, RZ ;  /* 0x0000000400037c24 */ /* 0x000fe2000f8e02ff */
[----:B------:R-:W-:Y:S01]  /*bd70*/  PLOP3.LUT P0, PT, PT, PT, UP0, 0x80, 0x0 ;  /* 0x000000000000781c */ /* 0x000fe20003f0f008 */
[----:B------:R-:W-:-:S04]  /*bd80*/  IMAD.WIDE.U32 R24, R140, UR4, RZ ;  /* 0x000000048c187c25 */ /* 0x000fc8000f8e00ff */
[C---:B------:R-:W-:Y:S02]  /*bd90*/  IMAD R3, R140.reuse, UR5, R3 ;  /* 0x000000058c037c24 */ /* 0x040fe4000f8e0203 */
[----:B------:R-:W-:-:S04]  /*bda0*/  IMAD.WIDE.U32 R140, R140, UR6, RZ ;  /* 0x000000068c8c7c25 */ /* 0x000fc8000f8e00ff */
[----:B------:R-:W-:Y:S02]  /*bdb0*/  IMAD.IADD R27, R3, 0x1, R25 ;  /* 0x00000001031b7824 */ /* 0x000fe400078e0219 */
[----:B----4-:R-:W-:Y:S01]  /*bdc0*/  IMAD.IADD R29, R5, 0x1, R141 ;  /* 0x00000001051d7824 */ /* 0x010fe200078e028d */
[----:B------:R-:W-:Y:S06]  /*bdd0*/  @!P0 BRA `(.L_x_1690) ;  /* 0x0000000000408947 */ /* 0x000fec0003800000 */
[----:B------:R-:W-:Y:S01]  /*bde0*/  MOV R14, 0x0 ;  /* 0x00000000000e7802 */ /* 0x000fe20000000f00 */
[----:B------:R-:W-:Y:S01]  /*bdf0*/  ULDC.64 UR4, c[0x4][0x90] ;  /* 0x0100240000047ab9 */ /* 0x000fe20000000a00 */
[----:B------:R-:W-:Y:S01]  /*be00*/  ULDC.64 UR6, c[0x4][0x98] ;  /* 0x0100260000067ab9 */ /* 0x000fe20000000a00 */
[----:B------:R-:W-:Y:S01]  /*be10*/  IMAD.U32 R4, RZ, RZ, UR4 ;  /* 0x00000004ff047e24 */ /* 0x000fe2000f8e00ff */
[----:B------:R-:W-:Y:S01]  /*be20*/  MOV R6, UR6 ;  /* 0x0000000600067c02 */ /* 0x000fe20008000f00 */
[----:B------:R-:W-:Y:S01]  /*be30*/  IMAD.U32 R5, RZ, RZ, UR5 ;  /* 0x00000005ff057e24 */ /* 0x000fe2000f8e00ff */
[----:B------:R-:W2:Y:S01]  /*be40*/  LDC.64 R14, c[0x4][R14] ;  /* 0x010000000e0e7b82 */ /* 0x000ea20000000a00 */
[----:B------:R-:W-:Y:S01]  /*be50*/  ULDC.64 UR4, c[0x4][0x20] ;  /* 0x0100080000047ab9 */ /* 0x000fe20000000a00 */
[----:B------:R-:W-:Y:S02]  /*be60*/  IMAD.U32 R7, RZ, RZ, UR7 ;  /* 0x00000007ff077e24 */ /* 0x000fe4000f8e00ff */
[----:B------:R-:W-:-:S02]  /*be70*/  IMAD.U32 R10, RZ, RZ, UR4 ;  /* 0x00000004ff0a7e24 */ /* 0x000fc4000f8e00ff */
[----:B------:R-:W-:Y:S02]  /*be80*/  IMAD.U32 R11, RZ, RZ, UR5 ;  /* 0x00000005ff0b7e24 */ /* 0x000fe4000f8e00ff */
[----:B------:R-:W-:Y:S02]  /*be90*/  IMAD.MOV.U32 R8, RZ, RZ, 0x70 ;  /* 0x00000070ff087424 */ /* 0x000fe400078e00ff */
[----:B------:R-:W-:Y:S02]  /*bea0*/  IMAD.MOV.U32 R12, RZ, RZ, 0x1 ;  /* 0x00000001ff0c7424 */ /* 0x000fe400078e00ff */
[----:B------:R-:W-:-:S07]  /*beb0*/  IMAD.MOV.U32 R13, RZ, RZ, RZ ;  /* 0x000000ffff0d7224 */ /* 0x000fce00078e00ff */
[----:B------:R-:W-:-:S07]  /*bec0*/  LEPC R20, `(.L_x_1690) ;  /* 0x000000001014794e */ /* 0x000fce0000000000 */
[----:B012---:R-:W-:Y:S05]  /*bed0*/  CALL.ABS.NOINC R14 ;  /* 0x000000000e007343 */ /* 0x007fea0003c00000 */
.L_x_1690:
[----:B------:R-:W-:Y:S01]  /*bee0*/  ULDC.U8 UR4, c[0x0][0x410] ;  /* 0x0001040000047ab9 */ /* 0x000fe20000000000 */
[----:B------:R-:W-:Y:S01]  /*bef0*/  BSSY B0, `(.L_x_1691) ;  /* 0x00006af000007945 */ /* 0x000fe20003800000 */
[----:B------:R-:W-:Y:S01]  /*bf00*/  ISETP.NE.AND P0, PT, RZ, UR4, PT ;  /* 0x00000004ff007c0c */ /* 0x000fe2000bf05270 */
[----:B------:R-:W-:-:S12]  /*bf10*/  IMAD.IADD R69, R174, 0x1, R188 ;  /* 0x00000001ae457824 */ /* 0x000fd800078e02bc */
[----:B------:R-:W-:Y:S05]  /*bf20*/  @!P0 BRA `(.L_x_1692) ;  /* 0x0000003400888947 */ /* 0x000fea0003800000 */
[----:B------:R-:W2:Y:S01]  /*bf30*/  LDC R10, c[0x0][0x448] ;  /* 0x00011200ff0a7b82 */ /* 0x000ea20000000800 */
[----:B------:R-:W-:Y:S01]  /*bf40*/  LEA R3, R210, R69, 0x6 ;  /* 0x00000045d2037211 */ /* 0x000fe200078e30ff */
[----:B------:R-:W-:Y:S01]  /*bf50*/  ULDC.64 UR4, c[0x0][0x3f8] ;  /* 0x0000fe0000047ab9 */ /* 0x000fe20000000a00 */
[----:B------:R-:W-:Y:S01]  /*bf60*/  ULDC.64 UR6, c[0x0][0x408] ;  /* 0x0001020000067ab9 */ /* 0x000fe20000000a00 */
[----:B------:R-:W-:Y:S01]  /*bf70*/  IMAD.MOV.U32 R4, RZ, RZ, R24 ;  /* 0x000000ffff047224 */ /* 0x000fe200078e0018 */
[----:B------:R-:W-:Y:S01]  /*bf80*/  SHF.R.S32.HI R80, RZ, 0x1f, R179 ;  /* 0x0000001fff507819 */ /* 0x000fe200000114b3 */
[----:B------:R-:W-:Y:S01]  /*bf90*/  IMAD.MOV.U32 R6, RZ, RZ, R140 ;  /* 0x000000ffff067224 */ /* 0x000fe200078e008c */
[----:B------:R-:W-:Y:S01]  /*bfa0*/  SHF.R.S32.HI R76, RZ, 0x1f, R177 ;  /* 0x0000001fff4c7819 */ /* 0x000fe200000114b1 */
[----:B------:R-:W-:Y:S01]  /*bfb0*/  IMAD.MOV.U32 R7, RZ, RZ, R29 ;  /* 0x000000ffff077224 */ /* 0x000fe200078e001d */
[----:B------:R-:W-:Y:S02]  /*bfc0*/  SHF.R.S32.HI R81, RZ, 0x1f, R178 ;  /* 0x0000001fff517819 */ /* 0x000fe400000114b2 */
[----:B------:R-:W-:-:S02]  /*bfd0*/  SHF.R.S32.HI R77, RZ, 0x1f, R176 ;  /* 0x0000001fff4d7819 */ /* 0x000fc400000114b0 */
[----:B------:R-:W-:Y:S02]  /*bfe0*/  SHF.R.S32.HI R71, RZ, 0x1f, R180 ;  /* 0x0000001fff477819 */ /* 0x000fe400000114b4 */
[----:B--2---:R-:W-:-:S13]  /*bff0*/  ISETP.NE.AND P0, PT, R10, 0x1, PT ;  /* 0x000000010a00780c */ /* 0x004fda0003f05270 */
[----:B------:R-:W2:Y:S08]  /*c000*/  @P0 LDC R0, c[0x0][0x44c] ;  /* 0x00011300ff000b82 */ /* 0x000eb00000000800 */
[----:B------:R-:W3:Y:S01]  /*c010*/  @P0 LDC R5, c[0x0][0x450] ;  /* 0x00011400ff050b82 */ /* 0x000ee20000000800 */
[----:B--2---:R-:W-:-:S05]  /*c020*/  @P0 IMAD.HI.U32 R0, R3, R0, RZ ;  /* 0x0000000003000227 */ /* 0x004fca00078e00ff */
[----:B---3--:R-:W-:Y:S01]  /*c030*/  @P0 SHF.R.U32.HI R3, RZ, R5, R0 ;  /* 0x00000005ff030219 */ /* 0x008fe20000011600 */
[----:B------:R-:W-:-:S03]  /*c040*/  IMAD.MOV.U32 R5, RZ, RZ, R27 ;  /* 0x000000ffff057224 */ /* 0x000fc600078e001b */
[----:B------:R-:W-:Y:S01]  /*c050*/  SHF.R.S32.HI R0, RZ, 0x1f, R3 ;  /* 0x0000001fff007819 */ /* 0x000fe20000011403 */
[----:B------:R-:W-:-:S04]  /*c060*/  IMAD.WIDE.U32 R4, R3, UR4, R4 ;  /* 0x0000000403047c25 */ /* 0x000fc8000f8e0004 */
[C---:B------:R-:W-:Y:S02]  /*c070*/  IMAD R8, R0.reuse, UR4, RZ ;  /* 0x0000000400087c24 */ /* 0x040fe4000f8e02ff */
[----:B------:R-:W-:Y:S02]  /*c080*/  IMAD R0, R0, UR6, RZ ;  /* 0x0000000600007c24 */ /* 0x000fe4000f8e02ff */
[C---:B------:R-:W-:Y:S01]  /*c090*/  IMAD R9, R3.reuse, UR5, R8 ;  /* 0x0000000503097c24 */ /* 0x040fe2000f8e0208 */
[----:B------:R-:W-:Y:S01]  /*c0a0*/  ULDC.64 UR4, c[0x0][0x3e8] ;  /* 0x0000fa0000047ab9 */ /* 0x000fe20000000a00 */
[C---:B------:R-:W-:Y:S01]  /*c0b0*/  IMAD.WIDE.U32 R6, R3.reuse, UR6, R6 ;  /* 0x0000000603067c25 */ /* 0x040fe2000f8e0006 */
[----:B------:R-:W-:Y:S01]  /*c0c0*/  LEA R63, P0, R4, UR4, 0x1 ;  /* 0x00000004043f7c11 */ /* 0x000fe2000f8008ff */
[----:B------:R-:W-:Y:S02]  /*c0d0*/  UMOV UR4, 0xffffffff ;  /* 0xffffffff00047882 */ /* 0x000fe40000000000 */
[----:B------:R-:W-:Y:S01]  /*c0e0*/  IMAD R3, R3, UR7, R0 ;  /* 0x0000000703037c24 */ /* 0x000fe2000f8e0200 */
[----:B------:R-:W-:Y:S01]  /*c0f0*/  ULDC.64 UR6, c[0x0][0x400] ;  /* 0x0001000000067ab9 */ /* 0x000fe20000000a00 */
[----:B------:R-:W-:Y:S01]  /*c100*/  IMAD.IADD R5, R5, 0x1, R9 ;  /* 0x0000000105057824 */ /* 0x000fe200078e0209 */
[----:B------:R-:W-:Y:S01]  /*c110*/  LEA R65, P1, R6, UR6, 0x1 ;  /* 0x0000000606417c11 */ /* 0x000fe2000f8208ff */
[----:B------:R-:W-:-:S03]  /*c120*/  IMAD.IADD R3, R7, 0x1, R3 ;  /* 0x0000000107037824 */ /* 0x000fc600078e0203 */
[----:B------:R-:W-:Y:S02]  /*c130*/  LEA.HI.X R62, R4, UR5, R5, 0x1, P0 ;  /* 0x00000005043e7c11 */ /* 0x000fe400080f0c05 */
[----:B------:R-:W-:Y:S01]  /*c140*/  LEA.HI.X R0, R6, UR7, R3, 0x1, P1 ;  /* 0x0000000706007c11 */ /* 0x000fe200088f0c03 */
[----:B------:R-:W-:Y:S06]  /*c150*/  BRA.DIV UR4, `(.L_x_1693) ;  /* 0x000001ea04447947 */ /* 0x000fec000b800000 */
[----:B------:R2:W3:Y:S04]  /*c160*/  SHFL.IDX PT, R3, R62, RZ, 0x1c1f ;  /* 0x001c1fff3e037589 */ /* 0x0004e800000e0000 */
[----:B------:R2:W4:Y:S04]  /*c170*/  SHFL.IDX PT, R6, R63, RZ, 0x1c1f ;  /* 0x001c1fff3f067589 */ /* 0x00052800000e0000 */
[----:B------:R2:W0:Y:S04]  /*c180*/  SHFL.IDX PT, R9, R0, RZ, 0x1c1f ;  /* 0x001c1fff00097589 */ /* 0x00042800000e0000 */
[----:B------:R2:W0:Y:S02]  /*c190*/  SHFL.IDX PT, R8, R65, RZ, 0x1c1f ;  /* 0x001c1fff41087589 */ /* 0x00042400000e0000 */
.L_x_2029:
[----:B------:R-:W-:Y:S01]  /*c1a0*/  IMAD R67, R165, R10, RZ ;  /* 0x0000000aa5437224 */ /* 0x000fe200078e02ff */
        /* <DEDUP_REMOVED lines=15> */
[----:B------:R-:W-:Y:S01]  /*c2a0*/  ULDC UR4, c[0x0][0x3f4] ;  /* 0x0000fd0000047ab9 */ /* 0x000fe20000000800 */
[----:B------:R-:W-:Y:S02]  /*c2b0*/  CS2R R60, SRZ ;  /* 0x00000000003c7805 */ /* 0x000fe4000001ff00 */
[----:B------:R-:W-:Y:S02]  /*c2c0*/  ISETP.GE.AND P3, PT, R179, UR4, PT ;  /* 0x00000004b3007c0c */ /* 0x000fe4000bf66270 */
[----:B------:R-:W-:Y:S02]  /*c2d0*/  CS2R R58, SRZ ;  /* 0x00000000003a7805 */ /* 0x000fe4000001ff00 */
[----:B------:R-:W-:Y:S02]  /*c2e0*/  ISETP.GE.AND P2, PT, R177, UR4, PT ;  /* 0x00000004b1007c0c */ /* 0x000fe4000bf46270 */
[----:B------:R-:W-:Y:S02]  /*c2f0*/  ISETP.GE.AND P1, PT, R178, UR4, PT ;  /* 0x00000004b2007c0c */ /* 0x000fe4000bf26270 */
[----:B------:R-:W-:-:S02]  /*c300*/  ISETP.GE.AND P0, PT, R176, UR4, PT ;  /* 0x00000004b0007c0c */ /* 0x000fc4000bf06270 */
[----:B------:R-:W-:-:S03]  /*c310*/  ISETP.GE.AND P4, PT, R162, UR4, PT ;  /* 0x00000004a2007c0c */ /* 0x000fc6000bf86270 */
[C---:B------:R-:W-:Y:S01]  /*c320*/  @!P3 IMAD.SHL.U32 R27, R179.reuse, 0x2, RZ ;  /* 0x00000002b31bb824 */ /* 0x040fe200078e00ff */
[----:B------:R-:W-:-:S03]  /*c330*/  @!P3 SHF.L.U64.HI R4, R179, 0x1, R80 ;  /* 0x00000001b304b819 */ /* 0x000fc60000010250 */
[C---:B------:R-:W-:Y:S02]  /*c340*/  @!P2 SHF.L.U32 R21, R177.reuse, 0x1, RZ ;  /* 0x00000001b115a819 */ /* 0x040fe400000006ff */
[----:B------:R-:W-:Y:S01]  /*c350*/  @!P1 IMAD.SHL.U32 R13, R178, 0x2, RZ ;  /* 0x00000002b20d9824 */ /* 0x000fe200078e00ff */
[-C--:B-1--4-:R-:W-:Y:S01]  /*c360*/  @!P3 IADD3 R28, P6, R6, R27.reuse, RZ ;  /* 0x0000001b061cb210 */ /* 0x092fe20007fde0ff */
[----:B------:R-:W-:Y:S01]  /*c370*/  @!P0 IMAD.SHL.U32 R35, R176, 0x2, RZ ;  /* 0x00000002b0238824 */ /* 0x000fe200078e00ff */
[----:B0-----:R-:W-:Y:S01]  /*c380*/  @!P3 IADD3 R26, P5, R8, R27, RZ ;  /* 0x0000001b081ab210 */ /* 0x001fe20007fbe0ff */
[----:B------:R-:W-:Y:S01]  /*c390*/  @!P4 IMAD.MOV.U32 R5, RZ, RZ, R9 ;  /* 0x000000ffff05c224 */ /* 0x000fe200078e0009 */
[----:B------:R-:W-:Y:S01]  /*c3a0*/  @!P2 SHF.L.U64.HI R10, R177, 0x1, R76 ;  /* 0x00000001b10aa819 */ /* 0x000fe2000001024c */
[--C-:B---3--:R-:W-:Y:S01]  /*c3b0*/  @!P3 IMAD.X R29, R3, 0x1, R4.reuse, P6 ;  /* 0x00000001031db824 */ /* 0x108fe200030e0604 */
[-C--:B------:R-:W-:Y:S01]  /*c3c0*/  @!P2 IADD3 R24, P6, R6, R21.reuse, RZ ;  /* 0x000000150618a210 */ /* 0x080fe20007fde0ff */
[----:B------:R-:W-:Y:S01]  /*c3d0*/  @!P3 IMAD.X R27, R9, 0x1, R4, P5 ;  /* 0x00000001091bb824 */ /* 0x000fe200028e0604 */
[----:B------:R-:W-:-:S02]  /*c3e0*/  @!P2 IADD3 R20, P5, R8, R21, RZ ;  /* 0x000000150814a210 */ /* 0x000fc40007fbe0ff */
[----:B------:R-:W-:Y:S01]  /*c3f0*/  @!P1 SHF.L.U64.HI R4, R178, 0x1, R81 ;  /* 0x00000001b2049819 */ /* 0x000fe20000010251 */
[--C-:B------:R-:W-:Y:S01]  /*c400*/  @!P2 IMAD.X R25, R3, 0x1, R10.reuse, P6 ;  /* 0x000000010319a824 */ /* 0x100fe200030e060a */
[-C--:B------:R-:W-:Y:S01]  /*c410*/  @!P1 IADD3 R14, P6, R6, R13.reuse, RZ ;  /* 0x0000000d060e9210 */ /* 0x080fe20007fde0ff */
[----:B------:R-:W-:Y:S01]  /*c420*/  @!P2 IMAD.X R21, R9, 0x1, R10, P5 ;  /* 0x000000010915a824 */ /* 0x000fe200028e060a */
[----:B------:R-:W-:Y:S02]  /*c430*/  ISETP.GE.AND P5, PT, R180, UR4, PT ;  /* 0x00000004b4007c0c */ /* 0x000fe4000bfa6270 */
[----:B------:R-:W-:Y:S01]  /*c440*/  @!P0 SHF.L.U64.HI R36, R176, 0x1, R77 ;  /* 0x00000001b0248819 */ /* 0x000fe2000001024d */
[----:B------:R-:W-:Y:S01]  /*c450*/  @!P1 IMAD.X R15, R3, 0x1, R4, P6 ;  /* 0x00000001030f9824 */ /* 0x000fe200030e0604 */
[----:B------:R-:W-:Y:S02]  /*c460*/  @!P1 IADD3 R12, P6, R8, R13, RZ ;  /* 0x0000000d080c9210 */ /* 0x000fe40007fde0ff */
[----:B------:R-:W-:-:S03]  /*c470*/  @!P4 MOV R7, R3 ;  /* 0x000000030007c202 */ /* 0x000fc60000000f00 */
[----:B------:R-:W-:Y:S01]  /*c480*/  @!P1 IMAD.X R13, R9, 0x1, R4, P6 ;  /* 0x00000001090d9824 */ /* 0x000fe200030e0604 */
[----:B------:R-:W-:Y:S01]  /*c490*/  @!P0 IADD3 R10, P6, R6, R35, RZ ;  /* 0x00000023060a8210 */ /* 0x000fe20007fde0ff */
[----:B------:R-:W-:Y:S02]  /*c4a0*/  @!P4 IMAD.MOV.U32 R4, RZ, RZ, R8 ;  /* 0x000000ffff04c224 */ /* 0x000fe400078e0008 */
[----:B------:R-:W-:-:S04]  /*c4b0*/  @!P4 IMAD.WIDE R32, R162, 0x2, R6 ;  /* 0x00000002a220c825 */ /* 0x000fc800078e0206 */
[----:B------:R-:W-:Y:S01]  /*c4c0*/  @!P4 IMAD.WIDE R30, R162, 0x2, R4 ;  /* 0x00000002a21ec825 */ /* 0x000fe200078e0204 */
[----:B------:R0:W5:Y:S03]  /*c4d0*/  @!P4 LD.E.64 R60, desc[UR60][R32.64] ;  /* 0x0000003c203cc980 */ /* 0x000166000c101b00 */
[--C-:B------:R-:W-:Y:S01]  /*c4e0*/  @!P0 IMAD.X R11, R3, 0x1, R36.reuse, P6 ;  /* 0x00000001030b8824 */ /* 0x100fe200030e0624 */
[----:B------:R-:W-:Y:S01]  /*c4f0*/  @!P0 IADD3 R4, P6, R8, R35, RZ ;  /* 0x0000002308048210 */ /* 0x000fe20007fde0ff */
[C---:B------:R-:W-:Y:S01]  /*c500*/  @!P5 IMAD.SHL.U32 R7, R180.reuse, 0x2, RZ ;  /* 0x00000002b407d824 */ /* 0x040fe200078e00ff */
[----:B------:R0:W5:Y:S01]  /*c510*/  @!P4 LD.E.64 R58, desc[UR60][R30.64] ;  /* 0x0000003c1e3ac980 */ /* 0x000162000c101b00 */
[----:B------:R-:W-:Y:S02]  /*c520*/  @!P5 SHF.L.U64.HI R34, R180, 0x1, R71 ;  /* 0x00000001b422d819 */ /* 0x000fe40000010247 */
[----:B------:R-:W-:Y:S01]  /*c530*/  CS2R R56, SRZ ;  /* 0x0000000000387805 */ /* 0x000fe2000001ff00 */
[----:B------:R-:W-:Y:S01]  /*c540*/  @!P0 IMAD.X R5, R9, 0x1, R36, P6 ;  /* 0x0000000109058824 */ /* 0x000fe200030e0624 */
[----:B------:R-:W-:-:S02]  /*c550*/  @!P5 IADD3 R6, P4, R6, R7, RZ ;  /* 0x000000070606d210 */ /* 0x000fc40007f9e0ff */
[----:B------:R-:W-:Y:S02]  /*c560*/  CS2R R54, SRZ ;  /* 0x0000000000367805 */ /* 0x000fe4000001ff00 */
[----:B------:R-:W-:Y:S02]  /*c570*/  @!P5 IADD3 R8, P6, R8, R7, RZ ;  /* 0x000000070808d210 */ /* 0x000fe40007fde0ff */
        /* <DEDUP_REMOVED lines=8> */
[----:B------:R-:W-:Y:S01]  /*c600*/  @!P5 IMAD.X R7, R3, 0x1, R34, P4 ;  /* 0x000000010307d824 */ /* 0x000fe200020e0622 */
[----:B------:R-:W-:Y:S01]  /*c610*/  @!P5 IADD3.X R9, R9, R34, RZ, P6, !PT ;  /* 0x000000220909d210 */ /* 0x000fe200037fe4ff */
[----:B------:R0:W5:Y:S04]  /*c620*/  @!P3 LD.E.64 R56, desc[UR60][R28.64] ;  /* 0x0000003c1c38b980 */ /* 0x000168000c101b00 */
        /* <DEDUP_REMOVED lines=8> */
[----:B------:R0:W5:Y:S02]  /*c6b0*/  @!P5 LD.E.64 R38, desc[UR60][R8.64] ;  /* 0x0000003c0826d980 */ /* 0x000164000c101b00 */
.L_x_1695:
[----:B------:R-:W-:Y:S05]  /*c6c0*/  BSYNC B1 ;  /* 0x0000000000017941 */ /* 0x000fea0003800000 */
.L_x_1694:
[----:B---3-5:R-:W-:Y:S01]  /*c6d0*/  IMAD.MOV.U32 R3, RZ, RZ, R58 ;  /* 0x000000ffff037224 */ /* 0x028fe200078e003a */
[----:B------:R-:W-:Y:S01]  /*c6e0*/  UMOV UR4, 0xffffffff ;  /* 0xffffffff00047882 */ /* 0x000fe20000000000 */
[----:B0-----:R-:W-:Y:S01]  /*c6f0*/  IMAD.MOV.U32 R4, RZ, RZ, R59 ;  /* 0x000000ffff047224 */ /* 0x001fe200078e003b */
[----:B------:R-:W-:Y:S01]  /*c700*/  CS2R R30, SRZ ;  /* 0x00000000001e7805 */ /* 0x000fe2000001ff00 */
[----:B------:R-:W-:Y:S01]  /*c710*/  IMAD.MOV.U32 R5, RZ, RZ, R54 ;  /* 0x000000ffff057224 */ /* 0x000fe200078e0036 */
[----:B------:R-:W-:Y:S01]  /*c720*/  PRMT R88, R3, 0x7610, R88 ;  /* 0x0000761003587816 */ /* 0x000fe20000000058 */
[----:B----4-:R-:W-:Y:S01]  /*c730*/  IMAD.MOV.U32 R6, RZ, RZ, R55 ;  /* 0x000000ffff067224 */ /* 0x010fe200078e0037 */
[----:B------:R-:W-:Y:S01]  /*c740*/  PRMT R87, R87, 0x5410, R4 ;  /* 0x0000541057577816 */ /* 0x000fe20000000004 */
[----:B------:R-:W-:Y:S01]  /*c750*/  IMAD.MOV.U32 R3, RZ, RZ, R50 ;  /* 0x000000ffff037224 */ /* 0x000fe200078e0032 */
[----:B------:R-:W-:Y:S01]  /*c760*/  PRMT R82, R82, 0x5410, R5 ;  /* 0x0000541052527816 */ /* 0x000fe20000000005 */
[----:B------:R-:W-:Y:S01]  /*c770*/  IMAD.MOV.U32 R4, RZ, RZ, R51 ;  /* 0x000000ffff047224 */ /* 0x000fe200078e0033 */
[----:B------:R-:W-:Y:S01]  /*c780*/  PRMT R83, R6, 0x7610, R83 ;  /* 0x0000761006537816 */ /* 0x000fe20000000053 */
[----:B------:R-:W-:Y:S01]  /*c790*/  IMAD.MOV.U32 R5, RZ, RZ, R46 ;  /* 0x000000ffff057224 */ /* 0x000fe200078e002e */
[----:B------:R-:W-:-:S02]  /*c7a0*/  MOV R6, R47 ;  /* 0x0000002f00067202 */ /* 0x000fc40000000f00 */
[----:B------:R-:W-:Y:S01]  /*c7b0*/  PRMT R79, R4, 0x5410, R3 ;  /* 0x00005410044f7816 */ /* 0x000fe20000000003 */
[----:B------:R-:W-:Y:S01]  /*c7c0*/  IMAD.MOV.U32 R3, RZ, RZ, R42 ;  /* 0x000000ffff037224 */ /* 0x000fe200078e002a */
[----:B------:R-:W-:Y:S01]  /*c7d0*/  PRMT R74, R5, 0x5410, R6 ;  /* 0x00005410054a7816 */ /* 0x000fe20000000006 */
[----:B------:R-:W-:Y:S02]  /*c7e0*/  IMAD.MOV.U32 R4, RZ, RZ, R43 ;  /* 0x000000ffff047224 */ /* 0x000fe400078e002b */
[----:B------:R-:W-:Y:S02]  /*c7f0*/  IMAD.MOV.U32 R5, RZ, RZ, R38 ;  /* 0x000000ffff057224 */ /* 0x000fe400078e0026 */
[----:B------:R-:W-:Y:S01]  /*c800*/  IMAD.MOV.U32 R6, RZ, RZ, R39 ;  /* 0x000000ffff067224 */ /* 0x000fe200078e0027 */
[----:B------:R-:W-:Y:S01]  /*c810*/  PRMT R73, R4, 0x5410, R3 ;  /* 0x0000541004497816 */ /* 0x000fe20000000003 */
[----:B------:R-:W-:Y:S02]  /*c820*/  IMAD.MOV.U32 R3, RZ, RZ, R60 ;  /* 0x000000ffff037224 */ /* 0x000fe400078e003c */
[----:B------:R-:W-:Y:S01]  /*c830*/  IMAD.MOV.U32 R4, RZ, RZ, R61 ;  /* 0x000000ffff047224 */ /* 0x000fe200078e003d */
[----:B------:R-:W-:Y:S01]  /*c840*/  PRMT R66, R6, 0x5410, R5 ;  /* 0x0000541006427816 */ /* 0x000fe20000000005 */
[----:B------:R-:W-:Y:S01]  /*c850*/  IMAD.MOV.U32 R6, RZ, RZ, R57 ;  /* 0x000000ffff067224 */ /* 0x000fe200078e0039 */
[----:B------:R-:W-:-:S02]  /*c860*/  MOV R5, R56 ;  /* 0x0000003800057202 */ /* 0x000fc40000000f00 */
[----:B------:R-:W-:Y:S01]  /*c870*/  PRMT R88, R88, 0x5410, R3 ;  /* 0x0000541058587816 */ /* 0x000fe20000000003 */
[----:B------:R-:W-:Y:S01]  /*c880*/  IMAD.MOV.U32 R3, RZ, RZ, R52 ;  /* 0x000000ffff037224 */ /* 0x000fe200078e0034 */
        /* <DEDUP_REMOVED lines=12> */
[----:B------:R-:W-:-:S05]  /*c950*/  IMAD.MOV.U32 R6, RZ, RZ, R37 ;  /* 0x000000ffff067224 */ /* 0x000fca00078e0025 */
[----:B------:R-:W-:Y:S01]  /*c960*/  PRMT R64, R6, 0x5410, R5 ;  /* 0x0000541006407816 */ /* 0x000fe20000000005 */
[----:B------:R-:W-:Y:S06]  /*c970*/  BRA.DIV UR4, `(.L_x_1696) ;  /* 0x000001e204b07947 */ /* 0x000fec000b800000 */
[----:B--2---:R-:W0:Y:S04]  /*c980*/  SHFL.IDX PT, R62, R62, 0x1, 0x1c1f ;  /* 0x003c1f003e3e7f89 */ /* 0x004e2800000e0000 */
[----:B------:R-:W2:Y:S04]  /*c990*/  SHFL.IDX PT, R63, R63, 0x1, 0x1c1f ;  /* 0x003c1f003f3f7f89 */ /* 0x000ea800000e0000 */
[----:B------:R-:W3:Y:S04]  /*c9a0*/  SHFL.IDX PT, R0, R0, 0x1, 0x1c1f ;  /* 0x003c1f0000007f89 */ /* 0x000ee800000e0000 */
[----:B------:R-:W4:Y:S02]  /*c9b0*/  SHFL.IDX PT, R65, R65, 0x1, 0x1c1f ;  /* 0x003c1f0041417f89 */ /* 0x000f2400000e0000 */
.L_x_2035:
[----:B------:R-:W-:Y:S01]  /*c9c0*/  VIADD R4, R69, 0x40 ;  /* 0x0000004045047836 */ /* 0x000fe20000000000 */
[----:B------:R-:W-:Y:S01]  /*c9d0*/  LOP3.LUT R3, R185, 0x18, R18, 0xf8, !PT ;  /* 0x00000018b9037812 */ /* 0x000fe200078ef812 */
[----:B------:R-:W-:Y:S01]  /*c9e0*/  BSSY B1, `(.L_x_1697) ;  /* 0x0000055000017945 */ /* 0x000fe20003800000 */
[----:B------:R-:W-:Y:S02]  /*c9f0*/  LOP3.LUT P0, RZ, R228, 0x4, RZ, 0xc0, !PT ;  /* 0x00000004e4ff7812 */ /* 0x000fe4000780c0ff */
[----:B------:R-:W-:Y:S02]  /*ca00*/  CS2R R32, SRZ ;  /* 0x0000000000207805 */ /* 0x000fe4000001ff00 */
[----:B------:R-:W-:Y:S02]  /*ca10*/  ISETP.GE.AND P1, PT, R4, R67, PT ;  /* 0x000000430400720c */ /* 0x000fe40003f26270 */
[----:B------:R-:W-:Y:S02]  /*ca20*/  CS2R R26, SRZ ;  /* 0x00000000001a7805 */ /* 0x000fe4000001ff00 */
[----:B------:R-:W-:-:S02]  /*ca30*/  LOP3.LUT R4, R3, R186, RZ, 0x3c, !PT ;  /* 0x000000ba03047212 */ /* 0x000fc400078e3cff */
[----:B------:R-:W-:Y:S02]  /*ca40*/  CS2R R20, SRZ ;  /* 0x0000000000147805 */ /* 0x000fe4000001ff00 */
[----:B------:R-:W-:Y:S02]  /*ca50*/  CS2R R12, SRZ ;  /* 0x00000000000c7805 */ /* 0x000fe4000001ff00 */
[----:B------:R-:W-:Y:S02]  /*ca60*/  CS2R R8, SRZ ;  /* 0x0000000000087805 */ /* 0x000fe4000001ff00 */
[----:B------:R-:W-:Y:S01]  /*ca70*/  CS2R R40, SRZ ;  /* 0x0000000000287805 */ /* 0x000fe2000001ff00 */
[----:B------:R-:W-:Y:S01]  /*ca80*/  IMAD.IADD R3, R187, 0x1, R4 ;  /* 0x00000001bb037824 */ /* 0x000fe200078e0204 */
[----:B------:R-:W-:Y:S02]  /*ca90*/  CS2R R34, SRZ ;  /* 0x0000000000227805 */ /* 0x000fe4000001ff00 */
[----:B-1----:R-:W-:-:S02]  /*caa0*/  CS2R R28, SRZ ;  /* 0x00000000001c7805 */ /* 0x002fc4000001ff00 */
[----:B------:R-:W-:Y:S02]  /*cab0*/  CS2R R24, SRZ ;  /* 0x0000000000187805 */ /* 0x000fe4000001ff00 */
[----:B------:R-:W-:Y:S01]  /*cac0*/  CS2R R14, SRZ ;  /* 0x00000000000e7805 */ /* 0x000fe2000001ff00 */
[----:B------:R-:W-:Y:S01]  /*cad0*/  IMAD R3, R3, 0x2, R2 ;  /* 0x0000000203037824 */ /* 0x000fe200078e0202 */
        /* <DEDUP_REMOVED lines=8> */
[----:B------:R-:W-:-:S05]  /*cb60*/  ISETP.GE.AND P1, PT, R176, UR4, PT ;  /* 0x00000004b0007c0c */ /* 0x000fca000bf26270 */
[C---:B------:R-:W-:Y:S01]  /*cb70*/  @!P4 IMAD.SHL.U32 R24, R179.reuse, 0x2, RZ ;  /* 0x00000002b318c824 */ /* 0x040fe200078e00ff */
[----:B------:R-:W-:-:S03]  /*cb80*/  @!P4 SHF.L.U64.HI R5, R179, 0x1, R80 ;  /* 0x00000001b305c819 */ /* 0x000fc60000010250 */
[----:B------:R-:W-:Y:S02]  /*cb90*/  @!P3 SHF.L.U32 R14, R177, 0x1, RZ ;  /* 0x00000001b10eb819 */ /* 0x000fe400000006ff */
[----:B------:R-:W-:Y:S01]  /*cba0*/  @!P2 IMAD.SHL.U32 R10, R178, 0x2, RZ ;  /* 0x00000002b20aa824 */ /* 0x000fe200078e00ff */
[-C--:B--2---:R-:W-:Y:S01]  /*cbb0*/  @!P4 IADD3 R26, P5, R63, R24.reuse, RZ ;  /* 0x000000183f1ac210 */ /* 0x084fe20007fbe0ff */
[----:B------:R-:W-:Y:S01]  /*cbc0*/  @!P1 IMAD.SHL.U32 R4, R176, 0x2, RZ ;  /* 0x00000002b0049824 */ /* 0x000fe200078e00ff */
[----:B----4-:R-:W-:Y:S02]  /*cbd0*/  @!P4 IADD3 R24, P6, R65, R24, RZ ;  /* 0x000000184118c210 */ /* 0x010fe40007fde0ff */
[----:B------:R-:W-:Y:S01]  /*cbe0*/  @!P3 SHF.L.U64.HI R7, R177, 0x1, R76 ;  /* 0x00000001b107b819 */ /* 0x000fe2000001024c */
[--C-:B0-----:R-:W-:Y:S01]  /*cbf0*/  @!P4 IMAD.X R27, R62, 0x1, R5.reuse, P5 ;  /* 0x000000013e1bc824 */ /* 0x101fe200028e0605 */
[-C--:B------:R-:W-:Y:S01]  /*cc00*/  @!P3 IADD3 R20, P5, R63, R14.reuse, RZ ;  /* 0x0000000e3f14b210 */ /* 0x080fe20007fbe0ff */
[----:B---3--:R-:W-:Y:S01]  /*cc10*/  @!P4 IMAD.X R25, R0, 0x1, R5, P6 ;  /* 0x000000010019c824 */ /* 0x008fe200030e0605 */
[----:B------:R-:W-:-:S02]  /*cc20*/  @!P3 IADD3 R14, P6, R65, R14, RZ ;  /* 0x0000000e410eb210 */ /* 0x000fc40007fde0ff */
[----:B------:R-:W-:Y:S01]  /*cc30*/  @!P2 SHF.L.U64.HI R81, R178, 0x1, R81 ;  /* 0x00000001b251a819 */ /* 0x000fe20000010251 */
[--C-:B------:R-:W-:Y:S01]  /*cc40*/  @!P3 IMAD.X R21, R62, 0x1, R7.reuse, P5 ;  /* 0x000000013e15b824 */ /* 0x100fe200028e0607 */
[-C--:B------:R-:W-:Y:S01]  /*cc50*/  @!P2 IADD3 R12, P5, R63, R10.reuse, RZ ;  /* 0x0000000a3f0ca210 */ /* 0x080fe20007fbe0ff */
[----:B------:R-:W-:Y:S01]  /*cc60*/  @!P3 IMAD.X R15, R0, 0x1, R7, P6 ;  /* 0x00000001000fb824 */ /* 0x000fe200030e0607 */
[----:B------:R-:W-:Y:S02]  /*cc70*/  @!P1 SHF.L.U64.HI R77, R176, 0x1, R77 ;  /* 0x00000001b04d9819 */ /* 0x000fe4000001024d */
[----:B------:R-:W-:Y:S02]  /*cc80*/  @!P2 IADD3.X R13, R62, R81, RZ, P5, !PT ;  /* 0x000000513e0da210 */ /* 0x000fe40002ffe4ff */
[----:B------:R-:W-:Y:S02]  /*cc90*/  @!P2 IADD3 R10, P6, R65, R10, RZ ;  /* 0x0000000a410aa210 */ /* 0x000fe40007fde0ff */
[----:B------:R-:W-:-:S03]  /*cca0*/  @!P1 IADD3 R8, P5, R63, R4, RZ ;  /* 0x000000043f089210 */ /* 0x000fc60007fbe0ff */
[----:B------:R-:W-:Y:S01]  /*ccb0*/  @!P2 IMAD.X R11, R0, 0x1, R81, P6 ;  /* 0x00000001000ba824 */ /* 0x000fe200030e0651 */
[----:B------:R-:W-:Y:S01]  /*ccc0*/  ISETP.GE.AND P6, PT, R162, UR4, PT ;  /* 0x00000004a2007c0c */ /* 0x000fe2000bfc6270 */
[----:B------:R-:W-:Y:S01]  /*ccd0*/  @!P1 IMAD.X R9, R62, 0x1, R77, P5 ;  /* 0x000000013e099824 */ /* 0x000fe200028e064d */
[----:B------:R-:W-:-:S05]  /*cce0*/  @!P1 IADD3 R4, P5, R65, R4, RZ ;  /* 0x0000000441049210 */ /* 0x000fca0007fbe0ff */
[----:B------:R-:W-:Y:S01]  /*ccf0*/  @!P1 IMAD.X R5, R0, 0x1, R77, P5 ;  /* 0x0000000100059824 */ /* 0x000fe200028e064d */
[----:B------:R-:W-:-:S05]  /*cd00*/  ISETP.GE.AND P5, PT, R180, UR4, PT ;  /* 0x00000004b4007c0c */ /* 0x000fca000bfa6270 */
[----:B------:R-:W-:Y:S01]  /*cd10*/  @!P6 MOV R7, R0 ;  /* 0x000000000007e202 */ /* 0x000fe20000000f00 */
[----:B------:R-:W-:Y:S02]  /*cd20*/  @!P6 IMAD.MOV.U32 R28, RZ, RZ, R63 ;  /* 0x000000ffff1ce224 */ /* 0x000fe400078e003f */
[----:B------:R-:W-:Y:S02]  /*cd30*/  @!P6 IMAD.MOV.U32 R29, RZ, RZ, R62 ;  /* 0x000000ffff1de224 */ /* 0x000fe400078e003e */
[----:B------:R-:W-:Y:S02]  /*cd40*/  @!P6 IMAD.MOV.U32 R6, RZ, RZ, R65 ;  /* 0x000000ffff06e224 */ /* 0x000fe400078e0041 */
[----:B------:R-:W-:-:S04]  /*cd50*/  @!P6 IMAD.WIDE R28, R162, 0x2, R28 ;  /* 0x00000002a21ce825 */ /* 0x000fc800078e021c */
[----:B------:R-:W-:Y:S01]  /*cd60*/  @!P6 IMAD.WIDE R6, R162, 0x2, R6 ;  /* 0x00000002a206e825 */ /* 0x000fe200078e0206 */
[----:B------:R0:W5:Y:S03]  /*cd70*/  @!P6 LD.E.64 R40, desc[UR60][R28.64] ;  /* 0x0000003c1c28e980 */ /* 0x000166000c101b00 */
[C---:B------:R-:W-:Y:S01]  /*cd80*/  @!P5 IMAD.SHL.U32 R32, R180.reuse, 0x2, RZ ;  /* 0x00000002b420d824 */ /* 0x040fe200078e00ff */
[----:B------:R1:W5:Y:S01]  /*cd90*/  @!P6 LD.E.64 R30, desc[UR60][R6.64] ;  /* 0x0000003c061ee980 */ /* 0x000362000c101b00 */
[----:B------:R-:W-:Y:S02]  /*cda0*/  @!P5 SHF.L.U64.HI R71, R180, 0x1, R71 ;  /* 0x00000001b447d819 */ /* 0x000fe40000010247 */
[----:B------:R-:W-:Y:S02]  /*cdb0*/  CS2R R34, SRZ ;  /* 0x0000000000227805 */ /* 0x000fe4000001ff00 */
[----:B0-----:R-:W-:-:S04]  /*cdc0*/  CS2R R28, SRZ ;  /* 0x00000000001c7805 */ /* 0x001fc8000001ff00 */
[----:B------:R0:W5:Y:S01]  /*cdd0*/  @!P4 LD.E.64 R34, desc[UR60][R26.64] ;  /* 0x0000003c1a22c980 */ /* 0x000162000c101b00 */
[----:B-1----:R-:W-:-:S03]  /*cde0*/  @!P5 IADD3 R6, P6, R63, R32, RZ ;  /* 0x000000203f06d210 */ /* 0x002fc60007fde0ff */
[----:B------:R1:W5:Y:S02]  /*cdf0*/  @!P3 LD.E.64 R28, desc[UR60][R20.64] ;  /* 0x0000003c141cb980 */ /* 0x000364000c101b00 */
[--C-:B------:R-:W-:Y:S01]  /*ce00*/  @!P5 IMAD.X R7, R62, 0x1, R71.reuse, P6 ;  /* 0x000000013e07d824 */ /* 0x100fe200030e0647 */
[----:B------:R-:W-:Y:S02]  /*ce10*/  @!P5 IADD3 R62, P6, R65, R32, RZ ;  /* 0x00000020413ed210 */ /* 0x000fe40007fde0ff */
[----:B------:R-:W-:Y:S02]  /*ce20*/  CS2R R32, SRZ ;  /* 0x0000000000207805 */ /* 0x000fe4000001ff00 */
[----:B0-----:R-:W-:Y:S02]  /*ce30*/  CS2R R26, SRZ ;  /* 0x00000000001a7805 */ /* 0x001fe4000001ff00 */
[----:B-1----:R-:W-:Y:S02]  /*ce40*/  CS2R R20, SRZ ;  /* 0x0000000000147805 */ /* 0x002fe4000001ff00 */
[----:B------:R0:W5:Y:S04]  /*ce50*/  @!P4 LD.E.64 R32, desc[UR60][R24.64] ;  /* 0x0000003c1820c980 */ /* 0x000168000c101b00 */
[----:B------:R1:W5:Y:S01]  /*ce60*/  @!P3 LD.E.64 R26, desc[UR60][R14.64] ;  /* 0x0000003c0e1ab980 */ /* 0x000362000c101b00 */
[----:B------:R-:W-:-:S03]  /*ce70*/  @!P5 IMAD.X R63, R0, 0x1, R71, P6 ;  /* 0x00000001003fd824 */ /* 0x000fc600030e0647 */
[----:B------:R2:W5:Y:S01]  /*ce80*/  @!P2 LD.E.64 R20, desc[UR60][R10.64] ;  /* 0x0000003c0a14a980 */ /* 0x000562000c101b00 */
[----:B0-----:R-:W-:Y:S02]  /*ce90*/  CS2R R24, SRZ ;  /* 0x0000000000187805 */ /* 0x001fe4000001ff00 */
[----:B-1----:R-:W-:-:S04]  /*cea0*/  CS2R R14, SRZ ;  /* 0x00000000000e7805 */ /* 0x002fc8000001ff00 */
[----:B------:R0:W5:Y:S01]  /*ceb0*/  @!P2 LD.E.64 R24, desc[UR60][R12.64] ;  /* 0x0000003c0c18a980 */ /* 0x000162000c101b00 */
[----:B--2---:R-:W-:-:S03]  /*cec0*/  CS2R R10, SRZ ;  /* 0x00000000000a7805 */ /* 0x004fc6000001ff00 */
[----:B------:R1:W5:Y:S04]  /*ced0*/  @!P1 LD.E.64 R14, desc[UR60][R8.64] ;  /* 0x0000003c080e9980 */ /* 0x000368000c101b00 */
[----:B------:R2:W5:Y:S01]  /*cee0*/  @!P5 LD.E.64 R10, desc[UR60][R6.64] ;  /* 0x0000003c060ad980 */ /* 0x000562000c101b00 */
[----:B0-----:R-:W-:Y:S02]  /*cef0*/  CS2R R12, SRZ ;  /* 0x00000000000c7805 */ /* 0x001fe4000001ff00 */
[----:B-1----:R-:W-:-:S04]  /*cf00*/  CS2R R8, SRZ ;  /* 0x0000000000087805 */ /* 0x002fc8000001ff00 */
[----:B------:R2:W5:Y:S04]  /*cf10*/  @!P1 LD.E.64 R12, desc[UR60][R4.64] ;  /* 0x0000003c040c9980 */ /* 0x000568000c101b00 */
[----:B------:R2:W5:Y:S02]  /*cf20*/  @!P5 LD.E.64 R8, desc[UR60][R62.64] ;  /* 0x0000003c3e08d980 */ /* 0x000564000c101b00 */
.L_x_1698:
[----:B------:R-:W-:Y:S05]  /*cf30*/  BSYNC B1 ;  /* 0x0000000000017941 */ /* 0x000fea0003800000 */
.L_x_1697:
[----:B--2---:R-:W-:Y:S01]  /*cf40*/  LEA.HI R4, R209, R209, RZ, 0x1 ;  /* 0x000000d1d1047211 */ /* 0x004fe200078f08ff */
[----:B-----5:R-:W-:Y:S01]  /*cf50*/  IMAD.MOV.U32 R5, RZ, RZ, R30 ;  /* 0x000000ffff057224 */ /* 0x020fe200078e001e */
[----:B0-----:R-:W-:Y:S01]  /*cf60*/  MOV R62, R20 ;  /* 0x00000014003e7202 */ /* 0x001fe20000000f00 */
[C---:B------:R-:W-:Y:S01]  /*cf70*/  VIADD R6, R3.reuse, 0xc400 ;  /* 0x0000c40003067836 */ /* 0x040fe20000000000 */
[----:B------:R-:W-:Y:S01]  /*cf80*/  LOP3.LUT R4, R4, 0xfffffffe, RZ, 0xc0, !PT ;  /* 0xfffffffe04047812 */ /* 0x000fe200078ec0ff */
[----:B---3--:R-:W-:Y:S01]  /*cf90*/  VIADD R0, R3, 0xc440 ;  /* 0x0000c44003007836 */ /* 0x008fe20000000000 */
[----:B------:R-:W-:Y:S01]  /*cfa0*/  PRMT R85, R5, 0x7610, R85 ;  /* 0x0000761005557816 */ /* 0x000fe20000000055 */
[----:B------:R-:W-:Y:S01]  /*cfb0*/  IMAD.MOV.U32 R5, RZ, RZ, R31 ;  /* 0x000000ffff057224 */ /* 0x000fe200078e001f */
[----:B------:R-:W-:Y:S01]  /*cfc0*/  @P0 IADD3 R0, R6, -0x40, RZ ;  /* 0xffffffc006000810 */ /* 0x000fe20007ffe0ff */
[----:B------:R-:W-:Y:S01]  /*cfd0*/  IMAD.IADD R4, R209, 0x1, -R4 ;  /* 0x00000001d1047824 */ /* 0x000fe200078e0a04 */
[----:B------:R-:W-:Y:S01]  /*cfe0*/  PRMT R71, R71, 0x5410, R62 ;  /* 0x0000541047477816 */ /* 0x000fe2000000003e */
[----:B------:R-:W-:Y:S01]  /*cff0*/  IMAD.MOV.U32 R6, RZ, RZ, R32 ;  /* 0x000000ffff067224 */ /* 0x000fe200078e0020 */
[----:B------:R-:W-:Y:S01]  /*d000*/  PRMT R85, R85, 0x5410, R5 ;  /* 0x0000541055557816 */ /* 0x000fe20000000005 */
[----:B------:R-:W-:Y:S01]  /*d010*/  IMAD.MOV.U32 R7, RZ, RZ, R33 ;  /* 0x000000ffff077224 */ /* 0x000fe200078e0021 */
[----:B------:R-:W-:Y:S01]  /*d020*/  SHF.L.U32 R5, R4, 0x1f, RZ ;  /* 0x0000001f04057819 */ /* 0x000fe200000006ff */
[----:B------:R-:W-:Y:S01]  /*d030*/  IMAD.MOV.U32 R4, RZ, RZ, R21 ;  /* 0x000000ffff047224 */ /* 0x000fe200078e0015 */
[----:B------:R-:W-:Y:S01]  /*d040*/  VIADDMNMX R67, R67, -R188, 0x80, PT ;  /* 0x0000008043437446 */ /* 0x000fe200038009bc */
[----:B------:R-:W-:Y:S01]  /*d050*/  IMAD.MOV.U32 R62, RZ, RZ, R8 ;  /* 0x000000ffff3e7224 */ /* 0x000fe200078e0008 */
[----:B------:R-:W0:Y:S01]  /*d060*/  SYNCS.PHASECHK.TRANS64.TRYWAIT P0, [R2+URZ+0x2a800], R5 ;  /* 0x02a80005020075a7 */ /* 0x000e22000800017f */
[----:B------:R-:W-:Y:S01]  /*d070*/  PRMT R81, R6, 0x5410, R7 ;  /* 0x0000541006517816 */ /* 0x000fe20000000007 */
[----:B------:R-:W-:Y:S01]  /*d080*/  IMAD.MOV.U32 R6, RZ, RZ, R26 ;  /* 0x000000ffff067224 */ /* 0x000fe200078e001a */
[----:B------:R-:W-:Y:S01]  /*d090*/  PRMT R71, R4, 0x7610, R71 ;  /* 0x0000761004477816 */ /* 0x000fe20000000047 */
[----:B------:R-:W-:Y:S01]  /*d0a0*/  IMAD.MOV.U32 R7, RZ, RZ, R27 ;  /* 0x000000ffff077224 */ /* 0x000fe200078e001b */
[----:B------:R-:W-:Y:S01]  /*d0b0*/  BSSY B1, `(.L_x_1699) ;  /* 0x000001b000017945 */ /* 0x000fe20003800000 */
[----:B------:R-:W-:Y:S01]  /*d0c0*/  IMAD.MOV.U32 R4, RZ, RZ, R9 ;  /* 0x000000ffff047224 */ /* 0x000fe200078e0009 */
[----:B------:R-:W-:Y:S01]  /*d0d0*/  ISETP.GE.AND P1, PT, R174, R67, PT ;  /* 0x00000043ae00720c */ /* 0x000fe20003f26270 */
[----:B------:R-:W-:Y:S01]  /*d0e0*/  IMAD.MOV.U32 R63, RZ, RZ, R34 ;  /* 0x000000ffff3f7224 */ /* 0x000fe200078e0022 */
[----:B------:R-:W-:Y:S01]  /*d0f0*/  PRMT R77, R7, 0x5410, R6 ;  /* 0x00005410074d7816 */ /* 0x000fe20000000006 */
[----:B------:R-:W-:Y:S01]  /*d100*/  IMAD.MOV.U32 R6, RZ, RZ, R12 ;  /* 0x000000ffff067224 */ /* 0x000fe200078e000c */
[----:B------:R-:W-:Y:S01]  /*d110*/  PRMT R62, R62, 0x5410, R4 ;  /* 0x000054103e3e7816 */ /* 0x000fe20000000004 */
[----:B------:R-:W-:Y:S01]  /*d120*/  IMAD.MOV.U32 R7, RZ, RZ, R13 ;  /* 0x000000ffff077224 */ /* 0x000fe200078e000d */
[----:B------:R-:W-:Y:S01]  /*d130*/  PRMT R82, R63, 0x7610, R82 ;  /* 0x000076103f527816 */ /* 0x000fe20000000052 */
[----:B------:R-:W-:-:S02]  /*d140*/  IMAD.MOV.U32 R4, RZ, RZ, R35 ;  /* 0x000000ffff047224 */ /* 0x000fc400078e0023 */
[----:B------:R-:W-:Y:S01]  /*d150*/  IMAD.MOV.U32 R63, RZ, RZ, R15 ;  /* 0x000000ffff3f7224 */ /* 0x000fe200078e000f */
[----:B----4-:R-:W-:Y:S01]  /*d160*/  PRMT R65, R6, 0x5410, R7 ;  /* 0x0000541006417816 */ /* 0x010fe20000000007 */
[----:B------:R-:W-:Y:S01]  /*d170*/  IMAD.MOV.U32 R6, RZ, RZ, R40 ;  /* 0x000000ffff067224 */ /* 0x000fe200078e0028 */
[----:B------:R-:W-:Y:S02]  /*d180*/  MOV R7, R41 ;  /* 0x0000002900077202 */ /* 0x000fe40000000f00 */
[----:B------:R-:W-:Y:S01]  /*d190*/  PRMT R84, R84, 0x5410, R4 ;  /* 0x0000541054547816 */ /* 0x000fe20000000004 */
[----:B------:R-:W-:Y:S01]  /*d1a0*/  IMAD.MOV.U32 R4, RZ, RZ, R24 ;  /* 0x000000ffff047224 */ /* 0x000fe200078e0018 */
        /* <DEDUP_REMOVED lines=9> */
[----:B------:R-:W-:Y:S01]  /*d240*/  IMAD.MOV.U32 R6, RZ, RZ, R11 ;  /* 0x000000ffff067224 */ /* 0x000fe200078e000b */
[----:B0-----:R-:W-:Y:S06]  /*d250*/  @!P0 BRA `(.L_x_1700) ;  /* 0x000001d800ec8947 */ /* 0x001fec0003800000 */
.L_x_2036:
[----:B------:R-:W-:Y:S05]  /*d260*/  BSYNC B1 ;  /* 0x0000000000017941 */ /* 0x000fea0003800000 */
.L_x_1699:
[----:B------:R-:W-:Y:S01]  /*d270*/  BSSY B1, `(.L_x_1701) ;  /* 0x0000116000017945 */ /* 0x000fe20003800000 */
[----:B------:R-:W-:-:S03]  /*d280*/  PRMT R63, R4, 0x5410, R6 ;  /* 0x00005410043f7816 */ /* 0x000fc60000000006 */
[----:B------:R-:W-:Y:S05]  /*d290*/  @P1 BRA `(.L_x_1702) ;  /* 0x00000010004c1947 */ /* 0x000fea0003800000 */
[----:B0-----:R-:W0:Y:S01]  /*d2a0*/  LDC R5, c[0x0][0x3f4] ;  /* 0x0000fd00ff057b82 */ /* 0x001e220000000800 */
        /* <DEDUP_REMOVED lines=9> */
[----:B------:R-:W-:Y:S01]  /*d340*/  SHF.R.U32.HI R92, RZ, 0x10, R61 ;  /* 0x00000010ff5c7819 */ /* 0x000fe2000001163d */
[----:B------:R-:W-:Y:S01]  /*d350*/  HADD2.F32 R93, -RZ, R88.H1_H1 ;  /* 0x30000058ff5d7230 */ /* 0x000fe20000004100 */
[--C-:B------:R-:W-:Y:S02]  /*d360*/  SHF.R.U32.HI R94, RZ, 0x10, R59.reuse ;  /* 0x00000010ff5e7819 */ /* 0x100fe4000001163b */
[----:B------:R-:W-:Y:S01]  /*d370*/  SHF.R.U64 R58, R58, 0x10, R59 ;  /* 0x000000103a3a7819 */ /* 0x000fe2000000123b */
[----:B------:R-:W-:Y:S01]  /*d380*/  HADD2.F32 R92, -RZ, R92.H0_H0 ;  /* 0x2000005cff5c7230 */ /* 0x000fe20000004100 */
[----:B------:R-:W-:Y:S01]  /*d390*/  SHF.R.U64 R60, R60, 0x10, R61 ;  /* 0x000000103c3c7819 */ /* 0x000fe2000000123d */
[----:B------:R-:W-:Y:S02]  /*d3a0*/  HADD2.F32 R94, -RZ, R94.H0_H0 ;  /* 0x2000005eff5e7230 */ /* 0x000fe40000004100 */
[----:B------:R-:W-:-:S02]  /*d3b0*/  HADD2.F32 R59, -RZ, R88.H0_H0 ;  /* 0x20000058ff3b7230 */ /* 0x000fc40000004100 */
[--C-:B0-----:R-:W-:Y:S02]  /*d3c0*/  HADD2.F32 R91, -RZ, R7.reuse.H1_H1 ;  /* 0x30000007ff5b7230 */ /* 0x101fe40000004100 */
[----:B------:R-:W-:Y:S02]  /*d3d0*/  HADD2.F32 R89, -RZ, R7.H0_H0 ;  /* 0x20000007ff597230 */ /* 0x000fe40000004100 */
[--C-:B------:R-:W-:Y:S02]  /*d3e0*/  HADD2.F32 R90, -RZ, R4.reuse.H1_H1 ;  /* 0x30000004ff5a7230 */ /* 0x100fe40000004100 */
[C---:B------:R-:W-:Y:S01]  /*d3f0*/  FMUL.FTZ R95, R91.reuse, R92 ;  /* 0x0000005c5b5f7220 */ /* 0x040fe20000410000 */
[----:B------:R-:W-:Y:S01]  /*d400*/  FMUL.FTZ R96, R91, R94 ;  /* 0x0000005e5b607220 */ /* 0x000fe20000410000 */
[----:B------:R-:W-:Y:S02]  /*d410*/  HADD2.F32 R88, -RZ, R4.H0_H0 ;  /* 0x20000004ff587230 */ /* 0x000fe40000004100 */
[----:B------:R-:W-:-:S02]  /*d420*/  HADD2.F32 R7, -RZ, R6.H0_H0 ;  /* 0x20000006ff077230 */ /* 0x000fc40000004100 */
[C---:B------:R-:W-:Y:S01]  /*d430*/  FFMA.FTZ R94, R89.reuse, R94, R95 ;  /* 0x0000005e595e7223 */ /* 0x040fe2000001005f */
[----:B------:R-:W-:Y:S02]  /*d440*/  HADD2.F32 R61, -RZ, R6.H1_H1 ;  /* 0x30000006ff3d7230 */ /* 0x000fe40000004100 */
[C---:B------:R-:W-:Y:S01]  /*d450*/  FMUL.FTZ R91, R90.reuse, R59 ;  /* 0x0000003b5a5b7220 */ /* 0x040fe20000410000 */
[--C-:B------:R-:W-:Y:S02]  /*d460*/  HADD2.F32 R4, -RZ, R5.reuse.H0_H0 ;  /* 0x20000005ff047230 */ /* 0x100fe40000004100 */
[----:B------:R-:W-:Y:S01]  /*d470*/  FMUL.FTZ R95, R90, R93 ;  /* 0x0000005d5a5f7220 */ /* 0x000fe20000410000 */
[----:B------:R-:W-:Y:S02]  /*d480*/  HADD2.F32 R6, -RZ, R5.H1_H1 ;  /* 0x30000005ff067230 */ /* 0x000fe40000004100 */
[----:B------:R-:W-:Y:S01]  /*d490*/  FFMA.FTZ R5, R89, R92, -R96 ;  /* 0x0000005c59057223 */ /* 0x000fe20000010860 */
[----:B------:R-:W-:-:S02]  /*d4a0*/  HADD2.F32 R92, -RZ, R87.H1_H1 ;  /* 0x30000057ff5c7230 */ /* 0x000fc40000004100 */
[C---:B------:R-:W-:Y:S01]  /*d4b0*/  FFMA.FTZ R91, R88.reuse, R93, -R91 ;  /* 0x0000005d585b7223 */ /* 0x040fe2000001085b */
[----:B------:R-:W-:Y:S02]  /*d4c0*/  HADD2.F32 R90, -RZ, R87.H0_H0 ;  /* 0x20000057ff5a7230 */ /* 0x000fe40000004100 */
[----:B------:R-:W-:Y:S01]  /*d4d0*/  FFMA.FTZ R88, R88, R59, R95 ;  /* 0x0000003b58587223 */ /* 0x000fe2000001005f */
[----:B------:R-:W-:Y:S02]  /*d4e0*/  HADD2.F32 R89, -RZ, R58.H0_H0 ;  /* 0x2000003aff597230 */ /* 0x000fe40000004100 */
[C---:B------:R-:W-:Y:S01]  /*d4f0*/  FMUL.FTZ R58, R61.reuse, R92 ;  /* 0x0000005c3d3a7220 */ /* 0x040fe20000410000 */
[----:B------:R-:W-:Y:S02]  /*d500*/  HADD2.F32 R87, -RZ, R60.H0_H0 ;  /* 0x2000003cff577230 */ /* 0x000fe40000004100 */
[-C--:B------:R-:W-:Y:S01]  /*d510*/  FMUL.FTZ R61, R61, R90.reuse ;  /* 0x0000005a3d3d7220 */ /* 0x080fe20000410000 */
[C---:B------:R-:W-:Y:S01]  /*d520*/  FMUL.FTZ R59, R6.reuse, R89 ;  /* 0x00000059063b7220 */ /* 0x040fe20000410000 */
[C---:B------:R-:W-:Y:S01]  /*d530*/  FFMA.FTZ R90, R7.reuse, R90, -R58 ;  /* 0x0000005a075a7223 */ /* 0x040fe2000001083a */
[-C--:B------:R-:W-:Y:S01]  /*d540*/  FMUL.FTZ R6, R6, R87.reuse ;  /* 0x0000005706067220 */ /* 0x080fe20000410000 */
[----:B------:R-:W-:Y:S01]  /*d550*/  FFMA.FTZ R61, R7, R92, R61 ;  /* 0x0000005c073d7223 */ /* 0x000fe2000001003d */
[----:B------:R-:W-:Y:S01]  /*d560*/  FFMA.FTZ R59, R4, R87, -R59 ;  /* 0x00000057043b7223 */ /* 0x000fe2000001083b */
[----:B------:R-:W-:Y:S01]  /*d570*/  F2FP.F16.F32.PACK_AB R7, R94, R5 ;  /* 0x000000055e07723e */ /* 0x000fe200000000ff */
[----:B------:R-:W-:Y:S01]  /*d580*/  FFMA.FTZ R58, R4, R89, R6 ;  /* 0x00000059043a7223 */ /* 0x000fe20000010006 */
[----:B------:R-:W-:-:S02]  /*d590*/  F2FP.F16.F32.PACK_AB R4, R88, R91 ;  /* 0x0000005b5804723e */ /* 0x000fc400000000ff */
[----:B------:R-:W-:Y:S02]  /*d5a0*/  F2FP.F16.F32.PACK_AB R6, R61, R90 ;  /* 0x0000005a3d06723e */ /* 0x000fe400000000ff */
[----:B------:R-:W-:-:S05]  /*d5b0*/  F2FP.F16.F32.PACK_AB R5, R58, R59 ;  /* 0x0000003b3a05723e */ /* 0x000fca00000000ff */
[----:B------:R0:W-:Y:S02]  /*d5c0*/  STS.128 [R3+0xc400], R4 ;  /* 0x00c4000403007388 */ /* 0x0001e40000000c00 */
.L_x_1704:
[----:B------:R-:W-:Y:S05]  /*d5d0*/  BSYNC B2 ;  /* 0x0000000000027941 */ /* 0x000fea0003800000 */
.L_x_1703:
[----:B------:R-:W-:Y:S04]  /*d5e0*/  BSSY B2, `(.L_x_1705) ;  /* 0x000002c000027945 */ /* 0x000fe80003800000 */
[----:B------:R-:W-:Y:S05]  /*d5f0*/  @P1 BRA `(.L_x_1706) ;  /* 0x0000000000a81947 */ /* 0x000fea0003800000 */
[----:B0-----:R-:W0:Y:S01]  /*d600*/  LDS.128 R4, [R0] ;  /* 0x0000000000047984 */ /* 0x001e220000000c00 */
[----:B------:R-:W-:Y:S01]  /*d610*/  SHF.R.U32.HI R59, RZ, 0x10, R57 ;  /* 0x00000010ff3b7819 */ /* 0x000fe20000011639 */
[----:B------:R-:W-:Y:S01]  /*d620*/  HADD2.F32 R58, -RZ, R83.H1_H1 ;  /* 0x30000053ff3a7230 */ /* 0x000fe20000004100 */
[----:B------:R-:W-:Y:S01]  /*d630*/  SHF.R.U32.HI R61, RZ, 0x10, R55 ;  /* 0x00000010ff3d7819 */ /* 0x000fe20000011637 */
[----:B------:R-:W-:Y:S01]  /*d640*/  HADD2.F32 R60, -RZ, R82.H1_H1 ;  /* 0x30000052ff3c7230 */ /* 0x000fe20000004100 */
[----:B------:R-:W-:Y:S01]  /*d650*/  SHF.R.U64 R91, R56, 0x10, R57 ;  /* 0x00000010385b7819 */ /* 0x000fe20000001239 */
[----:B------:R-:W-:Y:S01]  /*d660*/  HADD2.F32 R59, -RZ, R59.H0_H0 ;  /* 0x2000003bff3b7230 */ /* 0x000fe20000004100 */
[----:B------:R-:W-:Y:S01]  /*d670*/  SHF.R.U64 R89, R54, 0x10, R55 ;  /* 0x0000001036597819 */ /* 0x000fe20000001237 */
[----:B------:R-:W-:Y:S02]  /*d680*/  HADD2.F32 R61, -RZ, R61.H0_H0 ;  /* 0x2000003dff3d7230 */ /* 0x000fe40000004100 */
[----:B------:R-:W-:-:S02]  /*d690*/  HADD2.F32 R83, -RZ, R83.H0_H0 ;  /* 0x20000053ff537230 */ /* 0x000fc40000004100 */
[--C-:B0-----:R-:W-:Y:S02]  /*d6a0*/  HADD2.F32 R57, -RZ, R7.reuse.H1_H1 ;  /* 0x30000007ff397230 */ /* 0x101fe40000004100 */
[----:B------:R-:W-:Y:S02]  /*d6b0*/  HADD2.F32 R56, -RZ, R7.H0_H0 ;  /* 0x20000007ff387230 */ /* 0x000fe40000004100 */
[--C-:B------:R-:W-:Y:S02]  /*d6c0*/  HADD2.F32 R7, -RZ, R4.reuse.H0_H0 ;  /* 0x20000004ff077230 */ /* 0x100fe40000004100 */
[C---:B------:R-:W-:Y:S01]  /*d6d0*/  FMUL.FTZ R90, R57.reuse, R59 ;  /* 0x0000003b395a7220 */ /* 0x040fe20000410000 */
[----:B------:R-:W-:Y:S02]  /*d6e0*/  HADD2.F32 R4, -RZ, R4.H1_H1 ;  /* 0x30000004ff047230 */ /* 0x000fe40000004100 */
[----:B------:R-:W-:Y:S01]  /*d6f0*/  FMUL.FTZ R87, R57, R61 ;  /* 0x0000003d39577220 */ /* 0x000fe20000410000 */
[----:B------:R-:W-:-:S02]  /*d700*/  HADD2.F32 R54, -RZ, R6.H0_H0 ;  /* 0x20000006ff367230 */ /* 0x000fc40000004100 */
[----:B------:R-:W-:Y:S01]  /*d710*/  FFMA.FTZ R92, R56, R61, R90 ;  /* 0x0000003d385c7223 */ /* 0x000fe2000001005a */
[----:B------:R-:W-:Y:S02]  /*d720*/  HADD2.F32 R55, -RZ, R6.H1_H1 ;  /* 0x30000006ff377230 */ /* 0x000fe40000004100 */
[----:B------:R-:W-:Y:S01]  /*d730*/  FMUL.FTZ R88, R4, R60 ;  /* 0x0000003c04587220 */ /* 0x000fe20000410000 */
[--C-:B------:R-:W-:Y:S02]  /*d740*/  HADD2.F32 R6, -RZ, R5.reuse.H0_H0 ;  /* 0x20000005ff067230 */ /* 0x100fe40000004100 */
[----:B------:R-:W-:Y:S01]  /*d750*/  FFMA.FTZ R87, R56, R59, -R87 ;  /* 0x0000003b38577223 */ /* 0x000fe20000010857 */
[-C--:B------:R-:W-:Y:S01]  /*d760*/  FMUL.FTZ R90, R4, R58.reuse ;  /* 0x0000003a045a7220 */ /* 0x080fe20000410000 */
[----:B------:R-:W-:Y:S02]  /*d770*/  HADD2.F32 R5, -RZ, R5.H1_H1 ;  /* 0x30000005ff057230 */ /* 0x000fe40000004100 */
[----:B------:R-:W-:Y:S01]  /*d780*/  FFMA.FTZ R88, R7, R58, -R88 ;  /* 0x0000003a07587223 */ /* 0x000fe20000010858 */
[----:B------:R-:W-:-:S02]  /*d790*/  HADD2.F32 R56, -RZ, R84.H0_H0 ;  /* 0x20000054ff387230 */ /* 0x000fc40000004100 */
        /* <DEDUP_REMOVED lines=15> */
[----:B------:R1:W-:Y:S02]  /*d890*/  STS.128 [R0], R4 ;  /* 0x0000000400007388 */ /* 0x0003e40000000c00 */
.L_x_1706:
[----:B------:R-:W-:Y:S05]  /*d8a0*/  BSYNC B2 ;  /* 0x0000000000027941 */ /* 0x000fea0003800000 */
.L_x_1705:
[----:B------:R-:W-:Y:S04]  /*d8b0*/  BSSY B2, `(.L_x_1707) ;  /* 0x000002c000027945 */ /* 0x000fe80003800000 */
[----:B------:R-:W-:Y:S05]  /*d8c0*/  @P2 BRA `(.L_x_1708) ;  /* 0x0000000000a82947 */ /* 0x000fea0003800000 */
[----:B01----:R-:W0:Y:S01]  /*d8d0*/  LDS.128 R4, [R3+0x10400] ;  /* 0x0104000003047984 */ /* 0x003e220000000c00 */
        /* <DEDUP_REMOVED lines=9> */
[----:B------:R-:W-:Y:S02]  /*d970*/  HADD2.F32 R78, -RZ, R78.H0_H0 ;  /* 0x2000004eff4e7230 */ /* 0x000fe40000004100 */
        /* <DEDUP_REMOVED lines=18> */
[CC--:B------:R-:W-:Y:S01]  /*daa0*/  FMUL.FTZ R55, R51.reuse, R79.reuse ;  /* 0x0000004f33377220 */ /* 0x0c0fe20000410000 */
[----:B------:R-:W-:Y:S01]  /*dab0*/  FMUL.FTZ R54, R51, R78 ;  /* 0x0000004e33367220 */ /* 0x000fe20000410000 */
[C---:B------:R-:W-:Y:S01]  /*dac0*/  FMUL.FTZ R7, R5.reuse, R52 ;  /* 0x0000003405077220 */ /* 0x040fe20000410000 */
[----:B------:R-:W-:Y:S01]  /*dad0*/  FMUL.FTZ R51, R5, R4 ;  /* 0x0000000405337220 */ /* 0x000fe20000410000 */
[C---:B------:R-:W-:Y:S01]  /*dae0*/  FFMA.FTZ R55, R50.reuse, R78, -R55 ;  /* 0x0000004e32377223 */ /* 0x040fe20000010837 */
[----:B------:R-:W-:Y:S01]  /*daf0*/  FFMA.FTZ R54, R50, R79, R54 ;  /* 0x0000004f32367223 */ /* 0x000fe20000010036 */
[C---:B------:R-:W-:Y:S01]  /*db00*/  FFMA.FTZ R5, R6.reuse, R4, -R7 ;  /* 0x0000000406057223 */ /* 0x040fe20000010807 */
[----:B------:R-:W-:Y:S01]  /*db10*/  FFMA.FTZ R52, R6, R52, R51 ;  /* 0x0000003406347223 */ /* 0x000fe20000010033 */
[----:B------:R-:W-:-:S02]  /*db20*/  F2FP.F16.F32.PACK_AB R7, R88, R59 ;  /* 0x0000003b5807723e */ /* 0x000fc400000000ff */
[----:B------:R-:W-:Y:S02]  /*db30*/  F2FP.F16.F32.PACK_AB R6, R54, R55 ;  /* 0x000000373606723e */ /* 0x000fe400000000ff */
[----:B------:R-:W-:Y:S02]  /*db40*/  F2FP.F16.F32.PACK_AB R4, R53, R58 ;  /* 0x0000003a3504723e */ /* 0x000fe400000000ff */
[----:B------:R-:W-:-:S05]  /*db50*/  F2FP.F16.F32.PACK_AB R5, R52, R5 ;  /* 0x000000053405723e */ /* 0x000fca00000000ff */
[----:B------:R2:W-:Y:S02]  /*db60*/  STS.128 [R3+0x10400], R4 ;  /* 0x0104000403007388 */ /* 0x0005e40000000c00 */
.L_x_1708:
[----:B------:R-:W-:Y:S05]  /*db70*/  BSYNC B2 ;  /* 0x0000000000027941 */ /* 0x000fea0003800000 */
.L_x_1707:
[----:B------:R-:W-:Y:S04]  /*db80*/  BSSY B2, `(.L_x_1709) ;  /* 0x000002c000027945 */ /* 0x000fe80003800000 */
[----:B------:R-:W-:Y:S05]  /*db90*/  @P3 BRA `(.L_x_1710) ;  /* 0x0000000000a83947 */ /* 0x000fea0003800000 */
[----:B012---:R-:W0:Y:S01]  /*dba0*/  LDS.128 R4, [R0+0x4000] ;  /* 0x0040000000047984 */ /* 0x007e220000000c00 */
[----:B------:R-:W-:Y:S01]  /*dbb0*/  SHF.R.U32.HI R51, RZ, 0x10, R49 ;  /* 0x00000010ff337819 */ /* 0x000fe20000011631 */
[----:B------:R-:W-:Y:S01]  /*dbc0*/  HADD2.F32 R50, -RZ, R75.H0_H0 ;  /* 0x2000004bff327230 */ /* 0x000fe20000004100 */
[----:B------:R-:W-:Y:S01]  /*dbd0*/  SHF.R.U32.HI R53, RZ, 0x10, R47 ;  /* 0x00000010ff357819 */ /* 0x000fe2000001162f */
[--C-:B------:R-:W-:Y:S01]  /*dbe0*/  HADD2.F32 R52, -RZ, R74.reuse.H0_H0 ;  /* 0x2000004aff347230 */ /* 0x100fe20000004100 */
[----:B------:R-:W-:Y:S01]  /*dbf0*/  SHF.R.U64 R59, R48, 0x10, R49 ;  /* 0x00000010303b7819 */ /* 0x000fe20000001231 */
[----:B------:R-:W-:Y:S01]  /*dc00*/  HADD2.F32 R51, -RZ, R51.H0_H0 ;  /* 0x20000033ff337230 */ /* 0x000fe20000004100 */
[----:B------:R-:W-:Y:S01]  /*dc10*/  SHF.R.U64 R57, R46, 0x10, R47 ;  /* 0x000000102e397819 */ /* 0x000fe2000000122f */
[----:B------:R-:W-:Y:S02]  /*dc20*/  HADD2.F32 R53, -RZ, R53.H0_H0 ;  /* 0x20000035ff357230 */ /* 0x000fe40000004100 */
[----:B------:R-:W-:-:S02]  /*dc30*/  HADD2.F32 R74, -RZ, R74.H1_H1 ;  /* 0x3000004aff4a7230 */ /* 0x000fc40000004100 */
[----:B------:R-:W-:Y:S02]  /*dc40*/  HADD2.F32 R75, -RZ, R75.H1_H1 ;  /* 0x3000004bff4b7230 */ /* 0x000fe40000004100 */
        /* <DEDUP_REMOVED lines=19> */
[-C--:B------:R-:W-:Y:S01]  /*dd80*/  FMUL.FTZ R53, R47, R75.reuse ;  /* 0x0000004b2f357220 */ /* 0x080fe20000410000 */
        /* <DEDUP_REMOVED lines=11> */
.L_x_1710:
[----:B------:R-:W-:Y:S05]  /*de40*/  BSYNC B2 ;  /* 0x0000000000027941 */ /* 0x000fea0003800000 */
.L_x_1709:
[----:B------:R-:W-:Y:S04]  /*de50*/  BSSY B2, `(.L_x_1711) ;  /* 0x000002c000027945 */ /* 0x000fe80003800000 */
[----:B------:R-:W-:Y:S05]  /*de60*/  @P4 BRA `(.L_x_1712) ;  /* 0x0000000000a84947 */ /* 0x000fea0003800000 */
[----:B0123--:R-:W0:Y:S01]  /*de70*/  LDS.128 R4, [R3+0x14400] ;  /* 0x0144000003047984 */ /* 0x00fe220000000c00 */
        /* <DEDUP_REMOVED lines=41> */
.L_x_1712:
[----:B------:R-:W-:Y:S05]  /*e110*/  BSYNC B2 ;  /* 0x0000000000027941 */ /* 0x000fea0003800000 */
.L_x_1711:
[----:B------:R-:W-:Y:S05]  /*e120*/  @P5 BRA `(.L_x_1702) ;  /* 0x0000000000a85947 */ /* 0x000fea0003800000 */
[----:B01234-:R-:W0:Y:S01]  /*e130*/  LDS.128 R4, [R0+0x8000] ;  /* 0x0080000000047984 */ /* 0x01fe220000000c00 */
[----:B------:R-:W-:Y:S01]  /*e140*/  SHF.R.U32.HI R43, RZ, 0x10, R37 ;  /* 0x00000010ff2b7819 */ /* 0x000fe20000011625 */
[----:B------:R-:W-:Y:S01]  /*e150*/  HADD2.F32 R42, -RZ, R64.H1_H1 ;  /* 0x30000040ff2a7230 */ /* 0x000fe20000004100 */
[--C-:B------:R-:W-:Y:S01]  /*e160*/  SHF.R.U32.HI R45, RZ, 0x10, R39.reuse ;  /* 0x00000010ff2d7819 */ /* 0x100fe20000011627 */
[--C-:B------:R-:W-:Y:S01]  /*e170*/  HADD2.F32 R44, -RZ, R66.reuse.H1_H1 ;  /* 0x30000042ff2c7230 */ /* 0x100fe20000004100 */
        /* <DEDUP_REMOVED lines=37> */
.L_x_1702:
[----:B------:R-:W-:Y:S05]  /*e3d0*/  BSYNC B1 ;  /* 0x0000000000017941 */ /* 0x000fea0003800000 */
.L_x_1701:
        /* <DEDUP_REMOVED lines=13> */
[--C-:B------:R-:W-:Y:S01]  /*e4b0*/  SHF.R.U64 R47, R40, 0x10, R41.reuse ;  /* 0x00000010282f7819 */ /* 0x100fe20000001229 */
[----:B------:R-:W-:Y:S01]  /*e4c0*/  HADD2.F32 R38, -RZ, R86.H0_H0 ;  /* 0x20000056ff267230 */ /* 0x000fe20000004100 */
[----:B------:R-:W-:Y:S01]  /*e4d0*/  SHF.R.U32.HI R39, RZ, 0x10, R41 ;  /* 0x00000010ff277819 */ /* 0x000fe20000011629 */
[--C-:B------:R-:W-:Y:S01]  /*e4e0*/  HADD2.F32 R40, -RZ, R85.reuse.H0_H0 ;  /* 0x20000055ff287230 */ /* 0x100fe20000004100 */
[--C-:B------:R-:W-:Y:S01]  /*e4f0*/  SHF.R.U32.HI R41, RZ, 0x10, R31.reuse ;  /* 0x00000010ff297819 */ /* 0x100fe2000001161f */
[----:B------:R-:W-:Y:S01]  /*e500*/  HADD2.F32 R85, -RZ, R85.H1_H1 ;  /* 0x30000055ff557230 */ /* 0x000fe20000004100 */
[----:B------:R-:W-:Y:S01]  /*e510*/  SHF.R.U64 R45, R30, 0x10, R31 ;  /* 0x000000101e2d7819 */ /* 0x000fe2000000121f */
[----:B------:R-:W-:Y:S02]  /*e520*/  HADD2.F32 R39, -RZ, R39.H0_H0 ;  /* 0x20000027ff277230 */ /* 0x000fe40000004100 */
[----:B------:R-:W-:-:S02]  /*e530*/  HADD2.F32 R41, -RZ, R41.H0_H0 ;  /* 0x20000029ff297230 */ /* 0x000fc40000004100 */
        /* <DEDUP_REMOVED lines=32> */
.L_x_1715:
[----:B------:R-:W-:Y:S05]  /*e740*/  BSYNC B1 ;  /* 0x0000000000017941 */ /* 0x000fea0003800000 */
.L_x_1714:
[----:B------:R-:W-:Y:S04]  /*e750*/  BSSY B1, `(.L_x_1716) ;  /* 0x000002c000017945 */ /* 0x000fe80003800000 */
[----:B------:R-:W-:Y:S05]  /*e760*/  @P1 BRA `(.L_x_1717) ;  /* 0x0000000000a81947 */ /* 0x000fea0003800000 */
[----:B0-----:R-:W0:Y:S01]  /*e770*/  LDS.128 R4, [R0+0x2000] ;  /* 0x0020000000047984 */ /* 0x001e220000000c00 */
[----:B------:R-:W-:Y:S01]  /*e780*/  SHF.R.U64 R40, R34, 0x10, R35 ;  /* 0x0000001022287819 */ /* 0x000fe20000001223 */
[----:B------:R-:W-:Y:S01]  /*e790*/  HADD2.F32 R82, -RZ, R82.H0_H0 ;  /* 0x20000052ff527230 */ /* 0x000fe20000004100 */
[----:B------:R-:W-:Y:S01]  /*e7a0*/  SHF.R.U32.HI R36, RZ, 0x10, R33 ;  /* 0x00000010ff247819 */ /* 0x000fe20000011621 */
[----:B------:R-:W-:Y:S01]  /*e7b0*/  HADD2.F32 R84, -RZ, R84.H1_H1 ;  /* 0x30000054ff547230 */ /* 0x000fe20000004100 */
[----:B------:R-:W-:Y:S01]  /*e7c0*/  SHF.R.U32.HI R34, RZ, 0x10, R35 ;  /* 0x00000010ff227819 */ /* 0x000fe20000011623 */
[----:B------:R-:W-:Y:S01]  /*e7d0*/  HADD2.F32 R35, -RZ, R81.H0_H0 ;  /* 0x20000051ff237230 */ /* 0x000fe20000004100 */
        /* <DEDUP_REMOVED lines=11> */
[----:B------:R-:W-:Y:S01]  /*e890*/  FFMA.FTZ R37, R32, R34, -R37 ;  /* 0x0000002220257223 */ /* 0x000fe20000010825 */
[----:B------:R-:W-:Y:S02]  /*e8a0*/  HADD2.F32 R31, -RZ, R6.H1_H1 ;  /* 0x30000006ff1f7230 */ /* 0x000fe40000004100 */
[----:B------:R-:W-:Y:S01]  /*e8b0*/  FMUL.FTZ R38, R4, R35 ;  /* 0x0000002304267220 */ /* 0x000fe20000410000 */
[--C-:B------:R-:W-:Y:S02]  /*e8c0*/  HADD2.F32 R6, -RZ, R5.reuse.H0_H0 ;  /* 0x20000005ff067230 */ /* 0x100fe40000004100 */
[----:B------:R-:W-:Y:S01]  /*e8d0*/  FFMA.FTZ R36, R32, R36, R33 ;  /* 0x0000002420247223 */ /* 0x000fe20000010021 */
        /* <DEDUP_REMOVED lines=19> */
.L_x_1717:
[----:B------:R-:W-:Y:S05]  /*ea10*/  BSYNC B1 ;  /* 0x0000000000017941 */ /* 0x000fea0003800000 */
.L_x_1716:
[----:B------:R-:W-:Y:S04]  /*ea20*/  BSSY B1, `(.L_x_1718) ;  /* 0x000002c000017945 */ /* 0x000fe80003800000 */
[----:B------:R-:W-:Y:S05]  /*ea30*/  @P2 BRA `(.L_x_1719) ;  /* 0x0000000000a82947 */ /* 0x000fea0003800000 */
[----:B01----:R-:W0:Y:S01]  /*ea40*/  LDS.128 R4, [R3+0x12400] ;  /* 0x0124000003047984 */ /* 0x003e220000000c00 */
[----:B------:R-:W-:Y:S01]  /*ea50*/  SHF.R.U32.HI R31, RZ, 0x10, R29 ;  /* 0x00000010ff1f7819 */ /* 0x000fe2000001161d */
[----:B------:R-:W-:Y:S01]  /*ea60*/  HADD2.F32 R30, -RZ, R80.H0_H0 ;  /* 0x20000050ff1e7230 */ /* 0x000fe20000004100 */
[----:B------:R-:W-:Y:S01]  /*ea70*/  SHF.R.U32.HI R33, RZ, 0x10, R27 ;  /* 0x00000010ff217819 */ /* 0x000fe2000001161b */
[----:B------:R-:W-:Y:S01]  /*ea80*/  HADD2.F32 R32, -RZ, R77.H1_H1 ;  /* 0x3000004dff207230 */ /* 0x000fe20000004100 */
[----:B------:R-:W-:Y:S01]  /*ea90*/  SHF.R.U64 R39, R28, 0x10, R29 ;  /* 0x000000101c277819 */ /* 0x000fe2000000121d */
        /* <DEDUP_REMOVED lines=36> */
.L_x_1719:
[----:B------:R-:W-:Y:S05]  /*ece0*/  BSYNC B1 ;  /* 0x0000000000017941 */ /* 0x000fea0003800000 */
.L_x_1718:
[----:B------:R-:W-:Y:S04]  /*ecf0*/  BSSY B1, `(.L_x_1720) ;  /* 0x000002c000017945 */ /* 0x000fe80003800000 */
[----:B------:R-:W-:Y:S05]  /*ed00*/  @P3 BRA `(.L_x_1721) ;  /* 0x0000000000a83947 */ /* 0x000fea0003800000 */
[----:B012---:R-:W0:Y:S01]  /*ed10*/  LDS.128 R4, [R0+0x6000] ;  /* 0x0060000000047984 */ /* 0x007e220000000c00 */
        /* <DEDUP_REMOVED lines=41> */
.L_x_1721:
[----:B------:R-:W-:Y:S05]  /*efb0*/  BSYNC B1 ;  /* 0x0000000000017941 */ /* 0x000fea0003800000 */
.L_x_1720:
[----:B------:R-:W-:Y:S04]  /*efc0*/  BSSY B1, `(.L_x_1722) ;  /* 0x000002c000017945 */ /* 0x000fe80003800000 */
[----:B------:R-:W-:Y:S05]  /*efd0*/  @P4 BRA `(.L_x_1723) ;  /* 0x0000000000a84947 */ /* 0x000fea0003800000 */
[----:B0123--:R-:W0:Y:S01]  /*efe0*/  LDS.128 R4, [R3+0x16400] ;  /* 0x0164000003047984 */ /* 0x00fe220000000c00 */
[----:B------:R-:W-:Y:S01]  /*eff0*/  SHF.R.U32.HI R21, RZ, 0x10, R15 ;  /* 0x00000010ff157819 */ /* 0x000fe2000001160f */
[----:B------:R-:W-:Y:S01]  /*f000*/  HADD2.F32 R20, -RZ, R69.H0_H0 ;  /* 0x20000045ff147230 */ /* 0x000fe20000004100 */
[----:B------:R-:W-:Y:S01]  /*f010*/  SHF.R.U32.HI R25, RZ, 0x10, R13 ;  /* 0x00000010ff197819 */ /* 0x000fe2000001160d */
[----:B------:R-:W-:Y:S01]  /*f020*/  HADD2.F32 R24, -RZ, R65.H0_H0 ;  /* 0x20000041ff187230 */ /* 0x000fe20000004100 */
        /* <DEDUP_REMOVED lines=37> */
.L_x_1723:
[----:B------:R-:W-:Y:S05]  /*f280*/  BSYNC B1 ;  /* 0x0000000000017941 */ /* 0x000fea0003800000 */
.L_x_1722:
[----:B------:R-:W-:Y:S05]  /*f290*/  @P5 BRA `(.L_x_1713) ;  /* 0x0000003400d05947 */ /* 0x000fea0003800000 */
[----:B01234-:R-:W0:Y:S01]  /*f2a0*/  LDS.128 R4, [R0+0xa000] ;  /* 0x00a0000000047984 */ /* 0x01fe220000000c00 */
[----:B------:R-:W-:Y:S01]  /*f2b0*/  SHF.R.U32.HI R14, RZ, 0x10, R9 ;  /* 0x00000010ff0e7819 */ /* 0x000fe20000011609 */
[--C-:B------:R-:W-:Y:S01]  /*f2c0*/  HADD2.F32 R13, -RZ, R62.reuse.H0_H0 ;  /* 0x2000003eff0d7230 */ /* 0x100fe20000004100 */
[--C-:B------:R-:W-:Y:S01]  /*f2d0*/  SHF.R.U32.HI R12, RZ, 0x10, R11.reuse ;  /* 0x00000010ff0c7819 */ /* 0x100fe2000001160b */
        /* <DEDUP_REMOVED lines=8> */
[--C-:B------:R-:W-:Y:S02]  /*f360*/  HADD2.F32 R3, -RZ, R4.reuse.H0_H0 ;  /* 0x20000004ff037230 */ /* 0x100fe40000004100 */
[----:B------:R-:W-:Y:S02]  /*f370*/  HADD2.F32 R9, -RZ, R7.H0_H0 ;  /* 0x20000007ff097230 */ /* 0x000fe40000004100 */
[C---:B------:R-:W-:Y:S01]  /*f380*/  FMUL.FTZ R20, R10.reuse, R14 ;  /* 0x0000000e0a147220 */ /* 0x040fe20000410000 */
[----:B------:R-:W-:Y:S02]  /*f390*/  HADD2.F32 R4, -RZ, R4.H1_H1 ;  /* 0x30000004ff047230 */ /* 0x000fe40000004100 */
[----:B------:R-:W-:Y:S01]  /*f3a0*/  FMUL.FTZ R15, R10, R12 ;  /* 0x0000000c0a0f7220 */ /* 0x000fe20000410000 */
[----:B------:R-:W-:-:S02]  /*f3b0*/  HADD2.F32 R7, -RZ, R6.H0_H0 ;  /* 0x20000006ff077230 */ /* 0x000fc40000004100 */
[C---:B------:R-:W-:Y:S01]  /*f3c0*/  FFMA.FTZ R20, R9.reuse, R12, -R20 ;  /* 0x0000000c09147223 */ /* 0x040fe20000010814 */
[----:B------:R-:W-:Y:S02]  /*f3d0*/  HADD2.F32 R8, -RZ, R6.H1_H1 ;  /* 0x30000006ff087230 */ /* 0x000fe40000004100 */
[C---:B------:R-:W-:Y:S01]  /*f3e0*/  FMUL.FTZ R10, R4.reuse, R13 ;  /* 0x0000000d040a7220 */ /* 0x040fe20000410000 */
        /* <DEDUP_REMOVED lines=20> */
[----:B------:R0:W-:Y:S01]  /*f530*/  STS.128 [R0+0xa000], R4 ;  /* 0x00a0000400007388 */ /* 0x0001e20000000c00 */
[----:B------:R-:W-:Y:S05]  /*f540*/  BRA `(.L_x_1713) ;  /* 0x0000003400247947 */ /* 0x000fea0003800000 */
.L_x_1692:
[----:B------:R-:W2:Y:S01]  /*f550*/  LDC R64, c[0x0][0x448] ;  /* 0x00011200ff407b82 */ /* 0x000ea20000000800 */
[----:B------:R-:W-:Y:S01]  /*f560*/  IMAD R3, R210, 0x40, R69 ;  /* 0x00000040d2037824 */ /* 0x000fe200078e0245 */
[----:B------:R-:W-:Y:S01]  /*f570*/  ULDC.64 UR4, c[0x0][0x3f8] ;  /* 0x0000fe0000047ab9 */ /* 0x000fe20000000a00 */
[----:B------:R-:W-:Y:S01]  /*f580*/  ULDC.64 UR6, c[0x0][0x408] ;  /* 0x0001020000067ab9 */ /* 0x000fe20000000a00 */
[----:B------:R-:W-:Y:S02]  /*f590*/  IMAD.MOV.U32 R4, RZ, RZ, R24 ;  /* 0x000000ffff047224 */ /* 0x000fe400078e0018 */
[----:B------:R-:W-:Y:S02]  /*f5a0*/  IMAD.MOV.U32 R6, RZ, RZ, R140 ;  /* 0x000000ffff067224 */ /* 0x000fe400078e008c */
[----:B------:R-:W-:Y:S01]  /*f5b0*/  IMAD.MOV.U32 R7, RZ, RZ, R29 ;  /* 0x000000ffff077224 */ /* 0x000fe200078e001d */
[----:B--2---:R-:W-:-:S13]  /*f5c0*/  ISETP.NE.AND P0, PT, R64, 0x1, PT ;  /* 0x000000014000780c */ /* 0x004fda0003f05270 */
[----:B------:R-:W2:Y:S08]  /*f5d0*/  @P0 LDC R0, c[0x0][0x44c] ;  /* 0x00011300ff000b82 */ /* 0x000eb00000000800 */
[----:B------:R-:W3:Y:S01]  /*f5e0*/  @P0 LDC R5, c[0x0][0x450] ;  /* 0x00011400ff050b82 */ /* 0x000ee20000000800 */
[----:B--2---:R-:W-:-:S05]  /*f5f0*/  @P0 IMAD.HI.U32 R0, R3, R0, RZ ;  /* 0x0000000003000227 */ /* 0x004fca00078e00ff */
[----:B---3--:R-:W-:Y:S02]  /*f600*/  @P0 SHF.R.U32.HI R3, RZ, R5, R0 ;  /* 0x00000005ff030219 */ /* 0x008fe40000011600 */
[----:B------:R-:W-:Y:S02]  /*f610*/  MOV R5, R27 ;  /* 0x0000001b00057202 */ /* 0x000fe40000000f00 */
[----:B------:R-:W-:Y:S01]  /*f620*/  SHF.R.S32.HI R0, RZ, 0x1f, R3 ;  /* 0x0000001fff007819 */ /* 0x000fe20000011403 */
[----:B------:R-:W-:-:S04]  /*f630*/  IMAD.WIDE.U32 R6, R3, UR6, R6 ;  /* 0x0000000603067c25 */ /* 0x000fc8000f8e0006 */
[C---:B------:R-:W-:Y:S02]  /*f640*/  IMAD R8, R0.reuse, UR4, RZ ;  /* 0x0000000400087c24 */ /* 0x040fe4000f8e02ff */
[----:B------:R-:W-:Y:S02]  /*f650*/  IMAD R0, R0, UR6, RZ ;  /* 0x0000000600007c24 */ /* 0x000fe4000f8e02ff */
[----:B------:R-:W-:-:S04]  /*f660*/  IMAD.WIDE.U32 R4, R3, UR4, R4 ;  /* 0x0000000403047c25 */ /* 0x000fc8000f8e0004 */
[C---:B------:R-:W-:Y:S01]  /*f670*/  IMAD R21, R3.reuse, UR5, R8 ;  /* 0x0000000503157c24 */ /* 0x040fe2000f8e0208 */
[----:B------:R-:W-:Y:S01]  /*f680*/  ULDC.64 UR4, c[0x0][0x3e8] ;  /* 0x0000fa0000047ab9 */ /* 0x000fe20000000a00 */
[----:B------:R-:W-:Y:S01]  /*f690*/  IMAD R61, R3, UR7, R0 ;  /* 0x00000007033d7c24 */ /* 0x000fe2000f8e0200 */
[----:B------:R-:W-:Y:S01]  /*f6a0*/  ULDC.64 UR6, c[0x0][0x400] ;  /* 0x0001000000067ab9 */ /* 0x000fe20000000a00 */
[----:B------:R-:W-:Y:S01]  /*f6b0*/  IMAD.IADD R21, R5, 0x1, R21 ;  /* 0x0000000105157824 */ /* 0x000fe200078e0215 */
[----:B------:R-:W-:Y:S01]  /*f6c0*/  LEA R20, P0, R4, UR4, 0x1 ;  /* 0x0000000404147c11 */ /* 0x000fe2000f8008ff */
[----:B------:R-:W-:Y:S01]  /*f6d0*/  IMAD.IADD R61, R7, 0x1, R61 ;  /* 0x00000001073d7824 */ /* 0x000fe200078e023d */
[----:B------:R-:W-:Y:S01]  /*f6e0*/  LEA R62, P1, R6, UR6, 0x1 ;  /* 0x00000006063e7c11 */ /* 0x000fe2000f8208ff */
[----:B------:R-:W-:Y:S01]  /*f6f0*/  UMOV UR4, 0xffffffff ;  /* 0xffffffff00047882 */ /* 0x000fe20000000000 */
[----:B------:R-:W-:Y:S02]  /*f700*/  LEA.HI.X R21, R4, UR5, R21, 0x1, P0 ;  /* 0x0000000504157c11 */ /* 0x000fe400080f0c15 */
[----:B------:R-:W-:Y:S01]  /*f710*/  LEA.HI.X R61, R6, UR7, R61, 0x1, P1 ;  /* 0x00000007063d7c11 */ /* 0x000fe200088f0c3d */
[----:B------:R-:W-:Y:S08]  /*f720*/  BRA.DIV UR4, `(.L_x_1724) ;  /* 0x000001b604cc7947 */ /* 0x000ff0000b800000 */
[----:B------:R2:W3:Y:S04]  /*f730*/  SHFL.IDX PT, R3, R21, RZ, 0x1c1f ;  /* 0x001c1fff15037589 */ /* 0x0004e800000e0000 */
[----:B------:R2:W4:Y:S04]  /*f740*/  SHFL.IDX PT, R0, R20, RZ, 0x1c1f ;  /* 0x001c1fff14007589 */ /* 0x00052800000e0000 */
[----:B------:R2:W0:Y:S04]  /*f750*/  SHFL.IDX PT, R7, R61, RZ, 0x1c1f ;  /* 0x001c1fff3d077589 */ /* 0x00042800000e0000 */
[----:B------:R2:W0:Y:S02]  /*f760*/  SHFL.IDX PT, R14, R62, RZ, 0x1c1f ;  /* 0x001c1fff3e0e7589 */ /* 0x00042400000e0000 */
.L_x_2042:
        /* <DEDUP_REMOVED lines=9> */
[----:B0-----:R-:W-:Y:S02]  /*f800*/  CS2R R32, SRZ ;  /* 0x0000000000207805 */ /* 0x001fe4000001ff00 */
[----:B------:R-:W-:Y:S02]  /*f810*/  CS2R R34, SRZ ;  /* 0x0000000000227805 */ /* 0x000fe4000001ff00 */
[----:B-1----:R-:W-:Y:S02]  /*f820*/  CS2R R28, SRZ ;  /* 0x00000000001c7805 */ /* 0x002fe4000001ff00 */
[----:B------:R-:W-:-:S02]  /*f830*/  CS2R R30, SRZ ;  /* 0x00000000001e7805 */ /* 0x000fc4000001ff00 */
[----:B------:R-:W-:Y:S02]  /*f840*/  CS2R R24, SRZ ;  /* 0x0000000000187805 */ /* 0x000fe4000001ff00 */
[----:B------:R-:W-:Y:S01]  /*f850*/  CS2R R26, SRZ ;  /* 0x00000000001a7805 */ /* 0x000fe2000001ff00 */
[----:B------:R-:W-:Y:S06]  /*f860*/  @P0 BRA `(.L_x_1726) ;  /* 0x0000000000980947 */ /* 0x000fec0003800000 */
[----:B------:R-:W-:Y:S01]  /*f870*/  ULDC UR4, c[0x0][0x3f4] ;  /* 0x0000fd0000047ab9 */ /* 0x000fe20000000800 */
[----:B---3--:R-:W-:Y:S01]  /*f880*/  MOV R9, R3 ;  /* 0x0000000300097202 */ /* 0x008fe20000000f00 */
[----:B----4-:R-:W-:Y:S01]  /*f890*/  IMAD.MOV.U32 R8, RZ, RZ, R0 ;  /* 0x000000ffff087224 */ /* 0x010fe200078e0000 */
[----:B------:R-:W-:Y:S01]  /*f8a0*/  ISETP.GE.AND P2, PT, R18, UR4, PT ;  /* 0x0000000412007c0c */ /* 0x000fe2000bf46270 */
[----:B------:R-:W-:Y:S01]  /*f8b0*/  IMAD.MOV.U32 R24, RZ, RZ, R14 ;  /* 0x000000ffff187224 */ /* 0x000fe200078e000e */
[----:B------:R-:W-:Y:S01]  /*f8c0*/  ISETP.GE.AND P3, PT, R167, UR4, PT ;  /* 0x00000004a7007c0c */ /* 0x000fe2000bf66270 */
[----:B------:R-:W-:Y:S01]  /*f8d0*/  IMAD.MOV.U32 R25, RZ, RZ, R7 ;  /* 0x000000ffff197224 */ /* 0x000fe200078e0007 */
[----:B------:R-:W-:Y:S02]  /*f8e0*/  ISETP.GE.AND P4, PT, R168, UR4, PT ;  /* 0x00000004a8007c0c */ /* 0x000fe4000bf86270 */
[----:B------:R-:W-:Y:S02]  /*f8f0*/  CS2R R28, SRZ ;  /* 0x00000000001c7805 */ /* 0x000fe4000001ff00 */
[----:B------:R-:W-:-:S02]  /*f900*/  CS2R R30, SRZ ;  /* 0x00000000001e7805 */ /* 0x000fc4000001ff00 */
[----:B------:R-:W-:Y:S02]  /*f910*/  CS2R R40, SRZ ;  /* 0x0000000000287805 */ /* 0x000fe4000001ff00 */
[----:B------:R-:W-:Y:S01]  /*f920*/  CS2R R42, SRZ ;  /* 0x00000000002a7805 */ /* 0x000fe2000001ff00 */
[----:B------:R-:W-:Y:S02]  /*f930*/  @!P2 IMAD.SHL.U32 R5, R18, 0x2, RZ ;  /* 0x000000021205a824 */ /* 0x000fe400078e00ff */
[----:B------:R-:W-:Y:S02]  /*f940*/  @!P3 IMAD.SHL.U32 R15, R170, 0x8, RZ ;  /* 0x00000008aa0fb824 */ /* 0x000fe400078e00ff */
[----:B------:R-:W-:Y:S01]  /*f950*/  @!P4 IMAD.SHL.U32 R27, R171, 0x8, RZ ;  /* 0x00000008ab1bc824 */ /* 0x000fe200078e00ff */
[-C--:B------:R-:W-:Y:S01]  /*f960*/  @!P2 IADD3 R4, P0, R0, R5.reuse, RZ ;  /* 0x000000050004a210 */ /* 0x080fe20007f1e0ff */
[----:B------:R-:W-:Y:S01]  /*f970*/  @!P3 IMAD.WIDE R10, R15, 0x2, R8 ;  /* 0x000000020f0ab825 */ /* 0x000fe200078e0208 */
[----:B------:R-:W-:-:S02]  /*f980*/  @!P2 IADD3 R6, P1, R14, R5, RZ ;  /* 0x000000050e06a210 */ /* 0x000fc40007f3e0ff */
[----:B------:R-:W-:Y:S01]  /*f990*/  @!P2 SHF.L.U64.HI R0, R18, 0x1, R19 ;  /* 0x000000011200a819 */ /* 0x000fe20000010213 */
[----:B------:R-:W-:Y:S01]  /*f9a0*/  @!P4 IMAD.WIDE R12, R27, 0x2, R8 ;  /* 0x000000021b0cc825 */ /* 0x000fe200078e0208 */
[----:B------:R-:W-:Y:S02]  /*f9b0*/  CS2R R36, SRZ ;  /* 0x0000000000247805 */ /* 0x000fe4000001ff00 */
[----:B------:R-:W-:Y:S02]  /*f9c0*/  CS2R R38, SRZ ;  /* 0x0000000000267805 */ /* 0x000fe4000001ff00 */
[----:B------:R-:W-:Y:S01]  /*f9d0*/  CS2R R32, SRZ ;  /* 0x0000000000207805 */ /* 0x000fe2000001ff00 */
[----:B------:R-:W-:Y:S01]  /*f9e0*/  @!P3 IMAD.WIDE R14, R15, 0x2, R24 ;  /* 0x000000020f0eb825 */ /* 0x000fe200078e0218 */
[----:B------:R-:W-:Y:S02]  /*f9f0*/  CS2R R34, SRZ ;  /* 0x0000000000227805 */ /* 0x000fe4000001ff00 */
[----:B------:R-:W-:-:S02]  /*fa00*/  CS2R R44, SRZ ;  /* 0x00000000002c7805 */ /* 0x000fc4000001ff00 */
[----:B------:R-:W-:Y:S01]  /*fa10*/  CS2R R46, SRZ ;  /* 0x00000000002e7805 */ /* 0x000fe2000001ff00 */
[----:B------:R-:W-:Y:S01]  /*fa20*/  @!P4 IMAD.WIDE R8, R27, 0x2, R24 ;  /* 0x000000021b08c825 */ /* 0x000fe200078e0218 */
[----:B------:R-:W-:Y:S02]  /*fa30*/  CS2R R24, SRZ ;  /* 0x0000000000187805 */ /* 0x000fe4000001ff00 */
[----:B------:R-:W-:Y:S01]  /*fa40*/  CS2R R26, SRZ ;  /* 0x00000000001a7805 */ /* 0x000fe2000001ff00 */
[----:B------:R0:W5:Y:S01]  /*fa50*/  @!P3 LD.E.128 R28, desc[UR60][R10.64] ;  /* 0x0000003c0a1cb980 */ /* 0x000162000c101d00 */
[--C-:B------:R-:W-:Y:S02]  /*fa60*/  @!P2 IMAD.X R5, R3, 0x1, R0.reuse, P0 ;  /* 0x000000010305a824 */ /* 0x100fe400000e0600 */
[----:B------:R-:W-:Y:S01]  /*fa70*/  @!P2 IMAD.X R7, R7, 0x1, R0, P1 ;  /* 0x000000010707a824 */ /* 0x000fe200008e0600 */
[----:B------:R0:W5:Y:S04]  /*fa80*/  @!P3 LD.E.128 R40, desc[UR60][R14.64] ;  /* 0x0000003c0e28b980 */ /* 0x000168000c101d00 */
[----:B------:R0:W5:Y:S04]  /*fa90*/  @!P4 LD.E.128 R24, desc[UR60][R12.64] ;  /* 0x0000003c0c18c980 */ /* 0x000168000c101d00 */
[----:B------:R0:W5:Y:S04]  /*faa0*/  @!P4 LD.E.128 R36, desc[UR60][R8.64] ;  /* 0x0000003c0824c980 */ /* 0x000168000c101d00 */
[----:B------:R0:W5:Y:S04]  /*fab0*/  @!P2 LD.E.128 R32, desc[UR60][R4.64] ;  /* 0x0000003c0420a980 */ /* 0x000168000c101d00 */
[----:B------:R0:W5:Y:S02]  /*fac0*/  @!P2 LD.E.128 R44, desc[UR60][R6.64] ;  /* 0x0000003c062ca980 */ /* 0x000164000c101d00 */
.L_x_1726:
[----:B------:R-:W-:Y:S05]  /*fad0*/  BSYNC B1 ;  /* 0x0000000000017941 */ /* 0x000fea0003800000 */
.L_x_1725:
[----:B0----5:R-:W-:Y:S01]  /*fae0*/  IMAD.MOV.U32 R4, RZ, RZ, R46 ;  /* 0x000000ffff047224 */ /* 0x021fe200078e002e */
[----:B----4-:R-:W-:Y:S01]  /*faf0*/  MOV R0, R44 ;  /* 0x0000002c00007202 */ /* 0x010fe20000000f00 */
[----:B---3--:R-:W-:Y:S01]  /*fb00*/  IMAD.MOV.U32 R3, RZ, RZ, R45 ;  /* 0x000000ffff037224 */ /* 0x008fe200078e002d */
[----:B------:R-:W-:Y:S01]  /*fb10*/  UMOV UR4, 0xffffffff ;  /* 0xffffffff00047882 */ /* 0x000fe20000000000 */
[----:B------:R-:W-:Y:S01]  /*fb20*/  IMAD.MOV.U32 R5, RZ, RZ, R47 ;  /* 0x000000ffff057224 */ /* 0x000fe200078e002f */
[----:B------:R-:W-:Y:S01]  /*fb30*/  PRMT R92, R4, 0x7610, R92 ;  /* 0x00007610045c7816 */ /* 0x000fe2000000005c */
[----:B------:R-:W-:Y:S01]  /*fb40*/  IMAD.MOV.U32 R4, RZ, RZ, R42 ;  /* 0x000000ffff047224 */ /* 0x000fe200078e002a */
[----:B------:R-:W-:Y:S01]  /*fb50*/  PRMT R93, R93, 0x5410, R0 ;  /* 0x000054105d5d7816 */ /* 0x000fe20000000000 */
[----:B------:R-:W-:Y:S01]  /*fb60*/  IMAD.MOV.U32 R0, RZ, RZ, R40 ;  /* 0x000000ffff007224 */ /* 0x000fe200078e0028 */
[----:B------:R-:W-:Y:S01]  /*fb70*/  PRMT R97, R3, 0x7610, R97 ;  /* 0x0000761003617816 */ /* 0x000fe20000000061 */
[----:B------:R-:W-:Y:S01]  /*fb80*/  IMAD.MOV.U32 R3, RZ, RZ, R41 ;  /* 0x000000ffff037224 */ /* 0x000fe200078e0029 */
[----:B------:R-:W-:-:S02]  /*fb90*/  PRMT R91, R91, 0x5410, R5 ;  /* 0x000054105b5b7816 */ /* 0x000fc40000000005 */
[----:B------:R-:W-:Y:S02]  /*fba0*/  MOV R5, R43 ;  /* 0x0000002b00057202 */ /* 0x000fe40000000f00 */
[----:B------:R-:W-:Y:S01]  /*fbb0*/  PRMT R86, R0, 0x5410, R3 ;  /* 0x0000541000567816 */ /* 0x000fe20000000003 */
[----:B------:R-:W-:Y:S01]  /*fbc0*/  IMAD.MOV.U32 R0, RZ, RZ, R36 ;  /* 0x000000ffff007224 */ /* 0x000fe200078e0024 */
[----:B------:R-:W-:Y:S01]  /*fbd0*/  PRMT R87, R4, 0x5410, R5 ;  /* 0x0000541004577816 */ /* 0x000fe20000000005 */
[----:B------:R-:W-:Y:S02]  /*fbe0*/  IMAD.MOV.U32 R4, RZ, RZ, R38 ;  /* 0x000000ffff047224 */ /* 0x000fe400078e0026 */
[----:B------:R-:W-:Y:S02]  /*fbf0*/  IMAD.MOV.U32 R5, RZ, RZ, R39 ;  /* 0x000000ffff057224 */ /* 0x000fe400078e0027 */
[----:B------:R-:W-:-:S03]  /*fc00*/  IMAD.MOV.U32 R3, RZ, RZ, R37 ;  /* 0x000000ffff037224 */ /* 0x000fc600078e0025 */
        /* <DEDUP_REMOVED lines=17> */
[----:B------:R-:W-:Y:S01]  /*fd20*/  PRMT R88, R0, 0x5410, R3 ;  /* 0x0000541000587816 */ /* 0x000fe20000000003 */
[----:B------:R-:W-:Y:S01]  /*fd30*/  IMAD.MOV.U32 R0, RZ, RZ, R24 ;  /* 0x000000ffff007224 */ /* 0x000fe200078e0018 */
[----:B------:R-:W-:Y:S02]  /*fd40*/  MOV R3, R25 ;  /* 0x0000001900037202 */ /* 0x000fe40000000f00 */
[----:B------:R-:W-:Y:S02]  /*fd50*/  PRMT R79, R4, 0x5410, R5 ;  /* 0x00005410044f7816 */ /* 0x000fe40000000005 */
[----:B------:R-:W-:Y:S02]  /*fd60*/  CS2R R4, SRZ ;  /* 0x0000000000047805 */ /* 0x000fe4000001ff00 */
[----:B------:R-:W-:Y:S01]  /*fd70*/  PRMT R78, R0, 0x5410, R3 ;  /* 0x00005410004e7816 */ /* 0x000fe20000000003 */
[----:B------:R-:W-:Y:S06]  /*fd80*/  BRA.DIV UR4, `(.L_x_1727) ;  /* 0x000001b204a47947 */ /* 0x000fec000b800000 */
[----:B------:R0:W1:Y:S04]  /*fd90*/  SHFL.IDX PT, R0, R21, 0x1, 0x1c1f ;  /* 0x003c1f0015007f89 */ /* 0x00006800000e0000 */
[----:B------:R0:W3:Y:S04]  /*fda0*/  SHFL.IDX PT, R3, R20, 0x1, 0x1c1f ;  /* 0x003c1f0014037f89 */ /* 0x0000e800000e0000 */
[----:B--2---:R-:W2:Y:S04]  /*fdb0*/  SHFL.IDX PT, R61, R61, 0x1, 0x1c1f ;  /* 0x003c1f003d3d7f89 */ /* 0x004ea800000e0000 */
[----:B0-----:R-:W4:Y:S02]  /*fdc0*/  SHFL.IDX PT, R62, R62, 0x1, 0x1c1f ;  /* 0x003c1f003e3e7f89 */ /* 0x001f2400000e0000 */
.L_x_2048:
[----:B------:R-:W-:Y:S01]  /*fdd0*/  VIADD R69, R69, 0x40 ;  /* 0x0000004045457836 */ /* 0x000fe20000000000 */
        /* <DEDUP_REMOVED lines=14> */
[----:B------:R-:W-:Y:S01]  /*fec0*/  ULDC UR4, c[0x0][0x3f4] ;  /* 0x0000fd0000047ab9 */ /* 0x000fe20000000800 */
[----:B---3--:R-:W-:Y:S01]  /*fed0*/  IMAD.MOV.U32 R6, RZ, RZ, R3 ;  /* 0x000000ffff067224 */ /* 0x008fe200078e0003 */
[----:B------:R-:W-:Y:S01]  /*fee0*/  ISETP.GE.AND P2, PT, R18, UR4, PT ;  /* 0x0000000412007c0c */ /* 0x000fe2000bf46270 */
[----:B-1----:R-:W-:Y:S01]  /*fef0*/  IMAD.MOV.U32 R7, RZ, RZ, R0 ;  /* 0x000000ffff077224 */ /* 0x002fe200078e0000 */
[----:B------:R-:W-:Y:S01]  /*ff00*/  ISETP.GE.AND P3, PT, R167, UR4, PT ;  /* 0x00000004a7007c0c */ /* 0x000fe2000bf66270 */
[----:B----4-:R-:W-:Y:S01]  /*ff10*/  IMAD.MOV.U32 R8, RZ, RZ, R62 ;  /* 0x000000ffff087224 */ /* 0x010fe200078e003e */
[----:B------:R-:W-:Y:S01]  /*ff20*/  ISETP.GE.AND P4, PT, R168, UR4, PT ;  /* 0x00000004a8007c0c */ /* 0x000fe2000bf86270 */
[----:B--2---:R-:W-:Y:S01]  /*ff30*/  IMAD.MOV.U32 R9, RZ, RZ, R61 ;  /* 0x000000ffff097224 */ /* 0x004fe200078e003d */
[----:B------:R-:W-:Y:S02]  /*ff40*/  CS2R R52, SRZ ;  /* 0x0000000000347805 */ /* 0x000fe4000001ff00 */
[----:B------:R-:W-:-:S02]  /*ff50*/  CS2R R54, SRZ ;  /* 0x0000000000367805 */ /* 0x000fc4000001ff00 */
[----:B------:R-:W-:Y:S02]  /*ff60*/  CS2R R10, SRZ ;  /* 0x00000000000a7805 */ /* 0x000fe4000001ff00 */
[----:B------:R-:W-:Y:S02]  /*ff70*/  CS2R R56, SRZ ;  /* 0x0000000000387805 */ /* 0x000fe4000001ff00 */
[----:B------:R-:W-:Y:S01]  /*ff80*/  CS2R R58, SRZ ;  /* 0x00000000003a7805 */ /* 0x000fe2000001ff00 */
[----:B------:R-:W-:Y:S01]  /*ff90*/  @!P2 IMAD.SHL.U32 R60, R18, 0x2, RZ ;  /* 0x00000002123ca824 */ /* 0x000fe200078e00ff */
[----:B------:R-:W-:Y:S01]  /*ffa0*/  @!P3 SHF.L.U32 R13, R170, 0x3, RZ ;  /* 0x00000003aa0db819 */ /* 0x000fe200000006ff */
[----:B------:R-:W-:-:S03]  /*ffb0*/  @!P4 IMAD.SHL.U32 R63, R171, 0x8, RZ ;  /* 0x00000008ab3fc824 */ /* 0x000fc600078e00ff */
[-C--:B------:R-:W-:Y:S01]  /*ffc0*/  @!P2 IADD3 R20, P0, R3, R60.reuse, RZ ;  /* 0x0000003c0314a210 */ /* 0x080fe20007f1e0ff */
[----:B------:R-:W-:Y:S01]  /*ffd0*/  @!P3 IMAD.WIDE R4, R13, 0x2, R6 ;  /* 0x000000020d04b825 */ /* 0x000fe200078e0206 */
[----:B------:R-:W-:Y:S02]  /*ffe0*/  @!P2 IADD3 R60, P1, R62, R60, RZ ;  /* 0x0000003c3e3ca210 */ /* 0x000fe40007f3e0ff */
[----:B------:R-:W-:Y:S01]  /*fff0*/  @!P2 SHF.L.U64.HI R3, R18, 0x1, R19 ;  /* 0x000000011203a819 */ /* 0x000fe20000010213 */
[----:B------:R-:W-:Y:S01]  /*10000*/  @!P4 IMAD.WIDE R6, R63, 0x2, R6 ;  /* 0x000000023f06c825 */ /* 0x000fe200078e0206 */
[----:B------:R0:W5:Y:S03]  /*10010*/  @!P3 LD.E.128 R52, desc[UR60][R4.64] ;  /* 0x0000003c0434b980 */ /* 0x000166000c101d00 */
[--C-:B------:R-:W-:Y:S01]  /*10020*/  @!P3 IMAD.WIDE R12, R13, 0x2, R8.reuse ;  /* 0x000000020d0cb825 */ /* 0x100fe200078e0208 */
[----:B------:R1:W5:Y:S03]  /*10030*/  @!P4 LD.E.128 R56, desc[UR60][R6.64] ;  /* 0x0000003c0638c980 */ /* 0x000366000c101d00 */
[----:B------:R-:W-:Y:S01]  /*10040*/  @!P4 IMAD.WIDE R62, R63, 0x2, R8 ;  /* 0x000000023f3ec825 */ /* 0x000fe200078e0208 */
[----:B------:R-:W-:-:S02]  /*10050*/  CS2R R8, SRZ ;  /* 0x0000000000087805 */ /* 0x000fc4000001ff00 */
[----:B------:R-:W-:Y:S02]  /*10060*/  CS2R R14, SRZ ;  /* 0x00000000000e7805 */ /* 0x000fe4000001ff00 */
[----:B------:R-:W-:Y:S02]  /*10070*/  CS2R R48, SRZ ;  /* 0x0000000000307805 */ /* 0x000fe4000001ff00 */
[----:B------:R-:W-:Y:S02]  /*10080*/  CS2R R50, SRZ ;  /* 0x0000000000327805 */ /* 0x000fe4000001ff00 */
[----:B0-----:R-:W-:Y:S01]  /*10090*/  CS2R R4, SRZ ;  /* 0x0000000000047805 */ /* 0x001fe2000001ff00 */
[--C-:B------:R-:W-:Y:S01]  /*100a0*/  @!P2 IMAD.X R21, R0, 0x1, R3.reuse, P0 ;  /* 0x000000010015a824 */ /* 0x100fe200000e0603 */
[----:B------:R0:W5:Y:S01]  /*100b0*/  @!P3 LD.E.128 R8, desc[UR60][R12.64] ;  /* 0x0000003c0c08b980 */ /* 0x000162000c101d00 */
[----:B-1----:R-:W-:Y:S01]  /*100c0*/  CS2R R6, SRZ ;  /* 0x0000000000067805 */ /* 0x002fe2000001ff00 */
[----:B------:R-:W-:-:S02]  /*100d0*/  @!P2 IMAD.X R61, R61, 0x1, R3, P1 ;  /* 0x000000013d3da824 */ /* 0x000fc400008e0603 */
[----:B------:R1:W5:Y:S04]  /*100e0*/  @!P2 LD.E.128 R48, desc[UR60][R20.64] ;  /* 0x0000003c1430a980 */ /* 0x000368000c101d00 */
[----:B------:R1:W5:Y:S01]  /*100f0*/  @!P2 LD.E.128 R4, desc[UR60][R60.64] ;  /* 0x0000003c3c04a980 */ /* 0x000362000c101d00 */
[----:B0-----:R-:W-:-:S06]  /*10100*/  CS2R R12, SRZ ;  /* 0x00000000000c7805 */ /* 0x001fcc000001ff00 */
[----:B------:R1:W5:Y:S02]  /*10110*/  @!P4 LD.E.128 R12, desc[UR60][R62.64] ;  /* 0x0000003c3e0cc980 */ /* 0x000364000c101d00 */
.L_x_1729:
[----:B------:R-:W-:Y:S05]  /*10120*/  BSYNC B1 ;  /* 0x0000000000017941 */ /* 0x000fea0003800000 */
.L_x_1728:
[----:B-1----:R-:W-:Y:S01]  /*10130*/  LEA.HI R0, R209, R209, RZ, 0x1 ;  /* 0x000000d1d1007211 */ /* 0x002fe200078f08ff */
[----:B---3-5:R-:W-:Y:S01]  /*10140*/  IMAD.MOV.U32 R3, RZ, RZ, R4 ;  /* 0x000000ffff037224 */ /* 0x028fe200078e0004 */
[----:B------:R-:W-:Y:S01]  /*10150*/  MOV R20, R5 ;  /* 0x0000000500147202 */ /* 0x000fe20000000f00 */
[----:B------:R-:W-:Y:S01]  /*10160*/  IMAD.MOV.U32 R21, RZ, RZ, R7 ;  /* 0x000000ffff157224 */ /* 0x000fe200078e0007 */
[----:B------:R-:W-:Y:S01]  /*10170*/  LOP3.LUT R0, R0, 0xfffffffe, RZ, 0xc0, !PT ;  /* 0xfffffffe00007812 */ /* 0x000fe200078ec0ff */
[----:B------:R-:W-:Y:S01]  /*10180*/  IMAD.MOV.U32 R60, RZ, RZ, R49 ;  /* 0x000000ffff3c7224 */ /* 0x000fe200078e0031 */
[----:B------:R-:W-:Y:S01]  /*10190*/  PRMT R80, R3, 0x5410, R20 ;  /* 0x0000541003507816 */ /* 0x000fe20000000014 */
[----:B------:R-:W-:Y:S01]  /*101a0*/  IMAD.MOV.U32 R3, RZ, RZ, R6 ;  /* 0x000000ffff037224 */ /* 0x000fe200078e0006 */
[----:B----4-:R-:W-:Y:S01]  /*101b0*/  MOV R62, R50 ;  /* 0x00000032003e7202 */ /* 0x010fe20000000f00 */
[----:B------:R-:W-:Y:S01]  /*101c0*/  IMAD.IADD R0, R209, 0x1, -R0 ;  /* 0x00000001d1007824 */ /* 0x000fe200078e0a00 */
[----:B------:R-:W-:Y:S01]  /*101d0*/  MOV R63, R57 ;  /* 0x00000039003f7202 */ /* 0x000fe20000000f00 */
[----:B------:R-:W-:Y:S01]  /*101e0*/  IMAD.MOV.U32 R20, RZ, RZ, R9 ;  /* 0x000000ffff147224 */ /* 0x000fe200078e0009 */
[----:B------:R-:W-:Y:S01]  /*101f0*/  PRMT R81, R3, 0x5410, R21 ;  /* 0x0000541003517816 */ /* 0x000fe20000000015 */
[----:B------:R-:W-:Y:S01]  /*10200*/  IMAD.MOV.U32 R3, RZ, RZ, R8 ;  /* 0x000000ffff037224 */ /* 0x000fe200078e0008 */
[----:B--2---:R-:W-:Y:S01]  /*10210*/  SHF.L.U32 R61, R0, 0x1f, RZ ;  /* 0x0000001f003d7819 */ /* 0x004fe200000006ff */
[----:B------:R-:W-:Y:S01]  /*10220*/  IMAD.MOV.U32 R21, RZ, RZ, R10 ;  /* 0x000000ffff157224 */ /* 0x000fe200078e000a */
[----:B------:R-:W-:Y:S01]  /*10230*/  MOV R0, R11 ;  /* 0x0000000b00007202 */ /* 0x000fe20000000f00 */
[----:B------:R-:W-:Y:S01]  /*10240*/  BSSY B1, `(.L_x_1730) ;  /* 0x000001e000017945 */ /* 0x000fe20003800000 */
[----:B------:R-:W0:Y:S01]  /*10250*/  SYNCS.PHASECHK.TRANS64.TRYWAIT P0, [R2+URZ+0x2a800], R61 ;  /* 0x02a8003d020075a7 */ /* 0x000e22000800017f */
        /* <DEDUP_REMOVED lines=11> */
[----:B------:R-:W-:-:S03]  /*10310*/  IMAD.MOV.U32 R21, RZ, RZ, R48 ;  /* 0x000000ffff157224 */ /* 0x000fc600078e0030 */
[----:B------:R-:W-:Y:S01]  /*10320*/  PRMT R3, R3, 0x5410, R20 ;  /* 0x0000541003037816 */ /* 0x000fe20000000014 */
[----:B------:R-:W-:Y:S01]  /*10330*/  IMAD.MOV.U32 R20, RZ, RZ, R51 ;  /* 0x000000ffff147224 */ /* 0x000fe200078e0033 */
[----:B------:R-:W-:Y:S01]  /*10340*/  PRMT R82, R21, 0x5410, R60 ;  /* 0x0000541015527816 */ /* 0x000fe2000000003c */
[----:B------:R-:W-:Y:S01]  /*10350*/  IMAD.MOV.U32 R60, RZ, RZ, R52 ;  /* 0x000000ffff3c7224 */ /* 0x000fe200078e0034 */
[----:B------:R-:W-:Y:S02]  /*10360*/  VIADDMNMX R21, R64, -R188, 0x80, PT ;  /* 0x0000008040157446 */ /* 0x000fe400038009bc */
[----:B------:R-:W-:Y:S01]  /*10370*/  PRMT R83, R83, 0x5410, R20 ;  /* 0x0000541053537816 */ /* 0x000fe20000000014 */
[----:B------:R-:W-:Y:S01]  /*10380*/  IMAD.MOV.U32 R20, RZ, RZ, R54 ;  /* 0x000000ffff147224 */ /* 0x000fe200078e0036 */
[----:B------:R-:W-:Y:S01]  /*10390*/  PRMT R73, R60, 0x5410, R62 ;  /* 0x000054103c497816 */ /* 0x000fe2000000003e */
[----:B------:R-:W-:Y:S01]  /*103a0*/  IMAD.MOV.U32 R60, RZ, RZ, R55 ;  /* 0x000000ffff3c7224 */ /* 0x000fe200078e0037 */
[----:B------:R-:W-:Y:S01]  /*103b0*/  ISETP.GE.AND P1, PT, R174, R21, PT ;  /* 0x00000015ae00720c */ /* 0x000fe20003f26270 */
[----:B------:R-:W-:-:S03]  /*103c0*/  IMAD.MOV.U32 R62, RZ, RZ, R56 ;  /* 0x000000ffff3e7224 */ /* 0x000fc600078e0038 */
[----:B------:R-:W-:Y:S01]  /*103d0*/  PRMT R74, R20, 0x5410, R60 ;  /* 0x00005410144a7816 */ /* 0x000fe2000000003c */
[----:B------:R-:W-:Y:S01]  /*103e0*/  IMAD.MOV.U32 R60, RZ, RZ, R58 ;  /* 0x000000ffff3c7224 */ /* 0x000fe200078e003a */
[----:B------:R-:W-:Y:S01]  /*103f0*/  PRMT R20, R62, 0x5410, R63 ;  /* 0x000054103e147816 */ /* 0x000fe2000000003f */
[----:B------:R-:W-:Y:S01]  /*10400*/  IMAD.MOV.U32 R62, RZ, RZ, R59 ;  /* 0x000000ffff3e7224 */ /* 0x000fe200078e003b */
[----:B0-----:R-:W-:Y:S06]  /*10410*/  @!P0 BRA `(.L_x_1731) ;  /* 0x000001ac00748947 */ /* 0x001fec0003800000 */
.L_x_2049:
[----:B------:R-:W-:Y:S05]  /*10420*/  BSYNC B1 ;  /* 0x0000000000017941 */ /* 0x000fea0003800000 */
.L_x_1730:
[----:B------:R-:W-:Y:S01]  /*10430*/  BSSY B1, `(.L_x_1732) ;  /* 0x000012e000017945 */ /* 0x000fe20003800000 */
[----:B------:R-:W-:-:S03]  /*10440*/  PRMT R69, R60, 0x5410, R62 ;  /* 0x000054103c457816 */ /* 0x000fc6000000003e */
[----:B------:R-:W-:Y:S05]  /*10450*/  @P1 BRA `(.L_x_1733) ;  /* 0x0000001000ac1947 */ /* 0x000fea0003800000 */
[----:B------:R-:W1:Y:S01]  /*10460*/  LDC R75, c[0x0][0x3f4] ;  /* 0x0000fd00ff4b7b82 */ /* 0x000e620000000800 */
[----:B------:R-:W-:Y:S01]  /*10470*/  BSSY B2, `(.L_x_1734) ;  /* 0x0000067000027945 */ /* 0x000fe20003800000 */
[-C--:B-1----:R-:W-:Y:S02]  /*10480*/  ISETP.GE.AND P0, PT, R18, R75.reuse, PT ;  /* 0x0000004b1200720c */ /* 0x082fe40003f06270 */
[-C--:B------:R-:W-:Y:S02]  /*10490*/  ISETP.GE.AND P1, PT, R167, R75.reuse, PT ;  /* 0x0000004ba700720c */ /* 0x080fe40003f26270 */
[----:B------:R-:W-:-:S09]  /*104a0*/  ISETP.GE.AND P2, PT, R168, R75, PT ;  /* 0x0000004ba800720c */ /* 0x000fd20003f46270 */
[----:B------:R-:W-:Y:S05]  /*104b0*/  @P0 BRA `(.L_x_1735) ;  /* 0x0000000400880947 */ /* 0x000fea0003800000 */
[----:B------:R-:W-:Y:S01]  /*104c0*/  LEA.HI R62, R75, R210, RZ, 0x1d ;  /* 0x000000d24b3e7211 */ /* 0x000fe200078fe8ff */
[--C-:B------:R-:W-:Y:S01]  /*104d0*/  HADD2.F32 R100, -RZ, R97.reuse.H0_H0 ;  /* 0x20000061ff647230 */ /* 0x100fe20000004100 */
[----:B0-----:R-:W-:Y:S01]  /*104e0*/  LOP3.LUT R61, R185, 0x38, R18, 0xf8, !PT ;  /* 0x00000038b93d7812 */ /* 0x001fe200078ef812 */
[----:B------:R-:W-:Y:S01]  /*104f0*/  HADD2.F32 R104, -RZ, R97.H1_H1 ;  /* 0x30000061ff687230 */ /* 0x000fe20000004100 */
[----:B------:R-:W-:Y:S01]  /*10500*/  SHF.R.S32.HI R63, RZ, 0x1f, R62 ;  /* 0x0000001fff3f7819 */ /* 0x000fe2000001143e */
[----:B------:R-:W-:Y:S01]  /*10510*/  IMAD.SHL.U32 R64, R62, 0x8, RZ ;  /* 0x000000083e407824 */ /* 0x000fe200078e00ff */
[----:B------:R-:W-:Y:S01]  /*10520*/  LOP3.LUT R60, R61, R186, RZ, 0x3c, !PT ;  /* 0x000000ba3d3c7212 */ /* 0x000fe200078e3cff */
[--C-:B------:R-:W-:Y:S01]  /*10530*/  HADD2.F32 R103, -RZ, R91.reuse.H0_H0 ;  /* 0x2000005bff677230 */ /* 0x100fe20000004100 */
[----:B------:R-:W-:Y:S01]  /*10540*/  LEA.HI R62, R63, R62, RZ, 0x3 ;  /* 0x0000003e3f3e7211 */ /* 0x000fe200078f18ff */
[----:B------:R-:W-:Y:S01]  /*10550*/  HADD2.F32 R91, -RZ, R91.H1_H1 ;  /* 0x3000005bff5b7230 */ /* 0x000fe20000004100 */
[----:B------:R-:W-:Y:S01]  /*10560*/  LOP3.LUT R63, R185, 0x38, R64, 0xf8, !PT ;  /* 0x00000038b93f7812 */ /* 0x000fe200078ef840 */
[----:B------:R-:W-:Y:S01]  /*10570*/  IMAD.IADD R61, R187, 0x1, R60 ;  /* 0x00000001bb3d7824 */ /* 0x000fe200078e023c */
[--C-:B------:R-:W-:Y:S01]  /*10580*/  SHF.R.U64 R32, R32, 0x10, R33.reuse ;  /* 0x0000001020207819 */ /* 0x100fe20000001221 */
[----:B------:R-:W-:Y:S01]  /*10590*/  IMAD.SHL.U32 R62, R62, 0x400, RZ ;  /* 0x000004003e3e7824 */ /* 0x000fe200078e00ff */
[----:B------:R-:W-:Y:S01]  /*105a0*/  LOP3.LUT R65, R63, R186, RZ, 0x3c, !PT ;  /* 0x000000ba3f417212 */ /* 0x000fe200078e3cff */
[----:B------:R-:W-:Y:S01]  /*105b0*/  IMAD R84, R61, 0x2, R2 ;  /* 0x000000023d547824 */ /* 0x000fe200078e0202 */
[----:B------:R-:W-:-:S02]  /*105c0*/  SHF.R.U32.HI R90, RZ, 0x10, R33 ;  /* 0x00000010ff5a7819 */ /* 0x000fc40000011621 */
[----:B------:R-:W-:Y:S02]  /*105d0*/  LOP3.LUT R64, R62, 0x7fffe000, RZ, 0xc0, !PT ;  /* 0x7fffe0003e407812 */ /* 0x000fe400078ec0ff */
[----:B------:R-:W0:Y:S01]  /*105e0*/  LDS.128 R60, [R84+0xc400] ;  /* 0x00c40000543c7984 */ /* 0x000e220000000c00 */
[----:B------:R-:W-:Y:S02]  /*105f0*/  SHF.R.U64 R33, R44, 0x10, R45 ;  /* 0x000000102c217819 */ /* 0x000fe4000000122d */
[----:B------:R-:W-:Y:S02]  /*10600*/  IADD3 R65, R65, R64, R187 ;  /* 0x0000004041417210 */ /* 0x000fe40007ffe0bb */
[----:B------:R-:W-:Y:S02]  /*10610*/  SHF.R.U32.HI R44, RZ, 0x10, R45 ;  /* 0x00000010ff2c7819 */ /* 0x000fe4000001162d */
[----:B------:R-:W-:Y:S02]  /*10620*/  LEA R85, R65, R2, 0x1 ;  /* 0x0000000241557211 */ /* 0x000fe400078e08ff */
[--C-:B------:R-:W-:Y:S01]  /*10630*/  SHF.R.U64 R34, R34, 0x10, R35.reuse ;  /* 0x0000001022227819 */ /* 0x100fe20000001223 */
[----:B------:R-:W-:Y:S01]  /*10640*/  HADD2.F32 R102, -RZ, R44.H0_H0 ;  /* 0x2000002cff667230 */ /* 0x000fe20000004100 */
[----:B------:R-:W-:Y:S01]  /*10650*/  SHF.R.U32.HI R45, RZ, 0x10, R35 ;  /* 0x00000010ff2d7819 */ /* 0x000fe20000011623 */
[----:B------:R-:W1:Y:S01]  /*10660*/  LDS.128 R64, [R85+0xc400] ;  /* 0x00c4000055407984 */ /* 0x000e620000000c00 */
[----:B------:R-:W-:-:S02]  /*10670*/  SHF.R.U64 R35, R46, 0x10, R47 ;  /* 0x000000102e237819 */ /* 0x000fc4000000122f */
[----:B------:R-:W-:Y:S01]  /*10680*/  SHF.R.U32.HI R46, RZ, 0x10, R47 ;  /* 0x00000010ff2e7819 */ /* 0x000fe2000001162f */
[--C-:B0-----:R-:W-:Y:S02]  /*10690*/  HADD2.F32 R47, -RZ, R61.reuse.H0_H0 ;  /* 0x2000003dff2f7230 */ /* 0x101fe40000004100 */
[----:B------:R-:W-:Y:S02]  /*106a0*/  HADD2.F32 R61, -RZ, R61.H1_H1 ;  /* 0x3000003dff3d7230 */ /* 0x000fe40000004100 */
[----:B------:R-:W-:Y:S02]  /*106b0*/  HADD2.F32 R94, -RZ, R60.H0_H0 ;  /* 0x2000003cff5e7230 */ /* 0x000fe40000004100 */
[----:B------:R-:W-:Y:S02]  /*106c0*/  HADD2.F32 R95, -RZ, R62.H0_H0 ;  /* 0x2000003eff5f7230 */ /* 0x000fe40000004100 */
[--C-:B------:R-:W-:Y:S02]  /*106d0*/  HADD2.F32 R96, -RZ, R63.reuse.H0_H0 ;  /* 0x2000003fff607230 */ /* 0x100fe40000004100 */
[----:B------:R-:W-:-:S02]  /*106e0*/  HADD2.F32 R63, -RZ, R63.H1_H1 ;  /* 0x3000003fff3f7230 */ /* 0x000fc40000004100 */
[--C-:B-1----:R-:W-:Y:S02]  /*106f0*/  HADD2.F32 R101, -RZ, R65.reuse.H0_H0 ;  /* 0x20000041ff657230 */ /* 0x102fe40000004100 */
[----:B------:R-:W-:Y:S02]  /*10700*/  HADD2.F32 R99, -RZ, R65.H1_H1 ;  /* 0x30000041ff637230 */ /* 0x000fe40000004100 */
[----:B------:R-:W-:Y:S02]  /*10710*/  HADD2.F32 R98, -RZ, R64.H0_H0 ;  /* 0x20000040ff627230 */ /* 0x000fe40000004100 */
[C---:B------:R-:W-:Y:S01]  /*10720*/  FMUL.FTZ R106, R101.reuse, R100 ;  /* 0x00000064656a7220 */ /* 0x040fe20000410000 */
[-C--:B------:R-:W-:Y:S01]  /*10730*/  FMUL.FTZ R108, R101, R104.reuse ;  /* 0x00000068656c7220 */ /* 0x080fe20000410000 */
[----:B------:R-:W-:Y:S02]  /*10740*/  HADD2.F32 R101, -RZ, R93.H1_H1 ;  /* 0x3000005dff657230 */ /* 0x000fe40000004100 */
[----:B------:R-:W-:Y:S01]  /*10750*/  FFMA.FTZ R44, R47, R104, -R106 ;  /* 0x000000682f2c7223 */ /* 0x000fe2000001086a */
[----:B------:R-:W-:-:S02]  /*10760*/  HADD2.F32 R104, -RZ, R90.H0_H0 ;  /* 0x2000005aff687230 */ /* 0x000fc40000004100 */
[----:B------:R-:W-:Y:S01]  /*10770*/  FMUL.FTZ R106, R99, R102 ;  /* 0x00000066636a7220 */ /* 0x000fe20000410000 */
[----:B------:R-:W-:Y:S01]  /*10780*/  FFMA.FTZ R90, R47, R100, R108 ;  /* 0x000000642f5a7223 */ /* 0x000fe2000001006c */
[----:B------:R-:W-:Y:S02]  /*10790*/  HADD2.F32 R65, -RZ, R66.H0_H0 ;  /* 0x20000042ff417230 */ /* 0x000fe40000004100 */
[-C--:B------:R-:W-:Y:S01]  /*107a0*/  FMUL.FTZ R108, R99, R104.reuse ;  /* 0x00000068636c7220 */ /* 0x080fe20000410000 */
[--C-:B------:R-:W-:Y:S02]  /*107b0*/  HADD2.F32 R100, -RZ, R92.reuse.H0_H0 ;  /* 0x2000005cff647230 */ /* 0x100fe40000004100 */
[----:B------:R-:W-:Y:S01]  /*107c0*/  FFMA.FTZ R47, R61, R104, -R106 ;  /* 0x000000683d2f7223 */ /* 0x000fe2000001086a */
[C---:B------:R-:W-:Y:S01]  /*107d0*/  FMUL.FTZ R99, R98.reuse, R101 ;  /* 0x0000006562637220 */ /* 0x040fe20000410000 */
[----:B------:R-:W-:Y:S01]  /*107e0*/  FMUL.FTZ R104, R98, R103 ;  /* 0x0000006762687220 */ /* 0x000fe20000410000 */
[----:B------:R-:W-:-:S02]  /*107f0*/  HADD2.F32 R92, -RZ, R92.H1_H1 ;  /* 0x3000005cff5c7230 */ /* 0x000fc40000004100 */
[----:B------:R-:W-:Y:S01]  /*10800*/  FFMA.FTZ R61, R61, R102, R108 ;  /* 0x000000663d3d7223 */ /* 0x000fe2000001006c */
[C---:B------:R-:W-:Y:S01]  /*10810*/  FMUL.FTZ R102, R65.reuse, R100 ;  /* 0x0000006441667220 */ /* 0x040fe20000410000 */
[----:B------:R-:W-:Y:S02]  /*10820*/  HADD2.F32 R97, -RZ, R67.H0_H0 ;  /* 0x20000043ff617230 */ /* 0x000fe40000004100 */
[C---:B------:R-:W-:Y:S01]  /*10830*/  FFMA.FTZ R98, R94.reuse, R103, -R99 ;  /* 0x000000675e627223 */ /* 0x040fe20000010863 */
[----:B------:R-:W-:Y:S01]  /*10840*/  FFMA.FTZ R94, R94, R101, R104 ;  /* 0x000000655e5e7223 */ /* 0x000fe20000010068 */
[----:B------:R-:W-:Y:S02]  /*10850*/  HADD2.F32 R93, -RZ, R93.H0_H0 ;  /* 0x2000005dff5d7230 */ /* 0x000fe40000004100 */
[-C--:B------:R-:W-:Y:S01]  /*10860*/  FMUL.FTZ R104, R65, R92.reuse ;  /* 0x0000005c41687220 */ /* 0x080fe20000410000 */
[----:B------:R-:W-:Y:S01]  /*10870*/  FFMA.FTZ R65, R95, R92, -R102 ;  /* 0x0000005c5f417223 */ /* 0x000fe20000010866 */
[----:B------:R-:W-:-:S02]  /*10880*/  HADD2.F32 R102, -RZ, R45.H0_H0 ;  /* 0x2000002dff667230 */ /* 0x000fc40000004100 */
[C---:B------:R-:W-:Y:S01]  /*10890*/  FMUL.FTZ R45, R97.reuse, R91 ;  /* 0x0000005b612d7220 */ /* 0x040fe20000410000 */
[----:B------:R-:W-:Y:S02]  /*108a0*/  HADD2.F32 R67, -RZ, R67.H1_H1 ;  /* 0x30000043ff437230 */ /* 0x000fe40000004100 */
[-C--:B------:R-:W-:Y:S01]  /*108b0*/  FMUL.FTZ R106, R97, R93.reuse ;  /* 0x0000005d616a7220 */ /* 0x080fe20000410000 */
[----:B------:R-:W-:Y:S02]  /*108c0*/  HADD2.F32 R92, -RZ, R46.H0_H0 ;  /* 0x2000002eff5c7230 */ /* 0x000fe40000004100 */
[----:B------:R-:W-:Y:S01]  /*108d0*/  FFMA.FTZ R46, R95, R100, R104 ;  /* 0x000000645f2e7223 */ /* 0x000fe20000010068 */
[C---:B------:R-:W-:Y:S01]  /*108e0*/  FFMA.FTZ R45, R96.reuse, R93, -R45 ;  /* 0x0000005d602d7223 */ /* 0x040fe2000001082d */
[----:B------:R-:W-:Y:S01]  /*108f0*/  FFMA.FTZ R96, R96, R91, R106 ;  /* 0x0000005b60607223 */ /* 0x000fe2000001006a */
[C---:B------:R-:W-:Y:S01]  /*10900*/  FMUL.FTZ R104, R67.reuse, R102 ;  /* 0x0000006643687220 */ /* 0x040fe20000410000 */
[----:B------:R-:W-:Y:S01]  /*10910*/  FMUL.FTZ R100, R67, R92 ;  /* 0x0000005c43647220 */ /* 0x000fe20000410000 */
[----:B------:R-:W-:-:S02]  /*10920*/  HADD2.F32 R64, -RZ, R64.H1_H1 ;  /* 0x30000040ff407230 */ /* 0x000fc40000004100 */
[----:B------:R-:W-:Y:S02]  /*10930*/  HADD2.F32 R66, -RZ, R66.H1_H1 ;  /* 0x30000042ff427230 */ /* 0x000fe40000004100 */
[C---:B------:R-:W-:Y:S01]  /*10940*/  FFMA.FTZ R100, R63.reuse, R102, -R100 ;  /* 0x000000663f647223 */ /* 0x040fe20000010864 */
[----:B------:R-:W-:Y:S02]  /*10950*/  HADD2.F32 R67, -RZ, R33.H0_H0 ;  /* 0x20000021ff437230 */ /* 0x000fe40000004100 */
[----:B------:R-:W-:Y:S01]  /*10960*/  FFMA.FTZ R95, R63, R92, R104 ;  /* 0x0000005c3f5f7223 */ /* 0x000fe20000010068 */
[----:B------:R-:W-:Y:S02]  /*10970*/  HADD2.F32 R91, -RZ, R35.H0_H0 ;  /* 0x20000023ff5b7230 */ /* 0x000fe40000004100 */
[----:B------:R-:W-:Y:S02]  /*10980*/  HADD2.F32 R33, -RZ, R32.H0_H0 ;  /* 0x20000020ff217230 */ /* 0x000fe40000004100 */
[----:B------:R-:W-:Y:S01]  /*10990*/  FMUL.FTZ R63, R64, R67 ;  /* 0x00000043403f7220 */ /* 0x000fe20000410000 */
[----:B------:R-:W-:-:S02]  /*109a0*/  HADD2.F32 R35, -RZ, R34.H0_H0 ;  /* 0x20000022ff237230 */ /* 0x000fc40000004100 */
[----:B------:R-:W-:Y:S01]  /*109b0*/  FMUL.FTZ R93, R66, R91 ;  /* 0x0000005b425d7220 */ /* 0x000fe20000410000 */
[----:B------:R-:W-:Y:S02]  /*109c0*/  HADD2.F32 R60, -RZ, R60.H1_H1 ;  /* 0x3000003cff3c7230 */ /* 0x000fe40000004100 */
[----:B------:R-:W-:Y:S01]  /*109d0*/  FMUL.FTZ R64, R64, R33 ;  /* 0x0000002140407220 */ /* 0x000fe20000410000 */
[----:B------:R-:W-:Y:S02]  /*109e0*/  HADD2.F32 R62, -RZ, R62.H1_H1 ;  /* 0x3000003eff3e7230 */ /* 0x000fe40000004100 */
        /* <DEDUP_REMOVED lines=15> */
.L_x_1735:
[----:B------:R-:W-:Y:S05]  /*10ae0*/  BSYNC B2 ;  /* 0x0000000000027941 */ /* 0x000fea0003800000 */
.L_x_1734:
[----:B------:R-:W-:Y:S04]  /*10af0*/  BSSY B2, `(.L_x_1736) ;  /* 0x0000061000027945 */ /* 0x000fe80003800000 */
[----:B------:R-:W-:Y:S05]  /*10b00*/  @P1 BRA `(.L_x_1737) ;  /* 0x00000004007c1947 */ /* 0x000fea0003800000 */
[----:B------:R-:W2:Y:S01]  /*10b10*/  LDL R95, [R1+0x44] ;  /* 0x00004400015f7983 */ /* 0x000ea20000100800 */
[----:B-1----:R-:W-:Y:S01]  /*10b20*/  LEA.HI R32, R75, R170, RZ, 0x1d ;  /* 0x000000aa4b207211 */ /* 0x002fe200078fe8ff */
[----:B------:R-:W-:Y:S01]  /*10b30*/  HADD2.F32 R84, -RZ, R88.H1_H1 ;  /* 0x30000058ff547230 */ /* 0x000fe20000004100 */
[--C-:B------:R-:W-:Y:S01]  /*10b40*/  SHF.R.U64 R28, R28, 0x10, R29.reuse ;  /* 0x000000101c1c7819 */ /* 0x100fe2000000121d */
[--C-:B------:R-:W-:Y:S01]  /*10b50*/  HADD2.F32 R90, -RZ, R86.reuse.H1_H1 ;  /* 0x30000056ff5a7230 */ /* 0x100fe20000004100 */
[----:B------:R-:W-:Y:S01]  /*10b60*/  SHF.R.S32.HI R33, RZ, 0x1f, R32 ;  /* 0x0000001fff217819 */ /* 0x000fe20000011420 */
[----:B------:R-:W-:Y:S01]  /*10b70*/  IMAD.SHL.U32 R34, R32, 0x8, RZ ;  /* 0x0000000820227824 */ /* 0x000fe200078e00ff */
[----:B------:R-:W-:Y:S01]  /*10b80*/  SHF.R.U32.HI R85, RZ, 0x10, R29 ;  /* 0x00000010ff557819 */ /* 0x000fe2000001161d */
[----:B------:R-:W-:Y:S01]  /*10b90*/  HADD2.F32 R86, -RZ, R86.H0_H0 ;  /* 0x20000056ff567230 */ /* 0x000fe20000004100 */
[----:B------:R-:W-:Y:S01]  /*10ba0*/  LEA.HI R32, R33, R32, RZ, 0x3 ;  /* 0x0000002021207211 */ /* 0x000fe200078f18ff */
[----:B------:R-:W-:Y:S01]  /*10bb0*/  HADD2.F32 R88, -RZ, R88.H0_H0 ;  /* 0x20000058ff587230 */ /* 0x000fe20000004100 */
[----:B------:R-:W-:Y:S01]  /*10bc0*/  LOP3.LUT R33, R185, 0x38, R34, 0xf8, !PT ;  /* 0x00000038b9217812 */ /* 0x000fe200078ef822 */
[----:B------:R-:W-:Y:S01]  /*10bd0*/  HADD2.F32 R85, -RZ, R85.H0_H0 ;  /* 0x20000055ff557230 */ /* 0x000fe20000004100 */
[----:B------:R-:W-:Y:S01]  /*10be0*/  SHF.R.U64 R29, R40, 0x10, R41 ;  /* 0x00000010281d7819 */ /* 0x000fe20000001229 */
[----:B------:R-:W-:Y:S01]  /*10bf0*/  IMAD.SHL.U32 R32, R32, 0x400, RZ ;  /* 0x0000040020207824 */ /* 0x000fe200078e00ff */
[----:B------:R-:W-:-:S02]  /*10c00*/  LOP3.LUT R45, R33, R186, RZ, 0x3c, !PT ;  /* 0x000000ba212d7212 */ /* 0x000fc400078e3cff */
[--C-:B------:R-:W-:Y:S02]  /*10c10*/  SHF.R.U64 R30, R30, 0x10, R31.reuse ;  /* 0x000000101e1e7819 */ /* 0x100fe4000000121f */
[----:B------:R-:W-:Y:S02]  /*10c20*/  LOP3.LUT R44, R32, 0x7fffe000, RZ, 0xc0, !PT ;  /* 0x7fffe000202c7812 */ /* 0x000fe400078ec0ff */
[----:B------:R-:W-:Y:S02]  /*10c30*/  SHF.R.U32.HI R40, RZ, 0x10, R31 ;  /* 0x00000010ff287819 */ /* 0x000fe4000001161f */
[----:B------:R-:W-:Y:S02]  /*10c40*/  IADD3 R45, R45, R44, R187 ;  /* 0x0000002c2d2d7210 */ /* 0x000fe40007ffe0bb */
[----:B------:R-:W-:Y:S01]  /*10c50*/  SHF.R.U64 R31, R42, 0x10, R43 ;  /* 0x000000102a1f7819 */ /* 0x000fe2000000122b */
[----:B------:R-:W-:Y:S01]  /*10c60*/  HADD2.F32 R40, -RZ, R40.H0_H0 ;  /* 0x20000028ff287230 */ /* 0x000fe20000004100 */
[----:B------:R-:W-:Y:S01]  /*10c70*/  SHF.R.U32.HI R91, RZ, 0x10, R41 ;  /* 0x00000010ff5b7819 */ /* 0x000fe20000011629 */
[----:B------:R-:W-:Y:S01]  /*10c80*/  IMAD R60, R45, 0x2, R2 ;  /* 0x000000022d3c7824 */ /* 0x000fe200078e0202 */
[----:B------:R-:W-:-:S03]  /*10c90*/  SHF.R.U32.HI R42, RZ, 0x10, R43 ;  /* 0x00000010ff2a7819 */ /* 0x000fc6000001162b */
[----:B------:R-:W-:Y:S01]  /*10ca0*/  HADD2.F32 R91, -RZ, R91.H0_H0 ;  /* 0x2000005bff5b7230 */ /* 0x000fe20000004100 */
[----:B------:R-:W1:Y:S01]  /*10cb0*/  LDS.128 R44, [R60+0xc400] ;  /* 0x00c400003c2c7984 */ /* 0x000e620000000c00 */
[----:B------:R-:W-:Y:S02]  /*10cc0*/  HADD2.F32 R42, -RZ, R42.H0_H0 ;  /* 0x2000002aff2a7230 */ /* 0x000fe40000004100 */
[--C-:B-1----:R-:W-:Y:S02]  /*10cd0*/  HADD2.F32 R43, -RZ, R45.reuse.H0_H0 ;  /* 0x2000002dff2b7230 */ /* 0x102fe40000004100 */
[----:B------:R-:W-:Y:S02]  /*10ce0*/  HADD2.F32 R64, -RZ, R45.H1_H1 ;  /* 0x3000002dff407230 */ /* 0x000fe40000004100 */
[----:B------:R-:W-:Y:S02]  /*10cf0*/  HADD2.F32 R65, -RZ, R44.H0_H0 ;  /* 0x2000002cff417230 */ /* 0x000fe40000004100 */
[C---:B------:R-:W-:Y:S01]  /*10d00*/  FMUL.FTZ R92, R43.reuse, R90 ;  /* 0x0000005a2b5c7220 */ /* 0x040fe20000410000 */
[----:B------:R-:W-:Y:S01]  /*10d10*/  FMUL.FTZ R94, R43, R84 ;  /* 0x000000542b5e7220 */ /* 0x000fe20000410000 */
[----:B------:R-:W-:Y:S01]  /*10d20*/  FMUL.FTZ R93, R64, R91 ;  /* 0x0000005b405d7220 */ /* 0x000fe20000410000 */
[----:B------:R-:W-:-:S02]  /*10d30*/  HADD2.F32 R67, -RZ, R46.H0_H0 ;  /* 0x2000002eff437230 */ /* 0x000fc40000004100 */
[--C-:B------:R-:W-:Y:S02]  /*10d40*/  HADD2.F32 R62, -RZ, R47.reuse.H0_H0 ;  /* 0x2000002fff3e7230 */ /* 0x100fe40000004100 */
[----:B------:R-:W-:Y:S02]  /*10d50*/  HADD2.F32 R47, -RZ, R47.H1_H1 ;  /* 0x3000002fff2f7230 */ /* 0x000fe40000004100 */
[----:B------:R-:W-:Y:S02]  /*10d60*/  HADD2.F32 R44, -RZ, R44.H1_H1 ;  /* 0x3000002cff2c7230 */ /* 0x000fe40000004100 */
[----:B------:R-:W-:Y:S01]  /*10d70*/  HADD2.F32 R46, -RZ, R46.H1_H1 ;  /* 0x3000002eff2e7230 */ /* 0x000fe20000004100 */
[----:B--2---:R-:W1:Y:S02]  /*10d80*/  LDS.128 R32, [R95] ;  /* 0x000000005f207984 */ /* 0x004e640000000c00 */
[--C-:B-1----:R-:W-:Y:S02]  /*10d90*/  HADD2.F32 R63, -RZ, R33.reuse.H0_H0 ;  /* 0x20000021ff3f7230 */ /* 0x102fe40000004100 */
[----:B------:R-:W-:-:S02]  /*10da0*/  HADD2.F32 R66, -RZ, R33.H1_H1 ;  /* 0x30000021ff427230 */ /* 0x000fc40000004100 */
[----:B0-----:R-:W-:Y:S02]  /*10db0*/  HADD2.F32 R61, -RZ, R32.H0_H0 ;  /* 0x20000020ff3d7230 */ /* 0x001fe40000004100 */
[C---:B------:R-:W-:Y:S01]  /*10dc0*/  FFMA.FTZ R43, R63.reuse, R84, -R92 ;  /* 0x000000543f2b7223 */ /* 0x040fe2000001085c */
[----:B------:R-:W-:Y:S01]  /*10dd0*/  FFMA.FTZ R45, R63, R90, R94 ;  /* 0x0000005a3f2d7223 */ /* 0x000fe2000001005e */
[-C--:B------:R-:W-:Y:S01]  /*10de0*/  FMUL.FTZ R63, R64, R85.reuse ;  /* 0x00000055403f7220 */ /* 0x080fe20000410000 */
[C---:B------:R-:W-:Y:S01]  /*10df0*/  FMUL.FTZ R84, R65.reuse, R86 ;  /* 0x0000005641547220 */ /* 0x040fe20000410000 */
[----:B------:R-:W-:Y:S02]  /*10e00*/  HADD2.F32 R90, -RZ, R87.H0_H0 ;  /* 0x20000057ff5a7230 */ /* 0x000fe40000004100 */
[-C--:B------:R-:W-:Y:S01]  /*10e10*/  FMUL.FTZ R65, R65, R88.reuse ;  /* 0x0000005841417220 */ /* 0x080fe20000410000 */
[C---:B------:R-:W-:Y:S01]  /*10e20*/  FFMA.FTZ R64, R66.reuse, R85, -R93 ;  /* 0x0000005542407223 */ /* 0x040fe2000001085d */
[----:B------:R-:W-:Y:S01]  /*10e30*/  FFMA.FTZ R66, R66, R91, R63 ;  /* 0x0000005b42427223 */ /* 0x000fe2000001003f */
[----:B------:R-:W-:Y:S01]  /*10e40*/  FFMA.FTZ R63, R61, R88, -R84 ;  /* 0x000000583d3f7223 */ /* 0x000fe20000010854 */
[----:B------:R-:W-:-:S02]  /*10e50*/  HADD2.F32 R33, -RZ, R34.H0_H0 ;  /* 0x20000022ff217230 */ /* 0x000fc40000004100 */
[----:B------:R-:W-:Y:S01]  /*10e60*/  FFMA.FTZ R61, R61, R86, R65 ;  /* 0x000000563d3d7223 */ /* 0x000fe20000010041 */
[----:B------:R-:W-:Y:S02]  /*10e70*/  HADD2.F32 R84, -RZ, R89.H0_H0 ;  /* 0x20000059ff547230 */ /* 0x000fe40000004100 */
[----:B------:R-:W-:Y:S01]  /*10e80*/  FMUL.FTZ R86, R67, R90 ;  /* 0x0000005a43567220 */ /* 0x000fe20000410000 */
[----:B------:R-:W-:Y:S02]  /*10e90*/  HADD2.F32 R87, -RZ, R87.H1_H1 ;  /* 0x30000057ff577230 */ /* 0x000fe40000004100 */
[----:B------:R-:W-:Y:S01]  /*10ea0*/  FMUL.FTZ R92, R47, R40 ;  /* 0x000000282f5c7220 */ /* 0x000fe20000410000 */
[----:B------:R-:W-:Y:S02]  /*10eb0*/  HADD2.F32 R89, -RZ, R89.H1_H1 ;  /* 0x30000059ff597230 */ /* 0x000fe40000004100 */
[-C--:B------:R-:W-:Y:S01]  /*10ec0*/  FMUL.FTZ R88, R67, R84.reuse ;  /* 0x0000005443587220 */ /* 0x080fe20000410000 */
[----:B------:R-:W-:Y:S01]  /*10ed0*/  FFMA.FTZ R86, R33, R84, -R86 ;  /* 0x0000005421567223 */ /* 0x000fe20000010856 */
[----:B------:R-:W-:-:S02]  /*10ee0*/  HADD2.F32 R41, -RZ, R35.H0_H0 ;  /* 0x20000023ff297230 */ /* 0x000fc40000004100 */
[C---:B------:R-:W-:Y:S01]  /*10ef0*/  FMUL.FTZ R84, R62.reuse, R87 ;  /* 0x000000573e547220 */ /* 0x040fe20000410000 */
[-C--:B------:R-:W-:Y:S01]  /*10f00*/  FMUL.FTZ R62, R62, R89.reuse ;  /* 0x000000593e3e7220 */ /* 0x080fe20000410000 */
[----:B------:R-:W-:Y:S02]  /*10f10*/  HADD2.F32 R35, -RZ, R35.H1_H1 ;  /* 0x30000023ff237230 */ /* 0x000fe40000004100 */
[----:B------:R-:W-:Y:S01]  /*10f20*/  FFMA.FTZ R88, R33, R90, R88 ;  /* 0x0000005a21587223 */ /* 0x000fe20000010058 */
[C---:B------:R-:W-:Y:S01]  /*10f30*/  FFMA.FTZ R84, R41.reuse, R89, -R84 ;  /* 0x0000005929547223 */ /* 0x040fe20000010854 */
[----:B------:R-:W-:Y:S01]  /*10f40*/  FFMA.FTZ R62, R41, R87, R62 ;  /* 0x00000057293e7223 */ /* 0x000fe2000001003e */
[-C--:B------:R-:W-:Y:S01]  /*10f50*/  FMUL.FTZ R90, R47, R42.reuse ;  /* 0x0000002a2f5a7220 */ /* 0x080fe20000410000 */
[----:B------:R-:W-:Y:S02]  /*10f60*/  HADD2.F32 R33, -RZ, R29.H0_H0 ;  /* 0x2000001dff217230 */ /* 0x000fe40000004100 */
[----:B------:R-:W-:Y:S01]  /*10f70*/  FFMA.FTZ R67, R35, R42, R92 ;  /* 0x0000002a23437223 */ /* 0x000fe2000001005c */
[----:B------:R-:W-:-:S02]  /*10f80*/  HADD2.F32 R41, -RZ, R31.H0_H0 ;  /* 0x2000001fff297230 */ /* 0x000fc40000004100 */
[----:B------:R-:W-:Y:S01]  /*10f90*/  FFMA.FTZ R65, R35, R40, -R90 ;  /* 0x0000002823417223 */ /* 0x000fe2000001085a */
[----:B------:R-:W-:Y:S02]  /*10fa0*/  HADD2.F32 R29, -RZ, R28.H0_H0 ;  /* 0x2000001cff1d7230 */ /* 0x000fe40000004100 */
[----:B------:R-:W-:Y:S01]  /*10fb0*/  FMUL.FTZ R35, R44, R33 ;  /* 0x000000212c237220 */ /* 0x000fe20000410000 */
[----:B------:R-:W-:Y:S02]  /*10fc0*/  HADD2.F32 R31, -RZ, R30.H0_H0 ;  /* 0x2000001eff1f7230 */ /* 0x000fe40000004100 */
[----:B------:R-:W-:Y:S01]  /*10fd0*/  FMUL.FTZ R47, R46, R41 ;  /* 0x000000292e2f7220 */ /* 0x000fe20000410000 */
[----:B------:R-:W-:Y:S02]  /*10fe0*/  HADD2.F32 R32, -RZ, R32.H1_H1 ;  /* 0x30000020ff207230 */ /* 0x000fe40000004100 */
[----:B------:R-:W-:Y:S01]  /*10ff0*/  FMUL.FTZ R44, R44, R29 ;  /* 0x0000001d2c2c7220 */ /* 0x000fe20000410000 */
[----:B------:R-:W-:-:S02]  /*11000*/  HADD2.F32 R34, -RZ, R34.H1_H1 ;  /* 0x30000022ff227230 */ /* 0x000fc40000004100 */
[----:B------:R-:W-:Y:S01]  /*11010*/  FMUL.FTZ R46, R46, R31 ;  /* 0x0000001f2e2e7220 */ /* 0x000fe20000410000 */
[C---:B------:R-:W-:Y:S01]  /*11020*/  FFMA.FTZ R28, R32.reuse, R29, -R35 ;  /* 0x0000001d201c7223 */ /* 0x040fe20000010823 */
[----:B------:R-:W-:Y:S01]  /*11030*/  FFMA.FTZ R32, R32, R33, R44 ;  /* 0x0000002120207223 */ /* 0x000fe2000001002c */
[C---:B------:R-:W-:Y:S01]  /*11040*/  FFMA.FTZ R47, R34.reuse, R31, -R47 ;  /* 0x0000001f222f7223 */ /* 0x040fe2000001082f */
[----:B------:R-:W-:Y:S01]  /*11050*/  FFMA.FTZ R41, R34, R41, R46 ;  /* 0x0000002922297223 */ /* 0x000fe2000001002e */
[----:B------:R-:W-:Y:S02]  /*11060*/  F2FP.F16.F32.PACK_AB R31, R65, R84 ;  /* 0x00000054411f723e */ /* 0x000fe400000000ff */
        /* <DEDUP_REMOVED lines=9> */
.L_x_1737:
[----:B------:R-:W-:Y:S05]  /*11100*/  BSYNC B2 ;  /* 0x0000000000027941 */ /* 0x000fea0003800000 */
.L_x_1736:
[----:B------:R-:W-:Y:S05]  /*11110*/  @P2 BRA `(.L_x_1733) ;  /* 0x00000004007c2947 */ /* 0x000fea0003800000 */
[----:B------:R-:W3:Y:S01]  /*11120*/  LDL R67, [R1+0x3c] ;  /* 0x00003c0001437983 */ /* 0x000ee20000100800 */
[----:B------:R-:W-:Y:S01]  /*11130*/  LEA.HI R75, R75, R171, RZ, 0x1d ;  /* 0x000000ab4b4b7211 */ /* 0x000fe200078fe8ff */
[----:B--2---:R-:W-:Y:S01]  /*11140*/  HADD2.F32 R60, -RZ, R77.H0_H0 ;  /* 0x2000004dff3c7230 */ /* 0x004fe20000004100 */
[----:B------:R-:W-:Y:S01]  /*11150*/  SHF.R.U64 R24, R24, 0x10, R25 ;  /* 0x0000001018187819 */ /* 0x000fe20000001219 */
[--C-:B-1----:R-:W-:Y:S01]  /*11160*/  HADD2.F32 R46, -RZ, R78.reuse.H1_H1 ;  /* 0x3000004eff2e7230 */ /* 0x102fe20000004100 */
[----:B------:R-:W-:Y:S01]  /*11170*/  SHF.R.S32.HI R30, RZ, 0x1f, R75 ;  /* 0x0000001fff1e7819 */ /* 0x000fe2000001144b */
[----:B------:R-:W-:Y:S01]  /*11180*/  IMAD.SHL.U32 R28, R75, 0x8, RZ ;  /* 0x000000084b1c7824 */ /* 0x000fe200078e00ff */
[----:B------:R-:W-:Y:S01]  /*11190*/  SHF.R.U32.HI R45, RZ, 0x10, R25 ;  /* 0x00000010ff2d7819 */ /* 0x000fe20000011619 */
[----:B------:R-:W-:Y:S01]  /*111a0*/  HADD2.F32 R78, -RZ, R78.H0_H0 ;  /* 0x2000004eff4e7230 */ /* 0x000fe20000004100 */
[----:B------:R-:W-:Y:S02]  /*111b0*/  LEA.HI R30, R30, R75, RZ, 0x3 ;  /* 0x0000004b1e1e7211 */ /* 0x000fe400078f18ff */
[----:B------:R-:W-:Y:S01]  /*111c0*/  LOP3.LUT R29, R185, 0x38, R28, 0xf8, !PT ;  /* 0x00000038b91d7812 */ /* 0x000fe200078ef81c */
[----:B------:R-:W-:Y:S01]  /*111d0*/  HADD2.F32 R45, -RZ, R45.H0_H0 ;  /* 0x2000002dff2d7230 */ /* 0x000fe20000004100 */
[----:B------:R-:W-:Y:S01]  /*111e0*/  SHF.R.U64 R25, R26, 0x10, R27 ;  /* 0x000000101a197819 */ /* 0x000fe2000000121b */
[----:B------:R-:W-:Y:S01]  /*111f0*/  IMAD.SHL.U32 R30, R30, 0x400, RZ ;  /* 0x000004001e1e7824 */ /* 0x000fe200078e00ff */
[----:B------:R-:W-:-:S02]  /*11200*/  LOP3.LUT R33, R29, R186, RZ, 0x3c, !PT ;  /* 0x000000ba1d217212 */ /* 0x000fc400078e3cff */
[--C-:B------:R-:W-:Y:S01]  /*11210*/  SHF.R.U64 R36, R36, 0x10, R37.reuse ;  /* 0x0000001024247819 */ /* 0x100fe20000001225 */
[----:B------:R-:W-:Y:S01]  /*11220*/  HADD2.F32 R25, -RZ, R25.H0_H0 ;  /* 0x20000019ff197230 */ /* 0x000fe20000004100 */
[----:B------:R-:W-:Y:S02]  /*11230*/  LOP3.LUT R32, R30, 0x7fffe000, RZ, 0xc0, !PT ;  /* 0x7fffe0001e207812 */ /* 0x000fe400078ec0ff */
[----:B------:R-:W-:Y:S02]  /*11240*/  SHF.R.U32.HI R47, RZ, 0x10, R37 ;  /* 0x00000010ff2f7819 */ /* 0x000fe40000011625 */
[----:B------:R-:W-:Y:S02]  /*11250*/  IADD3 R33, R33, R32, R187 ;  /* 0x0000002021217210 */ /* 0x000fe40007ffe0bb */
[----:B------:R-:W-:Y:S01]  /*11260*/  SHF.R.U64 R26, R38, 0x10, R39 ;  /* 0x00000010261a7819 */ /* 0x000fe20000001227 */
[----:B------:R-:W-:Y:S01]  /*11270*/  HADD2.F32 R47, -RZ, R47.H0_H0 ;  /* 0x2000002fff2f7230 */ /* 0x000fe20000004100 */
[----:B------:R-:W-:Y:S01]  /*11280*/  SHF.R.U32.HI R65, RZ, 0x10, R27 ;  /* 0x00000010ff417819 */ /* 0x000fe2000001161b */
[----:B------:R-:W-:Y:S01]  /*11290*/  IMAD R40, R33, 0x2, R2 ;  /* 0x0000000221287824 */ /* 0x000fe200078e0202 */
[----:B------:R-:W-:-:S04]  /*112a0*/  SHF.R.U32.HI R63, RZ, 0x10, R39 ;  /* 0x00000010ff3f7819 */ /* 0x000fc80000011627 */
[----:B------:R-:W1:Y:S02]  /*112b0*/  LDS.128 R32, [R40+0xc400] ;  /* 0x00c4000028207984 */ /* 0x000e640000000c00 */
[----:B-1----:R-:W-:Y:S02]  /*112c0*/  HADD2.F32 R42, -RZ, R33.H1_H1 ;  /* 0x30000021ff2a7230 */ /* 0x002fe40000004100 */
[--C-:B------:R-:W-:Y:S02]  /*112d0*/  HADD2.F32 R43, -RZ, R34.reuse.H0_H0 ;  /* 0x20000022ff2b7230 */ /* 0x100fe40000004100 */
[--C-:B------:R-:W-:Y:S02]  /*112e0*/  HADD2.F32 R44, -RZ, R35.reuse.H0_H0 ;  /* 0x20000023ff2c7230 */ /* 0x100fe40000004100 */
[----:B0-----:R-:W-:Y:S01]  /*112f0*/  FMUL.FTZ R61, R42, R47 ;  /* 0x0000002f2a3d7220 */ /* 0x001fe20000410000 */
[----:B------:R-:W-:Y:S02]  /*11300*/  HADD2.F32 R35, -RZ, R35.H1_H1 ;  /* 0x30000023ff237230 */ /* 0x000fe40000004100 */
[----:B------:R-:W-:Y:S01]  /*11310*/  HADD2.F32 R34, -RZ, R34.H1_H1 ;  /* 0x30000022ff227230 */ /* 0x000fe20000004100 */
[----:B---3--:R-:W0:Y:S02]  /*11320*/  LDS.128 R28, [R67] ;  /* 0x00000000431c7984 */ /* 0x008e240000000c00 */
[----:B0-----:R-:W-:-:S02]  /*11330*/  HADD2.F32 R37, -RZ, R29.H0_H0 ;  /* 0x2000001dff257230 */ /* 0x001fc40000004100 */
[----:B------:R-:W-:Y:S02]  /*11340*/  HADD2.F32 R38, -RZ, R29.H1_H1 ;  /* 0x3000001dff267230 */ /* 0x000fe40000004100 */
[----:B------:R-:W-:Y:S02]  /*11350*/  HADD2.F32 R29, -RZ, R33.H0_H0 ;  /* 0x20000021ff1d7230 */ /* 0x000fe40000004100 */
[----:B------:R-:W-:Y:S02]  /*11360*/  HADD2.F32 R33, -RZ, R32.H0_H0 ;  /* 0x20000020ff217230 */ /* 0x000fe40000004100 */
[----:B------:R-:W-:Y:S02]  /*11370*/  HADD2.F32 R27, -RZ, R28.H0_H0 ;  /* 0x2000001cff1b7230 */ /* 0x000fe40000004100 */
[C---:B------:R-:W-:Y:S01]  /*11380*/  FMUL.FTZ R62, R29.reuse, R60 ;  /* 0x0000003c1d3e7220 */ /* 0x040fe20000410000 */
[----:B------:R-:W-:Y:S01]  /*11390*/  FMUL.FTZ R64, R29, R46 ;  /* 0x0000002e1d407220 */ /* 0x000fe20000410000 */
[----:B------:R-:W-:-:S02]  /*113a0*/  HADD2.F32 R39, -RZ, R30.H0_H0 ;  /* 0x2000001eff277230 */ /* 0x000fc40000004100 */
[C---:B------:R-:W-:Y:S01]  /*113b0*/  FFMA.FTZ R29, R37.reuse, R46, -R62 ;  /* 0x0000002e251d7223 */ /* 0x040fe2000001083e */
[----:B------:R-:W-:Y:S02]  /*113c0*/  HADD2.F32 R46, -RZ, R77.H1_H1 ;  /* 0x3000004dff2e7230 */ /* 0x000fe40000004100 */
[----:B------:R-:W-:Y:S01]  /*113d0*/  FFMA.FTZ R64, R37, R60, R64 ;  /* 0x0000003c25407223 */ /* 0x000fe20000010040 */
[-C--:B------:R-:W-:Y:S01]  /*113e0*/  FMUL.FTZ R37, R42, R45.reuse ;  /* 0x0000002d2a257220 */ /* 0x080fe20000410000 */
[----:B------:R-:W-:Y:S02]  /*113f0*/  HADD2.F32 R42, -RZ, R76.H1_H1 ;  /* 0x3000004cff2a7230 */ /* 0x000fe40000004100 */
[C---:B------:R-:W-:Y:S01]  /*11400*/  FFMA.FTZ R62, R38.reuse, R45, -R61 ;  /* 0x0000002d263e7223 */ /* 0x040fe2000001083d */
[C---:B------:R-:W-:Y:S01]  /*11410*/  FMUL.FTZ R60, R33.reuse, R46 ;  /* 0x0000002e213c7220 */ /* 0x040fe20000410000 */
[----:B------:R-:W-:Y:S01]  /*11420*/  FMUL.FTZ R33, R33, R78 ;  /* 0x0000004e21217220 */ /* 0x000fe20000410000 */
[----:B------:R-:W-:Y:S01]  /*11430*/  FFMA.FTZ R47, R38, R47, R37 ;  /* 0x0000002f262f7223 */ /* 0x000fe20000010025 */
[----:B------:R-:W-:-:S02]  /*11440*/  HADD2.F32 R38, -RZ, R79.H0_H0 ;  /* 0x2000004fff267230 */ /* 0x000fc40000004100 */
[C---:B------:R-:W-:Y:S01]  /*11450*/  FFMA.FTZ R60, R27.reuse, R78, -R60 ;  /* 0x0000004e1b3c7223 */ /* 0x040fe2000001083c */
[----:B------:R-:W-:Y:S01]  /*11460*/  FFMA.FTZ R37, R27, R46, R33 ;  /* 0x0000002e1b257223 */ /* 0x000fe20000010021 */
[C---:B------:R-:W-:Y:S01]  /*11470*/  FMUL.FTZ R46, R43.reuse, R42 ;  /* 0x0000002a2b2e7220 */ /* 0x040fe20000410000 */
[----:B------:R-:W-:Y:S02]  /*11480*/  HADD2.F32 R79, -RZ, R79.H1_H1 ;  /* 0x3000004fff4f7230 */ /* 0x000fe40000004100 */
[-C--:B------:R-:W-:Y:S01]  /*11490*/  FMUL.FTZ R66, R43, R38.reuse ;  /* 0x000000262b427220 */ /* 0x080fe20000410000 */
[----:B------:R-:W-:Y:S02]  /*114a0*/  HADD2.F32 R76, -RZ, R76.H0_H0 ;  /* 0x2000004cff4c7230 */ /* 0x000fe40000004100 */
[----:B------:R-:W-:Y:S01]  /*114b0*/  FFMA.FTZ R43, R39, R38, -R46 ;  /* 0x00000026272b7223 */ /* 0x000fe2000001082e */
[----:B------:R-:W-:Y:S02]  /*114c0*/  HADD2.F32 R46, -RZ, R63.H0_H0 ;  /* 0x2000003fff2e7230 */ /* 0x000fe40000004100 */
[----:B------:R-:W-:Y:S01]  /*114d0*/  FMUL.FTZ R27, R44, R79 ;  /* 0x0000004f2c1b7220 */ /* 0x000fe20000410000 */
[----:B------:R-:W-:-:S02]  /*114e0*/  HADD2.F32 R38, -RZ, R65.H0_H0 ;  /* 0x20000041ff267230 */ /* 0x000fc40000004100 */
[----:B------:R-:W-:Y:S01]  /*114f0*/  FMUL.FTZ R78, R44, R76 ;  /* 0x0000004c2c4e7220 */ /* 0x000fe20000410000 */
[--C-:B------:R-:W-:Y:S02]  /*11500*/  HADD2.F32 R41, -RZ, R31.reuse.H0_H0 ;  /* 0x2000001fff297230 */ /* 0x100fe40000004100 */
[----:B------:R-:W-:Y:S01]  /*11510*/  FFMA.FTZ R66, R39, R42, R66 ;  /* 0x0000002a27427223 */ /* 0x000fe20000010042 */
[----:B------:R-:W-:Y:S02]  /*11520*/  HADD2.F32 R31, -RZ, R31.H1_H1 ;  /* 0x3000001fff1f7230 */ /* 0x000fe40000004100 */
[C---:B------:R-:W-:Y:S01]  /*11530*/  FMUL.FTZ R42, R35.reuse, R46 ;  /* 0x0000002e232a7220 */ /* 0x040fe20000410000 */
[----:B------:R-:W-:Y:S01]  /*11540*/  FMUL.FTZ R44, R35, R38 ;  /* 0x00000026232c7220 */ /* 0x000fe20000410000 */
[----:B------:R-:W-:Y:S02]  /*11550*/  HADD2.F32 R32, -RZ, R32.H1_H1 ;  /* 0x30000020ff207230 */ /* 0x000fe40000004100 */
[----:B------:R-:W-:Y:S01]  /*11560*/  FFMA.FTZ R76, R41, R76, R27 ;  /* 0x0000004c294c7223 */ /* 0x000fe2000001001b */
[----:B------:R-:W-:-:S02]  /*11570*/  HADD2.F32 R33, -RZ, R36.H0_H0 ;  /* 0x20000024ff217230 */ /* 0x000fc40000004100 */
[----:B------:R-:W-:Y:S01]  /*11580*/  FFMA.FTZ R78, R41, R79, -R78 ;  /* 0x0000004f294e7223 */ /* 0x000fe2000001084e */
[----:B------:R-:W-:Y:S02]  /*11590*/  HADD2.F32 R35, -RZ, R26.H0_H0 ;  /* 0x2000001aff237230 */ /* 0x000fe40000004100 */
[C---:B------:R-:W-:Y:S01]  /*115a0*/  FFMA.FTZ R45, R31.reuse, R38, -R42 ;  /* 0x000000261f2d7223 */ /* 0x040fe2000001082a */
[----:B------:R-:W-:Y:S02]  /*115b0*/  HADD2.F32 R27, -RZ, R24.H0_H0 ;  /* 0x20000018ff1b7230 */ /* 0x000fe40000004100 */
[----:B------:R-:W-:Y:S01]  /*115c0*/  FFMA.FTZ R61, R31, R46, R44 ;  /* 0x0000002e1f3d7223 */ /* 0x000fe2000001002c */
[----:B------:R-:W-:Y:S02]  /*115d0*/  HADD2.F32 R28, -RZ, R28.H1_H1 ;  /* 0x3000001cff1c7230 */ /* 0x000fe40000004100 */
[----:B------:R-:W-:Y:S01]  /*115e0*/  FMUL.FTZ R31, R32, R33 ;  /* 0x00000021201f7220 */ /* 0x000fe20000410000 */
[----:B------:R-:W-:-:S02]  /*115f0*/  HADD2.F32 R30, -RZ, R30.H1_H1 ;  /* 0x3000001eff1e7230 */ /* 0x000fc40000004100 */
[----:B------:R-:W-:Y:S01]  /*11600*/  FMUL.FTZ R41, R34, R35 ;  /* 0x0000002322297220 */ /* 0x000fe20000410000 */
[----:B------:R-:W-:Y:S01]  /*11610*/  FMUL.FTZ R32, R32, R27 ;  /* 0x0000001b20207220 */ /* 0x000fe20000410000 */
[----:B------:R-:W-:Y:S01]  /*11620*/  FMUL.FTZ R34, R34, R25 ;  /* 0x0000001922227220 */ /* 0x000fe20000410000 */
[----:B------:R-:W-:Y:S01]  /*11630*/  FFMA.FTZ R39, R28, R27, -R31 ;  /* 0x0000001b1c277223 */ /* 0x000fe2000001081f */
[----:B------:R-:W-:Y:S01]  /*11640*/  FFMA.FTZ R26, R30, R25, -R41 ;  /* 0x000000191e1a7223 */ /* 0x000fe20000010829 */
[----:B------:R-:W-:Y:S01]  /*11650*/  FFMA.FTZ R28, R28, R33, R32 ;  /* 0x000000211c1c7223 */ /* 0x000fe20000010020 */
[----:B------:R-:W-:Y:S01]  /*11660*/  FFMA.FTZ R35, R30, R35, R34 ;  /* 0x000000231e237223 */ /* 0x000fe20000010022 */
[----:B------:R-:W-:Y:S02]  /*11670*/  F2FP.F16.F32.PACK_AB R27, R45, R78 ;  /* 0x0000004e2d1b723e */ /* 0x000fe400000000ff */
[----:B------:R-:W-:Y:S02]  /*11680*/  F2FP.F16.F32.PACK_AB R25, R62, R29 ;  /* 0x0000001d3e19723e */ /* 0x000fe400000000ff */
[----:B------:R-:W-:-:S02]  /*11690*/  F2FP.F16.F32.PACK_AB R24, R39, R60 ;  /* 0x0000003c2718723e */ /* 0x000fc400000000ff */
[----:B------:R-:W-:Y:S02]  /*116a0*/  F2FP.F16.F32.PACK_AB R26, R26, R43 ;  /* 0x0000002b1a1a723e */ /* 0x000fe400000000ff */
[----:B------:R-:W-:Y:S02]  /*116b0*/  F2FP.F16.F32.PACK_AB R31, R61, R76 ;  /* 0x0000004c3d1f723e */ /* 0x000fe400000000ff */
[----:B------:R-:W-:Y:S01]  /*116c0*/  F2FP.F16.F32.PACK_AB R29, R47, R64 ;  /* 0x000000402f1d723e */ /* 0x000fe200000000ff */
[----:B------:R3:W-:Y:S01]  /*116d0*/  STS.128 [R67], R24 ;  /* 0x0000001843007388 */ /* 0x0007e20000000c00 */
[----:B------:R-:W-:Y:S02]  /*116e0*/  F2FP.F16.F32.PACK_AB R28, R28, R37 ;  /* 0x000000251c1c723e */ /* 0x000fe400000000ff */
[----:B------:R-:W-:-:S05]  /*116f0*/  F2FP.F16.F32.PACK_AB R30, R35, R66 ;  /* 0x00000042231e723e */ /* 0x000fca00000000ff */
[----:B------:R3:W-:Y:S02]  /*11700*/  STS.128 [R40+0xc400], R28 ;  /* 0x00c4001c28007388 */ /* 0x0007e40000000c00 */
.L_x_1733:
[----:B------:R-:W-:Y:S05]  /*11710*/  BSYNC B1 ;  /* 0x0000000000017941 */ /* 0x000fea0003800000 */
.L_x_1732:
[----:B---3--:R-:W-:-:S04]  /*11720*/  IADD3 R24, R174, 0x40, RZ ;  /* 0x00000040ae187810 */ /* 0x008fc80007ffe0ff */
[----:B------:R-:W-:-:S13]  /*11730*/  ISETP.GE.AND P0, PT, R24, R21, PT ;  /* 0x000000151800720c */ /* 0x000fda0003f06270 */
[----:B------:R-:W-:Y:S05]  /*11740*/  @P0 BRA `(.L_x_1713) ;  /* 0x0000001000a40947 */ /* 0x000fea0003800000 */
[----:B------:R-:W3:Y:S01]  /*11750*/  LDC R21, c[0x0][0x3f4] ;  /* 0x0000fd00ff157b82 */ /* 0x000ee20000000800 */
[----:B------:R-:W-:Y:S01]  /*11760*/  BSSY B1, `(.L_x_1738) ;  /* 0x0000065000017945 */ /* 0x000fe20003800000 */
[----:B0-----:R-:W-:Y:S02]  /*11770*/  SHF.R.U32.HI R61, RZ, 0x3, R181 ;  /* 0x00000003ff3d7819 */ /* 0x001fe400000116b5 */
[-C--:B---3--:R-:W-:Y:S02]  /*11780*/  ISETP.GE.AND P0, PT, R18, R21.reuse, PT ;  /* 0x000000151200720c */ /* 0x088fe40003f06270 */
[-C--:B------:R-:W-:Y:S02]  /*11790*/  ISETP.GE.AND P1, PT, R167, R21.reuse, PT ;  /* 0x00000015a700720c */ /* 0x080fe40003f26270 */
[----:B------:R-:W-:-:S09]  /*117a0*/  ISETP.GE.AND P2, PT, R168, R21, PT ;  /* 0x00000015a800720c */ /* 0x000fd20003f46270 */
[----:B------:R-:W-:Y:S05]  /*117b0*/  @P0 BRA `(.L_x_1739) ;  /* 0x00000004007c0947 */ /* 0x000fea0003800000 */
[----:B------:R-:W3:Y:S01]  /*117c0*/  LDL R62, [R1+0x40] ;  /* 0x00004000013e7983 */ /* 0x000ee20000100800 */
[----:B------:R-:W-:Y:S01]  /*117d0*/  LEA.HI R24, R21, R210, RZ, 0x1d ;  /* 0x000000d215187211 */ /* 0x000fe200078fe8ff */
[----:B------:R-:W-:Y:S01]  /*117e0*/  HADD2.F32 R38, -RZ, R82.H1_H1 ;  /* 0x30000052ff267230 */ /* 0x000fe20000004100 */
[----:B------:R-:W-:Y:S01]  /*117f0*/  SHF.R.U32.HI R37, RZ, 0x10, R5 ;  /* 0x00000010ff257819 */ /* 0x000fe20000011605 */
[--C-:B------:R-:W-:Y:S01]  /*11800*/  HADD2.F32 R40, -RZ, R80.reuse.H1_H1 ;  /* 0x30000050ff287230 */ /* 0x100fe20000004100 */
[----:B------:R-:W-:Y:S01]  /*11810*/  SHF.R.S32.HI R25, RZ, 0x1f, R24 ;  /* 0x0000001fff197819 */ /* 0x000fe20000011418 */
[----:B------:R-:W-:Y:S01]  /*11820*/  IMAD.SHL.U32 R26, R24, 0x8, RZ ;  /* 0x00000008181a7824 */ /* 0x000fe200078e00ff */
[----:B--2---:R-:W-:Y:S01]  /*11830*/  SHF.R.U64 R60, R48, 0x10, R49 ;  /* 0x00000010303c7819 */ /* 0x004fe20000001231 */
[----:B------:R-:W-:Y:S01]  /*11840*/  HADD2.F32 R37, -RZ, R37.H0_H0 ;  /* 0x20000025ff257230 */ /* 0x000fe20000004100 */
[----:B------:R-:W-:Y:S01]  /*11850*/  LEA.HI R25, R25, R24, RZ, 0x3 ;  /* 0x0000001819197211 */ /* 0x000fe200078f18ff */
[----:B------:R-:W-:Y:S01]  /*11860*/  HADD2.F32 R80, -RZ, R80.H0_H0 ;  /* 0x20000050ff507230 */ /* 0x000fe20000004100 */
[----:B------:R-:W-:Y:S01]  /*11870*/  LOP3.LUT R24, R181, 0x38, R26, 0xf8, !PT ;  /* 0x00000038b5187812 */ /* 0x000fe200078ef81a */
[----:B------:R-:W-:Y:S01]  /*11880*/  HADD2.F32 R82, -RZ, R82.H0_H0 ;  /* 0x20000052ff527230 */ /* 0x000fe20000004100 */
[----:B-1----:R-:W-:Y:S01]  /*11890*/  SHF.R.U64 R47, R4, 0x10, R5 ;  /* 0x00000010042f7819 */ /* 0x002fe20000001205 */
[----:B------:R-:W-:Y:S01]  /*118a0*/  IMAD.SHL.U32 R25, R25, 0x400, RZ ;  /* 0x0000040019197824 */ /* 0x000fe200078e00ff */
[----:B------:R-:W-:-:S02]  /*118b0*/  LOP3.LUT R28, R24, R61, RZ, 0x3c, !PT ;  /* 0x0000003d181c7212 */ /* 0x000fc400078e3cff */
[----:B------:R-:W-:Y:S02]  /*118c0*/  SHF.R.U32.HI R49, RZ, 0x10, R49 ;  /* 0x00000010ff317819 */ /* 0x000fe40000011631 */
[----:B------:R-:W-:Y:S02]  /*118d0*/  LOP3.LUT R29, R25, 0x7fffe000, RZ, 0xc0, !PT ;  /* 0x7fffe000191d7812 */ /* 0x000fe400078ec0ff */
[----:B------:R-:W-:Y:S02]  /*118e0*/  SHF.R.U64 R48, R50, 0x10, R51 ;  /* 0x0000001032307819 */ /* 0x000fe40000001233 */
[----:B------:R-:W-:Y:S02]  /*118f0*/  IADD3 R29, R28, R29, R201 ;  /* 0x0000001d1c1d7210 */ /* 0x000fe40007ffe0c9 */
[----:B------:R-:W-:Y:S02]  /*11900*/  SHF.R.U32.HI R50, RZ, 0x10, R51 ;  /* 0x00000010ff327819 */ /* 0x000fe40000011633 */
[--C-:B------:R-:W-:Y:S01]  /*11910*/  SHF.R.U32.HI R41, RZ, 0x10, R7.reuse ;  /* 0x00000010ff297819 */ /* 0x100fe20000011607 */
[----:B------:R-:W-:Y:S01]  /*11920*/  IMAD R32, R29, 0x2, R2 ;  /* 0x000000021d207824 */ /* 0x000fe200078e0202 */
[----:B------:R-:W-:-:S04]  /*11930*/  SHF.R.U64 R45, R6, 0x10, R7 ;  /* 0x00000010062d7819 */ /* 0x000fc80000001207 */
[----:B------:R-:W0:Y:S02]  /*11940*/  LDS.128 R28, [R32+0xc400] ;  /* 0x00c40000201c7984 */ /* 0x000e240000000c00 */
[--C-:B0-----:R-:W-:Y:S02]  /*11950*/  HADD2.F32 R33, -RZ, R29.reuse.H0_H0 ;  /* 0x2000001dff217230 */ /* 0x101fe40000004100 */
[----:B------:R-:W-:Y:S02]  /*11960*/  HADD2.F32 R34, -RZ, R29.H1_H1 ;  /* 0x3000001dff227230 */ /* 0x000fe40000004100 */
[----:B------:R-:W-:Y:S02]  /*11970*/  HADD2.F32 R29, -RZ, R28.H0_H0 ;  /* 0x2000001cff1d7230 */ /* 0x000fe40000004100 */
[C---:B------:R-:W-:Y:S01]  /*11980*/  FMUL.FTZ R42, R33.reuse, R40 ;  /* 0x00000028212a7220 */ /* 0x040fe20000410000 */
[----:B------:R-:W-:Y:S01]  /*11990*/  FMUL.FTZ R44, R33, R38 ;  /* 0x00000026212c7220 */ /* 0x000fe20000410000 */
[----:B------:R-:W-:-:S02]  /*119a0*/  HADD2.F32 R33, -RZ, R49.H0_H0 ;  /* 0x20000031ff217230 */ /* 0x000fc40000004100 */
[----:B------:R-:W-:Y:S02]  /*119b0*/  HADD2.F32 R35, -RZ, R30.H0_H0 ;  /* 0x2000001eff237230 */ /* 0x000fe40000004100 */
[--C-:B------:R-:W-:Y:S02]  /*119c0*/  HADD2.F32 R36, -RZ, R31.reuse.H0_H0 ;  /* 0x2000001fff247230 */ /* 0x100fe40000004100 */
[----:B------:R-:W-:Y:S02]  /*119d0*/  HADD2.F32 R31, -RZ, R31.H1_H1 ;  /* 0x3000001fff1f7230 */ /* 0x000fe40000004100 */
[----:B------:R-:W-:Y:S02]  /*119e0*/  HADD2.F32 R28, -RZ, R28.H1_H1 ;  /* 0x3000001cff1c7230 */ /* 0x000fe40000004100 */
[----:B------:R-:W-:Y:S01]  /*119f0*/  HADD2.F32 R30, -RZ, R30.H1_H1 ;  /* 0x3000001eff1e7230 */ /* 0x000fe20000004100 */
[----:B---3--:R-:W0:Y:S02]  /*11a00*/  LDS.128 R24, [R62] ;  /* 0x000000003e187984 */ /* 0x008e240000000c00 */
[----:B0-----:R-:W-:-:S02]  /*11a10*/  HADD2.F32 R5, -RZ, R25.H0_H0 ;  /* 0x20000019ff057230 */ /* 0x001fc40000004100 */
[----:B------:R-:W-:Y:S02]  /*11a20*/  HADD2.F32 R25, -RZ, R25.H1_H1 ;  /* 0x30000019ff197230 */ /* 0x000fe40000004100 */
[----:B------:R-:W-:Y:S02]  /*11a30*/  HADD2.F32 R4, -RZ, R24.H0_H0 ;  /* 0x20000018ff047230 */ /* 0x000fe40000004100 */
[C---:B------:R-:W-:Y:S01]  /*11a40*/  FFMA.FTZ R42, R5.reuse, R38, -R42 ;  /* 0x00000026052a7223 */ /* 0x040fe2000001082a */
[----:B------:R-:W-:Y:S01]  /*11a50*/  FFMA.FTZ R44, R5, R40, R44 ;  /* 0x00000028052c7223 */ /* 0x000fe2000001002c */
[C---:B------:R-:W-:Y:S01]  /*11a60*/  FMUL.FTZ R38, R34.reuse, R37 ;  /* 0x0000002522267220 */ /* 0x040fe20000410000 */
[C---:B------:R-:W-:Y:S01]  /*11a70*/  FMUL.FTZ R5, R29.reuse, R80 ;  /* 0x000000501d057220 */ /* 0x040fe20000410000 */
[-C--:B------:R-:W-:Y:S01]  /*11a80*/  FMUL.FTZ R29, R29, R82.reuse ;  /* 0x000000521d1d7220 */ /* 0x080fe20000410000 */
[-C--:B------:R-:W-:Y:S01]  /*11a90*/  FMUL.FTZ R34, R34, R33.reuse ;  /* 0x0000002122227220 */ /* 0x080fe20000410000 */
[----:B------:R-:W-:Y:S01]  /*11aa0*/  FFMA.FTZ R39, R25, R33, -R38 ;  /* 0x0000002119277223 */ /* 0x000fe20000010826 */
[----:B------:R-:W-:Y:S01]  /*11ab0*/  FFMA.FTZ R82, R4, R82, -R5 ;  /* 0x0000005204527223 */ /* 0x000fe20000010805 */
[----:B------:R-:W-:-:S02]  /*11ac0*/  HADD2.F32 R33, -RZ, R81.H0_H0 ;  /* 0x20000051ff217230 */ /* 0x000fc40000004100 */
[----:B------:R-:W-:Y:S01]  /*11ad0*/  FFMA.FTZ R37, R25, R37, R34 ;  /* 0x0000002519257223 */ /* 0x000fe20000010022 */
[--C-:B------:R-:W-:Y:S02]  /*11ae0*/  HADD2.F32 R5, -RZ, R83.reuse.H0_H0 ;  /* 0x20000053ff057230 */ /* 0x100fe40000004100 */
[----:B------:R-:W-:Y:S01]  /*11af0*/  FFMA.FTZ R80, R4, R80, R29 ;  /* 0x0000005004507223 */ /* 0x000fe2000001001d */
[----:B------:R-:W-:Y:S02]  /*11b00*/  HADD2.F32 R83, -RZ, R83.H1_H1 ;  /* 0x30000053ff537230 */ /* 0x000fe40000004100 */
[C---:B------:R-:W-:Y:S01]  /*11b10*/  FMUL.FTZ R25, R35.reuse, R33 ;  /* 0x0000002123197220 */ /* 0x040fe20000410000 */
[----:B------:R-:W-:Y:S02]  /*11b20*/  HADD2.F32 R81, -RZ, R81.H1_H1 ;  /* 0x30000051ff517230 */ /* 0x000fe40000004100 */
[----:B------:R-:W-:Y:S01]  /*11b30*/  FMUL.FTZ R29, R35, R5 ;  /* 0x00000005231d7220 */ /* 0x000fe20000410000 */
[----:B------:R-:W-:-:S02]  /*11b40*/  HADD2.F32 R6, -RZ, R26.H0_H0 ;  /* 0x2000001aff067230 */ /* 0x000fc40000004100 */
[C---:B------:R-:W-:Y:S01]  /*11b50*/  FMUL.FTZ R40, R36.reuse, R83 ;  /* 0x0000005324287220 */ /* 0x040fe20000410000 */
[----:B------:R-:W-:Y:S02]  /*11b60*/  HADD2.F32 R7, -RZ, R27.H0_H0 ;  /* 0x2000001bff077230 */ /* 0x000fe40000004100 */
[----:B------:R-:W-:Y:S01]  /*11b70*/  FMUL.FTZ R38, R36, R81 ;  /* 0x0000005124267220 */ /* 0x000fe20000410000 */
[----:B------:R-:W-:Y:S02]  /*11b80*/  HADD2.F32 R34, -RZ, R41.H0_H0 ;  /* 0x20000029ff227230 */ /* 0x000fe40000004100 */
[C---:B------:R-:W-:Y:S01]  /*11b90*/  FFMA.FTZ R35, R6.reuse, R5, -R25 ;  /* 0x0000000506237223 */ /* 0x040fe20000010819 */
[----:B------:R-:W-:Y:S02]  /*11ba0*/  HADD2.F32 R4, -RZ, R50.H0_H0 ;  /* 0x20000032ff047230 */ /* 0x000fe40000004100 */
[----:B------:R-:W-:Y:S01]  /*11bb0*/  FFMA.FTZ R36, R6, R33, R29 ;  /* 0x0000002106247223 */ /* 0x000fe2000001001d */
[----:B------:R-:W-:-:S02]  /*11bc0*/  HADD2.F32 R27, -RZ, R27.H1_H1 ;  /* 0x3000001bff1b7230 */ /* 0x000fc40000004100 */
[----:B------:R-:W-:Y:S01]  /*11bd0*/  FMUL.FTZ R6, R31, R34 ;  /* 0x000000221f067220 */ /* 0x000fe20000410000 */
[C---:B------:R-:W-:Y:S01]  /*11be0*/  FFMA.FTZ R38, R7.reuse, R83, -R38 ;  /* 0x0000005307267223 */ /* 0x040fe20000010826 */
[----:B------:R-:W-:Y:S01]  /*11bf0*/  FFMA.FTZ R40, R7, R81, R40 ;  /* 0x0000005107287223 */ /* 0x000fe20000010028 */
[-C--:B------:R-:W-:Y:S01]  /*11c00*/  FMUL.FTZ R46, R31, R4.reuse ;  /* 0x000000041f2e7220 */ /* 0x080fe20000410000 */
[----:B------:R-:W-:Y:S02]  /*11c10*/  HADD2.F32 R25, -RZ, R47.H0_H0 ;  /* 0x2000002fff197230 */ /* 0x000fe40000004100 */
[C---:B------:R-:W-:Y:S01]  /*11c20*/  FFMA.FTZ R43, R27.reuse, R4, -R6 ;  /* 0x000000041b2b7223 */ /* 0x040fe20000010806 */
[----:B------:R-:W-:Y:S02]  /*11c30*/  HADD2.F32 R29, -RZ, R45.H0_H0 ;  /* 0x2000002dff1d7230 */ /* 0x000fe40000004100 */
[----:B------:R-:W-:Y:S01]  /*11c40*/  FFMA.FTZ R45, R27, R34, R46 ;  /* 0x000000221b2d7223 */ /* 0x000fe2000001002e */
[----:B------:R-:W-:-:S02]  /*11c50*/  HADD2.F32 R5, -RZ, R60.H0_H0 ;  /* 0x2000003cff057230 */ /* 0x000fc40000004100 */
[----:B------:R-:W-:Y:S01]  /*11c60*/  FMUL.FTZ R27, R28, R25 ;  /* 0x000000191c1b7220 */ /* 0x000fe20000410000 */
[----:B------:R-:W-:Y:S02]  /*11c70*/  HADD2.F32 R7, -RZ, R48.H0_H0 ;  /* 0x20000030ff077230 */ /* 0x000fe40000004100 */
        /* <DEDUP_REMOVED lines=19> */
.L_x_1739:
[----:B------:R-:W-:Y:S05]  /*11db0*/  BSYNC B1 ;  /* 0x0000000000017941 */ /* 0x000fea0003800000 */
.L_x_1738:
[----:B------:R-:W-:Y:S04]  /*11dc0*/  BSSY B1, `(.L_x_1740) ;  /* 0x0000061000017945 */ /* 0x000fe80003800000 */
[----:B------:R-:W-:Y:S05]  /*11dd0*/  @P1 BRA `(.L_x_1741) ;  /* 0x00000004007c1947 */ /* 0x000fea0003800000 */
[----:B-1----:R-:W3:Y:S01]  /*11de0*/  LDL R46, [R1+0x38] ;  /* 0x00003800012e7983 */ /* 0x002ee20000100800 */
[----:B0-----:R-:W-:Y:S01]  /*11df0*/  LEA.HI R4, R21, R170, RZ, 0x1d ;  /* 0x000000aa15047211 */ /* 0x001fe200078fe8ff */
[----:B--2---:R-:W-:Y:S01]  /*11e00*/  HADD2.F32 R33, -RZ, R73.H1_H1 ;  /* 0x30000049ff217230 */ /* 0x004fe20000004100 */
[----:B------:R-:W-:Y:S01]  /*11e10*/  SHF.R.U32.HI R35, RZ, 0x10, R9 ;  /* 0x00000010ff237819 */ /* 0x000fe20000011609 */
[--C-:B------:R-:W-:Y:S01]  /*11e20*/  HADD2.F32 R34, -RZ, R70.reuse.H1_H1 ;  /* 0x30000046ff227230 */ /* 0x100fe20000004100 */
[----:B------:R-:W-:Y:S01]  /*11e30*/  SHF.R.S32.HI R5, RZ, 0x1f, R4 ;  /* 0x0000001fff057819 */ /* 0x000fe20000011404 */
[----:B------:R-:W-:Y:S01]  /*11e40*/  IMAD.SHL.U32 R6, R4, 0x8, RZ ;  /* 0x0000000804067824 */ /* 0x000fe200078e00ff */
[----:B------:R-:W-:Y:S01]  /*11e50*/  SHF.R.U64 R45, R52, 0x10, R53 ;  /* 0x00000010342d7819 */ /* 0x000fe20000001235 */
[----:B------:R-:W-:Y:S01]  /*11e60*/  HADD2.F32 R35, -RZ, R35.H0_H0 ;  /* 0x20000023ff237230 */ /* 0x000fe20000004100 */
[----:B------:R-:W-:Y:S01]  /*11e70*/  LEA.HI R5, R5, R4, RZ, 0x3 ;  /* 0x0000000405057211 */ /* 0x000fe200078f18ff */
[----:B------:R-:W-:Y:S01]  /*11e80*/  HADD2.F32 R70, -RZ, R70.H0_H0 ;  /* 0x20000046ff467230 */ /* 0x000fe20000004100 */
[----:B------:R-:W-:-:S02]  /*11e90*/  LOP3.LUT R4, R181, 0x38, R6, 0xf8, !PT ;  /* 0x00000038b5047812 */ /* 0x000fc400078ef806 */
[----:B------:R-:W-:Y:S01]  /*11ea0*/  SHF.R.U32.HI R52, RZ, 0x10, R53 ;  /* 0x00000010ff347819 */ /* 0x000fe20000011635 */
[----:B------:R-:W-:Y:S01]  /*11eb0*/  IMAD.SHL.U32 R5, R5, 0x400, RZ ;  /* 0x0000040005057824 */ /* 0x000fe200078e00ff */
[----:B------:R-:W-:Y:S02]  /*11ec0*/  LOP3.LUT R24, R4, R61, RZ, 0x3c, !PT ;  /* 0x0000003d04187212 */ /* 0x000fe400078e3cff */
[----:B------:R-:W-:Y:S02]  /*11ed0*/  SHF.R.U64 R43, R8, 0x10, R9 ;  /* 0x00000010082b7819 */ /* 0x000fe40000001209 */
[----:B------:R-:W-:Y:S02]  /*11ee0*/  LOP3.LUT R25, R5, 0x7fffe000, RZ, 0xc0, !PT ;  /* 0x7fffe00005197812 */ /* 0x000fe400078ec0ff */
[----:B------:R-:W-:Y:S02]  /*11ef0*/  SHF.R.U64 R41, R10, 0x10, R11 ;  /* 0x000000100a297819 */ /* 0x000fe4000000120b */
[----:B------:R-:W-:-:S02]  /*11f00*/  IADD3 R25, R24, R25, R201 ;  /* 0x0000001918197210 */ /* 0x000fc40007ffe0c9 */
[----:B------:R-:W-:Y:S02]  /*11f10*/  SHF.R.U32.HI R38, RZ, 0x10, R11 ;  /* 0x00000010ff267819 */ /* 0x000fe4000001160b */
[--C-:B------:R-:W-:Y:S01]  /*11f20*/  SHF.R.U64 R44, R54, 0x10, R55.reuse ;  /* 0x00000010362c7819 */ /* 0x100fe20000001237 */
[----:B------:R-:W-:Y:S01]  /*11f30*/  IMAD R28, R25, 0x2, R2 ;  /* 0x00000002191c7824 */ /* 0x000fe200078e0202 */
[----:B------:R-:W-:-:S04]  /*11f40*/  SHF.R.U32.HI R54, RZ, 0x10, R55 ;  /* 0x00000010ff367819 */ /* 0x000fc80000011637 */
[----:B------:R-:W0:Y:S02]  /*11f50*/  LDS.128 R24, [R28+0xc400] ;  /* 0x00c400001c187984 */ /* 0x000e240000000c00 */
[--C-:B0-----:R-:W-:Y:S02]  /*11f60*/  HADD2.F32 R29, -RZ, R25.reuse.H0_H0 ;  /* 0x20000019ff1d7230 */ /* 0x101fe40000004100 */
[----:B------:R-:W-:Y:S02]  /*11f70*/  HADD2.F32 R30, -RZ, R25.H1_H1 ;  /* 0x30000019ff1e7230 */ /* 0x000fe40000004100 */
[----:B------:R-:W-:Y:S02]  /*11f80*/  HADD2.F32 R25, -RZ, R24.H0_H0 ;  /* 0x20000018ff197230 */ /* 0x000fe40000004100 */
[C---:B------:R-:W-:Y:S01]  /*11f90*/  FMUL.FTZ R37, R29.reuse, R34 ;  /* 0x000000221d257220 */ /* 0x040fe20000410000 */
[----:B------:R-:W-:Y:S01]  /*11fa0*/  FMUL.FTZ R39, R29, R33 ;  /* 0x000000211d277220 */ /* 0x000fe20000410000 */
[----:B------:R-:W-:-:S02]  /*11fb0*/  HADD2.F32 R29, -RZ, R52.H0_H0 ;  /* 0x20000034ff1d7230 */ /* 0x000fc40000004100 */
[----:B------:R-:W-:Y:S01]  /*11fc0*/  FMUL.FTZ R36, R30, R35 ;  /* 0x000000231e247220 */ /* 0x000fe20000410000 */
        /* <DEDUP_REMOVED lines=11> */
[----:B------:R-:W-:Y:S02]  /*12080*/  HADD2.F32 R8, -RZ, R73.H0_H0 ;  /* 0x20000049ff087230 */ /* 0x000fe40000004100 */
[-C--:B------:R-:W-:Y:S01]  /*12090*/  FMUL.FTZ R34, R30, R29.reuse ;  /* 0x0000001d1e227220 */ /* 0x080fe20000410000 */
[----:B------:R-:W-:Y:S01]  /*120a0*/  FMUL.FTZ R30, R25, R70 ;  /* 0x00000046191e7220 */ /* 0x000fe20000410000 */
[----:B------:R-:W-:Y:S01]  /*120b0*/  FFMA.FTZ R36, R9, R29, -R36 ;  /* 0x0000001d09247223 */ /* 0x000fe20000010824 */
[----:B------:R-:W-:-:S02]  /*120c0*/  HADD2.F32 R29, -RZ, R71.H0_H0 ;  /* 0x20000047ff1d7230 */ /* 0x000fc40000004100 */
[-C--:B------:R-:W-:Y:S01]  /*120d0*/  FMUL.FTZ R25, R25, R8.reuse ;  /* 0x0000000819197220 */ /* 0x080fe20000410000 */
[----:B------:R-:W-:Y:S01]  /*120e0*/  FFMA.FTZ R33, R5, R8, -R30 ;  /* 0x0000000805217223 */ /* 0x000fe2000001081e */
[----:B------:R-:W-:Y:S02]  /*120f0*/  HADD2.F32 R8, -RZ, R74.H0_H0 ;  /* 0x2000004aff087230 */ /* 0x000fe40000004100 */
[----:B------:R-:W-:Y:S01]  /*12100*/  FFMA.FTZ R34, R9, R35, R34 ;  /* 0x0000002309227223 */ /* 0x000fe20000010022 */
[----:B------:R-:W-:Y:S02]  /*12110*/  HADD2.F32 R10, -RZ, R6.H0_H0 ;  /* 0x20000006ff0a7230 */ /* 0x000fe40000004100 */
[----:B------:R-:W-:Y:S01]  /*12120*/  FFMA.FTZ R70, R5, R70, R25 ;  /* 0x0000004605467223 */ /* 0x000fe20000010019 */
[----:B------:R-:W-:Y:S02]  /*12130*/  HADD2.F32 R71, -RZ, R71.H1_H1 ;  /* 0x30000047ff477230 */ /* 0x000fe40000004100 */
[----:B------:R-:W-:Y:S01]  /*12140*/  FMUL.FTZ R5, R31, R29 ;  /* 0x0000001d1f057220 */ /* 0x000fe20000410000 */
[----:B------:R-:W-:-:S02]  /*12150*/  HADD2.F32 R74, -RZ, R74.H1_H1 ;  /* 0x3000004aff4a7230 */ /* 0x000fc40000004100 */
[-C--:B------:R-:W-:Y:S01]  /*12160*/  FMUL.FTZ R9, R31, R8.reuse ;  /* 0x000000081f097220 */ /* 0x080fe20000410000 */
[----:B------:R-:W-:Y:S02]  /*12170*/  HADD2.F32 R30, -RZ, R38.H0_H0 ;  /* 0x20000026ff1e7230 */ /* 0x000fe40000004100 */
[----:B------:R-:W-:Y:S01]  /*12180*/  FFMA.FTZ R31, R10, R8, -R5 ;  /* 0x000000080a1f7223 */ /* 0x000fe20000010805 */
[--C-:B------:R-:W-:Y:S02]  /*12190*/  HADD2.F32 R11, -RZ, R7.reuse.H0_H0 ;  /* 0x20000007ff0b7230 */ /* 0x100fe40000004100 */
[C---:B------:R-:W-:Y:S01]  /*121a0*/  FMUL.FTZ R38, R32.reuse, R71 ;  /* 0x0000004720267220 */ /* 0x040fe20000410000 */
[----:B------:R-:W-:Y:S02]  /*121b0*/  HADD2.F32 R8, -RZ, R54.H0_H0 ;  /* 0x20000036ff087230 */ /* 0x000fe40000004100 */
[----:B------:R-:W-:Y:S01]  /*121c0*/  FMUL.FTZ R32, R32, R74 ;  /* 0x0000004a20207220 */ /* 0x000fe20000410000 */
[----:B------:R-:W-:-:S02]  /*121d0*/  HADD2.F32 R7, -RZ, R7.H1_H1 ;  /* 0x30000007ff077230 */ /* 0x000fc40000004100 */
[----:B------:R-:W-:Y:S01]  /*121e0*/  FFMA.FTZ R38, R11, R74, -R38 ;  /* 0x0000004a0b267223 */ /* 0x000fe20000010826 */
[----:B------:R-:W-:Y:S01]  /*121f0*/  FMUL.FTZ R40, R27, R30 ;  /* 0x0000001e1b287220 */ /* 0x000fe20000410000 */
[----:B------:R-:W-:Y:S01]  /*12200*/  FFMA.FTZ R32, R11, R71, R32 ;  /* 0x000000470b207223 */ /* 0x000fe20000010020 */
[-C--:B------:R-:W-:Y:S01]  /*12210*/  FMUL.FTZ R42, R27, R8.reuse ;  /* 0x000000081b2a7220 */ /* 0x080fe20000410000 */
[----:B------:R-:W-:Y:S02]  /*12220*/  HADD2.F32 R11, -RZ, R43.H0_H0 ;  /* 0x2000002bff0b7230 */ /* 0x000fe40000004100 */
[----:B------:R-:W-:Y:S01]  /*12230*/  FFMA.FTZ R10, R10, R29, R9 ;  /* 0x0000001d0a0a7223 */ /* 0x000fe20000010009 */
[----:B------:R-:W-:Y:S02]  /*12240*/  HADD2.F32 R5, -RZ, R45.H0_H0 ;  /* 0x2000002dff057230 */ /* 0x000fe40000004100 */
[----:B------:R-:W-:Y:S01]  /*12250*/  FFMA.FTZ R35, R7, R8, -R40 ;  /* 0x0000000807237223 */ /* 0x000fe20000010828 */
[----:B------:R-:W-:-:S02]  /*12260*/  HADD2.F32 R25, -RZ, R41.H0_H0 ;  /* 0x20000029ff197230 */ /* 0x000fc40000004100 */
[----:B------:R-:W-:Y:S01]  /*12270*/  FFMA.FTZ R41, R7, R30, R42 ;  /* 0x0000001e07297223 */ /* 0x000fe2000001002a */
[----:B------:R-:W-:Y:S02]  /*12280*/  HADD2.F32 R9, -RZ, R44.H0_H0 ;  /* 0x2000002cff097230 */ /* 0x000fe40000004100 */
[C---:B------:R-:W-:Y:S01]  /*12290*/  FMUL.FTZ R7, R24.reuse, R11 ;  /* 0x0000000b18077220 */ /* 0x040fe20000410000 */
[----:B------:R-:W-:Y:S02]  /*122a0*/  HADD2.F32 R4, -RZ, R4.H1_H1 ;  /* 0x30000004ff047230 */ /* 0x000fe40000004100 */
[----:B------:R-:W-:Y:S01]  /*122b0*/  FMUL.FTZ R24, R24, R5 ;  /* 0x0000000518187220 */ /* 0x000fe20000410000 */
[----:B------:R-:W-:Y:S02]  /*122c0*/  HADD2.F32 R6, -RZ, R6.H1_H1 ;  /* 0x30000006ff067230 */ /* 0x000fe40000004100 */
[C---:B------:R-:W-:Y:S01]  /*122d0*/  FMUL.FTZ R29, R26.reuse, R25 ;  /* 0x000000191a1d7220 */ /* 0x040fe20000410000 */
[----:B------:R-:W-:Y:S01]  /*122e0*/  FMUL.FTZ R26, R26, R9 ;  /* 0x000000091a1a7220 */ /* 0x000fe20000410000 */
        /* <DEDUP_REMOVED lines=14> */
.L_x_1741:
[----:B------:R-:W-:Y:S05]  /*123d0*/  BSYNC B1 ;  /* 0x0000000000017941 */ /* 0x000fea0003800000 */
.L_x_1740:
[----:B------:R-:W-:Y:S05]  /*123e0*/  @P2 BRA `(.L_x_1713) ;  /* 0x00000004007c2947 */ /* 0x000fea0003800000 */
[----:B------:R-:W4:Y:S01]  /*123f0*/  LDL R40, [R1+0x34] ;  /* 0x0000340001287983 */ /* 0x000f220000100800 */
[----:B------:R-:W-:Y:S01]  /*12400*/  LEA.HI R21, R21, R171, RZ, 0x1d ;  /* 0x000000ab15157211 */ /* 0x000fe200078fe8ff */
[----:B--2---:R-:W-:Y:S01]  /*12410*/  HADD2.F32 R29, -RZ, R20.H1_H1 ;  /* 0x30000014ff1d7230 */ /* 0x004fe20000004100 */
[----:B------:R-:W-:Y:S01]  /*12420*/  SHF.R.U64 R39, R56, 0x10, R57 ;  /* 0x0000001038277819 */ /* 0x000fe20000001239 */
[--C-:B------:R-:W-:Y:S01]  /*12430*/  HADD2.F32 R31, -RZ, R0.reuse.H1_H1 ;  /* 0x30000000ff1f7230 */ /* 0x100fe20000004100 */
[----:B0--3--:R-:W-:Y:S01]  /*12440*/  SHF.R.S32.HI R6, RZ, 0x1f, R21 ;  /* 0x0000001fff067819 */ /* 0x009fe20000011415 */
[----:B------:R-:W-:Y:S01]  /*12450*/  HADD2.F32 R0, -RZ, R0.H0_H0 ;  /* 0x20000000ff007230 */ /* 0x000fe20000004100 */
[----:B------:R-:W-:Y:S01]  /*12460*/  SHF.L.U32 R4, R21, 0x3, RZ ;  /* 0x0000000315047819 */ /* 0x000fe200000006ff */
[----:B------:R-:W-:Y:S01]  /*12470*/  HADD2.F32 R20, -RZ, R20.H0_H0 ;  /* 0x20000014ff147230 */ /* 0x000fe20000004100 */
[----:B------:R-:W-:Y:S02]  /*12480*/  LEA.HI R6, R6, R21, RZ, 0x3 ;  /* 0x0000001506067211 */ /* 0x000fe400078f18ff */
[----:B------:R-:W-:-:S02]  /*12490*/  LOP3.LUT R4, R181, 0x38, R4, 0xf8, !PT ;  /* 0x00000038b5047812 */ /* 0x000fc400078ef804 */
[----:B------:R-:W-:Y:S01]  /*124a0*/  SHF.R.U32.HI R56, RZ, 0x10, R57 ;  /* 0x00000010ff387819 */ /* 0x000fe20000011639 */
[----:B------:R-:W-:Y:S01]  /*124b0*/  IMAD.SHL.U32 R6, R6, 0x400, RZ ;  /* 0x0000040006067824 */ /* 0x000fe200078e00ff */
[----:B------:R-:W-:Y:S02]  /*124c0*/  LOP3.LUT R8, R4, R61, RZ, 0x3c, !PT ;  /* 0x0000003d04087212 */ /* 0x000fe400078e3cff */
[--C-:B------:R-:W-:Y:S02]  /*124d0*/  SHF.R.U32.HI R28, RZ, 0x10, R13.reuse ;  /* 0x00000010ff1c7819 */ /* 0x100fe4000001160d */
[----:B------:R-:W-:Y:S02]  /*124e0*/  LOP3.LUT R9, R6, 0x7fffe000, RZ, 0xc0, !PT ;  /* 0x7fffe00006097812 */ /* 0x000fe400078ec0ff */
[----:B------:R-:W-:Y:S01]  /*124f0*/  SHF.R.U64 R37, R12, 0x10, R13 ;  /* 0x000000100c257819 */ /* 0x000fe2000000120d */
[----:B------:R-:W-:Y:S01]  /*12500*/  HADD2.F32 R28, -RZ, R28.H0_H0 ;  /* 0x2000001cff1c7230 */ /* 0x000fe20000004100 */
[----:B------:R-:W-:-:S02]  /*12510*/  IADD3 R9, R8, R9, R201 ;  /* 0x0000000908097210 */ /* 0x000fc40007ffe0c9 */
[--C-:B------:R-:W-:Y:S02]  /*12520*/  SHF.R.U64 R38, R58, 0x10, R59.reuse ;  /* 0x000000103a267819 */ /* 0x100fe4000000123b */
[----:B------:R-:W-:Y:S01]  /*12530*/  SHF.R.U32.HI R58, RZ, 0x10, R59 ;  /* 0x00000010ff3a7819 */ /* 0x000fe2000001163b */
[----:B------:R-:W-:Y:S01]  /*12540*/  IMAD R21, R9, 0x2, R2 ;  /* 0x0000000209157824 */ /* 0x000fe200078e0202 */
[--C-:B-1----:R-:W-:Y:S02]  /*12550*/  SHF.R.U32.HI R34, RZ, 0x10, R15.reuse ;  /* 0x00000010ff227819 */ /* 0x102fe4000001160f */
[----:B------:R-:W-:Y:S02]  /*12560*/  SHF.R.U64 R36, R14, 0x10, R15 ;  /* 0x000000100e247819 */ /* 0x000fe4000000120f */
[----:B------:R-:W0:Y:S02]  /*12570*/  LDS.128 R8, [R21+0xc400] ;  /* 0x00c4000015087984 */ /* 0x000e240000000c00 */
[----:B0-----:R-:W-:-:S02]  /*12580*/  HADD2.F32 R24, -RZ, R9.H0_H0 ;  /* 0x20000009ff187230 */ /* 0x001fc40000004100 */
[----:B------:R-:W-:Y:S02]  /*12590*/  HADD2.F32 R25, -RZ, R9.H1_H1 ;  /* 0x30000009ff197230 */ /* 0x000fe40000004100 */
[----:B------:R-:W-:Y:S02]  /*125a0*/  HADD2.F32 R9, -RZ, R8.H0_H0 ;  /* 0x20000008ff097230 */ /* 0x000fe40000004100 */
[C---:B------:R-:W-:Y:S01]  /*125b0*/  FMUL.FTZ R33, R24.reuse, R31 ;  /* 0x0000001f18217220 */ /* 0x040fe20000410000 */
[----:B------:R-:W-:Y:S01]  /*125c0*/  FMUL.FTZ R35, R24, R29 ;  /* 0x0000001d18237220 */ /* 0x000fe20000410000 */
[----:B------:R-:W-:Y:S02]  /*125d0*/  HADD2.F32 R24, -RZ, R56.H0_H0 ;  /* 0x20000038ff187230 */ /* 0x000fe40000004100 */
[----:B------:R-:W-:Y:S01]  /*125e0*/  FMUL.FTZ R30, R25, R28 ;  /* 0x0000001c191e7220 */ /* 0x000fe20000410000 */
[----:B------:R-:W-:Y:S02]  /*125f0*/  HADD2.F32 R27, -RZ, R11.H0_H0 ;  /* 0x2000000bff1b7230 */ /* 0x000fe40000004100 */
[----:B------:R-:W-:-:S02]  /*12600*/  HADD2.F32 R26, -RZ, R10.H0_H0 ;  /* 0x2000000aff1a7230 */ /* 0x000fc40000004100 */
[----:B------:R-:W-:Y:S01]  /*12610*/  FMUL.FTZ R32, R25, R24 ;  /* 0x0000001819207220 */ /* 0x000fe20000410000 */
[----:B------:R-:W-:Y:S02]  /*12620*/  HADD2.F32 R25, -RZ, R3.H0_H0 ;  /* 0x20000003ff197230 */ /* 0x000fe40000004100 */
[----:B------:R-:W-:Y:S02]  /*12630*/  HADD2.F32 R11, -RZ, R11.H1_H1 ;  /* 0x3000000bff0b7230 */ /* 0x000fe40000004100 */
[----:B------:R-:W-:Y:S02]  /*12640*/  HADD2.F32 R8, -RZ, R8.H1_H1 ;  /* 0x30000008ff087230 */ /* 0x000fe40000004100 */
[----:B------:R-:W-:Y:S01]  /*12650*/  HADD2.F32 R10, -RZ, R10.H1_H1 ;  /* 0x3000000aff0a7230 */ /* 0x000fe20000004100 */
[----:B----4-:R-:W0:Y:S02]  /*12660*/  LDS.128 R4, [R40] ;  /* 0x0000000028047984 */ /* 0x010e240000000c00 */
[----:B0-----:R-:W-:-:S02]  /*12670*/  HADD2.F32 R12, -RZ, R5.H0_H0 ;  /* 0x20000005ff0c7230 */ /* 0x001fc40000004100 */
[----:B------:R-:W-:Y:S02]  /*12680*/  HADD2.F32 R13, -RZ, R5.H1_H1 ;  /* 0x30000005ff0d7230 */ /* 0x000fe40000004100 */
[----:B------:R-:W-:Y:S02]  /*12690*/  HADD2.F32 R5, -RZ, R4.H0_H0 ;  /* 0x20000004ff057230 */ /* 0x000fe40000004100 */
[C---:B------:R-:W-:Y:S01]  /*126a0*/  FFMA.FTZ R33, R12.reuse, R29, -R33 ;  /* 0x0000001d0c217223 */ /* 0x040fe20000010821 */
[----:B------:R-:W-:Y:S01]  /*126b0*/  FFMA.FTZ R35, R12, R31, R35 ;  /* 0x0000001f0c237223 */ /* 0x000fe20000010023 */
[----:B------:R-:W-:Y:S01]  /*126c0*/  FMUL.FTZ R12, R9, R0 ;  /* 0x00000000090c7220 */ /* 0x000fe20000410000 */
[C---:B------:R-:W-:Y:S01]  /*126d0*/  FFMA.FTZ R30, R13.reuse, R24, -R30 ;  /* 0x000000180d1e7223 */ /* 0x040fe2000001081e */
[----:B------:R-:W-:Y:S01]  /*126e0*/  FFMA.FTZ R32, R13, R28, R32 ;  /* 0x0000001c0d207223 */ /* 0x000fe20000010020 */
[-C--:B------:R-:W-:Y:S01]  /*126f0*/  FMUL.FTZ R29, R9, R20.reuse ;  /* 0x00000014091d7220 */ /* 0x080fe20000410000 */
[----:B------:R-:W-:Y:S01]  /*12700*/  FFMA.FTZ R13, R5, R20, -R12 ;  /* 0x00000014050d7223 */ /* 0x000fe2000001080c */
[----:B------:R-:W-:-:S02]  /*12710*/  HADD2.F32 R20, -RZ, R3.H1_H1 ;  /* 0x30000003ff147230 */ /* 0x000fc40000004100 */
[----:B------:R-:W-:Y:S02]  /*12720*/  HADD2.F32 R9, -RZ, R69.H0_H0 ;  /* 0x20000045ff097230 */ /* 0x000fe40000004100 */
[----:B------:R-:W-:Y:S01]  /*12730*/  FFMA.FTZ R29, R5, R0, R29 ;  /* 0x00000000051d7223 */ /* 0x000fe2000001001d */
[----:B------:R-:W-:Y:S02]  /*12740*/  HADD2.F32 R15, -RZ, R7.H0_H0 ;  /* 0x20000007ff0f7230 */ /* 0x000fe40000004100 */
[----:B------:R-:W-:Y:S01]  /*12750*/  FMUL.FTZ R28, R27, R20 ;  /* 0x000000141b1c7220 */ /* 0x000fe20000410000 */
[----:B------:R-:W-:Y:S02]  /*12760*/  HADD2.F32 R0, -RZ, R69.H1_H1 ;  /* 0x30000045ff007230 */ /* 0x000fe40000004100 */
[C---:B------:R-:W-:Y:S01]  /*12770*/  FMUL.FTZ R5, R26.reuse, R25 ;  /* 0x000000191a057220 */ /* 0x040fe20000410000 */
[----:B------:R-:W-:Y:S02]  /*12780*/  HADD2.F32 R14, -RZ, R6.H0_H0 ;  /* 0x20000006ff0e7230 */ /* 0x000fe40000004100 */
[----:B------:R-:W-:Y:S01]  /*12790*/  FMUL.FTZ R3, R26, R9 ;  /* 0x000000091a037220 */ /* 0x000fe20000410000 */
[----:B------:R-:W-:-:S02]  /*127a0*/  HADD2.F32 R24, -RZ, R34.H0_H0 ;  /* 0x20000022ff187230 */ /* 0x000fc40000004100 */
[-C--:B------:R-:W-:Y:S01]  /*127b0*/  FMUL.FTZ R27, R27, R0.reuse ;  /* 0x000000001b1b7220 */ /* 0x080fe20000410000 */
[----:B------:R-:W-:Y:S02]  /*127c0*/  HADD2.F32 R12, -RZ, R58.H0_H0 ;  /* 0x2000003aff0c7230 */ /* 0x000fe40000004100 */
[----:B------:R-:W-:Y:S01]  /*127d0*/  FFMA.FTZ R28, R15, R0, -R28 ;  /* 0x000000000f1c7223 */ /* 0x000fe2000001081c */
[----:B------:R-:W-:Y:S02]  /*127e0*/  HADD2.F32 R7, -RZ, R7.H1_H1 ;  /* 0x30000007ff077230 */ /* 0x000fe40000004100 */
[C---:B------:R-:W-:Y:S01]  /*127f0*/  FFMA.FTZ R26, R14.reuse, R9, -R5 ;  /* 0x000000090e1a7223 */ /* 0x040fe20000010805 */
[C---:B------:R-:W-:Y:S01]  /*12800*/  FMUL.FTZ R34, R11.reuse, R24 ;  /* 0x000000180b227220 */ /* 0x040fe20000410000 */
[----:B------:R-:W-:Y:S01]  /*12810*/  FMUL.FTZ R0, R11, R12 ;  /* 0x0000000c0b007220 */ /* 0x000fe20000410000 */
[----:B------:R-:W-:Y:S01]  /*12820*/  FFMA.FTZ R14, R14, R25, R3 ;  /* 0x000000190e0e7223 */ /* 0x000fe20000010003 */
[----:B------:R-:W-:-:S02]  /*12830*/  HADD2.F32 R9, -RZ, R37.H0_H0 ;  /* 0x20000025ff097230 */ /* 0x000fc40000004100 */
[----:B------:R-:W-:Y:S01]  /*12840*/  FFMA.FTZ R27, R15, R20, R27 ;  /* 0x000000140f1b7223 */ /* 0x000fe2000001001b */
[----:B------:R-:W-:Y:S02]  /*12850*/  HADD2.F32 R11, -RZ, R36.H0_H0 ;  /* 0x20000024ff0b7230 */ /* 0x000fe40000004100 */
[C---:B------:R-:W-:Y:S01]  /*12860*/  FFMA.FTZ R25, R7.reuse, R12, -R34 ;  /* 0x0000000c07197223 */ /* 0x040fe20000010822 */
[----:B------:R-:W-:Y:S02]  /*12870*/  HADD2.F32 R3, -RZ, R39.H0_H0 ;  /* 0x20000027ff037230 */ /* 0x000fe40000004100 */
[----:B------:R-:W-:Y:S01]  /*12880*/  FFMA.FTZ R24, R7, R24, R0 ;  /* 0x0000001807187223 */ /* 0x000fe20000010000 */
[----:B------:R-:W-:Y:S02]  /*12890*/  HADD2.F32 R5, -RZ, R38.H0_H0 ;  /* 0x20000026ff057230 */ /* 0x000fe40000004100 */
[----:B------:R-:W-:Y:S01]  /*128a0*/  FMUL.FTZ R7, R8, R9 ;  /* 0x0000000908077220 */ /* 0x000fe20000410000 */
[----:B------:R-:W-:-:S02]  /*128b0*/  HADD2.F32 R4, -RZ, R4.H1_H1 ;  /* 0x30000004ff047230 */ /* 0x000fc40000004100 */
[----:B------:R-:W-:Y:S01]  /*128c0*/  FMUL.FTZ R15, R10, R11 ;  /* 0x0000000b0a0f7220 */ /* 0x000fe20000410000 */
[----:B------:R-:W-:Y:S02]  /*128d0*/  HADD2.F32 R6, -RZ, R6.H1_H1 ;  /* 0x30000006ff067230 */ /* 0x000fe40000004100 */
[----:B------:R-:W-:Y:S01]  /*128e0*/  FMUL.FTZ R8, R8, R3 ;  /* 0x0000000308087220 */ /* 0x000fe20000410000 */
[----:B------:R-:W-:Y:S01]  /*128f0*/  FMUL.FTZ R10, R10, R5 ;  /* 0x000000050a0a7220 */ /* 0x000fe20000410000 */
[----:B------:R-:W-:Y:S01]  /*12900*/  FFMA.FTZ R0, R4, R3, -R7 ;  /* 0x0000000304007223 */ /* 0x000fe20000010807 */
[----:B------:R-:W-:Y:S01]  /*12910*/  F2FP.F16.F32.PACK_AB R7, R25, R28 ;  /* 0x0000001c1907723e */ /* 0x000fe200000000ff */
[----:B------:R-:W-:Y:S01]  /*12920*/  FFMA.FTZ R15, R6, R5, -R15 ;  /* 0x00000005060f7223 */ /* 0x000fe2000001080f */
[----:B------:R-:W-:Y:S01]  /*12930*/  FFMA.FTZ R8, R4, R9, R8 ;  /* 0x0000000904087223 */ /* 0x000fe20000010008 */
[----:B------:R-:W-:Y:S01]  /*12940*/  FFMA.FTZ R3, R6, R11, R10 ;  /* 0x0000000b06037223 */ /* 0x000fe2000001000a */
[----:B------:R-:W-:-:S02]  /*12950*/  F2FP.F16.F32.PACK_AB R5, R30, R33 ;  /* 0x000000211e05723e */ /* 0x000fc400000000ff */
[----:B------:R-:W-:Y:S02]  /*12960*/  F2FP.F16.F32.PACK_AB R4, R0, R13 ;  /* 0x0000000d0004723e */ /* 0x000fe400000000ff */
[----:B------:R-:W-:Y:S02]  /*12970*/  F2FP.F16.F32.PACK_AB R6, R15, R26 ;  /* 0x0000001a0f06723e */ /* 0x000fe400000000ff */
[----:B------:R-:W-:Y:S02]  /*12980*/  F2FP.F16.F32.PACK_AB R11, R24, R27 ;  /* 0x0000001b180b723e */ /* 0x000fe400000000ff */
[----:B------:R-:W-:Y:S01]  /*12990*/  F2FP.F16.F32.PACK_AB R9, R32, R35 ;  /* 0x000000232009723e */ /* 0x000fe200000000ff */
[----:B------:R4:W-:Y:S01]  /*129a0*/  STS.128 [R40], R4 ;  /* 0x0000000428007388 */ /* 0x0009e20000000c00 */
[----:B------:R-:W-:Y:S02]  /*129b0*/  F2FP.F16.F32.PACK_AB R8, R8, R29 ;  /* 0x0000001d0808723e */ /* 0x000fe400000000ff */
[----:B------:R-:W-:-:S05]  /*129c0*/  F2FP.F16.F32.PACK_AB R10, R3, R14 ;  /* 0x0000000e030a723e */ /* 0x000fca00000000ff */
[----:B------:R4:W-:Y:S02]  /*129d0*/  STS.128 [R21+0xc400], R8 ;  /* 0x00c4000815007388 */ /* 0x0009e40000000c00 */
.L_x_1713:
[----:B------:R-:W-:Y:S05]  /*129e0*/  BSYNC B0 ;  /* 0x0000000000007941 */ /* 0x000fea0003800000 */
.L_x_1691:
        /* <DEDUP_REMOVED lines=8> */
.L_x_1689:
[----:B01-3--:R-:W3:Y:S02]  /*12a70*/  LDL R0, [R1+0x30] ;  /* 0x0000300001007983 */ /* 0x00bee40000100800 */
[----:B---3--:R-:W-:-:S13]  /*12a80*/  R2UR UR4, R0 ;  /* 0x00000000000472ca */ /* 0x008fda00000e0000 */
[----:B------:R-:W-:-:S05]  /*12a90*/  IMAD.U32 R0, RZ, RZ, UR4 ;  /* 0x00000004ff007e24 */ /* 0x000fca000f8e00ff */
[----:B------:R-:W-:-:S13]  /*12aa0*/  ISETP.NE.AND P0, PT, R0, 0x3, PT ;  /* 0x000000030000780c */ /* 0x000fda0003f05270 */
[----:B------:R-:W-:Y:S05]  /*12ab0*/  @!P0 BRA `(.L_x_1742) ;  /* 0x0000000000048947 */ /* 0x000fea0003800000 */
[----:B------:R-:W-:Y:S01]  /*12ac0*/  BPT.TRAP 0x1 ;  /* 0x000000040000795c */ /* 0x000fe20000300000 */
.L_x_1742:
[----:B----4-:R-:W-:Y:S01]  /*12ad0*/  IMAD R9, R23, 0x8, R2 ;  /* 0x0000000817097824 */ /* 0x010fe200078e0202 */
[----:B------:R-:W-:-:S04]  /*12ae0*/  SHF.L.U32 R0, R164, 0x1f, RZ ;  /* 0x0000001fa4007819 */ /* 0x000fc800000006ff */
[----:B------:R0:W1:Y:S01]  /*12af0*/  SYNCS.PHASECHK.TRANS64.TRYWAIT P1, [R9+URZ+0x2a830], R0 ;  /* 0x02a83000090075a7 */ /* 0x000062000802017f */
[----:B------:R-:W-:Y:S05]  /*12b00*/  @!P0 BRA `(.L_x_1743) ;  /* 0x0000000000048947 */ /* 0x000fea0003800000 */
[----:B------:R-:W-:Y:S01]  /*12b10*/  BPT.TRAP 0x1 ;  /* 0x000000040000795c */ /* 0x000fe20000300000 */
.L_x_1743:
[----:B-1----:R-:W-:Y:S05]  /*12b20*/  @P1 BRA `(.L_x_1744) ;  /* 0x0000000000081947 */ /* 0x002fea0003800000 */
[----:B------:R-:W1:Y:S02]  /*12b30*/  SYNCS.PHASECHK.TRANS64.TRYWAIT P1, [R9+URZ+0x2a830], R0 ;  /* 0x02a83000090075a7 */ /* 0x000e64000802017f */
[----:B-1----:R-:W-:Y:S05]  /*12b40*/  @!P1 BRA `(.L_x_1745) ;  /* 0x0000018400bc9947 */ /* 0x002fea0003800000 */
.L_x_1744:
[----:B------:R-:W-:Y:S05]  /*12b50*/  WARPSYNC.ALL ;  /* 0x0000000000007948 */ /* 0x000fea0003800000 */
[----:B01----:R-:W-:Y:S01]  /*12b60*/  VIADD R0, R2, 0x18400 ;  /* 0x0001840002007836 */ /* 0x003fe20000000000 */
[----:B------:R-:W-:Y:S01]  /*12b70*/  R2UR UR4, R68 ;  /* 0x00000000440472ca */ /* 0x000fe200000e0000 */
[----:B--2---:R-:W-:Y:S01]  /*12b80*/  IMAD.MOV.U32 R5, RZ, RZ, 0x40000040 ;  /* 0x40000040ff057424 */ /* 0x004fe200078e00ff */
[----:B------:R-:W-:Y:S01]  /*12b90*/  WARPGROUP.ARRIVE ;  /* 0x00000000000079c5 */ /* 0x000fe20000000000 */
[----:B------:R-:W-:Y:S01]  /*12ba0*/  UMOV UR9, 0x40000040 ;  /* 0x4000004000097882 */ /* 0x000fe20000000000 */
[----:B------:R-:W-:Y:S01]  /*12bb0*/  SHF.R.U32.HI R0, RZ, 0x4, R0 ;  /* 0x00000004ff007819 */ /* 0x000fe20000011600 */
[----:B------:R-:W-:Y:S01]  /*12bc0*/  IMAD.MOV.U32 R7, RZ, RZ, 0x40000040 ;  /* 0x40000040ff077424 */ /* 0x000fe200078e00ff */
[----:B------:R-:W-:Y:S01]  /*12bd0*/  R2UR UR11, R5 ;  /* 0x00000000050b72ca */ /* 0x000fe200000e0000 */
[----:B------:R-:W-:Y:S01]  /*12be0*/  IMAD.U32 R11, RZ, RZ, UR9 ;  /* 0x00000009ff0b7e24 */ /* 0x000fe2000f8e00ff */
[----:B------:R-:W-:Y:S01]  /*12bf0*/  LOP3.LUT R0, R0, 0x3fff, RZ, 0xc0, !PT ;  /* 0x00003fff00007812 */ /* 0x000fe200078ec0ff */
[----:B------:R-:W-:Y:S01]  /*12c00*/  UMOV UR57, 0x40000040 ;  /* 0x4000004000397882 */ /* 0x000fe20000000000 */
[----:B------:R-:W-:Y:S01]  /*12c10*/  UMOV UR53, 0x40000040 ;  /* 0x4000004000357882 */ /* 0x000fe20000000000 */
[----:B------:R-:W-:Y:S01]  /*12c20*/  UMOV UR49, 0x40000040 ;  /* 0x4000004000317882 */ /* 0x000fe20000000000 */
[----:B------:R-:W-:Y:S01]  /*12c30*/  LOP3.LUT R8, R0, 0x10000, RZ, 0xfc, !PT ;  /* 0x0001000000087812 */ /* 0x000fe200078efcff */
[----:B------:R-:W-:Y:S01]  /*12c40*/  ULOP3.LUT UR4, UR4, 0x10000, URZ, 0xfc, !UPT ;  /* 0x0001000004047892 */ /* 0x000fe2000f8efc3f */
[----:B------:R-:W-:Y:S01]  /*12c50*/  IMAD.MOV.U32 R5, RZ, RZ, 0x40000040 ;  /* 0x40000040ff057424 */ /* 0x000fe200078e00ff */
[----:B------:R-:W-:Y:S01]  /*12c60*/  UMOV UR45, 0x40000040 ;  /* 0x40000040002d7882 */ /* 0x000fe20000000000 */
[----:B------:R-:W-:Y:S01]  /*12c70*/  UMOV UR41, 0x40000040 ;  /* 0x4000004000297882 */ /* 0x000fe20000000000 */
[----:B------:R-:W-:Y:S01]  /*12c80*/  IMAD R4, R23, 0x900, R8 ;  /* 0x0000090017047824 */ /* 0x000fe200078e0208 */
[----:B------:R-:W-:Y:S01]  /*12c90*/  UIADD3 UR5, UR4, 0x2, URZ ;  /* 0x0000000204057890 */ /* 0x000fe2000fffe03f */
[----:B------:R-:W-:Y:S01]  /*12ca0*/  R2UR UR39, R5 ;  /* 0x00000000052772ca */ /* 0x000fe200000e0000 */
[----:B------:R-:W-:Y:S01]  /*12cb0*/  UMOV UR8, UR4 ;  /* 0x0000000400087c82 */ /* 0x000fe20008000000 */
[C---:B------:R-:W-:Y:S01]  /*12cc0*/  VIADD R6, R4.reuse, 0x2 ;  /* 0x0000000204067836 */ /* 0x040fe20000000000 */
[----:B------:R-:W-:Y:S01]  /*12cd0*/  R2UR UR10, R4 ;  /* 0x00000000040a72ca */ /* 0x000fe200000e0000 */
[----:B------:R-:W-:Y:S01]  /*12ce0*/  UIADD3 UR56, UR4, 0x404, URZ ;  /* 0x0000040404387890 */ /* 0x000fe2000fffe03f */
[----:B------:R-:W-:Y:S01]  /*12cf0*/  MOV R10, UR8 ;  /* 0x00000008000a7c02 */ /* 0x000fe20008000f00 */
[----:B------:R-:W-:-:S02]  /*12d00*/  UIADD3 UR52, UR4, 0x406, URZ ;  /* 0x0000040604347890 */ /* 0x000fc4000fffe03f */
[----:B------:R-:W-:Y:S02]  /*12d10*/  UIADD3 UR48, UR4, 0x800, URZ ;  /* 0x0000080004307890 */ /* 0x000fe4000fffe03f */
[----:B------:R0:W-:Y:S01]  /*12d20*/  STL.64 [R1+0x28], R10 ;  /* 0x0000280a01007387 */ /* 0x0001e20000100a00 */
[----:B------:R-:W-:Y:S02]  /*12d30*/  UIADD3 UR44, UR4, 0x802, URZ ;  /* 0x00000802042c7890 */ /* 0x000fe4000fffe03f */
[----:B------:R-:W-:Y:S02]  /*12d40*/  UIADD3 UR40, UR4, 0x804, URZ ;  /* 0x0000080404287890 */ /* 0x000fe4000fffe03f */
[----:B------:R-:W-:Y:S01]  /*12d50*/  UIADD3 UR36, UR4, 0x806, URZ ;  /* 0x0000080604247890 */ /* 0x000fe2000fffe03f */
        /* <DEDUP_REMOVED lines=8> */
[----:B0-----:R-:W-:Y:S01]  /*12de0*/  IMAD.U32 R10, RZ, RZ, UR8 ;  /* 0x00000008ff0a7e24 */ /* 0x001fe2000f8e00ff */
[----:B------:R-:W-:Y:S01]  /*12df0*/  UMOV UR37, 0x40000040 ;  /* 0x4000004000257882 */ /* 0x000fe20000000000 */
        /* <DEDUP_REMOVED lines=11> */
[----:B------:R-:W-:Y:S02]  /*12eb0*/  IMAD.MOV.U32 R7, RZ, RZ, 0x40000040 ;  /* 0x40000040ff077424 */ /* 0x000fe400078e00ff */
        /* <DEDUP_REMOVED lines=40> */
[----:B------:R-:W-:Y:S01]  /*13140*/  R2UR UR58, R6 ;  /* 0x00000000063a72ca */ /* 0x000fe200000e0000 */
[----:B------:R-:W-:Y:S01]  /*13150*/  VIADD R6, R4, 0x306 ;  /* 0x0000030604067836 */ /* 0x000fe20000000000 */
[----:B------:R-:W-:Y:S01]  /*13160*/  R2UR UR59, R7 ;  /* 0x00000000073b72ca */ /* 0x000fe200000e0000 */
[----:B------:R-:W-:Y:S01]  /*13170*/  IMAD.MOV.U32 R7, RZ, RZ, 0x40000040 ;  /* 0x40000040ff077424 */ /* 0x000fe200078e00ff */
[----:B------:R0:W-:Y:S02]  /*13180*/  STL.64 [R1], R10 ;  /* 0x0000000a01007387 */ /* 0x0001e40000100a00 */
[----:B------:R-:W-:Y:S01]  /*13190*/  R2UR UR54, R6 ;  /* 0x00000000063672ca */ /* 0x000fe200000e0000 */
[----:B------:R-:W-:Y:S01]  /*131a0*/  VIADD R6, R4, 0x600 ;  /* 0x0000060004067836 */ /* 0x000fe20000000000 */
[----:B------:R-:W-:Y:S01]  /*131b0*/  R2UR UR55, R7 ;  /* 0x00000000073772ca */ /* 0x000fe200000e0000 */
[----:B------:R-:W-:-:S03]  /*131c0*/  IMAD.MOV.U32 R7, RZ, RZ, 0x40000040 ;  /* 0x40000040ff077424 */ /* 0x000fc600078e00ff */
[----:B------:R-:W-:Y:S02]  /*131d0*/  R2UR UR50, R6 ;  /* 0x00000000063272ca */ /* 0x000fe400000e0000 */
[----:B------:R-:W-:Y:S01]  /*131e0*/  R2UR UR51, R7 ;  /* 0x00000000073372ca */ /* 0x000fe200000e0000 */
[----:B------:R-:W-:Y:S01]  /*131f0*/  IMAD.MOV.U32 R7, RZ, RZ, 0x40000040 ;  /* 0x40000040ff077424 */ /* 0x000fe200078e00ff */
[----:B------:R-:W-:-:S04]  /*13200*/  IADD3 R6, R4, 0x602, RZ ;  /* 0x0000060204067810 */ /* 0x000fc80007ffe0ff */
[----:B------:R-:W-:Y:S01]  /*13210*/  R2UR UR46, R6 ;  /* 0x00000000062e72ca */ /* 0x000fe200000e0000 */
[C---:B------:R-:W-:Y:S01]  /*13220*/  VIADD R6, R4.reuse, 0x604 ;  /* 0x0000060404067836 */ /* 0x040fe20000000000 */
[----:B------:R-:W-:Y:S01]  /*13230*/  R2UR UR47, R7 ;  /* 0x00000000072f72ca */ /* 0x000fe200000e0000 */
[----:B------:R-:W-:Y:S02]  /*13240*/  IMAD.MOV.U32 R7, RZ, RZ, 0x40000040 ;  /* 0x40000040ff077424 */ /* 0x000fe400078e00ff */
[----:B------:R-:W-:Y:S01]  /*13250*/  VIADD R4, R4, 0x606 ;  /* 0x0000060604047836 */ /* 0x000fe20000000000 */
        /* <DEDUP_REMOVED lines=27> */
.L_x_1746:
[----:B------:R-:W0:Y:S01]  /*13410*/  LDC R225, c[0x0][0x448] ;  /* 0x00011200ffe17b82 */ /* 0x000e220000000800 */
[----:B------:R-:W-:Y:S01]  /*13420*/  IMAD.IADD R3, R203, 0x1, R188 ;  /* 0x00000001cb037824 */ /* 0x000fe200078e02bc */
[----:B------:R-:W-:Y:S01]  /*13430*/  LOP3.LUT R16, R16, 0xffefffff, RZ, 0xc0, !PT ;  /* 0xffefffff10107812 */ /* 0x000fe200078ec0ff */
[----:B------:R-:W-:Y:S01]  /*13440*/  IMAD.MOV.U32 R7, RZ, RZ, -0x60 ;  /* 0xffffffa0ff077424 */ /* 0x000fe200078e00ff */
[----:B------:R-:W-:-:S03]  /*13450*/  ULDC UR4, c[0x0][0x9dc] ;  /* 0x0002770000047ab9 */ /* 0x000fc60000000800 */
[----:B------:R-:W-:Y:S01]  /*13460*/  IMAD R7, R72, R7, 0x61 ;  /* 0x0000006148077424 */ /* 0x000fe200078e0207 */
[----:B------:R-:W1:Y:S03]  /*13470*/  LDC.64 R12, c[0x0][0x9e0] ;  /* 0x00027800ff0c7b82 */ /* 0x000e660000000a00 */
[----:B------:R-:W-:-:S05]  /*13480*/  VIADD R89, R7, 0xffffffff ;  /* 0xffffffff07597836 */ /* 0x000fca0000000000 */
[----:B------:R-:W-:Y:S02]  /*13490*/  IADD3 R10, -R182, R89, RZ ;  /* 0x00000059b60a7210 */ /* 0x000fe40007ffe1ff */
[----:B0-----:R-:W-:-:S13]  /*134a0*/  ISETP.NE.AND P1, PT, R225, 0x1, PT ;  /* 0x00000001e100780c */ /* 0x001fda0003f25270 */
[----:B------:R-:W0:Y:S01]  /*134b0*/  @P1 LDC R0, c[0x0][0x44c] ;  /* 0x00011300ff001b82 */ /* 0x000e220000000800 */
[----:B------:R-:W-:-:S04]  /*134c0*/  @P1 LOP3.LUT R16, R16, 0x100000, RZ, 0xfc, !PT ;  /* 0x0010000010101812 */ /* 0x000fc800078efcff */
[----:B------:R-:W-:-:S03]  /*134d0*/  LOP3.LUT R16, R16, 0xfff7ffff, RZ, 0xc0, !PT ;  /* 0xfff7ffff10107812 */ /* 0x000fc600078ec0ff */
[----:B------:R-:W2:Y:S01]  /*134e0*/  @P1 LDC R5, c[0x0][0x450] ;  /* 0x00011400ff051b82 */ /* 0x000ea20000000800 */
[----:B0-----:R-:W-:-:S05]  /*134f0*/  @P1 IMAD.HI.U32 R0, R3, R0, RZ ;  /* 0x0000000003001227 */ /* 0x001fca00078e00ff */
[----:B--2---:R-:W-:Y:S02]  /*13500*/  @P1 SHF.R.U32.HI R3, RZ, R5, R0 ;  /* 0x00000005ff031219 */ /* 0x004fe40000011600 */
[----:B------:R-:W-:Y:S01]  /*13510*/  IADD3 R5, R9, 0x2a840, RZ ;  /* 0x0002a84009057810 */ /* 0x000fe20007ffe0ff */
[----:B------:R-:W-:Y:S01]  /*13520*/  IMAD.U32 R9, RZ, RZ, UR4 ;  /* 0x00000004ff097e24 */ /* 0x000fe2000f8e00ff */
[----:B-1----:R-:W-:Y:S01]  /*13530*/  ISETP.GE.AND P1, PT, R13, 0x1, PT ;  /* 0x000000010d00780c */ /* 0x002fe20003f26270 */
[----:B------:R-:W0:Y:S01]  /*13540*/  SHFL.IDX PT, R15, R3, RZ, 0x1c1f ;  /* 0x001c1fff030f7589 */ /* 0x000e2200000e0000 */
[----:B------:R-:W-:Y:S02]  /*13550*/  PRMT R5, R172, 0x654, R5 ;  /* 0x00000654ac057816 */ /* 0x000fe40000000005 */
[----:B------:R-:W-:Y:S02]  /*13560*/  IADD3 R0, R166, R7, -R182 ;  /* 0x00000007a6007210 */ /* 0x000fe40007ffe8b6 */
[----:B------:R1:W-:Y:S01]  /*13570*/  SYNCS.ARRIVE.TRANS64.RED.A1T0 RZ, [R5+URZ], RZ ;  /* 0x000000ff05ff79a7 */ /* 0x0003e2000810043f */
[----:B------:R-:W-:-:S02]  /*13580*/  LOP3.LUT R4, RZ, R9, RZ, 0x33, !PT ;  /* 0x00000009ff047212 */ /* 0x000fc400078e33ff */
[----:B------:R-:W-:-:S04]  /*13590*/  IMAD.IADD R11, R0, 0x1, -R165 ;  /* 0x00000001000b7824 */ /* 0x000fc800078e0aa5 */
[C---:B------:R-:W-:Y:S01]  /*135a0*/  IMAD.IADD R87, R11.reuse, 0x1, R12 ;  /* 0x000000010b577824 */ /* 0x040fe200078e020c */
[----:B------:R-:W-:Y:S01]  /*135b0*/  @P1 LOP3.LUT R16, R16, 0x80000, RZ, 0xfc, !PT ;  /* 0x0008000010101812 */ /* 0x000fe200078efcff */
[----:B-1----:R-:W-:Y:S02]  /*135c0*/  IMAD R5, R72, -0x60, R166 ;  /* 0xffffffa048057824 */ /* 0x002fe400078e02a6 */
[----:B------:R-:W-:-:S03]  /*135d0*/  IMAD.IADD R20, R11, 0x1, R4 ;  /* 0x000000010b147824 */ /* 0x000fc600078e0204 */
[----:B------:R-:W-:Y:S01]  /*135e0*/  IADD3 R14, -R182, 0x60, R5 ;  /* 0x00000060b60e7810 */ /* 0x000fe20007ffe105 */
[----:B0-----:R-:W-:-:S03]  /*135f0*/  IMAD.IADD R6, R20, 0x1, R15 ;  /* 0x0000000114067824 */ /* 0x001fc600078e020f */
[----:B------:R-:W-:Y:S01]  /*13600*/  VIADDMNMX R0, R15, R87, R14, PT ;  /* 0x000000570f007246 */ /* 0x000fe2000380010e */
[----:B------:R-:W-:Y:S06]  /*13610*/  @!P1 BRA `(.L_x_1747) ;  /* 0x00000000004c9947 */ /* 0x000fec0003800000 */
[----:B------:R-:W-:Y:S01]  /*13620*/  IADD3 R7, -R165, R166, R15 ;  /* 0x000000a6a5077210 */ /* 0x000fe20007ffe10f */
[----:B------:R-:W-:Y:S03]  /*13630*/  BSSY B0, `(.L_x_1748) ;  /* 0x000000e000007945 */ /* 0x000fe60003800000 */
        /* <DEDUP_REMOVED lines=9> */
.L_x_1749:
[----:B------:R-:W-:-:S13]  /*136d0*/  ISETP.NE.AND P1, PT, R13, 0x1, PT ;  /* 0x000000010d00780c */ /* 0x000fda0003f25270 */
[----:B------:R-:W0:Y:S02]  /*136e0*/  @P1 LDC.64 R4, c[0x0][0x9e8] ;  /* 0x00027a00ff041b82 */ /* 0x000e240000000a00 */
[----:B0-----:R-:W-:-:S05]  /*136f0*/  @P1 IMAD.HI.U32 R4, R7, R4, RZ ;  /* 0x0000000407041227 */ /* 0x001fca00078e00ff */
[----:B------:R-:W-:-:S07]  /*13700*/  @P1 SHF.R.U32.HI R7, RZ, R5, R4 ;  /* 0x00000005ff071219 */ /* 0x000fce0000011604 */
.L_x_1750:
[----:B------:R-:W-:Y:S05]  /*13710*/  BSYNC B0 ;  /* 0x0000000000007941 */ /* 0x000fea0003800000 */
.L_x_1748:
[----:B------:R-:W-:-:S05]  /*13720*/  IMAD R7, R7, R13, R10 ;  /* 0x0000000d07077224 */ /* 0x000fca00078e020a */
[----:B------:R-:W-:Y:S02]  /*13730*/  VIMNMX R6, R6, R7, !PT ;  /* 0x0000000706067248 */ /* 0x000fe40007fe0100 */
[----:B------:R-:W-:-:S07]  /*13740*/  VIADDMNMX R0, R7, R13, R0, PT ;  /* 0x0000000d07007246 */ /* 0x000fce0003800100 */
.L_x_1747:
        /* <DEDUP_REMOVED lines=118> */
[----:B------:R-:W-:-:S13]  /*13eb0*/  ISETP.GE.AND P5, PT, R13, 0x1, PT ;  /* 0x000000010d00780c */ /* 0x000fda0003fa6270 */
[----:B------:R-:W-:Y:S05]  /*13ec0*/  @!P5 BRA `(.L_x_1751) ;  /* 0x00000000004cd947 */ /* 0x000fea0003800000 */
        /* <DEDUP_REMOVED lines=11> */
.L_x_1753:
[----:B------:R-:W-:-:S13]  /*13f80*/  ISETP.NE.AND P5, PT, R13, 0x1, PT ;  /* 0x000000010d00780c */ /* 0x000fda0003fa5270 */
[----:B------:R-:W0:Y:S02]  /*13f90*/  @P5 LDC.64 R4, c[0x0][0x9e8] ;  /* 0x00027a00ff045b82 */ /* 0x000e240000000a00 */
[----:B0-----:R-:W-:-:S05]  /*13fa0*/  @P5 IMAD.HI.U32 R4, R3, R4, RZ ;  /* 0x0000000403045227 */ /* 0x001fca00078e00ff */
[----:B------:R-:W-:-:S07]  /*13fb0*/  @P5 SHF.R.U32.HI R3, RZ, R5, R4 ;  /* 0x00000005ff035219 */ /* 0x000fce0000011604 */
.L_x_1754:
[----:B------:R-:W-:Y:S05]  /*13fc0*/  BSYNC B0 ;  /* 0x0000000000007941 */ /* 0x000fea0003800000 */
.L_x_1752:
[----:B------:R-:W-:-:S05]  /*13fd0*/  IMAD R3, R3, R13, R10 ;  /* 0x0000000d03037224 */ /* 0x000fca00078e020a */
[----:B------:R-:W-:Y:S02]  /*13fe0*/  VIMNMX R6, R6, R3, !PT ;  /* 0x0000000306067248 */ /* 0x000fe40007fe0100 */
[----:B------:R-:W-:-:S07]  /*13ff0*/  VIADDMNMX R0, R3, R13, R0, PT ;  /* 0x0000000d03007246 */ /* 0x000fce0003800100 */
.L_x_1751:
        /* <DEDUP_REMOVED lines=14> */
[----:B------:R-:W-:Y:S02]  /*140e0*/  FSEL R5, R30, -INF , !P6 ;  /* 0xff8000001e057808 */ /* 0x000fe40007000000 */
[----:B------:R-:W-:Y:S02]  /*140f0*/  ISETP.GT.AND P1, PT, R6, 0x10, !P1 ;  /* 0x000000100600780c */ /* 0x000fe40004f24270 */
[----:B------:R-:W-:Y:S02]  /*14100*/  ISETP.NE.AND P6, PT, R78, RZ, PT ;  /* 0x000000ff4e00720c */ /* 0x000fe40003fc5270 */
[----:B------:R-:W-:Y:S02]  /*14110*/  ISETP.LT.OR P1, PT, R0, 0x11, P1 ;  /* 0x000000110000780c */ /* 0x000fe40000f21670 */
[----:B------:R-:W-:-:S02]  /*14120*/  FMNMX.FTZ R4, R81, R4, !PT ;  /* 0x0000000451047209 */ /* 0x000fc40007810000 */
[----:B------:R-:W-:Y:S02]  /*14130*/  FSEL R27, R34, -INF , !P1 ;  /* 0xff800000221b7808 */ /* 0x000fe40004800000 */
[----:B------:R-:W-:Y:S02]  /*14140*/  ISETP.NE.AND P1, PT, R32, RZ, PT ;  /* 0x000000ff2000720c */ /* 0x000fe40003f25270 */
[----:B------:R-:W-:Y:S02]  /*14150*/  FMNMX.FTZ R4, R75, R4, !PT ;  /* 0x000000044b047209 */ /* 0x000fe40007810000 */
        /* <DEDUP_REMOVED lines=22> */
[----:B------:R-:W-:Y:S01]  /*142c0*/  ISETP.NE.AND P1, PT, R40, RZ, PT ;  /* 0x000000ff2800720c */ /* 0x000fe20003f25270 */
[----:B------:R-:W-:Y:S01]  /*142d0*/  IMAD.MOV.U32 R40, RZ, RZ, R188 ;  /* 0x000000ffff287224 */ /* 0x000fe200078e00bc */
        /* <DEDUP_REMOVED lines=21> */
[----:B------:R-:W-:Y:S01]  /*14430*/  FMNMX.FTZ R14, R69, R4, !PT ;  /* 0x00000004450e7209 */ /* 0x000fe20007810000 */
[----:B------:R-:W-:Y:S01]  /*14440*/  IMAD.U32 R4, RZ, RZ, UR4 ;  /* 0x00000004ff047e24 */ /* 0x000fe2000f8e00ff */
[----:B------:R-:W-:-:S02]  /*14450*/  ISETP.GT.AND P1, PT, R6, 0x30, !P1 ;  /* 0x000000300600780c */ /* 0x000fc40004f24270 */
[----:B------:R-:W-:Y:S01]  /*14460*/  ISETP.GT.AND P4, PT, R6, RZ, !P4 ;  /* 0x000000ff0600720c */ /* 0x000fe20006784270 */
[----:B------:R-:W0:Y:S01]  /*14470*/  SHFL.BFLY PT, R3, R14, 0x2, 0x1f ;  /* 0x0c401f000e037f89 */ /* 0x000e2200000e0000 */
[C---:B------:R-:W-:Y:S02]  /*14480*/  ISETP.LT.OR P1, PT, R0.reuse, 0x31, P1 ;  /* 0x000000310000780c */ /* 0x040fe40000f21670 */
[----:B------:R-:W-:Y:S02]  /*14490*/  ISETP.LT.OR P4, PT, R0, 0x1, P4 ;  /* 0x000000010000780c */ /* 0x000fe40002781670 */
[----:B------:R-:W-:Y:S02]  /*144a0*/  FSEL R39, R50, -INF , !P1 ;  /* 0xff80000032277808 */ /* 0x000fe40004800000 */
[----:B------:R-:W-:Y:S02]  /*144b0*/  ISETP.NE.AND P1, PT, R48, RZ, PT ;  /* 0x000000ff3000720c */ /* 0x000fe40003f25270 */
[----:B------:R-:W-:-:S02]  /*144c0*/  FSEL R26, R26, -INF , !P4 ;  /* 0xff8000001a1a7808 */ /* 0x000fc40006000000 */
[----:B------:R-:W-:Y:S02]  /*144d0*/  ISETP.GT.AND P1, PT, R6, 0x31, !P1 ;  /* 0x000000310600780c */ /* 0x000fe40004f24270 */
[----:B------:R-:W-:Y:S02]  /*144e0*/  ISETP.NE.AND P6, PT, R56, RZ, PT ;  /* 0x000000ff3800720c */ /* 0x000fe40003fc5270 */
[----:B------:R-:W-:Y:S02]  /*144f0*/  ISETP.LT.OR P1, PT, R0, 0x32, P1 ;  /* 0x000000320000780c */ /* 0x000fe40000f21670 */
[----:B------:R-:W-:Y:S02]  /*14500*/  ISETP.NE.AND P5, PT, R90, RZ, PT ;  /* 0x000000ff5a00720c */ /* 0x000fe40003fa5270 */
[----:B------:R-:W-:Y:S02]  /*14510*/  FSEL R51, R51, -INF , !P1 ;  /* 0xff80000033337808 */ /* 0x000fe40004800000 */
[----:B------:R-:W-:-:S02]  /*14520*/  ISETP.NE.AND P1, PT, R86, RZ, PT ;  /* 0x000000ff5600720c */ /* 0x000fc40003f25270 */
        /* <DEDUP_REMOVED lines=29> */
[----:B0-----:R-:W-:Y:S02]  /*14700*/  FMNMX.FTZ R3, R20, R3, !PT ;  /* 0x0000000314037209 */ /* 0x001fe40007810000 */
        /* <DEDUP_REMOVED lines=13> */
[-CC-:B------:R-:W-:Y:S01]  /*147e0*/  FFMA.FTZ R154, R79, R4.reuse, -R10.reuse ;  /* 0x000000044f9a7223 */ /* 0x180fe2000001080a */
[----:B------:R-:W-:Y:S01]  /*147f0*/  ISETP.NE.AND P6, PT, R28, RZ, PT ;  /* 0x000000ff1c00720c */ /* 0x000fe20003fc5270 */
[--C-:B------:R-:W-:Y:S01]  /*14800*/  FFMA.FTZ R150, R11, R4, -R10.reuse ;  /* 0x000000040b967223 */ /* 0x100fe2000001080a */
[----:B------:R-:W-:Y:S01]  /*14810*/  FMNMX.FTZ R14, R47, R14, !PT ;  /* 0x0000000e2f0e7209 */ /* 0x000fe20007810000 */
[-CC-:B------:R-:W-:Y:S01]  /*14820*/  FFMA.FTZ R11, R45, R4.reuse, -R10.reuse ;  /* 0x000000042d0b7223 */ /* 0x180fe2000001080a */
[----:B------:R-:W-:Y:S01]  /*14830*/  FSEL R63, R63, -INF , !P1 ;  /* 0xff8000003f3f7808 */ /* 0x000fe20004800000 */
[-CC-:B------:R-:W-:Y:S01]  /*14840*/  FFMA.FTZ R156, R103, R4.reuse, -R10.reuse ;  /* 0x00000004679c7223 */ /* 0x180fe2000001080a */
[----:B------:R-:W-:Y:S01]  /*14850*/  ISETP.GT.AND P1, PT, R6, 0x50, !P6 ;  /* 0x000000500600780c */ /* 0x000fe20007724270 */
[--C-:B------:R-:W-:Y:S01]  /*14860*/  FFMA.FTZ R85, R85, R4, -R10.reuse ;  /* 0x0000000455557223 */ /* 0x100fe2000001080a */
[----:B------:R-:W-:Y:S01]  /*14870*/  FMNMX.FTZ R14, R59, R14, !PT ;  /* 0x0000000e3b0e7209 */ /* 0x000fe20007810000 */
[--C-:B------:R-:W-:Y:S01]  /*14880*/  FFMA.FTZ R158, R83, R4, -R10.reuse ;  /* 0x00000004539e7223 */ /* 0x100fe2000001080a */
[----:B------:R-:W-:Y:S01]  /*14890*/  ISETP.LT.OR P1, PT, R0, 0x51, P1 ;  /* 0x000000510000780c */ /* 0x000fe20000f21670 */
[----:B------:R-:W-:Y:S01]  /*148a0*/  MUFU.EX2 R156, R156 ;  /* 0x0000009c009c7308 */ /* 0x000fe20000000800 */
[----:B------:R-:W-:Y:S01]  /*148b0*/  FMNMX.FTZ R14, R101, R14, !PT ;  /* 0x0000000e650e7209 */ /* 0x000fe20007810000 */
[-CC-:B------:R-:W-:Y:S01]  /*148c0*/  FFMA.FTZ R73, R73, R4.reuse, -R10.reuse ;  /* 0x0000000449497223 */ /* 0x180fe2000001080a */
[----:B------:R-:W-:Y:S01]  /*148d0*/  ISETP.NE.AND P5, PT, R24, RZ, PT ;  /* 0x000000ff1800720c */ /* 0x000fe20003fa5270 */
[-CC-:B------:R-:W-:Y:S01]  /*148e0*/  FFMA.FTZ R152, R81, R4.reuse, -R10.reuse ;  /* 0x0000000451987223 */ /* 0x180fe2000001080a */
[----:B------:R-:W-:Y:S01]  /*148f0*/  ISETP.GT.AND P3, PT, R6, 0x58, !P3 ;  /* 0x000000580600780c */ /* 0x000fe20005f64270 */
[-CC-:B------:R-:W-:Y:S01]  /*14900*/  FFMA.FTZ R144, R29, R4.reuse, -R10.reuse ;  /* 0x000000041d907223 */ /* 0x180fe2000001080a */
[----:B------:R-:W-:Y:S01]  /*14910*/  ISETP.LT.OR P2, PT, R0, 0x52, P2 ;  /* 0x000000520000780c */ /* 0x000fe20001741670 */
[----:B------:R-:W0:Y:S01]  /*14920*/  MUFU.EX2 R85, R85 ;  /* 0x0000005500557308 */ /* 0x000e220000000800 */
[----:B------:R-:W-:Y:S01]  /*14930*/  FSEL R77, R66, -INF , !P1 ;  /* 0xff800000424d7808 */ /* 0x000fe20004800000 */
[--C-:B------:R-:W-:Y:S01]  /*14940*/  FFMA.FTZ R146, R15, R4, -R10.reuse ;  /* 0x000000040f927223 */ /* 0x100fe2000001080a */
[----:B------:R-:W-:Y:S01]  /*14950*/  FMNMX.FTZ R14, R63, R14, !PT ;  /* 0x0000000e3f0e7209 */ /* 0x000fe20007810000 */
[-CC-:B-----5:R-:W-:Y:S01]  /*14960*/  FFMA.FTZ R140, R25, R4.reuse, -R10.reuse ;  /* 0x00000004198c7223 */ /* 0x1a0fe2000001080a */
[----:B------:R-:W-:Y:S01]  /*14970*/  ISETP.GT.AND P4, PT, R6, 0x59, !P5 ;  /* 0x000000590600780c */ /* 0x000fe20006f84270 */
[-CC-:B------:R-:W-:Y:S01]  /*14980*/  FFMA.FTZ R142, R33, R4.reuse, -R10.reuse ;  /* 0x00000004218e7223 */ /* 0x180fe2000001080a */
[C---:B------:R-:W-:Y:S01]  /*14990*/  ISETP.LT.OR P3, PT, R0.reuse, 0x59, P3 ;  /* 0x000000590000780c */ /* 0x040fe20001f61670 */
[----:B------:R-:W1:Y:S01]  /*149a0*/  MUFU.EX2 R158, R158 ;  /* 0x0000009e009e7308 */ /* 0x000e620000000800 */
[----:B------:R-:W-:Y:S01]  /*149b0*/  FSEL R67, R67, -INF , !P2 ;  /* 0xff80000043437808 */ /* 0x000fe20005000000 */
[--C-:B------:R-:W-:Y:S01]  /*149c0*/  FFMA.FTZ R136, R21, R4, -R10.reuse ;  /* 0x0000000415887223 */ /* 0x100fe2000001080a */
[----:B------:R-:W-:Y:S01]  /*149d0*/  FMNMX.FTZ R14, R77, R14, !PT ;  /* 0x0000000e4d0e7209 */ /* 0x000fe20007810000 */
[-CC-:B------:R-:W-:Y:S01]  /*149e0*/  FFMA.FTZ R75, R75, R4.reuse, -R10.reuse ;  /* 0x000000044b4b7223 */ /* 0x180fe2000001080a */
[----:B------:R-:W-:Y:S01]  /*149f0*/  ISETP.LT.OR P4, PT, R0, 0x5a, P4 ;  /* 0x0000005a0000780c */ /* 0x000fe20002781670 */
[--C-:B------:R-:W-:Y:S01]  /*14a00*/  FFMA.FTZ R37, R37, R4, -R10.reuse ;  /* 0x0000000425257223 */ /* 0x100fe2000001080a */
[----:B------:R-:W-:Y:S01]  /*14a10*/  FSEL R79, R70, -INF , !P3 ;  /* 0xff800000464f7808 */ /* 0x000fe20005800000 */
[----:B------:R-:W2:Y:S01]  /*14a20*/  MUFU.EX2 R73, R73 ;  /* 0x0000004900497308 */ /* 0x000ea20000000800 */
        /* <DEDUP_REMOVED lines=12> */
[----:B------:R-:W-:Y:S01]  /*14af0*/  ISETP.NE.AND P5, PT, R225, 0x1, PT ;  /* 0x00000001e100780c */ /* 0x000fe20003fa5270 */
[----:B------:R-:W4:Y:S06]  /*14b00*/  SHFL.BFLY PT, R45, R14, 0x2, 0x1f ;  /* 0x0c401f000e2d7f89 */ /* 0x000f2c00000e0000 */
[----:B------:R-:W3:Y:S06]  /*14b10*/  MUFU.EX2 R75, R75 ;  /* 0x0000004b004b7308 */ /* 0x000eec0000000800 */
[----:B------:R-:W3:Y:S02]  /*14b20*/  @P5 LDC R42, c[0x0][0x450] ;  /* 0x00011400ff2a5b82 */ /* 0x000ee40000000800 */
[----:B------:R-:W3:Y:S08]  /*14b30*/  MUFU.EX2 R154, R154 ;  /* 0x0000009a009a7308 */ /* 0x000ef00000000800 */
[----:B------:R-:W3:Y:S01]  /*14b40*/  MUFU.EX2 R37, R37 ;  /* 0x0000002500257308 */ /* 0x000ee20000000800 */
[----:B----4-:R-:W-:-:S05]  /*14b50*/  FMNMX.FTZ R45, R14, R45, !PT ;  /* 0x0000002d0e2d7209 */ /* 0x010fca0007810000 */
[----:B------:R-:W4:Y:S02]  /*14b60*/  SHFL.BFLY PT, R0, R45, 0x1, 0x1f ;  /* 0x0c201f002d007f89 */ /* 0x000f2400000e0000 */
[----:B------:R-:W-:Y:S08]  /*14b70*/  MUFU.EX2 R148, R148 ;  /* 0x0000009400947308 */ /* 0x000ff00000000800 */
[----:B------:R-:W-:Y:S08]  /*14b80*/  MUFU.EX2 R41, R41 ;  /* 0x0000002900297308 */ /* 0x000ff00000000800 */
[----:B------:R-:W-:Y:S01]  /*14b90*/  MUFU.EX2 R150, R150 ;  /* 0x0000009600967308 */ /* 0x000fe20000000800 */
[----:B----4-:R-:W-:Y:S01]  /*14ba0*/  FMNMX.FTZ R0, R45, R0, !PT ;  /* 0x000000002d007209 */ /* 0x010fe20007810000 */
[----:B------:R-:W-:-:S06]  /*14bb0*/  FFMA.FTZ R45, R69, R4, -R10 ;  /* 0x00000004452d7223 */ /* 0x000fcc000001080a */
[----:B------:R-:W-:Y:S01]  /*14bc0*/  MUFU.EX2 R11, R11 ;  /* 0x0000000b000b7308 */ /* 0x000fe20000000800 */
[C---:B------:R-:W-:Y:S01]  /*14bd0*/  FSETP.NEU.FTZ.AND P1, PT, R0.reuse, -INF , PT ;  /* 0xff8000000000780b */ /* 0x040fe20003f3d000 */
[----:B------:R-:W-:-:S05]  /*14be0*/  FMUL.FTZ R32, R0, R4 ;  /* 0x0000000400207220 */ /* 0x000fca0000410000 */
[----:B------:R-:W-:Y:S01]  /*14bf0*/  FSEL R32, R32, RZ, P1 ;  /* 0x000000ff20207208 */ /* 0x000fe20000800000 */
[----:B------:R-:W-:Y:S04]  /*14c00*/  MUFU.EX2 R144, R144 ;  /* 0x0000009000907308 */ /* 0x000fe80000000800 */
[-CC-:B------:R-:W-:Y:S01]  /*14c10*/  FFMA.FTZ R157, R26, R4.reuse, -R32.reuse ;  /* 0x000000041a9d7223 */ /* 0x180fe20000010820 */
[-CC-:B------:R-:W-:Y:S01]  /*14c20*/  FFMA.FTZ R6, R99, R4.reuse, -R32.reuse ;  /* 0x0000000463067223 */ /* 0x180fe20000010820 */
[-CC-:B------:R-:W-:Y:S01]  /*14c30*/  FFMA.FTZ R159, R5, R4.reuse, -R32.reuse ;  /* 0x00000004059f7223 */ /* 0x180fe20000010820 */
[-CC-:B------:R-:W-:Y:S01]  /*14c40*/  FFMA.FTZ R10, R97, R4.reuse, -R32.reuse ;  /* 0x00000004610a7223 */ /* 0x180fe20000010820 */
[-CC-:B------:R-:W-:Y:S01]  /*14c50*/  FFMA.FTZ R153, R27, R4.reuse, -R32.reuse ;  /* 0x000000041b997223 */ /* 0x180fe20000010820 */
[----:B0-----:R-:W-:Y:S01]  /*14c60*/  FADD.FTZ R5, R156, R85 ;  /* 0x000000559c057221 */ /* 0x001fe20000010000 */
[----:B------:R-:W-:Y:S01]  /*14c70*/  MUFU.EX2 R157, R157 ;  /* 0x0000009d009d7308 */ /* 0x000fe20000000800 */
[-CC-:B------:R-:W-:Y:S01]  /*14c80*/  FFMA.FTZ R14, R95, R4.reuse, -R32.reuse ;  /* 0x000000045f0e7223 */ /* 0x180fe20000010820 */
[-CC-:B------:R-:W-:Y:S01]  /*14c90*/  FFMA.FTZ R155, R87, R4.reuse, -R32.reuse ;  /* 0x00000004579b7223 */ /* 0x180fe20000010820 */
[----:B-1----:R-:W-:Y:S01]  /*14ca0*/  FADD.FTZ R30, R158, R5 ;  /* 0x000000059e1e7221 */ /* 0x002fe20000010000 */
[-CC-:B------:R-:W-:Y:S01]  /*14cb0*/  FFMA.FTZ R20, R93, R4.reuse, -R32.reuse ;  /* 0x000000045d147223 */ /* 0x180fe20000010820 */
[-CC-:B------:R-:W-:Y:S01]  /*14cc0*/  FFMA.FTZ R149, R31, R4.reuse, -R32.reuse ;  /* 0x000000041f957223 */ /* 0x180fe20000010820 */
[-C--:B------:R-:W-:Y:S01]  /*14cd0*/  FFMA.FTZ R24, R91, R4.reuse, -R32 ;  /* 0x000000045b187223 */ /* 0x080fe20000010820 */
[----:B--2---:R-:W-:Y:S01]  /*14ce0*/  FADD.FTZ R5, R73, R30 ;  /* 0x0000001e49057221 */ /* 0x004fe20000010000 */
[----:B------:R-:W0:Y:S01]  /*14cf0*/  MUFU.EX2 R6, R6 ;  /* 0x0000000600067308 */ /* 0x000e220000000800 */
[-CC-:B------:R-:W-:Y:S01]  /*14d00*/  FFMA.FTZ R151, R35, R4.reuse, -R32.reuse ;  /* 0x0000000423977223 */ /* 0x180fe20000010820 */
[-CC-:B------:R-:W-:Y:S01]  /*14d10*/  FFMA.FTZ R26, R89, R4.reuse, -R32.reuse ;  /* 0x00000004591a7223 */ /* 0x180fe20000010820 */
[----:B---3--:R-:W-:Y:S01]  /*14d20*/  FADD.FTZ R30, R152, R5 ;  /* 0x00000005981e7221 */ /* 0x008fe20000010000 */
[-CC-:B------:R-:W-:Y:S01]  /*14d30*/  FFMA.FTZ R145, R39, R4.reuse, -R32.reuse ;  /* 0x0000000427917223 */ /* 0x180fe20000010820 */
[----:B------:R-:W1:Y:S01]  /*14d40*/  @P5 LDC R27, c[0x0][0x44c] ;  /* 0x00011300ff1b5b82 */ /* 0x000e620000000800 */
[-C--:B------:R-:W-:Y:S01]  /*14d50*/  FFMA.FTZ R28, R51, R4.reuse, -R32 ;  /* 0x00000004331c7223 */ /* 0x080fe20000010820 */
[----:B------:R-:W-:Y:S01]  /*14d60*/  FADD.FTZ R7, R75, R30 ;  /* 0x0000001e4b077221 */ /* 0x000fe20000010000 */
[----:B------:R-:W2:Y:S01]  /*14d70*/  MUFU.EX2 R159, R159 ;  /* 0x0000009f009f7308 */ /* 0x000ea20000000800 */
[-CC-:B------:R-:W-:Y:S01]  /*14d80*/  FFMA.FTZ R147, R43, R4.reuse, -R32.reuse ;  /* 0x000000042b937223 */ /* 0x180fe20000010820 */
[-CC-:B------:R-:W-:Y:S01]  /*14d90*/  FFMA.FTZ R30, R55, R4.reuse, -R32.reuse ;  /* 0x00000004371e7223 */ /* 0x180fe20000010820 */
[----:B------:R-:W-:Y:S01]  /*14da0*/  FADD.FTZ R36, R154, R7 ;  /* 0x000000079a247221 */ /* 0x000fe20000010000 */
[-CC-:B------:R-:W-:Y:S01]  /*14db0*/  FFMA.FTZ R141, R47, R4.reuse, -R32.reuse ;  /* 0x000000042f8d7223 */ /* 0x180fe20000010820 */
[-CC-:B------:R-:W-:Y:S01]  /*14dc0*/  FFMA.FTZ R59, R59, R4.reuse, -R32.reuse ;  /* 0x000000043b3b7223 */ /* 0x180fe20000010820 */
[-C--:B------:R-:W-:Y:S01]  /*14dd0*/  FFMA.FTZ R101, R101, R4.reuse, -R32 ;  /* 0x0000000465657223 */ /* 0x080fe20000010820 */
[----:B------:R-:W-:Y:S01]  /*14de0*/  FADD.FTZ R7, R37, R36 ;  /* 0x0000002425077221 */ /* 0x000fe20000010000 */
[----:B------:R-:W3:Y:S01]  /*14df0*/  MUFU.EX2 R10, R10 ;  /* 0x0000000a000a7308 */ /* 0x000ee20000000800 */
[----:B0-----:R-:W-:Y:S01]  /*14e00*/  FADD.FTZ R34, R157, R6 ;  /* 0x000000069d227221 */ /* 0x001fe20000010000 */
[-CC-:B------:R-:W-:Y:S01]  /*14e10*/  FFMA.FTZ R63, R63, R4.reuse, -R32.reuse ;  /* 0x000000043f3f7223 */ /* 0x180fe20000010820 */
[----:B------:R-:W-:Y:S01]  /*14e20*/  FADD.FTZ R36, R148, R7 ;  /* 0x0000000794247221 */ /* 0x000fe20000010000 */
[-CC-:B------:R-:W-:Y:S01]  /*14e30*/  FFMA.FTZ R77, R77, R4.reuse, -R32.reuse ;  /* 0x000000044d4d7223 */ /* 0x180fe20000010820 */
[-CC-:B------:R-:W-:Y:S01]  /*14e40*/  FFMA.FTZ R67, R67, R4.reuse, -R32.reuse ;  /* 0x0000000443437223 */ /* 0x180fe20000010820 */
[-C--:B------:R-:W-:Y:S01]  /*14e50*/  FFMA.FTZ R79, R79, R4.reuse, -R32 ;  /* 0x000000044f4f7223 */ /* 0x080fe20000010820 */
[----:B------:R-:W-:Y:S01]  /*14e60*/  FADD.FTZ R7, R41, R36 ;  /* 0x0000002429077221 */ /* 0x000fe20000010000 */
[----:B------:R-:W0:Y:S01]  /*14e70*/  MUFU.EX2 R153, R153 ;  /* 0x0000009900997308 */ /* 0x000e220000000800 */
[----:B--2---:R-:W-:Y:S01]  /*14e80*/  FADD.FTZ R5, R159, R34 ;  /* 0x000000229f057221 */ /* 0x004fe20000010000 */
[----:B------:R-:W-:Y:S01]  /*14e90*/  FFMA.FTZ R71, R71, R4, -R32 ;  /* 0x0000000447477223 */ /* 0x000fe20000010820 */
[----:B------:R-:W-:Y:S01]  /*14ea0*/  FADD.FTZ R38, R150, R7 ;  /* 0x0000000796267221 */ /* 0x000fe20000010000 */
[----:B------:R-:W-:Y:S01]  /*14eb0*/  F2FP.F16.F32.PACK_AB R157, R6, R157 ;  /* 0x0000009d069d723e */ /* 0x000fe200000000ff */
[----:B-1----:R-:W-:Y:S01]  /*14ec0*/  @P5 IMAD.HI.U32 R27, R188, R27, RZ ;  /* 0x0000001bbc1b5227 */ /* 0x002fe200078e00ff */
[----:B------:R-:W-:-:S03]  /*14ed0*/  F2FP.F16.F32.PACK_AB R156, R85, R156 ;  /* 0x0000009c559c723e */ /* 0x000fc600000000ff */
[----:B------:R-:W-:Y:S01]  /*14ee0*/  FADD.FTZ R7, R11, R38 ;  /* 0x000000260b077221 */ /* 0x000fe20000010000 */
[----:B------:R-:W1:Y:S01]  /*14ef0*/  MUFU.EX2 R14, R14 ;  /* 0x0000000e000e7308 */ /* 0x000e620000000800 */
[----:B---3--:R-:W-:Y:S01]  /*14f00*/  FADD.FTZ R34, R10, R5 ;  /* 0x000000050a227221 */ /* 0x008fe20000010000 */
[----:B------:R-:W-:Y:S01]  /*14f10*/  @P5 SHF.R.U32.HI R40, RZ, R42, R27 ;  /* 0x0000002aff285219 */ /* 0x000fe2000001161b */
[----:B------:R-:W-:Y:S01]  /*14f20*/  FADD.FTZ R38, R144, R7 ;  /* 0x0000000790267221 */ /* 0x000fe20000010000 */
[----:B------:R-:W-:Y:S02]  /*14f30*/  ISETP.GE.AND P5, PT, R13, 0x1, PT ;  /* 0x000000010d00780c */ /* 0x000fe40003fa6270 */
[----:B------:R-:W-:Y:S01]  /*14f40*/  F2FP.F16.F32.PACK_AB R159, R10, R159 ;  /* 0x0000009f0a9f723e */ /* 0x000fe200000000ff */
[----:B------:R-:W-:Y:S01]  /*14f50*/  IMAD.IADD R193, R193, 0x1, R40 ;  /* 0x00000001c1c17824 */ /* 0x000fe200078e0228 */
[----:B------:R-:W2:Y:S01]  /*14f60*/  MUFU.EX2 R155, R155 ;  /* 0x0000009b009b7308 */ /* 0x000ea20000000800 */
[----:B0-----:R-:W-:Y:S01]  /*14f70*/  FADD.FTZ R5, R153, R34 ;  /* 0x0000002299057221 */ /* 0x001fe20000010000 */
[----:B------:R-:W-:Y:S01]  /*14f80*/  F2FP.F16.F32.PACK_AB R158, R73, R158 ;  /* 0x0000009e499e723e */ /* 0x000fe200000000ff */
[----:B------:R-:W-:Y:S01]  /*14f90*/  VIADD R10, R72, 0xfffffffe ;  /* 0xfffffffe480a7836 */ /* 0x000fe20000000000 */
[----:B------:R-:W-:-:S02]  /*14fa0*/  F2FP.F16.F32.PACK_AB R152, R75, R152 ;  /* 0x000000984b98723e */ /* 0x000fc400000000ff */
[----:B------:R-:W-:Y:S02]  /*14fb0*/  F2FP.F16.F32.PACK_AB R154, R37, R154 ;  /* 0x0000009a259a723e */ /* 0x000fe400000000ff */
[----:B------:R-:W0:Y:S01]  /*14fc0*/  MUFU.EX2 R20, R20 ;  /* 0x0000001400147308 */ /* 0x000e220000000800 */
[C---:B-1----:R-:W-:Y:S01]  /*14fd0*/  FADD.FTZ R34, R14.reuse, R5 ;  /* 0x000000050e227221 */ /* 0x042fe20000010000 */
[----:B------:R-:W-:Y:S02]  /*14fe0*/  F2FP.F16.F32.PACK_AB R148, R41, R148 ;  /* 0x000000942994723e */ /* 0x000fe400000000ff */
[----:B------:R-:W-:Y:S02]  /*14ff0*/  F2FP.F16.F32.PACK_AB R150, R11, R150 ;  /* 0x000000960b96723e */ /* 0x000fe400000000ff */
[----:B------:R-:W-:Y:S02]  /*15000*/  F2FP.F16.F32.PACK_AB R153, R14, R153 ;  /* 0x000000990e99723e */ /* 0x000fe400000000ff */
[----:B------:R-:W1:Y:S01]  /*15010*/  MUFU.EX2 R149, R149 ;  /* 0x0000009500957308 */ /* 0x000e620000000800 */
[----:B--2---:R-:W-:Y:S01]  /*15020*/  FADD.FTZ R5, R155, R34 ;  /* 0x000000229b057221 */ /* 0x004fe20000010000 */
[----:B------:R-:W-:-:S06]  /*15030*/  IADD3 R12, R193, R12, RZ ;  /* 0x0000000cc10c7210 */ /* 0x000fcc0007ffe0ff */
[----:B------:R-:W2:Y:S01]  /*15040*/  MUFU.EX2 R24, R24 ;  /* 0x0000001800187308 */ /* 0x000ea20000000800 */
[C---:B0-----:R-:W-:Y:S01]  /*15050*/  FADD.FTZ R36, R20.reuse, R5 ;  /* 0x0000000514247221 */ /* 0x041fe20000010000 */
[----:B------:R-:W-:-:S06]  /*15060*/  F2FP.F16.F32.PACK_AB R155, R20, R155 ;  /* 0x0000009b149b723e */ /* 0x000fcc00000000ff */
        /* <DEDUP_REMOVED lines=11> */
[C---:B--2---:R-:W-:Y:S01]  /*15120*/  FADD.FTZ R36, R26.reuse, R5 ;  /* 0x000000051a247221 */ /* 0x044fe20000010000 */
[----:B------:R-:W-:-:S06]  /*15130*/  F2FP.F16.F32.PACK_AB R151, R26, R151 ;  /* 0x000000971a97723e */ /* 0x000fcc00000000ff */
[----:B------:R-:W2:Y:S01]  /*15140*/  MUFU.EX2 R15, R15 ;  /* 0x0000000f000f7308 */ /* 0x000ea20000000800 */
[----:B0-----:R-:W-:-:S07]  /*15150*/  FADD.FTZ R38, R146, R7 ;  /* 0x0000000792267221 */ /* 0x001fce0000010000 */
[----:B------:R-:W0:Y:S01]  /*15160*/  MUFU.EX2 R28, R28 ;  /* 0x0000001c001c7308 */ /* 0x000e220000000800 */
[----:B-1----:R-:W-:-:S07]  /*15170*/  FADD.FTZ R5, R145, R36 ;  /* 0x0000002491057221 */ /* 0x002fce0000010000 */
[----:B------:R-:W1:Y:S01]  /*15180*/  MUFU.EX2 R140, R140 ;  /* 0x0000008c008c7308 */ /* 0x000e620000000800 */
[C---:B--2---:R-:W-:Y:S01]  /*15190*/  FADD.FTZ R7, R15.reuse, R38 ;  /* 0x000000260f077221 */ /* 0x044fe20000010000 */
[----:B------:R-:W-:-:S06]  /*151a0*/  F2FP.F16.F32.PACK_AB R146, R15, R146 ;  /* 0x000000920f92723e */ /* 0x000fcc00000000ff */
[----:B------:R-:W2:Y:S01]  /*151b0*/  MUFU.EX2 R147, R147 ;  /* 0x0000009300937308 */ /* 0x000ea20000000800 */
[C---:B0-----:R-:W-:Y:S01]  /*151c0*/  FADD.FTZ R36, R28.reuse, R5 ;  /* 0x000000051c247221 */ /* 0x041fe20000010000 */
[----:B------:R-:W-:-:S06]  /*151d0*/  F2FP.F16.F32.PACK_AB R145, R28, R145 ;  /* 0x000000911c91723e */ /* 0x000fcc00000000ff */
[----:B------:R-:W0:Y:S01]  /*151e0*/  MUFU.EX2 R25, R25 ;  /* 0x0000001900197308 */ /* 0x000e220000000800 */
[----:B-1----:R-:W-:-:S07]  /*151f0*/  FADD.FTZ R38, R140, R7 ;  /* 0x000000078c267221 */ /* 0x002fce0000010000 */
[----:B------:R-:W1:Y:S01]  /*15200*/  MUFU.EX2 R30, R30 ;  /* 0x0000001e001e7308 */ /* 0x000e620000000800 */
[----:B--2---:R-:W-:-:S07]  /*15210*/  FADD.FTZ R5, R147, R36 ;  /* 0x0000002493057221 */ /* 0x004fce0000010000 */
[----:B------:R-:W2:Y:S01]  /*15220*/  MUFU.EX2 R142, R142 ;  /* 0x0000008e008e7308 */ /* 0x000ea20000000800 */
[C---:B0-----:R-:W-:Y:S01]  /*15230*/  FADD.FTZ R7, R25.reuse, R38 ;  /* 0x0000002619077221 */ /* 0x041fe20000010000 */
[----:B------:R-:W-:-:S06]  /*15240*/  F2FP.F16.F32.PACK_AB R140, R25, R140 ;  /* 0x0000008c198c723e */ /* 0x000fcc00000000ff */
[----:B------:R-:W0:Y:S01]  /*15250*/  MUFU.EX2 R141, R141 ;  /* 0x0000008d008d7308 */ /* 0x000e220000000800 */
[C---:B-1----:R-:W-:Y:S01]  /*15260*/  FADD.FTZ R38, R30.reuse, R5 ;  /* 0x000000051e267221 */ /* 0x042fe20000010000 */
[----:B------:R-:W-:-:S06]  /*15270*/  F2FP.F16.F32.PACK_AB R147, R30, R147 ;  /* 0x000000931e93723e */ /* 0x000fcc00000000ff */
[----:B------:R-:W1:Y:S01]  /*15280*/  MUFU.EX2 R33, R33 ;  /* 0x0000002100217308 */ /* 0x000e620000000800 */
[----:B--2---:R-:W-:-:S07]  /*15290*/  FADD.FTZ R40, R142, R7 ;  /* 0x000000078e287221 */ /* 0x004fce0000010000 */
        /* <DEDUP_REMOVED lines=26> */
[----:B-1----:R-:W-:Y:S01]  /*15440*/  FADD.FTZ R5, R79, R6 ;  /* 0x000000064f057221 */ /* 0x002fe20000010000 */
[C---:B--2---:R-:W-:Y:S01]  /*15450*/  FADD.FTZ R7, R45.reuse, R42 ;  /* 0x0000002a2d077221 */ /* 0x044fe20000010000 */
[----:B------:R-:W-:Y:S02]  /*15460*/  F2FP.F16.F32.PACK_AB R138, R45, R138 ;  /* 0x0000008a2d8a723e */ /* 0x000fe400000000ff */
[C---:B0-----:R-:W-:Y:S01]  /*15470*/  FADD.FTZ R6, R38.reuse, R5 ;  /* 0x0000000526067221 */ /* 0x041fe20000010000 */
[----:B------:R-:W-:Y:S01]  /*15480*/  F2FP.F16.F32.PACK_AB R139, R38, R79 ;  /* 0x0000004f268b723e */ /* 0x000fe200000000ff */
        /* <DEDUP_REMOVED lines=12> */
.L_x_1757:
[----:B------:R-:W-:-:S13]  /*15550*/  ISETP.NE.AND P1, PT, R13, 0x1, PT ;  /* 0x000000010d00780c */ /* 0x000fda0003f25270 */
[----:B------:R-:W0:Y:S02]  /*15560*/  @P1 LDC.64 R14, c[0x0][0x9e8] ;  /* 0x00027a00ff0e1b82 */ /* 0x000e240000000a00 */
[----:B0-----:R-:W-:-:S05]  /*15570*/  @P1 IMAD.HI.U32 R14, R5, R14, RZ ;  /* 0x0000000e050e1227 */ /* 0x001fca00078e00ff */
[----:B------:R-:W-:-:S07]  /*15580*/  @P1 SHF.R.U32.HI R5, RZ, R15, R14 ;  /* 0x0000000fff051219 */ /* 0x000fce000001160e */
.L_x_1758:
[----:B------:R-:W-:Y:S05]  /*15590*/  BSYNC B0 ;  /* 0x0000000000007941 */ /* 0x000fea0003800000 */
.L_x_1756:
[----:B------:R-:W-:-:S05]  /*155a0*/  IMAD R5, R5, R13, R13 ;  /* 0x0000000d05057224 */ /* 0x000fca00078e020d */
[----:B------:R-:W-:-:S07]  /*155b0*/  VIMNMX R12, R12, R5, PT ;  /* 0x000000050c0c7248 */ /* 0x000fce0003fe0100 */
.L_x_1755:
[----:B------:R-:W-:Y:S01]  /*155c0*/  IMAD.HI R12, R12, 0x2aaaaaab, RZ ;  /* 0x2aaaaaab0c0c7827 */ /* 0x000fe200078e02ff */
[----:B------:R-:W-:Y:S01]  /*155d0*/  ULDC UR39, c[0x0][0x9e4] ;  /* 0x0002790000277ab9 */ /* 0x000fe20000000800 */
[----:B------:R-:W-:Y:S01]  /*155e0*/  ULDC UR38, c[0x0][0x9e4] ;  /* 0x0002790000267ab9 */ /* 0x000fe20000000800 */
[----:B------:R-:W-:Y:S01]  /*155f0*/  ULDC UR50, c[0x0][0x9dc] ;  /* 0x0002770000327ab9 */ /* 0x000fe20000000800 */
[----:B------:R-:W-:Y:S01]  /*15600*/  ULDC UR42, c[0x0][0x9dc] ;  /* 0x00027700002a7ab9 */ /* 0x000fe20000000800 */
[----:B------:R-:W-:Y:S01]  /*15610*/  SHF.R.U32.HI R5, RZ, 0x1f, R12 ;  /* 0x0000001fff057819 */ /* 0x000fe2000001160c */
[----:B------:R-:W-:Y:S01]  /*15620*/  ULDC UR43, c[0x0][0x988] ;  /* 0x00026200002b7ab9 */ /* 0x000fe20000000800 */
[----:B------:R-:W-:Y:S01]  /*15630*/  ULDC UR47, c[0x0][0x988] ;  /* 0x00026200002f7ab9 */ /* 0x000fe20000000800 */
[----:B------:R-:W-:Y:S01]  /*15640*/  ULDC UR46, c[0x0][0x988] ;  /* 0x00026200002e7ab9 */ /* 0x000fe20000000800 */
[----:B------:R-:W-:Y:S01]  /*15650*/  LEA.HI.SX32 R11, R12, R5, 0x1c ;  /* 0x000000050c0b7211 */ /* 0x000fe200078fe2ff */
[----:B------:R-:W-:Y:S01]  /*15660*/  ULDC UR54, c[0x0][0x9e0] ;  /* 0x0002780000367ab9 */ /* 0x000fe20000000800 */
[----:B------:R-:W-:Y:S01]  /*15670*/  ULDC UR51, c[0x0][0x9e0] ;  /* 0x0002780000337ab9 */ /* 0x000fe20000000800 */
[----:B------:R-:W-:Y:S01]  /*15680*/  BSSY B1, `(.L_x_1759) ;  /* 0x0000367000017945 */ /* 0x000fe20003800000 */
[----:B------:R-:W-:Y:S01]  /*15690*/  VIMNMX R11, R202, R11, !PT ;  /* 0x0000000bca0b7248 */ /* 0x000fe20007fe0100 */
[----:B------:R-:W-:Y:S01]  /*156a0*/  IMAD.MOV.U32 R5, RZ, RZ, 0x3f800000 ;  /* 0x3f800000ff057424 */ /* 0x000fe200078e00ff */
[----:B------:R-:W-:Y:S01]  /*156b0*/  CS2R R86, SRZ ;  /* 0x0000000000567805 */ /* 0x000fe2000001ff00 */
[----:B------:R-:W-:Y:S01]  /*156c0*/  IMAD.MOV.U32 R12, RZ, RZ, 0x3f800000 ;  /* 0x3f800000ff0c7424 */ /* 0x000fe200078e00ff */
[----:B------:R-:W-:-:S02]  /*156d0*/  ISETP.GE.AND P1, PT, R10, R11, PT ;  /* 0x0000000b0a00720c */ /* 0x000fc40003f26270 */
        /* <DEDUP_REMOVED lines=32> */
[----:B------:R-:W-:Y:S01]  /*158e0*/  BSSY B0, `(.L_x_1761) ;  /* 0x000033c000007945 */ /* 0x000fe20003800000 */
[----:B------:R-:W-:Y:S02]  /*158f0*/  IMAD.MOV.U32 R5, RZ, RZ, 0x3f800000 ;  /* 0x3f800000ff057424 */ /* 0x000fe400078e00ff */
[----:B------:R-:W-:-:S07]  /*15900*/  IMAD.MOV.U32 R87, RZ, RZ, RZ ;  /* 0x000000ffff577224 */ /* 0x000fce00078e00ff */
.L_x_1782:
[----:B------:R-:W-:-:S04]  /*15910*/  IADD3 R13, R23, 0x1, RZ ;  /* 0x00000001170d7810 */ /* 0x000fc80007ffe0ff */
[----:B------:R-:W-:-:S04]  /*15920*/  ISETP.NE.AND P1, PT, R13, 0x2, PT ;  /* 0x000000020d00780c */ /* 0x000fc80003f25270 */
[----:B------:R-:W-:Y:S02]  /*15930*/  SEL R9, RZ, 0x1, P1 ;  /* 0x00000001ff097807 */ /* 0x000fe40000800000 */
[----:B------:R-:W-:Y:S02]  /*15940*/  SEL R13, R13, RZ, P1 ;  /* 0x000000ff0d0d7207 */ /* 0x000fe40000800000 */
[----:B------:R-:W-:Y:S01]  /*15950*/  LOP3.LUT R20, R164, R9, RZ, 0x3c, !PT ;  /* 0x00000009a4147212 */ /* 0x000fe200078e3cff */
[----:B------:R-:W-:Y:S06]  /*15960*/  @!P0 BRA `(.L_x_1762) ;  /* 0x0000000000048947 */ /* 0x000fec0003800000 */
[----:B------:R-:W-:Y:S01]  /*15970*/  BPT.TRAP 0x1 ;  /* 0x000000040000795c */ /* 0x000fe20000300000 */
.L_x_1762:
[----:B------:R-:W-:Y:S01]  /*15980*/  IMAD R9, R13, 0x8, R2 ;  /* 0x000000080d097824 */ /* 0x000fe200078e0202 */
[----:B------:R-:W-:-:S04]  /*15990*/  SHF.L.U32 R4, R20, 0x1f, RZ ;  /* 0x0000001f14047819 */ /* 0x000fc800000006ff */
[----:B------:R0:W1:Y:S01]  /*159a0*/  SYNCS.PHASECHK.TRANS64.TRYWAIT P1, [R9+URZ+0x2a830], R4 ;  /* 0x02a83004090075a7 */ /* 0x000062000802017f */
[----:B------:R-:W-:Y:S05]  /*159b0*/  @!P0 BRA `(.L_x_1763) ;  /* 0x0000000000048947 */ /* 0x000fea0003800000 */
[----:B------:R-:W-:Y:S01]  /*159c0*/  BPT.TRAP 0x1 ;  /* 0x000000040000795c */ /* 0x000fe20000300000 */
.L_x_1763:
[----:B------:R-:W-:Y:S01]  /*159d0*/  IMAD R94, R13, 0x900, R8 ;  /* 0x000009000d5e7824 */ /* 0x000fe200078e0208 */
[----:B------:R-:W-:Y:S03]  /*159e0*/  BSSY B2, `(.L_x_1764) ;  /* 0x0000006000027945 */ /* 0x000fe60003800000 */
[C---:B------:R-:W-:Y:S02]  /*159f0*/  VIADD R90, R94.reuse, 0x2 ;  /* 0x000000025e5a7836 */ /* 0x040fe40000000000 */
[----:B------:R-:W-:Y:S01]  /*15a00*/  VIADD R93, R94, 0x4 ;  /* 0x000000045e5d7836 */ /* 0x000fe20000000000 */
[----:B-1----:R-:W-:Y:S06]  /*15a10*/  @P1 BRA `(.L_x_1765) ;  /* 0x0000000000081947 */ /* 0x002fec0003800000 */
[----:B------:R-:W1:Y:S02]  /*15a20*/  SYNCS.PHASECHK.TRANS64.TRYWAIT P1, [R9+URZ+0x2a830], R4 ;  /* 0x02a83004090075a7 */ /* 0x000e64000802017f */
[----:B-1----:R-:W-:Y:S05]  /*15a30*/  @!P1 BRA `(.L_x_1766) ;  /* 0x0000015800149947 */ /* 0x002fea0003800000 */
.L_x_1765:
[----:B------:R-:W-:Y:S05]  /*15a40*/  BSYNC B2 ;  /* 0x0000000000027941 */ /* 0x000fea0003800000 */
.L_x_1764:
[----:B------:R-:W2:Y:S01]  /*15a50*/  LDL.64 R96, [R1+0x28] ;  /* 0x0000280001607983 */ /* 0x000ea20000100a00 */
[----:B------:R-:W-:Y:S01]  /*15a60*/  IMAD.MOV.U32 R88, RZ, RZ, R94 ;  /* 0x000000ffff587224 */ /* 0x000fe200078e005e */
[----:B------:R-:W-:Y:S01]  /*15a70*/  MOV R198, UR50 ;  /* 0x0000003200c67c02 */ /* 0x000fe20008000f00 */
[----:B------:R-:W-:Y:S01]  /*15a80*/  IMAD.MOV.U32 R89, RZ, RZ, 0x40000040 ;  /* 0x40000040ff597424 */ /* 0x000fe200078e00ff */
[----:B------:R-:W-:Y:S01]  /*15a90*/  MOV R194, UR46 ;  /* 0x0000002e00c27c02 */ /* 0x000fe20008000f00 */
[----:B------:R-:W-:Y:S01]  /*15aa0*/  VIADD R92, R94, 0x300 ;  /* 0x000003005e5c7836 */ /* 0x000fe20000000000 */
[----:B------:R-:W-:Y:S01]  /*15ab0*/  R2UR UR50, R88 ;  /* 0x00000000583272ca */ /* 0x000fe200000e0000 */
[----:B------:R-:W-:Y:S01]  /*15ac0*/  IMAD.MOV.U32 R88, RZ, RZ, R93 ;  /* 0x000000ffff587224 */ /* 0x000fe200078e005d */
[----:B------:R-:W-:Y:S01]  /*15ad0*/  R2UR UR46, R90 ;  /* 0x000000005a2e72ca */ /* 0x000fe200000e0000 */
[----:B------:R-:W-:Y:S01]  /*15ae0*/  IMAD.MOV.U32 R91, RZ, RZ, 0x40000040 ;  /* 0x40000040ff5b7424 */ /* 0x000fe200078e00ff */
[----:B------:R-:W-:Y:S01]  /*15af0*/  IADD3 R90, R94, 0x6, RZ ;  /* 0x000000065e5a7810 */ /* 0x000fe20007ffe0ff */
[----:B------:R-:W-:Y:S01]  /*15b00*/  IMAD.MOV.U32 R93, RZ, RZ, 0x40000040 ;  /* 0x40000040ff5d7424 */ /* 0x000fe200078e00ff */
[----:B------:R-:W-:Y:S01]  /*15b10*/  MOV R14, UR38 ;  /* 0x00000026000e7c02 */ /* 0x000fe20008000f00 */
[-C--:B------:R-:W-:Y:S01]  /*15b20*/  FMUL.FTZ R24, R24, R12.reuse ;  /* 0x0000000c18187220 */ /* 0x080fe20000410000 */
[----:B------:R-:W-:Y:S01]  /*15b30*/  MOV R190, UR42 ;  /* 0x0000002a00be7c02 */ /* 0x000fe20008000f00 */
[-C--:B------:R-:W-:Y:S01]  /*15b40*/  FMUL.FTZ R25, R25, R12.reuse ;  /* 0x0000000c19197220 */ /* 0x080fe20000410000 */
[----:B------:R-:W-:Y:S01]  /*15b50*/  R2UR UR38, R90 ;  /* 0x000000005a2672ca */ /* 0x000fe200000e0000 */
[----:B------:R-:W-:Y:S01]  /*15b60*/  VIADD R90, R94, 0x304 ;  /* 0x000003045e5a7836 */ /* 0x000fe20000000000 */
[----:B------:R-:W-:Y:S01]  /*15b70*/  R2UR UR42, R88 ;  /* 0x00000000582a72ca */ /* 0x000fe200000e0000 */
[----:B------:R-:W-:Y:S01]  /*15b80*/  VIADD R88, R94, 0x302 ;  /* 0x000003025e587836 */ /* 0x000fe20000000000 */
[----:B------:R-:W-:Y:S01]  /*15b90*/  MOV R197, UR51 ;  /* 0x0000003300c57c02 */ /* 0x000fe20008000f00 */
[-C--:B------:R-:W-:Y:S01]  /*15ba0*/  FMUL.FTZ R28, R28, R12.reuse ;  /* 0x0000000c1c1c7220 */ /* 0x080fe20000410000 */
        /* <DEDUP_REMOVED lines=8> */
[----:B------:R-:W-:Y:S01]  /*15c30*/  MOV R200, UR48 ;  /* 0x0000003000c87c02 */ /* 0x000fe20008000f00 */
        /* <DEDUP_REMOVED lines=8> */
[----:B------:R-:W-:Y:S01]  /*15cc0*/  VIADD R90, R94, 0x606 ;  /* 0x000006065e5a7836 */ /* 0x000fe20000000000 */
[----:B------:R-:W-:Y:S01]  /*15cd0*/  MOV R193, UR47 ;  /* 0x0000002f00c17c02 */ /* 0x000fe20008000f00 */
[-C--:B------:R-:W-:Y:S01]  /*15ce0*/  FMUL.FTZ R40, R40, R12.reuse ;  /* 0x0000000c28287220 */ /* 0x080fe20000410000 */
[----:B------:R-:W-:Y:S01]  /*15cf0*/  MOV R189, UR43 ;  /* 0x0000002b00bd7c02 */ /* 0x000fe20008000f00 */
[-C--:B------:R-:W-:Y:S01]  /*15d00*/  FMUL.FTZ R41, R41, R12.reuse ;  /* 0x0000000c29297220 */ /* 0x080fe20000410000 */
[----:B01----:R-:W-:Y:S01]  /*15d10*/  MOV R4, UR39 ;  /* 0x0000002700047c02 */ /* 0x003fe20008000f00 */
        /* <DEDUP_REMOVED lines=78> */
[----:B------:R-:W-:Y:S02]  /*16200*/  R2UR UR50, R198 ;  /* 0x00000000c63272ca */ /* 0x000fe400000e0000 */
[----:B------:R-:W-:Y:S02]  /*16210*/  R2UR UR49, R199 ;  /* 0x00000000c73172ca */ /* 0x000fe400000e0000 */
[----:B------:R-:W2:Y:S01]  /*16220*/  LDL.64 R198, [R1+0x20] ;  /* 0x0000200001c67983 */ /* 0x000ea20000100a00 */
[----:B------:R-:W-:Y:S01]  /*16230*/  R2UR UR51, R197 ;  /* 0x00000000c53372ca */ /* 0x000fe200000e0000 */
[----:B------:R-:W-:Y:S02]  /*16240*/  WARPGROUP.DEPBAR.LE gsb0, 0x0 ;  /* 0x00008000000079c5 */ /* 0x000fe40000010000 */
[----:B------:R-:W-:Y:S01]  /*16250*/  WARPGROUP.ARRIVE ;  /* 0x00000000000079c5 */ /* 0x000fe20000000000 */
[----:B--2---:R-:W-:-:S02]  /*16260*/  R2UR UR44, R198 ;  /* 0x00000000c62c72ca */ /* 0x004fc400000e0000 */
[----:B------:R-:W-:Y:S02]  /*16270*/  R2UR UR45, R199 ;  /* 0x00000000c72d72ca */ /* 0x000fe400000e0000 */
[----:B------:R-:W2:Y:S11]  /*16280*/  LDL.64 R198, [R1+0x8] ;  /* 0x0000080001c67983 */ /* 0x000eb60000100a00 */
[----:B------:R-:W-:Y:S01]  /*16290*/  HGMMA.64x96x16.F32 R88, gdesc[UR44], R88, gsb0 ;  /* 0x016000002c5879f0 */ /* 0x000fe20008000858 */
[----:B------:R-:W-:-:S02]  /*162a0*/  R2UR UR46, R194 ;  /* 0x00000000c22e72ca */ /* 0x000fc400000e0000 */
[----:B------:R-:W-:Y:S02]  /*162b0*/  R2UR UR45, R195 ;  /* 0x00000000c32d72ca */ /* 0x000fe400000e0000 */
[----:B------:R-:W3:Y:S01]  /*162c0*/  LDL.64 R194, [R1+0x18] ;  /* 0x0000180001c27983 */ /* 0x000ee20000100a00 */
[----:B------:R-:W-:-:S03]  /*162d0*/  R2UR UR44, R196 ;  /* 0x00000000c42c72ca */ /* 0x000fc600000e0000 */
[----:B------:R-:W4:Y:S01]  /*162e0*/  LDL.64 R196, [R1+0x10] ;  /* 0x0000100001c47983 */ /* 0x000f220000100a00 */
[----:B------:R-:W-:Y:S02]  /*162f0*/  WARPGROUP.DEPBAR.LE gsb0, 0x0 ;  /* 0x00008000000079c5 */ /* 0x000fe40000010000 */
[----:B------:R-:W-:Y:S01]  /*16300*/  WARPGROUP.ARRIVE ;  /* 0x00000000000079c5 */ /* 0x000fe20000000000 */
[----:B---3--:R-:W-:Y:S02]  /*16310*/  R2UR UR40, R194 ;  /* 0x00000000c22872ca */ /* 0x008fe400000e0000 */
[----:B------:R-:W-:Y:S02]  /*16320*/  R2UR UR41, R195 ;  /* 0x00000000c32972ca */ /* 0x000fe400000e0000 */
[----:B------:R-:W3:Y:S11]  /*16330*/  LDL.64 R194, [R1] ;  /* 0x0000000001c27983 */ /* 0x000ef60000100a00 */
[----:B------:R-:W-:Y:S01]  /*16340*/  HGMMA.64x96x16.F32 R88, gdesc[UR40], R88, gsb0 ;  /* 0x01600000285879f0 */ /* 0x000fe20008000858 */
[----:B----4-:R-:W-:-:S02]  /*16350*/  R2UR UR36, R196 ;  /* 0x00000000c42472ca */ /* 0x010fc400000e0000 */
[----:B------:R-:W-:Y:S02]  /*16360*/  R2UR UR37, R197 ;  /* 0x00000000c52572ca */ /* 0x000fe400000e0000 */
        /* <DEDUP_REMOVED lines=8> */
[----:B---3--:R-:W-:Y:S02]  /*163f0*/  R2UR UR28, R194 ;  /* 0x00000000c21c72ca */ /* 0x008fe400000e0000 */
[----:B------:R-:W-:Y:S01]  /*16400*/  R2UR UR29, R195 ;  /* 0x00000000c31d72ca */ /* 0x000fe200000e0000 */
[----:B------:R-:W-:Y:S02]  /*16410*/  WARPGROUP.DEPBAR.LE gsb0, 0x0 ;  /* 0x00008000000079c5 */ /* 0x000fe40000010000 */
[----:B------:R-:W-:-:S10]  /*16420*/  WARPGROUP.ARRIVE ;  /* 0x00000000000079c5 */ /* 0x000fd40000000000 */
        /* <DEDUP_REMOVED lines=39> */
[----:B------:R-:W-:Y:S02]  /*166a0*/  R2UR UR39, R4 ;  /* 0x00000000042772ca */ /* 0x000fe400000e0000 */
[----:B------:R-:W-:Y:S01]  /*166b0*/  R2UR UR38, R14 ;  /* 0x000000000e2672ca */ /* 0x000fe200000e0000 */
[----:B------:R-:W-:Y:S02]  /*166c0*/  WARPGROUP.DEPBAR.LE gsb0, 0x0 ;  /* 0x00008000000079c5 */ /* 0x000fe40000010000 */
[----:B------:R-:W-:-:S12]  /*166d0*/  @!P0 BRA `(.L_x_1767) ;  /* 0x0000000000048947 */ /* 0x000fd80003800000 */
[----:B------:R-:W-:Y:S01]  /*166e0*/  BPT.TRAP 0x1 ;  /* 0x000000040000795c */ /* 0x000fe20000300000 */
.L_x_1767:
[----:B------:R-:W-:Y:S01]  /*166f0*/  SHF.L.U32 R4, R164, 0x1f, RZ ;  /* 0x0000001fa4047819 */ /* 0x000fe200000006ff */
[----:B------:R-:W-:-:S04]  /*16700*/  IMAD R21, R23, 0x8, R2 ;  /* 0x0000000817157824 */ /* 0x000fc800078e0202 */
[----:B------:R0:W1:Y:S01]  /*16710*/  SYNCS.PHASECHK.TRANS64.TRYWAIT P1, [R21+URZ+0x2a850], R4 ;  /* 0x02a85004150075a7 */ /* 0x000062000802017f */
[----:B------:R-:W-:Y:S05]  /*16720*/  @!P0 BRA `(.L_x_1768) ;  /* 0x0000000000048947 */ /* 0x000fea0003800000 */
[----:B------:R-:W-:Y:S01]  /*16730*/  BPT.TRAP 0x1 ;  /* 0x000000040000795c */ /* 0x000fe20000300000 */
.L_x_1768:
[----:B------:R-:W-:Y:S04]  /*16740*/  BSSY B2, `(.L_x_1769) ;  /* 0x0000004000027945 */ /* 0x000fe80003800000 */
[----:B-1----:R-:W-:Y:S05]  /*16750*/  @P1 BRA `(.L_x_1770) ;  /* 0x0000000000081947 */ /* 0x002fea0003800000 */
[----:B------:R-:W1:Y:S02]  /*16760*/  SYNCS.PHASECHK.TRANS64.TRYWAIT P1, [R21+URZ+0x2a850], R4 ;  /* 0x02a85004150075a7 */ /* 0x000e64000802017f */
[----:B-1----:R-:W-:Y:S05]  /*16770*/  @!P1 BRA `(.L_x_1771) ;  /* 0x0000014800d89947 */ /* 0x002fea0003800000 */
.L_x_1770:
[----:B------:R-:W-:Y:S05]  /*16780*/  BSYNC B2 ;  /* 0x0000000000027941 */ /* 0x000fea0003800000 */
.L_x_1769:
[----:B01----:R-:W-:Y:S01]  /*16790*/  VIADD R4, R2, 0x400 ;  /* 0x0000040002047836 */ /* 0x003fe20000000000 */
[----:B------:R-:W-:Y:S01]  /*167a0*/  WARPGROUP.ARRIVE ;  /* 0x00000000000079c5 */ /* 0x000fe20000000000 */
[----:B------:R-:W-:Y:S02]  /*167b0*/  IMAD.MOV.U32 R5, RZ, RZ, 0x40000040 ;  /* 0x40000040ff057424 */ /* 0x000fe400078e00ff */
[----:B------:R-:W-:Y:S01]  /*167c0*/  IMAD.MOV.U32 R15, RZ, RZ, 0x40000040 ;  /* 0x40000040ff0f7424 */ /* 0x000fe200078e00ff */
[----:B------:R-:W-:Y:S02]  /*167d0*/  SHF.R.U32.HI R4, RZ, 0x4, R4 ;  /* 0x00000004ff047819 */ /* 0x000fe40000011604 */
[----:B------:R-:W-:Y:S01]  /*167e0*/  R2UR UR7, R5 ;  /* 0x00000000050772ca */ /* 0x000fe200000e0000 */
[----:B------:R-:W-:Y:S01]  /*167f0*/  IMAD.MOV.U32 R5, RZ, RZ, 0x40000040 ;  /* 0x40000040ff057424 */ /* 0x000fe200078e00ff */
[----:B------:R-:W-:-:S04]  /*16800*/  LOP3.LUT R4, R4, 0x3fff, RZ, 0xc0, !PT ;  /* 0x00003fff04047812 */ /* 0x000fc800078ec0ff */
[----:B------:R-:W-:-:S05]  /*16810*/  LOP3.LUT R4, R4, 0x3000000, RZ, 0xfc, !PT ;  /* 0x0300000004047812 */ /* 0x000fca00078efcff */
[----:B------:R-:W-:-:S05]  /*16820*/  IMAD R4, R23, 0x600, R4 ;  /* 0x0000060017047824 */ /* 0x000fca00078e0204 */
[C---:B------:R-:W-:Y:S02]  /*16830*/  R2UR UR6, R4.reuse ;  /* 0x00000000040672ca */ /* 0x040fe400000e0000 */
[----:B------:R-:W-:-:S11]  /*16840*/  IADD3 R14, R4, 0x80, RZ ;  /* 0x00000080040e7810 */ /* 0x000fd60007ffe0ff */
        /* <DEDUP_REMOVED lines=16> */
[C---:B------:R-:W-:Y:S01]  /*16950*/  VIADD R14, R4.reuse, 0x200 ;  /* 0x00000200040e7836 */ /* 0x040fe20000000000 */
[----:B------:R-:W-:Y:S01]  /*16960*/  R2UR UR7, R15 ;  /* 0x000000000f0772ca */ /* 0x000fe200000e0000 */
[----:B------:R-:W-:Y:S01]  /*16970*/  VIADD R4, R4, 0x280 ;  /* 0x0000028004047836 */ /* 0x000fe20000000000 */
[----:B------:R-:W-:Y:S01]  /*16980*/  MOV R15, 0x40000040 ;  /* 0x40000040000f7802 */ /* 0x000fe20000000f00 */
        /* <DEDUP_REMOVED lines=16> */
.L_x_1772:
[----:B------:R-:W-:Y:S01]  /*16a90*/  ISETP.NE.AND P2, PT, R225, 0x1, PT ;  /* 0x00000001e100780c */ /* 0x000fe20003f45270 */
[----:B------:R-:W-:Y:S01]  /*16aa0*/  IMAD.IADD R14, R203, 0x1, R188 ;  /* 0x00000001cb0e7824 */ /* 0x000fe200078e02bc */
[----:B------:R-:W-:Y:S01]  /*16ab0*/  LOP3.LUT P1, RZ, R16, 0x80000, RZ, 0xc0, !PT ;  /* 0x0008000010ff7812 */ /* 0x000fe2000782c0ff */
[----:B------:R-:W-:Y:S02]  /*16ac0*/  VIADD R9, R9, 0x2a840 ;  /* 0x0002a84009097836 */ /* 0x000fe40000000000 */
[----:B------:R-:W-:-:S03]  /*16ad0*/  IMAD R138, R10, -0x60, RZ ;  /* 0xffffffa00a8a7824 */ /* 0x000fc600078e02ff */
[----:B------:R-:W-:Y:S01]  /*16ae0*/  PRMT R9, R172, 0x654, R9 ;  /* 0x00000654ac097816 */ /* 0x000fe20000000009 */
[----:B------:R-:W-:Y:S01]  /*16af0*/  IMAD.IADD R12, R138, 0x1, -R182 ;  /* 0x000000018a0c7824 */ /* 0x000fe200078e0ab6 */
[----:B------:R-:W-:Y:S02]  /*16b00*/  IADD3 R136, -R182, 0x1, R138 ;  /* 0x00000001b6887810 */ /* 0x000fe40007ffe18a */
[----:B------:R0:W-:Y:S02]  /*16b10*/  SYNCS.ARRIVE.TRANS64.RED.A1T0 RZ, [R9+URZ], RZ ;  /* 0x000000ff09ff79a7 */ /* 0x0001e4000810043f */
[----:B------:R-:W-:Y:S01]  /*16b20*/  IADD3 R136, -R165, R136, R166 ;  /* 0x00000088a5887210 */ /* 0x000fe20007ffe1a6 */
[----:B------:R-:W1:Y:S01]  /*16b30*/  @P2 LDC R5, c[0x0][0x44c] ;  /* 0x00011300ff052b82 */ /* 0x000e620000000800 */
[----:B0-----:R-:W-:-:S05]  /*16b40*/  IMAD.U32 R9, RZ, RZ, UR50 ;  /* 0x00000032ff097e24 */ /* 0x001fca000f8e00ff */
[----:B------:R-:W-:Y:S02]  /*16b50*/  LOP3.LUT R137, RZ, R9, RZ, 0x33, !PT ;  /* 0x00000009ff897212 */ /* 0x000fe400078e33ff */
[----:B------:R-:W0:Y:S03]  /*16b60*/  @P2 LDC R4, c[0x0][0x450] ;  /* 0x00011400ff042b82 */ /* 0x000e260000000800 */
[----:B------:R-:W-:Y:S01]  /*16b70*/  IMAD.IADD R137, R137, 0x1, R136 ;  /* 0x0000000189897824 */ /* 0x000fe200078e0288 */
[----:B------:R-:W-:Y:S01]  /*16b80*/  IADD3 R136, R136, UR54, RZ ;  /* 0x0000003688887c10 */ /* 0x000fe2000fffe0ff */
[----:B-1----:R-:W-:-:S05]  /*16b90*/  @P2 IMAD.HI.U32 R5, R14, R5, RZ ;  /* 0x000000050e052227 */ /* 0x002fca00078e00ff */
[----:B0-----:R-:W-:-:S05]  /*16ba0*/  @P2 SHF.R.U32.HI R14, RZ, R4, R5 ;  /* 0x00000004ff0e2219 */ /* 0x001fca0000011605 */
[----:B------:R-:W0:Y:S02]  /*16bb0*/  SHFL.IDX PT, R139, R14, RZ, 0x1c1f ;  /* 0x001c1fff0e8b7589 */ /* 0x000e2400000e0000 */
[--C-:B0-----:R-:W-:Y:S02]  /*16bc0*/  IMAD.IADD R23, R136, 0x1, R139.reuse ;  /* 0x0000000188177824 */ /* 0x101fe400078e028b */
[----:B------:R-:W-:Y:S01]  /*16bd0*/  IMAD.IADD R15, R137, 0x1, R139 ;  /* 0x00000001890f7824 */ /* 0x000fe200078e028b */
[----:B------:R-:W-:Y:S06]  /*16be0*/  @!P1 BRA `(.L_x_1773) ;  /* 0x0000000000549947 */ /* 0x000fec0003800000 */
        /* <DEDUP_REMOVED lines=12> */
.L_x_1775:
[----:B------:R-:W-:-:S05]  /*16cb0*/  IMAD.U32 R140, RZ, RZ, UR39 ;  /* 0x00000027ff8c7e24 */ /* 0x000fca000f8e00ff */
[----:B------:R-:W-:-:S13]  /*16cc0*/  ISETP.NE.AND P1, PT, R140, 0x1, PT ;  /* 0x000000018c00780c */ /* 0x000fda0003f25270 */
[----:B------:R-:W0:Y:S02]  /*16cd0*/  @P1 LDC.64 R4, c[0x0][0x9e8] ;  /* 0x00027a00ff041b82 */ /* 0x000e240000000a00 */
[----:B0-----:R-:W-:-:S05]  /*16ce0*/  @P1 IMAD.HI.U32 R4, R139, R4, RZ ;  /* 0x000000048b041227 */ /* 0x001fca00078e00ff */
[----:B------:R-:W-:-:S07]  /*16cf0*/  @P1 SHF.R.U32.HI R139, RZ, R5, R4 ;  /* 0x00000005ff8b1219 */ /* 0x000fce0000011604 */
.L_x_1776:
[----:B------:R-:W-:Y:S05]  /*16d00*/  BSYNC B2 ;  /* 0x0000000000027941 */ /* 0x000fea0003800000 */
.L_x_1774:
[----:B------:R-:W-:-:S05]  /*16d10*/  IMAD R139, R139, R140, R12 ;  /* 0x0000008c8b8b7224 */ /* 0x000fca00078e020c */
[----:B------:R-:W-:Y:S02]  /*16d20*/  VIADDMNMX R23, R139, R140, R23, PT ;  /* 0x0000008c8b177246 */ /* 0x000fe40003800117 */
[----:B------:R-:W-:-:S07]  /*16d30*/  VIMNMX R15, R15, R139, !PT ;  /* 0x0000008b0f0f7248 */ /* 0x000fce0007fe0100 */
.L_x_1773:
[C---:B------:R-:W-:Y:S01]  /*16d40*/  ISETP.GE.AND P1, PT, R138.reuse, 0x2, PT ;  /* 0x000000028a00780c */ /* 0x040fe20003f26270 */
[----:B------:R-:W0:Y:S01]  /*16d50*/  SHFL.IDX PT, R14, R14, 0x1, 0x1c1f ;  /* 0x003c1f000e0e7f89 */ /* 0x000e2200000e0000 */
[C---:B------:R-:W-:Y:S02]  /*16d60*/  ISETP.GE.AND P2, PT, R138.reuse, 0x9, PT ;  /* 0x000000098a00780c */ /* 0x040fe40003f46270 */
[C---:B------:R-:W-:Y:S02]  /*16d70*/  ISETP.GT.AND P4, PT, R15.reuse, 0x1, !P1 ;  /* 0x000000010f00780c */ /* 0x040fe40004f84270 */
[----:B------:R-:W-:Y:S02]  /*16d80*/  ISETP.GE.AND P5, PT, R138, 0xa, PT ;  /* 0x0000000a8a00780c */ /* 0x000fe40003fa6270 */
[----:B------:R-:W-:Y:S02]  /*16d90*/  ISETP.GT.AND P3, PT, R15, 0x8, !P2 ;  /* 0x000000080f00780c */ /* 0x000fe40005764270 */
[----:B------:R-:W-:-:S02]  /*16da0*/  ISETP.LT.OR P4, PT, R23, 0x2, P4 ;  /* 0x000000021700780c */ /* 0x000fc40002781670 */
[----:B------:R-:W-:Y:S02]  /*16db0*/  ISETP.LT.OR P3, PT, R23, 0x9, P3 ;  /* 0x000000091700780c */ /* 0x000fe40001f61670 */
[----:B------:R-:W-:Y:S02]  /*16dc0*/  FSEL R89, R89, -INF , !P4 ;  /* 0xff80000059597808 */ /* 0x000fe40006000000 */
[----:B------:R-:W-:Y:S02]  /*16dd0*/  ISETP.GE.AND P4, PT, R138, 0x11, PT ;  /* 0x000000118a00780c */ /* 0x000fe40003f86270 */
[----:B------:R-:W-:Y:S02]  /*16de0*/  LOP3.LUT R16, R16, 0xfffffffb, RZ, 0xc0, !PT ;  /* 0xfffffffb10107812 */ /* 0x000fe400078ec0ff */
[----:B------:R-:W-:Y:S02]  /*16df0*/  FSEL R92, R92, -INF , !P3 ;  /* 0xff8000005c5c7808 */ /* 0x000fe40005800000 */
[----:B------:R-:W-:-:S02]  /*16e00*/  ISETP.GT.AND P3, PT, R15, 0x9, !P5 ;  /* 0x000000090f00780c */ /* 0x000fc40006f64270 */
[----:B------:R-:W-:Y:S01]  /*16e10*/  @P5 LOP3.LUT R16, R16, 0x4, RZ, 0xfc, !PT ;  /* 0x0000000410105812 */ /* 0x000fe200078efcff */
[----:B0-----:R-:W-:Y:S01]  /*16e20*/  IMAD.IADD R136, R136, 0x1, R14 ;  /* 0x0000000188887824 */ /* 0x001fe200078e020e */
[----:B------:R-:W-:Y:S02]  /*16e30*/  ISETP.LT.OR P3, PT, R23, 0xa, P3 ;  /* 0x0000000a1700780c */ /* 0x000fe40001f61670 */
[----:B------:R-:W-:Y:S02]  /*16e40*/  LOP3.LUT R16, R16, 0xfffffff7, RZ, 0xc0, !PT ;  /* 0xfffffff710107812 */ /* 0x000fe400078ec0ff */
[----:B------:R-:W-:Y:S02]  /*16e50*/  FSEL R93, R93, -INF , !P3 ;  /* 0xff8000005d5d7808 */ /* 0x000fe40005800000 */
[----:B------:R-:W-:Y:S02]  /*16e60*/  @P4 LOP3.LUT R16, R16, 0x8, RZ, 0xfc, !PT ;  /* 0x0000000810104812 */ /* 0x000fe400078efcff */
[----:B------:R-:W-:-:S02]  /*16e70*/  ISETP.GT.AND P3, PT, R15, 0x10, !P4 ;  /* 0x000000100f00780c */ /* 0x000fc40006764270 */
[----:B------:R-:W-:Y:S02]  /*16e80*/  ISETP.GE.AND P4, PT, R138, 0x12, PT ;  /* 0x000000128a00780c */ /* 0x000fe40003f86270 */
[----:B------:R-:W-:Y:S02]  /*16e90*/  ISETP.LT.OR P3, PT, R23, 0x11, P3 ;  /* 0x000000111700780c */ /* 0x000fe40001f61670 */
[----:B------:R-:W-:Y:S02]  /*16ea0*/  LOP3.LUT R16, R16, 0xffffffef, RZ, 0xc0, !PT ;  /* 0xffffffef10107812 */ /* 0x000fe400078ec0ff */
[----:B------:R-:W-:Y:S02]  /*16eb0*/  FSEL R96, R96, -INF , !P3 ;  /* 0xff80000060607808 */ /* 0x000fe40005800000 */
[----:B------:R-:W-:Y:S02]  /*16ec0*/  ISETP.GT.AND P3, PT, R15, 0x11, !P4 ;  /* 0x000000110f00780c */ /* 0x000fe40006764270 */
[----:B------:R-:W-:-:S02]  /*16ed0*/  IADD3 R137, R137, R14, RZ ;  /* 0x0000000e89897210 */ /* 0x000fc40007ffe0ff */
[----:B------:R-:W-:Y:S02]  /*16ee0*/  ISETP.LT.OR P3, PT, R23, 0x12, P3 ;  /* 0x000000121700780c */ /* 0x000fe40001f61670 */
[----:B------:R-:W-:Y:S02]  /*16ef0*/  @P4 LOP3.LUT R16, R16, 0x10, RZ, 0xfc, !PT ;  /* 0x0000001010104812 */ /* 0x000fe400078efcff */
[----:B------:R-:W-:Y:S02]  /*16f00*/  ISETP.GE.AND P4, PT, R138, 0x19, PT ;  /* 0x000000198a00780c */ /* 0x000fe40003f86270 */
[----:B------:R-:W-:Y:S02]  /*16f10*/  LOP3.LUT R16, R16, 0xfffbffff, RZ, 0xc0, !PT ;  /* 0xfffbffff10107812 */ /* 0x000fe400078ec0ff */
[----:B------:R-:W-:Y:S02]  /*16f20*/  FSEL R97, R97, -INF , !P3 ;  /* 0xff80000061617808 */ /* 0x000fe40005800000 */
[----:B------:R-:W-:-:S04]  /*16f30*/  ISETP.GT.AND P3, PT, R15, 0x18, !P4 ;  /* 0x000000180f00780c */ /* 0x000fc80006764270 */
[----:B------:R-:W-:-:S03]  /*16f40*/  ISETP.LT.OR P3, PT, R23, 0x19, P3 ;  /* 0x000000191700780c */ /* 0x000fc60001f61670 */
        /* <DEDUP_REMOVED lines=68> */
[----:B------:R-:W-:Y:S02]  /*17390*/  FSEL R121, R121, -INF , !P3 ;  /* 0xff80000079797808 */ /* 0x000fe40005800000 */
[----:B------:R-:W-:Y:S02]  /*173a0*/  LOP3.LUT R16, R16, 0xffffffbf, RZ, 0xc0, !PT ;  /* 0xffffffbf10107812 */ /* 0x000fe400078ec0ff */
[----:B------:R-:W-:-:S04]  /*173b0*/  ISETP.GT.AND P3, PT, R15, 0x48, !P4 ;  /* 0x000000480f00780c */ /* 0x000fc80006764270 */
[----:B------:R-:W-:-:S03]  /*173c0*/  ISETP.LT.OR P3, PT, R23, 0x49, P3 ;  /* 0x000000491700780c */ /* 0x000fc60001f61670 */
[----:B------:R-:W-:Y:S02]  /*173d0*/  @P4 LOP3.LUT R16, R16, 0x40, RZ, 0xfc, !PT ;  /* 0x0000004010104812 */ /* 0x000fe400078efcff */
[----:B------:R-:W-:Y:S02]  /*173e0*/  ISETP.GE.AND P4, PT, R138, 0x4a, PT ;  /* 0x0000004a8a00780c */ /* 0x000fe40003f86270 */
[----:B------:R-:W-:Y:S02]  /*173f0*/  FSEL R124, R124, -INF , !P3 ;  /* 0xff8000007c7c7808 */ /* 0x000fe40005800000 */
[----:B------:R-:W-:Y:S02]  /*17400*/  ISETP.GT.AND P3, PT, R15, 0x49, !P4 ;  /* 0x000000490f00780c */ /* 0x000fe40006764270 */
[----:B------:R-:W-:Y:S02]  /*17410*/  LOP3.LUT R16, R16, 0xffffffdf, RZ, 0xc0, !PT ;  /* 0xffffffdf10107812 */ /* 0x000fe400078ec0ff */
[----:B------:R-:W-:-:S04]  /*17420*/  ISETP.LT.OR P3, PT, R23, 0x4a, P3 ;  /* 0x0000004a1700780c */ /* 0x000fc80001f61670 */
[----:B------:R-:W-:Y:S02]  /*17430*/  FSEL R125, R125, -INF , !P3 ;  /* 0xff8000007d7d7808 */ /* 0x000fe40005800000 */
[----:B------:R-:W-:Y:S02]  /*17440*/  ISETP.GE.AND P3, PT, R138, 0x51, PT ;  /* 0x000000518a00780c */ /* 0x000fe40003f66270 */
[----:B------:R-:W-:Y:S02]  /*17450*/  @P4 LOP3.LUT R16, R16, 0x20, RZ, 0xfc, !PT ;  /* 0x0000002010104812 */ /* 0x000fe400078efcff */
[----:B------:R-:W-:Y:S02]  /*17460*/  ISETP.GT.AND P4, PT, R15, 0x50, !P3 ;  /* 0x000000500f00780c */ /* 0x000fe40005f84270 */
[----:B------:R-:W-:Y:S02]  /*17470*/  LOP3.LUT R16, R16, 0xfffffffd, RZ, 0xc0, !PT ;  /* 0xfffffffd10107812 */ /* 0x000fe400078ec0ff */
        /* <DEDUP_REMOVED lines=10> */
[----:B------:R-:W-:-:S13]  /*17520*/  ISETP.GE.AND P6, PT, R138, 0x1, PT ;  /* 0x000000018a00780c */ /* 0x000fda0003fc6270 */
[----:B------:R-:W-:Y:S02]  /*17530*/  @P6 LOP3.LUT R16, R16, 0x2, RZ, 0xfc, !PT ;  /* 0x0000000210106812 */ /* 0x000fe400078efcff */
[----:B------:R-:W-:Y:S02]  /*17540*/  ISETP.GT.AND P6, PT, R15, RZ, !P6 ;  /* 0x000000ff0f00720c */ /* 0x000fe400077c4270 */
[----:B------:R-:W-:Y:S02]  /*17550*/  LOP3.LUT R16, R16, 0xfffffffe, RZ, 0xc0, !PT ;  /* 0xfffffffe10107812 */ /* 0x000fe400078ec0ff */
[----:B------:R-:W-:-:S04]  /*17560*/  ISETP.LT.OR P6, PT, R23, 0x1, P6 ;  /* 0x000000011700780c */ /* 0x000fc800037c1670 */
[----:B------:R-:W-:Y:S02]  /*17570*/  FSEL R88, R88, -INF , !P6 ;  /* 0xff80000058587808 */ /* 0x000fe40007000000 */
[----:B------:R-:W-:-:S13]  /*17580*/  ISETP.GE.AND P6, PT, R138, 0x5a, PT ;  /* 0x0000005a8a00780c */ /* 0x000fda0003fc6270 */
[----:B------:R-:W-:Y:S02]  /*17590*/  @P6 LOP3.LUT R16, R16, 0x1, RZ, 0xfc, !PT ;  /* 0x0000000110106812 */ /* 0x000fe400078efcff */
[----:B------:R-:W-:-:S04]  /*175a0*/  ISETP.GT.AND P6, PT, R15, 0x59, !P6 ;  /* 0x000000590f00780c */ /* 0x000fc800077c4270 */
[----:B------:R-:W-:-:S04]  /*175b0*/  ISETP.LT.OR P6, PT, R23, 0x5a, P6 ;  /* 0x0000005a1700780c */ /* 0x000fc800037c1670 */
[----:B------:R-:W-:Y:S02]  /*175c0*/  FSEL R133, R133, -INF , !P6 ;  /* 0xff80000085857808 */ /* 0x000fe40007000000 */
[----:B------:R-:W-:-:S13]  /*175d0*/  LOP3.LUT P6, RZ, R16, 0x80000, RZ, 0xc0, !PT ;  /* 0x0008000010ff7812 */ /* 0x000fda00078cc0ff */
[----:B------:R-:W-:Y:S05]  /*175e0*/  @!P6 BRA `(.L_x_1777) ;  /* 0x000000000054e947 */ /* 0x000fea0003800000 */
        /* <DEDUP_REMOVED lines=12> */
.L_x_1779:
[----:B------:R-:W-:-:S05]  /*176b0*/  IMAD.U32 R15, RZ, RZ, UR39 ;  /* 0x00000027ff0f7e24 */ /* 0x000fca000f8e00ff */
[----:B------:R-:W-:-:S13]  /*176c0*/  ISETP.NE.AND P6, PT, R15, 0x1, PT ;  /* 0x000000010f00780c */ /* 0x000fda0003fc5270 */
[----:B------:R-:W0:Y:S02]  /*176d0*/  @P6 LDC.64 R4, c[0x0][0x9e8] ;  /* 0x00027a00ff046b82 */ /* 0x000e240000000a00 */
[----:B0-----:R-:W-:-:S05]  /*176e0*/  @P6 IMAD.HI.U32 R4, R14, R4, RZ ;  /* 0x000000040e046227 */ /* 0x001fca00078e00ff */
[----:B------:R-:W-:-:S07]  /*176f0*/  @P6 SHF.R.U32.HI R14, RZ, R5, R4 ;  /* 0x00000005ff0e6219 */ /* 0x000fce0000011604 */
.L_x_1780:
[----:B------:R-:W-:Y:S05]  /*17700*/  BSYNC B2 ;  /* 0x0000000000027941 */ /* 0x000fea0003800000 */
.L_x_1778:
[----:B------:R-:W-:-:S05]  /*17710*/  IMAD R12, R14, R15, R12 ;  /* 0x0000000f0e0c7224 */ /* 0x000fca00078e020c */
[----:B------:R-:W-:Y:S02]  /*17720*/  VIADDMNMX R136, R12, R15, R136, PT ;  /* 0x0000000f0c887246 */ /* 0x000fe40003800188 */
[----:B------:R-:W-:-:S07]  /*17730*/  VIMNMX R137, R137, R12, !PT ;  /* 0x0000000c89897248 */ /* 0x000fce0007fe0100 */
.L_x_1777:
[C---:B------:R-:W-:Y:S02]  /*17740*/  ISETP.GT.AND P1, PT, R137.reuse, 0x1, !P1 ;  /* 0x000000018900780c */ /* 0x040fe40004f24270 */
[----:B------:R-:W-:Y:S02]  /*17750*/  ISETP.GT.AND P2, PT, R137, 0x8, !P2 ;  /* 0x000000088900780c */ /* 0x000fe40005744270 */
[C---:B------:R-:W-:Y:S02]  /*17760*/  ISETP.LT.OR P1, PT, R136.reuse, 0x2, P1 ;  /* 0x000000028800780c */ /* 0x040fe40000f21670 */
[----:B------:R-:W-:Y:S02]  /*17770*/  ISETP.LT.OR P2, PT, R136, 0x9, P2 ;  /* 0x000000098800780c */ /* 0x000fe40001741670 */
[----:B------:R-:W-:Y:S02]  /*17780*/  FSEL R91, R91, -INF , !P1 ;  /* 0xff8000005b5b7808 */ /* 0x000fe40004800000 */
[----:B------:R-:W-:-:S02]  /*17790*/  LOP3.LUT P1, RZ, R16, 0x4, RZ, 0xc0, !PT ;  /* 0x0000000410ff7812 */ /* 0x000fc4000782c0ff */
[----:B------:R-:W-:Y:S02]  /*177a0*/  FSEL R94, R94, -INF , !P2 ;  /* 0xff8000005e5e7808 */ /* 0x000fe40005000000 */
[----:B------:R-:W-:Y:S02]  /*177b0*/  ISETP.GT.AND P1, PT, R137, 0x9, !P1 ;  /* 0x000000098900780c */ /* 0x000fe40004f24270 */
[----:B------:R-:W-:Y:S02]  /*177c0*/  LOP3.LUT P2, RZ, R16, 0x20000, RZ, 0xc0, !PT ;  /* 0x0002000010ff7812 */ /* 0x000fe4000784c0ff */
[----:B------:R-:W-:Y:S02]  /*177d0*/  ISETP.LT.OR P1, PT, R136, 0xa, P1 ;  /* 0x0000000a8800780c */ /* 0x000fe40000f21670 */
[----:B------:R-:W-:Y:S02]  /*177e0*/  LOP3.LUT P6, RZ, R16, 0x10000, RZ, 0xc0, !PT ;  /* 0x0001000010ff7812 */ /* 0x000fe400078cc0ff */
[----:B------:R-:W-:-:S02]  /*177f0*/  FSEL R95, R95, -INF , !P1 ;  /* 0xff8000005f5f7808 */ /* 0x000fc40004800000 */
[----:B------:R-:W-:Y:S02]  /*17800*/  LOP3.LUT P1, RZ, R16, 0x8, RZ, 0xc0, !PT ;  /* 0x0000000810ff7812 */ /* 0x000fe4000782c0ff */
[----:B------:R-:W-:Y:S02]  /*17810*/  FMNMX.FTZ R4, R88, R3, !PT ;  /* 0x0000000358047209 */ /* 0x000fe40007810000 */
[----:B------:R-:W-:Y:S02]  /*17820*/  ISETP.GT.AND P1, PT, R137, 0x10, !P1 ;  /* 0x000000108900780c */ /* 0x000fe40004f24270 */
[----:B------:R-:W-:Y:S02]  /*17830*/  FMNMX.FTZ R5, R89, R4, !PT ;  /* 0x0000000459057209 */ /* 0x000fe40007810000 */
[----:B------:R-:W-:Y:S02]  /*17840*/  ISETP.LT.OR P1, PT, R136, 0x11, P1 ;  /* 0x000000118800780c */ /* 0x000fe40000f21670 */
[----:B------:R-:W-:-:S02]  /*17850*/  FMNMX.FTZ R4, R92, R5, !PT ;  /* 0x000000055c047209 */ /* 0x000fc40007810000 */
[----:B------:R-:W-:Y:S02]  /*17860*/  FSEL R98, R98, -INF , !P1 ;  /* 0xff80000062627808 */ /* 0x000fe40004800000 */
[----:B------:R-:W-:Y:S02]  /*17870*/  LOP3.LUT P1, RZ, R16, 0x10, RZ, 0xc0, !PT ;  /* 0x0000001010ff7812 */ /* 0x000fe4000782c0ff */
[----:B------:R-:W-:Y:S02]  /*17880*/  FMNMX.FTZ R5, R93, R4, !PT ;  /* 0x000000045d057209 */ /* 0x000fe40007810000 */
[----:B------:R-:W-:Y:S02]  /*17890*/  ISETP.GT.AND P1, PT, R137, 0x11, !P1 ;  /* 0x000000118900780c */ /* 0x000fe40004f24270 */
[----:B------:R-:W-:Y:S02]  /*178a0*/  FMNMX.FTZ R4, R96, R5, !PT ;  /* 0x0000000560047209 */ /* 0x000fe40007810000 */
[----:B------:R-:W-:-:S02]  /*178b0*/  ISETP.LT.OR P1, PT, R136, 0x12, P1 ;  /* 0x000000128800780c */ /* 0x000fc40000f21670 */
[----:B------:R-:W-:Y:S02]  /*178c0*/  FMNMX.FTZ R5, R97, R4, !PT ;  /* 0x0000000461057209 */ /* 0x000fe40007810000 */
[----:B------:R-:W-:Y:S02]  /*178d0*/  FSEL R99, R99, -INF , !P1 ;  /* 0xff80000063637808 */ /* 0x000fe40004800000 */
[----:B------:R-:W-:Y:S02]  /*178e0*/  LOP3.LUT P1, RZ, R16, 0x40000, RZ, 0xc0, !PT ;  /* 0x0004000010ff7812 */ /* 0x000fe4000782c0ff */
[----:B------:R-:W-:Y:S02]  /*178f0*/  FMNMX.FTZ R4, R100, R5, !PT ;  /* 0x0000000564047209 */ /* 0x000fe40007810000 */
[----:B------:R-:W-:Y:S02]  /*17900*/  ISETP.GT.AND P1, PT, R137, 0x18, !P1 ;  /* 0x000000188900780c */ /* 0x000fe40004f24270 */
[----:B------:R-:W-:-:S02]  /*17910*/  FMNMX.FTZ R5, R101, R4, !PT ;  /* 0x0000000465057209 */ /* 0x000fc40007810000 */
[----:B------:R-:W-:Y:S02]  /*17920*/  ISETP.LT.OR P1, PT, R136, 0x19, P1 ;  /* 0x000000198800780c */ /* 0x000fe40000f21670 */
[----:B------:R-:W-:Y:S02]  /*17930*/  FMNMX.FTZ R4, R104, R5, !PT ;  /* 0x0000000568047209 */ /* 0x000fe40007810000 */
[----:B------:R-:W-:Y:S02]  /*17940*/  FSEL R102, R102, -INF , !P1 ;  /* 0xff80000066667808 */ /* 0x000fe40004800000 */
[----:B------:R-:W-:Y:S02]  /*17950*/  ISETP.GT.AND P1, PT, R137, 0x19, !P2 ;  /* 0x000000198900780c */ /* 0x000fe40005724270 */
[----:B------:R-:W-:Y:S02]  /*17960*/  LOP3.LUT P2, RZ, R16, 0x40, RZ, 0xc0, !PT ;  /* 0x0000004010ff7812 */ /* 0x000fe4000784c0ff */
[----:B------:R-:W-:-:S02]  /*17970*/  ISETP.LT.OR P1, PT, R136, 0x1a, P1 ;  /* 0x0000001a8800780c */ /* 0x000fc40000f21670 */
[----:B------:R-:W-:Y:S02]  /*17980*/  FMNMX.FTZ R5, R105, R4, !PT ;  /* 0x0000000469057209 */ /* 0x000fe40007810000 */
[----:B------:R-:W-:Y:S02]  /*17990*/  FSEL R103, R103, -INF , !P1 ;  /* 0xff80000067677808 */ /* 0x000fe40004800000 */
[----:B------:R-:W-:Y:S02]  /*179a0*/  ISETP.GT.AND P1, PT, R137, 0x20, !P6 ;  /* 0x000000208900780c */ /* 0x000fe40007724270 */
[----:B------:R-:W-:Y:S02]  /*179b0*/  FMNMX.FTZ R4, R108, R5, !PT ;  /* 0x000000056c047209 */ /* 0x000fe40007810000 */
[----:B------:R-:W-:Y:S02]  /*179c0*/  ISETP.LT.OR P1, PT, R136, 0x21, P1 ;  /* 0x000000218800780c */ /* 0x000fe40000f21670 */
[----:B------:R-:W-:-:S02]  /*179d0*/  LOP3.LUT P6, RZ, R16, 0x20, RZ, 0xc0, !PT ;  /* 0x0000002010ff7812 */ /* 0x000fc400078cc0ff */
        /* <DEDUP_REMOVED lines=15> */
[----:B------:R-:W-:Y:S02]  /*17ad0*/  LOP3.LUT P1, RZ, R16, 0x2000, RZ, 0xc0, !PT ;  /* 0x0000200010ff7812 */ /* 0x000fe4000782c0ff */
[----:B------:R-:W-:Y:S02]  /*17ae0*/  FMNMX.FTZ R5, R121, R4, !PT ;  /* 0x0000000479057209 */ /* 0x000fe40007810000 */
[----:B------:R-:W-:-:S02]  /*17af0*/  ISETP.GT.AND P1, PT, R137, 0x29, !P1 ;  /* 0x000000298900780c */ /* 0x000fc40004f24270 */
[----:B------:R-:W-:Y:S02]  /*17b00*/  FMNMX.FTZ R4, R124, R5, !PT ;  /* 0x000000057c047209 */ /* 0x000fe40007810000 */
[----:B------:R-:W-:Y:S02]  /*17b10*/  ISETP.LT.OR P1, PT, R136, 0x2a, P1 ;  /* 0x0000002a8800780c */ /* 0x000fe40000f21670 */
[----:B------:R-:W-:Y:S02]  /*17b20*/  FMNMX.FTZ R5, R125, R4, !PT ;  /* 0x000000047d057209 */ /* 0x000fe40007810000 */
[----:B------:R-:W-:Y:S02]  /*17b30*/  FSEL R111, R111, -INF , !P1 ;  /* 0xff8000006f6f7808 */ /* 0x000fe40004800000 */
[----:B------:R-:W-:Y:S02]  /*17b40*/  LOP3.LUT P1, RZ, R16, 0x1000, RZ, 0xc0, !PT ;  /* 0x0000100010ff7812 */ /* 0x000fe4000782c0ff */
[----:B------:R-:W-:-:S02]  /*17b50*/  FMNMX.FTZ R4, R128, R5, !PT ;  /* 0x0000000580047209 */ /* 0x000fc40007810000 */
[----:B------:R-:W-:Y:S02]  /*17b60*/  ISETP.GT.AND P1, PT, R137, 0x30, !P1 ;  /* 0x000000308900780c */ /* 0x000fe40004f24270 */
[----:B------:R-:W-:Y:S02]  /*17b70*/  FMNMX.FTZ R5, R129, R4, !PT ;  /* 0x0000000481057209 */ /* 0x000fe40007810000 */
[----:B------:R-:W-:Y:S02]  /*17b80*/  ISETP.LT.OR P1, PT, R136, 0x31, P1 ;  /* 0x000000318800780c */ /* 0x000fe40000f21670 */
[----:B------:R-:W-:Y:S02]  /*17b90*/  FMNMX.FTZ R4, R132, R5, !PT ;  /* 0x0000000584047209 */ /* 0x000fe40007810000 */
[----:B------:R-:W-:Y:S02]  /*17ba0*/  FSEL R114, R114, -INF , !P1 ;  /* 0xff80000072727808 */ /* 0x000fe40004800000 */
[----:B------:R-:W-:-:S02]  /*17bb0*/  LOP3.LUT P1, RZ, R16, 0x800, RZ, 0xc0, !PT ;  /* 0x0000080010ff7812 */ /* 0x000fc4000782c0ff */
[----:B------:R-:W-:Y:S02]  /*17bc0*/  FMNMX.FTZ R4, R133, R4, !PT ;  /* 0x0000000485047209 */ /* 0x000fe40007810000 */
[C---:B------:R-:W-:Y:S02]  /*17bd0*/  ISETP.GT.AND P1, PT, R137.reuse, 0x31, !P1 ;  /* 0x000000318900780c */ /* 0x040fe40004f24270 */
[----:B------:R-:W-:Y:S01]  /*17be0*/  ISETP.GT.AND P3, PT, R137, 0x50, !P3 ;  /* 0x000000508900780c */ /* 0x000fe20005f64270 */
[----:B------:R-:W0:Y:S01]  /*17bf0*/  SHFL.BFLY PT, R5, R4, 0x2, 0x1f ;  /* 0x0c401f0004057f89 */ /* 0x000e2200000e0000 */
[C---:B------:R-:W-:Y:S02]  /*17c00*/  ISETP.LT.OR P1, PT, R136.reuse, 0x32, P1 ;  /* 0x000000328800780c */ /* 0x040fe40000f21670 */
[----:B------:R-:W-:Y:S02]  /*17c10*/  ISETP.LT.OR P3, PT, R136, 0x51, P3 ;  /* 0x000000518800780c */ /* 0x000fe40001f61670 */
[----:B------:R-:W-:-:S02]  /*17c20*/  FSEL R115, R115, -INF , !P1 ;  /* 0xff80000073737808 */ /* 0x000fc40004800000 */
[----:B------:R-:W-:Y:S02]  /*17c30*/  LOP3.LUT P1, RZ, R16, 0x400, RZ, 0xc0, !PT ;  /* 0x0000040010ff7812 */ /* 0x000fe4000782c0ff */
[C---:B------:R-:W-:Y:S02]  /*17c40*/  ISETP.GT.AND P4, PT, R137.reuse, 0x51, !P4 ;  /* 0x000000518900780c */ /* 0x040fe40006784270 */
[C---:B------:R-:W-:Y:S02]  /*17c50*/  ISETP.GT.AND P1, PT, R137.reuse, 0x38, !P1 ;  /* 0x000000388900780c */ /* 0x040fe40004f24270 */
[----:B------:R-:W-:Y:S02]  /*17c60*/  FSEL R130, R130, -INF , !P3 ;  /* 0xff80000082827808 */ /* 0x000fe40005800000 */
[----:B------:R-:W-:Y:S02]  /*17c70*/  ISETP.LT.OR P1, PT, R136, 0x39, P1 ;  /* 0x000000398800780c */ /* 0x000fe40000f21670 */
[----:B------:R-:W-:-:S02]  /*17c80*/  ISETP.GT.AND P5, PT, R137, 0x58, !P5 ;  /* 0x000000588900780c */ /* 0x000fc40006fa4270 */
[----:B------:R-:W-:Y:S02]  /*17c90*/  FSEL R118, R118, -INF , !P1 ;  /* 0xff80000076767808 */ /* 0x000fe40004800000 */
[----:B------:R-:W-:Y:S02]  /*17ca0*/  LOP3.LUT P1, RZ, R16, 0x200, RZ, 0xc0, !PT ;  /* 0x0000020010ff7812 */ /* 0x000fe4000782c0ff */
[----:B------:R-:W-:Y:S02]  /*17cb0*/  ISETP.LT.OR P4, PT, R136, 0x52, P4 ;  /* 0x000000528800780c */ /* 0x000fe40002781670 */
[----:B------:R-:W-:Y:S02]  /*17cc0*/  ISETP.GT.AND P1, PT, R137, 0x39, !P1 ;  /* 0x000000398900780c */ /* 0x000fe40004f24270 */
[----:B0-----:R-:W-:Y:S01]  /*17cd0*/  FMNMX.FTZ R5, R4, R5, !PT ;  /* 0x0000000504057209 */ /* 0x001fe20007810000 */
[----:B------:R-:W-:Y:S01]  /*17ce0*/  IMAD.U32 R4, RZ, RZ, UR47 ;  /* 0x0000002fff047e24 */ /* 0x000fe2000f8e00ff */
[----:B------:R-:W-:-:S02]  /*17cf0*/  ISETP.LT.OR P1, PT, R136, 0x3a, P1 ;  /* 0x0000003a8800780c */ /* 0x000fc40000f21670 */
[----:B------:R-:W-:Y:S01]  /*17d00*/  ISETP.LT.OR P5, PT, R136, 0x59, P5 ;  /* 0x000000598800780c */ /* 0x000fe20002fa1670 */
[----:B------:R-:W0:Y:S01]  /*17d10*/  SHFL.BFLY PT, R14, R5, 0x1, 0x1f ;  /* 0x0c201f00050e7f89 */ /* 0x000e2200000e0000 */
[----:B------:R-:W-:Y:S02]  /*17d20*/  FSEL R119, R119, -INF , !P1 ;  /* 0xff80000077777808 */ /* 0x000fe40004800000 */
[----:B------:R-:W-:Y:S02]  /*17d30*/  LOP3.LUT P1, RZ, R16, 0x100, RZ, 0xc0, !PT ;  /* 0x0000010010ff7812 */ /* 0x000fe4000782c0ff */
[----:B------:R-:W-:Y:S02]  /*17d40*/  FSEL R131, R131, -INF , !P4 ;  /* 0xff80000083837808 */ /* 0x000fe40006000000 */
[----:B------:R-:W-:Y:S02]  /*17d50*/  ISETP.GT.AND P1, PT, R137, 0x40, !P1 ;  /* 0x000000408900780c */ /* 0x000fe40004f24270 */
[----:B------:R-:W-:-:S02]  /*17d60*/  FSEL R134, R134, -INF , !P5 ;  /* 0xff80000086867808 */ /* 0x000fc40006800000 */
[----:B------:R-:W-:-:S04]  /*17d70*/  ISETP.LT.OR P1, PT, R136, 0x41, P1 ;  /* 0x000000418800780c */ /* 0x000fc80000f21670 */
[----:B------:R-:W-:Y:S02]  /*17d80*/  FSEL R122, R122, -INF , !P1 ;  /* 0xff8000007a7a7808 */ /* 0x000fe40004800000 */
[----:B------:R-:W-:-:S04]  /*17d90*/  LOP3.LUT P1, RZ, R16, 0x80, RZ, 0xc0, !PT ;  /* 0x0000008010ff7812 */ /* 0x000fc8000782c0ff */
[----:B------:R-:W-:Y:S02]  /*17da0*/  ISETP.GT.AND P1, PT, R137, 0x41, !P1 ;  /* 0x000000418900780c */ /* 0x000fe40004f24270 */
[----:B0-----:R-:W-:Y:S02]  /*17db0*/  FMNMX.FTZ R14, R5, R14, !PT ;  /* 0x0000000e050e7209 */ /* 0x001fe40007810000 */
[----:B------:R-:W-:-:S03]  /*17dc0*/  ISETP.LT.OR P1, PT, R136, 0x42, P1 ;  /* 0x000000428800780c */ /* 0x000fc60000f21670 */
[----:B------:R-:W-:Y:S01]  /*17dd0*/  FMUL.FTZ R5, R14, R4 ;  /* 0x000000040e057220 */ /* 0x000fe20000410000 */
[----:B------:R-:W-:Y:S02]  /*17de0*/  FSEL R123, R123, -INF , !P1 ;  /* 0xff8000007b7b7808 */ /* 0x000fe40004800000 */
[----:B------:R-:W-:Y:S02]  /*17df0*/  ISETP.GT.AND P1, PT, R137, 0x48, !P2 ;  /* 0x000000488900780c */ /* 0x000fe40005724270 */
[----:B------:R-:W-:Y:S02]  /*17e00*/  LOP3.LUT P2, RZ, R16, 0x2, RZ, 0xc0, !PT ;  /* 0x0000000210ff7812 */ /* 0x000fe4000784c0ff */
[----:B------:R-:W-:-:S04]  /*17e10*/  ISETP.LT.OR P1, PT, R136, 0x49, P1 ;  /* 0x000000498800780c */ /* 0x000fc80000f21670 */
[----:B------:R-:W-:Y:S02]  /*17e20*/  FSEL R126, R126, -INF , !P1 ;  /* 0xff8000007e7e7808 */ /* 0x000fe40004800000 */
[----:B------:R-:W-:Y:S02]  /*17e30*/  ISETP.GT.AND P1, PT, R137, 0x49, !P6 ;  /* 0x000000498900780c */ /* 0x000fe40007724270 */
[----:B------:R-:W-:Y:S02]  /*17e40*/  LOP3.LUT P6, RZ, R16, 0x1, RZ, 0xc0, !PT ;  /* 0x0000000110ff7812 */ /* 0x000fe400078cc0ff */
[----:B------:R-:W-:-:S04]  /*17e50*/  ISETP.LT.OR P1, PT, R136, 0x4a, P1 ;  /* 0x0000004a8800780c */ /* 0x000fc80000f21670 */
[----:B------:R-:W-:Y:S02]  /*17e60*/  FSEL R127, R127, -INF , !P1 ;  /* 0xff8000007f7f7808 */ /* 0x000fe40004800000 */
[C---:B------:R-:W-:Y:S02]  /*17e70*/  ISETP.GT.AND P1, PT, R137.reuse, RZ, !P2 ;  /* 0x000000ff8900720c */ /* 0x040fe40005724270 */
[----:B------:R-:W-:Y:S02]  /*17e80*/  ISETP.GT.AND P2, PT, R137, 0x59, !P6 ;  /* 0x000000598900780c */ /* 0x000fe40007744270 */
[C---:B------:R-:W-:Y:S02]  /*17e90*/  ISETP.LT.OR P1, PT, R136.reuse, 0x1, P1 ;  /* 0x000000018800780c */ /* 0x040fe40000f21670 */
[----:B------:R-:W-:Y:S02]  /*17ea0*/  ISETP.LT.OR P2, PT, R136, 0x5a, P2 ;  /* 0x0000005a8800780c */ /* 0x000fe40001741670 */
[----:B------:R-:W-:-:S02]  /*17eb0*/  FSEL R90, R90, -INF , !P1 ;  /* 0xff8000005a5a7808 */ /* 0x000fc40004800000 */
[----:B------:R-:W-:Y:S02]  /*17ec0*/  FSETP.NEU.FTZ.AND P1, PT, R14, -INF , PT ;  /* 0xff8000000e00780b */ /* 0x000fe40003f3d000 */
[----:B------:R-:W-:Y:S02]  /*17ed0*/  FMNMX.FTZ R12, R90, R0, !PT ;  /* 0x000000005a0c7209 */ /* 0x000fe40007810000 */
[----:B------:R-:W-:Y:S02]  /*17ee0*/  FSEL R135, R135, -INF , !P2 ;  /* 0xff80000087877808 */ /* 0x000fe40005000000 */
[----:B------:R-:W-:Y:S02]  /*17ef0*/  FMNMX.FTZ R12, R91, R12, !PT ;  /* 0x0000000c5b0c7209 */ /* 0x000fe40007810000 */
[----:B------:R-:W-:Y:S02]  /*17f00*/  FSEL R5, R5, RZ, P1 ;  /* 0x000000ff05057208 */ /* 0x000fe40000800000 */
[----:B------:R-:W-:-:S03]  /*17f10*/  FMNMX.FTZ R12, R94, R12, !PT ;  /* 0x0000000c5e0c7209 */ /* 0x000fc60007810000 */
        /* <DEDUP_REMOVED lines=32> */
[----:B------:R-:W-:Y:S01]  /*18120*/  MUFU.EX2 R156, R156 ;  /* 0x0000009c009c7308 */ /* 0x000fe20000000800 */
        /* <DEDUP_REMOVED lines=18> */
[----:B------:R-:W-:-:S05]  /*18250*/  FMNMX.FTZ R12, R135, R12, !PT ;  /* 0x0000000c870c7209 */ /* 0x000fca0007810000 */
[----:B------:R-:W0:Y:S02]  /*18260*/  SHFL.BFLY PT, R92, R12, 0x2, 0x1f ;  /* 0x0c401f000c5c7f89 */ /* 0x000e2400000e0000 */
[----:B------:R-:W-:Y:S08]  /*18270*/  MUFU.EX2 R23, R23 ;  /* 0x0000001700177308 */ /* 0x000ff00000000800 */
[----:B------:R-:W-:Y:S08]  /*18280*/  MUFU.EX2 R148, R148 ;  /* 0x0000009400947308 */ /* 0x000ff00000000800 */
[----:B------:R-:W-:Y:S01]  /*18290*/  MUFU.EX2 R15, R15 ;  /* 0x0000000f000f7308 */ /* 0x000fe20000000800 */
[----:B0-----:R-:W-:-:S07]  /*182a0*/  FMNMX.FTZ R12, R12, R92, !PT ;  /* 0x0000005c0c0c7209 */ /* 0x001fce0007810000 */
[----:B------:R-:W-:Y:S01]  /*182b0*/  MUFU.EX2 R150, R150 ;  /* 0x0000009600967308 */ /* 0x000fe20000000800 */
[----:B------:R-:W0:Y:S07]  /*182c0*/  SHFL.BFLY PT, R92, R12, 0x1, 0x1f ;  /* 0x0c201f000c5c7f89 */ /* 0x000e2e00000e0000 */
[----:B------:R-:W-:Y:S08]  /*182d0*/  MUFU.EX2 R96, R96 ;  /* 0x0000006000607308 */ /* 0x000ff00000000800 */
[----:B------:R-:W-:Y:S08]  /*182e0*/  MUFU.EX2 R144, R144 ;  /* 0x0000009000907308 */ /* 0x000ff00000000800 */
[----:B------:R-:W-:Y:S01]  /*182f0*/  MUFU.EX2 R105, R105 ;  /* 0x0000006900697308 */ /* 0x000fe20000000800 */
[----:B0-----:R-:W-:-:S02]  /*18300*/  FMNMX.FTZ R92, R12, R92, !PT ;  /* 0x0000005c0c5c7209 */ /* 0x001fc40007810000 */
[----:B------:R-:W-:Y:S02]  /*18310*/  FSEL R12, R14, RZ, P1 ;  /* 0x000000ff0e0c7208 */ /* 0x000fe40000800000 */
[C---:B------:R-:W-:Y:S01]  /*18320*/  FSETP.NEU.FTZ.AND P1, PT, R92.reuse, -INF , PT ;  /* 0xff8000005c00780b */ /* 0x040fe20003f3d000 */
[-C--:B------:R-:W-:Y:S02]  /*18330*/  FMUL.FTZ R109, R92, R4.reuse ;  /* 0x000000045c6d7220 */ /* 0x080fe40000410000 */
[----:B------:R-:W-:Y:S01]  /*18340*/  MUFU.EX2 R146, R146 ;  /* 0x0000009200927308 */ /* 0x000fe20000000800 */
[----:B------:R-:W-:Y:S02]  /*18350*/  FADD.FTZ R12, -R12, R3 ;  /* 0x000000030c0c7221 */ /* 0x000fe40000010100 */
[----:B------:R-:W-:Y:S02]  /*18360*/  FSEL R109, R109, RZ, P1 ;  /* 0x000000ff6d6d7208 */ /* 0x000fe40000800000 */
[----:B------:R-:W-:-:S03]  /*18370*/  FMUL.FTZ R12, R12, R4 ;  /* 0x000000040c0c7220 */ /* 0x000fc60000410000 */
        /* <DEDUP_REMOVED lines=9> */
[----:B0-----:R-:W-:Y:S01]  /*18410*/  FSEL R5, R92, RZ, P1 ;  /* 0x000000ff5c057208 */ /* 0x001fe20000800000 */
[-CC-:B------:R-:W-:Y:S01]  /*18420*/  FFMA.FTZ R91, R103, R4.reuse, -R109.reuse ;  /* 0x00000004675b7223 */ /* 0x180fe2000001086d */
[-CC-:B------:R-:W-:Y:S01]  /*18430*/  FFMA.FTZ R149, R106, R4.reuse, -R109.reuse ;  /* 0x000000046a957223 */ /* 0x180fe2000001086d */
[-CC-:B------:R-:W-:Y:S01]  /*18440*/  FFMA.FTZ R90, R107, R4.reuse, -R109.reuse ;  /* 0x000000046b5a7223 */ /* 0x180fe2000001086d */
[-CC-:B------:R-:W-:Y:S01]  /*18450*/  FFMA.FTZ R151, R110, R4.reuse, -R109.reuse ;  /* 0x000000046e977223 */ /* 0x180fe2000001086d */
[----:B------:R-:W-:Y:S01]  /*18460*/  FADD.FTZ R5, -R5, R0 ;  /* 0x0000000005057221 */ /* 0x000fe20000010100 */
[-CC-:B------:R-:W-:Y:S01]  /*18470*/  FFMA.FTZ R106, R111, R4.reuse, -R109.reuse ;  /* 0x000000046f6a7223 */ /* 0x180fe2000001086d */
[----:B------:R-:W-:Y:S01]  /*18480*/  MUFU.EX2 R157, R157 ;  /* 0x0000009d009d7308 */ /* 0x000fe20000000800 */
[-CC-:B------:R-:W-:Y:S01]  /*18490*/  FFMA.FTZ R145, R114, R4.reuse, -R109.reuse ;  /* 0x0000000472917223 */ /* 0x180fe2000001086d */
[-C--:B------:R-:W-:Y:S01]  /*184a0*/  FMUL.FTZ R5, R5, R4.reuse ;  /* 0x0000000405057220 */ /* 0x080fe20000410000 */
[-CC-:B------:R-:W-:Y:S01]  /*184b0*/  FFMA.FTZ R103, R115, R4.reuse, -R109.reuse ;  /* 0x0000000473677223 */ /* 0x180fe2000001086d */
[-CC-:B------:R-:W-:Y:S01]  /*184c0*/  FFMA.FTZ R147, R118, R4.reuse, -R109.reuse ;  /* 0x0000000476937223 */ /* 0x180fe2000001086d */
[-CC-:B------:R-:W-:Y:S01]  /*184d0*/  FFMA.FTZ R102, R119, R4.reuse, -R109.reuse ;  /* 0x0000000477667223 */ /* 0x180fe2000001086d */
[-CC-:B------:R-:W-:Y:S01]  /*184e0*/  FFMA.FTZ R141, R122, R4.reuse, -R109.reuse ;  /* 0x000000047a8d7223 */ /* 0x180fe2000001086d */
[-CC-:B------:R-:W-:Y:S01]  /*184f0*/  FFMA.FTZ R99, R123, R4.reuse, -R109.reuse ;  /* 0x000000047b637223 */ /* 0x180fe2000001086d */
[----:B------:R-:W0:Y:S01]  /*18500*/  MUFU.EX2 R5, R5 ;  /* 0x0000000500057308 */ /* 0x000e220000000800 */
[----:B-1----:R-:W-:Y:S01]  /*18510*/  FFMA.FTZ R7, R12, R7, R156 ;  /* 0x000000070c077223 */ /* 0x002fe2000001009c */
[-CC-:B------:R-:W-:Y:S01]  /*18520*/  FFMA.FTZ R143, R126, R4.reuse, -R109.reuse ;  /* 0x000000047e8f7223 */ /* 0x180fe2000001086d */
[-CC-:B------:R-:W-:Y:S01]  /*18530*/  FFMA.FTZ R98, R127, R4.reuse, -R109.reuse ;  /* 0x000000047f627223 */ /* 0x180fe2000001086d */
[-C--:B------:R-:W-:Y:S01]  /*18540*/  FFMA.FTZ R137, R130, R4.reuse, -R109 ;  /* 0x0000000482897223 */ /* 0x080fe2000001086d */
[----:B------:R-:W-:Y:S01]  /*18550*/  FADD.FTZ R7, R136, R7 ;  /* 0x0000000788077221 */ /* 0x000fe20000010000 */
[-CC-:B------:R-:W-:Y:S01]  /*18560*/  FFMA.FTZ R0, R131, R4.reuse, -R109.reuse ;  /* 0x0000000483007223 */ /* 0x180fe2000001086d */
[-C--:B------:R-:W-:Y:S01]  /*18570*/  FFMA.FTZ R139, R134, R4.reuse, -R109 ;  /* 0x00000004868b7223 */ /* 0x080fe2000001086d */
[----:B------:R-:W1:Y:S01]  /*18580*/  MUFU.EX2 R108, R108 ;  /* 0x0000006c006c7308 */ /* 0x000e620000000800 */
[----:B------:R-:W-:Y:S01]  /*18590*/  FADD.FTZ R7, R158, R7 ;  /* 0x000000079e077221 */ /* 0x000fe20000010000 */
[----:B------:R-:W-:-:S03]  /*185a0*/  FFMA.FTZ R107, R135, R4, -R109 ;  /* 0x00000004876b7223 */ /* 0x000fc6000001086d */
[----:B------:R-:W-:-:S03]  /*185b0*/  FADD.FTZ R7, R89, R7 ;  /* 0x0000000759077221 */ /* 0x000fc60000010000 */
[----:B------:R-:W2:Y:S01]  /*185c0*/  MUFU.EX2 R159, R159 ;  /* 0x0000009f009f7308 */ /* 0x000ea20000000800 */
[----:B0-----:R-:W-:Y:S01]  /*185d0*/  FFMA.FTZ R6, R5, R6, R157 ;  /* 0x0000000605067223 */ /* 0x001fe2000001009d */
[----:B------:R-:W-:-:S04]  /*185e0*/  FADD.FTZ R7, R152, R7 ;  /* 0x0000000798077221 */ /* 0x000fc80000010000 */
[----:B------:R-:W-:Y:S02]  /*185f0*/  FADD.FTZ R7, R88, R7 ;  /* 0x0000000758077221 */ /* 0x000fe40000010000 */
[----:B------:R-:W0:Y:S01]  /*18600*/  MUFU.EX2 R95, R95 ;  /* 0x0000005f005f7308 */ /* 0x000e220000000800 */
[----:B-1----:R-:W-:Y:S01]  /*18610*/  FADD.FTZ R6, R108, R6 ;  /* 0x000000066c067221 */ /* 0x002fe20000010000 */
[----:B------:R-:W-:-:S04]  /*18620*/  FADD.FTZ R7, R154, R7 ;  /* 0x000000079a077221 */ /* 0x000fc80000010000 */
[----:B------:R-:W-:Y:S02]  /*18630*/  FADD.FTZ R7, R23, R7 ;  /* 0x0000000717077221 */ /* 0x000fe40000010000 */
[----:B------:R-:W1:Y:S01]  /*18640*/  MUFU.EX2 R153, R153 ;  /* 0x0000009900997308 */ /* 0x000e620000000800 */
[----:B--2---:R-:W-:Y:S01]  /*18650*/  FADD.FTZ R6, R159, R6 ;  /* 0x000000069f067221 */ /* 0x004fe20000010000 */
[----:B------:R-:W-:-:S04]  /*18660*/  FADD.FTZ R7, R148, R7 ;  /* 0x0000000794077221 */ /* 0x000fc80000010000 */
[----:B------:R-:W-:Y:S02]  /*18670*/  FADD.FTZ R7, R15, R7 ;  /* 0x000000070f077221 */ /* 0x000fe40000010000 */
[----:B------:R-:W2:Y:S01]  /*18680*/  MUFU.EX2 R94, R94 ;  /* 0x0000005e005e7308 */ /* 0x000ea20000000800 */
[----:B0-----:R-:W-:Y:S01]  /*18690*/  FADD.FTZ R6, R95, R6 ;  /* 0x000000065f067221 */ /* 0x001fe20000010000 */
        /* <DEDUP_REMOVED lines=8> */
[----:B------:R-:W-:-:S06]  /*18720*/  FADD.FTZ R7, R146, R7 ;  /* 0x0000000792077221 */ /* 0x000fcc0000010000 */
        /* <DEDUP_REMOVED lines=47> */
[----:B--2---:R-:W-:-:S04]  /*18a20*/  FADD.FTZ R7, R138, R7 ;  /* 0x000000078a077221 */ /* 0x004fc80000010000 */
[----:B------:R-:W-:Y:S01]  /*18a30*/  FADD.FTZ R7, R3, R7 ;  /* 0x0000000703077221 */ /* 0x000fe20000010000 */
[----:B0-----:R-:W-:-:S04]  /*18a40*/  FADD.FTZ R6, R139, R6 ;  /* 0x000000068b067221 */ /* 0x001fc80000010000 */
[----:B-1----:R-:W-:Y:S01]  /*18a50*/  FADD.FTZ R6, R107, R6 ;  /* 0x000000066b067221 */ /* 0x002fe20000010000 */
[----:B------:R-:W-:Y:S06]  /*18a60*/  @!P0 BRA `(.L_x_1781) ;  /* 0x0000000000048947 */ /* 0x000fec0003800000 */
[----:B------:R-:W-:Y:S01]  /*18a70*/  BPT.TRAP 0x1 ;  /* 0x000000040000795c */ /* 0x000fe20000300000 */
.L_x_1781:
[----:B------:R-:W-:Y:S01]  /*18a80*/  ISETP.GT.AND P1, PT, R10, R11, PT ;  /* 0x0000000b0a00720c */ /* 0x000fe20003f24270 */
[----:B------:R-:W-:Y:S01]  /*18a90*/  VIADD R21, R21, 0x2a860 ;  /* 0x0002a86015157836 */ /* 0x000fe20000000000 */
[----:B------:R-:W-:Y:S01]  /*18aa0*/  F2FP.F16.F32.PACK_AB R156, R136, R156 ;  /* 0x0000009c889c723e */ /* 0x000fe200000000ff */
[----:B------:R-:W-:Y:S01]  /*18ab0*/  VIADD R10, R10, 0xffffffff ;  /* 0xffffffff0a0a7836 */ /* 0x000fe20000000000 */
[----:B------:R-:W-:Y:S01]  /*18ac0*/  F2FP.F16.F32.PACK_AB R154, R23, R154 ;  /* 0x0000009a179a723e */ /* 0x000fe200000000ff */
[----:B------:R-:W-:Y:S01]  /*18ad0*/  IMAD.MOV.U32 R164, RZ, RZ, R20 ;  /* 0x000000ffffa47224 */ /* 0x000fe200078e0014 */
[----:B------:R-:W-:Y:S01]  /*18ae0*/  PRMT R21, R172, 0x654, R21 ;  /* 0x00000654ac157816 */ /* 0x000fe20000000015 */
[----:B------:R-:W-:Y:S01]  /*18af0*/  IMAD.MOV.U32 R23, RZ, RZ, R13 ;  /* 0x000000ffff177224 */ /* 0x000fe200078e000d */
[----:B------:R-:W-:Y:S01]  /*18b00*/  F2FP.F16.F32.PACK_AB R137, R0, R137 ;  /* 0x000000890089723e */ /* 0x000fe200000000ff */
[----:B------:R-:W-:Y:S01]  /*18b10*/  IMAD.MOV.U32 R0, RZ, RZ, R92 ;  /* 0x000000ffff007224 */ /* 0x000fe200078e005c */
[----:B------:R0:W-:Y:S01]  /*18b20*/  SYNCS.ARRIVE.TRANS64.RED.A1T0 RZ, [R21+URZ], RZ ;  /* 0x000000ff15ff79a7 */ /* 0x0001e2000810043f */
        /* <DEDUP_REMOVED lines=22> */
[----:B0-----:R-:W-:Y:S06]  /*18c90*/  @P1 BRA `(.L_x_1782) ;  /* 0xffffffcc001c1947 */ /* 0x001fec000383ffff */
[----:B------:R-:W-:Y:S05]  /*18ca0*/  BSYNC B0 ;  /* 0x0000000000007941 */ /* 0x000fea0003800000 */
.L_x_1761:
[----:B------:R-:W-:Y:S02]  /*18cb0*/  IMAD.MOV.U32 R0, RZ, RZ, R92 ;  /* 0x000000ffff007224 */ /* 0x000fe400078e005c */
[----:B------:R-:W-:Y:S02]  /*18cc0*/  IMAD.MOV.U32 R3, RZ, RZ, R14 ;  /* 0x000000ffff037224 */ /* 0x000fe400078e000e */
[----:B------:R-:W-:Y:S02]  /*18cd0*/  IMAD.MOV.U32 R23, RZ, RZ, R13 ;  /* 0x000000ffff177224 */ /* 0x000fe400078e000d */
[----:B------:R-:W-:-:S07]  /*18ce0*/  IMAD.MOV.U32 R164, RZ, RZ, R20 ;  /* 0x000000ffffa47224 */ /* 0x000fce00078e0014 */
.L_x_1760:
[----:B------:R-:W-:Y:S05]  /*18cf0*/  BSYNC B1 ;  /* 0x0000000000017941 */ /* 0x000fea0003800000 */
.L_x_1759:
[----:B------:R-:W0:Y:S01]  /*18d00*/  LDC R227, c[0x0][0x448] ;  /* 0x00011200ffe37b82 */ /* 0x000e220000000800 */
[----:B------:R-:W-:Y:S02]  /*18d10*/  IADD3 R11, R188, 0x7f, RZ ;  /* 0x0000007fbc0b7810 */ /* 0x000fe40007ffe0ff */
[----:B------:R-:W-:Y:S02]  /*18d20*/  LOP3.LUT R16, R16, 0xfff7ffff, RZ, 0xc0, !PT ;  /* 0xfff7ffff10107812 */ /* 0x000fe400078ec0ff */
[----:B------:R-:W-:-:S03]  /*18d30*/  IADD3 R20, R166, 0x1, -R165 ;  /* 0x00000001a6147810 */ /* 0x000fc60007ffe8a5 */
[----:B------:R-:W1:Y:S01]  /*18d40*/  LDC R225, c[0x0][0x9e4] ;  /* 0x00027900ffe17b82 */ /* 0x000e620000000800 */
[----:B0-----:R-:W-:-:S13]  /*18d50*/  ISETP.NE.AND P1, PT, R227, 0x1, PT ;  /* 0x00000001e300780c */ /* 0x001fda0003f25270 */
[----:B------:R-:W0:Y:S01]  /*18d60*/  @P1 LDC R14, c[0x0][0x44c] ;  /* 0x00011300ff0e1b82 */ /* 0x000e220000000800 */
[----:B------:R-:W-:-:S04]  /*18d70*/  @P1 LOP3.LUT R16, R16, 0x80000, RZ, 0xfc, !PT ;  /* 0x0008000010101812 */ /* 0x000fc800078efcff */
[----:B------:R-:W-:-:S03]  /*18d80*/  LOP3.LUT R16, R16, 0xffefffff, RZ, 0xc0, !PT ;  /* 0xffefffff10107812 */ /* 0x000fc600078ec0ff */
[----:B------:R-:W2:Y:S01]  /*18d90*/  @P1 LDC R13, c[0x0][0x450] ;  /* 0x00011400ff0d1b82 */ /* 0x000ea20000000800 */
[----:B0-----:R-:W-:-:S05]  /*18da0*/  @P1 IMAD.HI.U32 R14, R11, R14, RZ ;  /* 0x0000000e0b0e1227 */ /* 0x001fca00078e00ff */
[----:B--2---:R-:W-:Y:S02]  /*18db0*/  @P1 SHF.R.U32.HI R11, RZ, R13, R14 ;  /* 0x0000000dff0b1219 */ /* 0x004fe4000001160e */
[----:B-1----:R-:W-:-:S03]  /*18dc0*/  ISETP.GE.AND P1, PT, R225, 0x1, PT ;  /* 0x00000001e100780c */ /* 0x002fc60003f26270 */
[----:B------:R-:W-:-:S04]  /*18dd0*/  IMAD.IADD R14, R20, 0x1, R11 ;  /* 0x00000001140e7824 */ /* 0x000fc800078e020b */
[----:B------:R-:W-:-:S06]  /*18de0*/  IMAD.IADD R11, R14, 0x1, -R9 ;  /* 0x000000010e0b7824 */ /* 0x000fcc00078e0a09 */
[----:B------:R-:W-:Y:S01]  /*18df0*/  @P1 LOP3.LUT R16, R16, 0x100000, RZ, 0xfc, !PT ;  /* 0x0010000010101812 */ /* 0x000fe200078efcff */
[----:B------:R-:W-:Y:S06]  /*18e00*/  @!P1 BRA `(.L_x_1783) ;  /* 0x0000000000489947 */ /* 0x000fec0003800000 */
[----:B------:R-:W-:Y:S01]  /*18e10*/  IMAD.MOV.U32 R9, RZ, RZ, R14 ;  /* 0x000000ffff097224 */ /* 0x000fe200078e000e */
[----:B------:R-:W-:Y:S04]  /*18e20*/  BSSY B0, `(.L_x_1784) ;  /* 0x000000e000007945 */ /* 0x000fe80003800000 */
        /* <DEDUP_REMOVED lines=9> */
.L_x_1785:
[----:B------:R-:W-:-:S13]  /*18ec0*/  ISETP.NE.AND P1, PT, R225, 0x1, PT ;  /* 0x00000001e100780c */ /* 0x000fda0003f25270 */
[----:B------:R-:W0:Y:S02]  /*18ed0*/  @P1 LDC.64 R14, c[0x0][0x9e8] ;  /* 0x00027a00ff0e1b82 */ /* 0x000e240000000a00 */
[----:B0-----:R-:W-:-:S05]  /*18ee0*/  @P1 IMAD.HI.U32 R14, R9, R14, RZ ;  /* 0x0000000e090e1227 */ /* 0x001fca00078e00ff */
[----:B------:R-:W-:-:S07]  /*18ef0*/  @P1 SHF.R.U32.HI R9, RZ, R15, R14 ;  /* 0x0000000fff091219 */ /* 0x000fce000001160e */
.L_x_1786:
[----:B------:R-:W-:Y:S05]  /*18f00*/  BSYNC B0 ;  /* 0x0000000000007941 */ /* 0x000fea0003800000 */
.L_x_1784:
[----:B------:R-:W-:-:S05]  /*18f10*/  IMAD R14, R9, R225, RZ ;  /* 0x000000e1090e7224 */ /* 0x000fca00078e02ff */
[----:B------:R-:W-:-:S07]  /*18f20*/  VIMNMX R11, R11, R14, !PT ;  /* 0x0000000e0b0b7248 */ /* 0x000fce0007fe0100 */
.L_x_1783:
[----:B------:R-:W-:Y:S01]  /*18f30*/  VIADD R11, R11, 0x5f ;  /* 0x0000005f0b0b7836 */ /* 0x000fe20000000000 */
[----:B------:R-:W-:Y:S03]  /*18f40*/  BSSY B0, `(.L_x_1787) ;  /* 0x000021e000007945 */ /* 0x000fe60003800000 */
[----:B------:R-:W-:-:S05]  /*18f50*/  IMAD.HI R11, R11, 0x2aaaaaab, RZ ;  /* 0x2aaaaaab0b0b7827 */ /* 0x000fca00078e02ff */
[----:B------:R-:W-:-:S04]  /*18f60*/  SHF.R.U32.HI R14, RZ, 0x1f, R11 ;  /* 0x0000001fff0e7819 */ /* 0x000fc8000001160b */
[----:B------:R-:W-:-:S04]  /*18f70*/  LEA.HI.SX32 R9, R11, R14, 0x1c ;  /* 0x0000000e0b097211 */ /* 0x000fc800078fe2ff */
[----:B------:R-:W-:-:S04]  /*18f80*/  VIMNMX R9, R202, R9, !PT ;  /* 0x00000009ca097248 */ /* 0x000fc80007fe0100 */
[----:B------:R-:W-:-:S13]  /*18f90*/  ISETP.GE.AND P1, PT, R10, R9, PT ;  /* 0x000000090a00720c */ /* 0x000fda0003f26270 */
[----:B------:R-:W-:Y:S05]  /*18fa0*/  @!P1 BRA `(.L_x_1788) ;  /* 0x00000020005c9947 */ /* 0x000fea0003800000 */
[----:B------:R-:W-:Y:S01]  /*18fb0*/  BSSY B1, `(.L_x_1788) ;  /* 0x0000216000017945 */ /* 0x000fe20003800000 */
[----:B------:R-:W-:Y:S01]  /*18fc0*/  IMAD.MOV.U32 R11, RZ, RZ, R0 ;  /* 0x000000ffff0b7224 */ /* 0x000fe200078e0000 */
[----:B------:R-:W-:Y:S01]  /*18fd0*/  MOV R14, R164 ;  /* 0x000000a4000e7202 */ /* 0x000fe20000000f00 */
[----:B------:R-:W-:Y:S02]  /*18fe0*/  IMAD.MOV.U32 R13, RZ, RZ, R3 ;  /* 0x000000ffff0d7224 */ /* 0x000fe400078e0003 */
[----:B------:R-:W-:-:S07]  /*18ff0*/  IMAD.MOV.U32 R15, RZ, RZ, R23 ;  /* 0x000000ffff0f7224 */ /* 0x000fce00078e0017 */
.L_x_1801:
[----:B------:R-:W-:-:S04]  /*19000*/  ISETP.NE.AND P1, PT, R15, 0x1, PT ;  /* 0x000000010f00780c */ /* 0x000fc80003f25270 */
[----:B------:R-:W-:-:S04]  /*19010*/  SEL R3, RZ, 0x1, P1 ;  /* 0x00000001ff037807 */ /* 0x000fc80000800000 */
[----:B------:R-:W-:Y:S01]  /*19020*/  LOP3.LUT R164, R14, R3, RZ, 0x3c, !PT ;  /* 0x000000030ea47212 */ /* 0x000fe200078e3cff */
[----:B------:R-:W-:Y:S06]  /*19030*/  @!P0 BRA `(.L_x_1789) ;  /* 0x0000000000048947 */ /* 0x000fec0003800000 */
[----:B------:R-:W-:Y:S01]  /*19040*/  BPT.TRAP 0x1 ;  /* 0x000000040000795c */ /* 0x000fe20000300000 */
.L_x_1789:
[----:B------:R-:W-:Y:S01]  /*19050*/  VIADD R23, R15, 0x1 ;  /* 0x000000010f177836 */ /* 0x000fe20000000000 */
[----:B------:R-:W-:-:S04]  /*19060*/  SHF.L.U32 R3, R164, 0x1f, RZ ;  /* 0x0000001fa4037819 */ /* 0x000fc800000006ff */
[----:B------:R-:W-:-:S04]  /*19070*/  ISETP.NE.AND P1, PT, R23, 0x2, PT ;  /* 0x000000021700780c */ /* 0x000fc80003f25270 */
[----:B------:R-:W-:-:S05]  /*19080*/  SEL R23, R23, RZ, P1 ;  /* 0x000000ff17177207 */ /* 0x000fca0000800000 */
[----:B------:R-:W-:-:S04]  /*19090*/  IMAD R20, R23, 0x8, R2 ;  /* 0x0000000817147824 */ /* 0x000fc800078e0202 */
[----:B------:R0:W1:Y:S01]  /*190a0*/  SYNCS.PHASECHK.TRANS64.TRYWAIT P1, [R20+URZ+0x2a830], R3 ;  /* 0x02a83003140075a7 */ /* 0x000062000802017f */
[----:B------:R-:W-:Y:S05]  /*190b0*/  @!P0 BRA `(.L_x_1790) ;  /* 0x0000000000048947 */ /* 0x000fea0003800000 */
[----:B------:R-:W-:Y:S01]  /*190c0*/  BPT.TRAP 0x1 ;  /* 0x000000040000795c */ /* 0x000fe20000300000 */
.L_x_1790:
[----:B------:R-:W-:Y:S01]  /*190d0*/  IMAD R94, R23, 0x900, R8 ;  /* 0x00000900175e7824 */ /* 0x000fe200078e0208 */
[----:B------:R-:W-:Y:S03]  /*190e0*/  BSSY B2, `(.L_x_1791) ;  /* 0x0000006000027945 */ /* 0x000fe60003800000 */
[C---:B------:R-:W-:Y:S02]  /*190f0*/  VIADD R90, R94.reuse, 0x2 ;  /* 0x000000025e5a7836 */ /* 0x040fe40000000000 */
[----:B------:R-:W-:Y:S01]  /*19100*/  VIADD R93, R94, 0x4 ;  /* 0x000000045e5d7836 */ /* 0x000fe20000000000 */
[----:B-1----:R-:W-:Y:S06]  /*19110*/  @P1 BRA `(.L_x_1792) ;  /* 0x0000000000081947 */ /* 0x002fec0003800000 */
[----:B------:R-:W1:Y:S02]  /*19120*/  SYNCS.PHASECHK.TRANS64.TRYWAIT P1, [R20+URZ+0x2a830], R3 ;  /* 0x02a83003140075a7 */ /* 0x000e64000802017f */
[----:B-1----:R-:W-:Y:S05]  /*19130*/  @!P1 BRA `(.L_x_1793) ;  /* 0x00000120007c9947 */ /* 0x002fea0003800000 */
.L_x_1792:
[----:B------:R-:W-:Y:S05]  /*19140*/  BSYNC B2 ;  /* 0x0000000000027941 */ /* 0x000fea0003800000 */
.L_x_1791:
[----:B------:R-:W2:Y:S01]  /*19150*/  LDL.64 R96, [R1+0x28] ;  /* 0x0000280001607983 */ /* 0x000ea20000100a00 */
[----:B------:R-:W-:Y:S01]  /*19160*/  IMAD.MOV.U32 R88, RZ, RZ, R94 ;  /* 0x000000ffff587224 */ /* 0x000fe200078e005e */
[----:B------:R-:W-:Y:S01]  /*19170*/  MOV R198, UR50 ;  /* 0x0000003200c67c02 */ /* 0x000fe20008000f00 */
[----:B------:R-:W-:Y:S01]  /*19180*/  VIADD R92, R94, 0x300 ;  /* 0x000003005e5c7836 */ /* 0x000fe20000000000 */
[----:B------:R-:W-:Y:S01]  /*19190*/  MOV R194, UR46 ;  /* 0x0000002e00c27c02 */ /* 0x000fe20008000f00 */
[----:B------:R-:W-:Y:S01]  /*191a0*/  IMAD.MOV.U32 R91, RZ, RZ, 0x40000040 ;  /* 0x40000040ff5b7424 */ /* 0x000fe200078e00ff */
[----:B------:R-:W-:Y:S01]  /*191b0*/  R2UR UR50, R88 ;  /* 0x00000000583272ca */ /* 0x000fe200000e0000 */
[----:B------:R-:W-:Y:S01]  /*191c0*/  IMAD.MOV.U32 R88, RZ, RZ, R93 ;  /* 0x000000ffff587224 */ /* 0x000fe200078e005d */
[----:B------:R-:W-:Y:S01]  /*191d0*/  R2UR UR46, R90 ;  /* 0x000000005a2e72ca */ /* 0x000fe200000e0000 */
[----:B------:R-:W-:Y:S01]  /*191e0*/  VIADD R90, R94, 0x6 ;  /* 0x000000065e5a7836 */ /* 0x000fe20000000000 */
[----:B------:R-:W-:Y:S01]  /*191f0*/  MOV R190, UR42 ;  /* 0x0000002a00be7c02 */ /* 0x000fe20008000f00 */
[----:B------:R-:W-:Y:S01]  /*19200*/  IMAD.MOV.U32 R93, RZ, RZ, 0x40000040 ;  /* 0x40000040ff5d7424 */ /* 0x000fe200078e00ff */
[----:B01----:R-:W-:Y:S01]  /*19210*/  MOV R3, UR38 ;  /* 0x0000002600037c02 */ /* 0x003fe20008000f00 */
[-C--:B------:R-:W-:Y:S01]  /*19220*/  FMUL.FTZ R24, R24, R12.reuse ;  /* 0x0000000c18187220 */ /* 0x080fe20000410000 */
[----:B------:R-:W-:Y:S01]  /*19230*/  R2UR UR42, R88 ;  /* 0x00000000582a72ca */ /* 0x000fe200000e0000 */
[----:B------:R-:W-:Y:S01]  /*19240*/  VIADD R88, R94, 0x302 ;  /* 0x000003025e587836 */ /* 0x000fe20000000000 */
[----:B------:R-:W-:Y:S01]  /*19250*/  R2UR UR38, R90 ;  /* 0x000000005a2672ca */ /* 0x000fe200000e0000 */
[-C--:B------:R-:W-:Y:S01]  /*19260*/  FMUL.FTZ R25, R25, R12.reuse ;  /* 0x0000000c19197220 */ /* 0x080fe20000410000 */
[----:B------:R-:W-:Y:S01]  /*19270*/  IADD3 R90, R94, 0x304, RZ ;  /* 0x000003045e5a7810 */ /* 0x000fe20007ffe0ff */
[-C--:B------:R-:W-:Y:S01]  /*19280*/  FMUL.FTZ R28, R28, R12.reuse ;  /* 0x0000000c1c1c7220 */ /* 0x080fe20000410000 */
[----:B------:R-:W-:Y:S01]  /*19290*/  R2UR UR30, R88 ;  /* 0x00000000581e72ca */ /* 0x000fe200000e0000 */
[----:B------:R-:W-:Y:S01]  /*192a0*/  VIADD R88, R94, 0x600 ;  /* 0x000006005e587836 */ /* 0x000fe20000000000 */
[----:B------:R-:W-:Y:S01]  /*192b0*/  R2UR UR26, R90 ;  /* 0x000000005a1a72ca */ /* 0x000fe200000e0000 */
[----:B------:R-:W-:Y:S01]  /*192c0*/  VIADD R90, R94, 0x602 ;  /* 0x000006025e5a7836 */ /* 0x000fe20000000000 */
[----:B------:R-:W-:Y:S01]  /*192d0*/  MOV R89, 0x40000040 ;  /* 0x4000004000597802 */ /* 0x000fe20000000f00 */
[-C--:B------:R-:W-:Y:S01]  /*192e0*/  FMUL.FTZ R29, R29, R12.reuse ;  /* 0x0000000c1d1d7220 */ /* 0x080fe20000410000 */
[----:B------:R-:W-:Y:S01]  /*192f0*/  MOV R197, UR51 ;  /* 0x0000003300c57c02 */ /* 0x000fe20008000f00 */
        /* <DEDUP_REMOVED lines=175> */
.L_x_1794:
[----:B------:R-:W-:Y:S01]  /*19df0*/  SHF.L.U32 R0, R14, 0x1f, RZ ;  /* 0x0000001f0e007819 */ /* 0x000fe200000006ff */
[----:B------:R-:W-:-:S04]  /*19e00*/  IMAD R21, R15, 0x8, R2 ;  /* 0x000000080f157824 */ /* 0x000fc800078e0202 */
[----:B------:R0:W1:Y:S01]  /*19e10*/  SYNCS.PHASECHK.TRANS64.TRYWAIT P1, [R21+URZ+0x2a850], R0 ;  /* 0x02a85000150075a7 */ /* 0x000062000802017f */
[----:B------:R-:W-:Y:S05]  /*19e20*/  @!P0 BRA `(.L_x_1795) ;  /* 0x0000000000048947 */ /* 0x000fea0003800000 */
[----:B------:R-:W-:Y:S01]  /*19e30*/  BPT.TRAP 0x1 ;  /* 0x000000040000795c */ /* 0x000fe20000300000 */
.L_x_1795:
[----:B------:R-:W-:Y:S04]  /*19e40*/  BSSY B2, `(.L_x_1796) ;  /* 0x0000004000027945 */ /* 0x000fe80003800000 */
[----:B-1----:R-:W-:Y:S05]  /*19e50*/  @P1 BRA `(.L_x_1797) ;  /* 0x0000000000081947 */ /* 0x002fea0003800000 */
[----:B------:R-:W1:Y:S02]  /*19e60*/  SYNCS.PHASECHK.TRANS64.TRYWAIT P1, [R21+URZ+0x2a850], R0 ;  /* 0x02a85000150075a7 */ /* 0x000e64000802017f */
[----:B-1----:R-:W-:Y:S05]  /*19e70*/  @!P1 BRA `(.L_x_1798) ;  /* 0x0000011400409947 */ /* 0x002fea0003800000 */
.L_x_1797:
[----:B------:R-:W-:Y:S05]  /*19e80*/  BSYNC B2 ;  /* 0x0000000000027941 */ /* 0x000fea0003800000 */
.L_x_1796:
[----:B01----:R-:W-:Y:S01]  /*19e90*/  IADD3 R0, R2, 0x400, RZ ;  /* 0x0000040002007810 */ /* 0x003fe20007ffe0ff */
[----:B------:R-:W-:Y:S01]  /*19ea0*/  IMAD.MOV.U32 R5, RZ, RZ, 0x40000040 ;  /* 0x40000040ff057424 */ /* 0x000fe200078e00ff */
[----:B------:R-:W-:Y:S02]  /*19eb0*/  WARPGROUP.ARRIVE ;  /* 0x00000000000079c5 */ /* 0x000fe40000000000 */
        /* <DEDUP_REMOVED lines=27> */
[----:B------:R-:W-:Y:S02]  /*1a070*/  IMAD.MOV.U32 R15, RZ, RZ, 0x40000040 ;  /* 0x40000040ff0f7424 */ /* 0x000fe400078e00ff */
[----:B------:R-:W-:Y:S01]  /*1a080*/  VIADD R4, R4, 0x280 ;  /* 0x0000028004047836 */ /* 0x000fe20000000000 */
[----:B------:R-:W-:Y:S02]  /*1a090*/  WARPGROUP.DEPBAR.LE gsb0, 0x0 ;  /* 0x00008000000079c5 */ /* 0x000fe40000010000 */
[----:B------:R-:W-:-:S07]  /*1a0a0*/  WARPGROUP.ARRIVE ;  /* 0x00000000000079c5 */ /* 0x000fce0000000000 */
        /* <DEDUP_REMOVED lines=14> */
.L_x_1799:
        /* <DEDUP_REMOVED lines=54> */
[----:B0-----:R-:W-:Y:S01]  /*1a4f0*/  FMNMX.FTZ R0, R0, R4, !PT ;  /* 0x0000000400007209 */ /* 0x001fe20007810000 */
[----:B------:R-:W-:Y:S01]  /*1a500*/  IMAD.U32 R4, RZ, RZ, UR46 ;  /* 0x0000002eff047e24 */ /* 0x000fe2000f8e00ff */
[----:B-1----:R-:W-:-:S03]  /*1a510*/  FMNMX.FTZ R3, R3, R5, !PT ;  /* 0x0000000503037209 */ /* 0x002fc60007810000 */
[----:B------:R-:W-:Y:S02]  /*1a520*/  FADD.FTZ R5, -R0, R11 ;  /* 0x0000000b00057221 */ /* 0x000fe40000010100 */
[CC--:B------:R-:W-:Y:S01]  /*1a530*/  FMUL.FTZ R11, R3.reuse, R4.reuse ;  /* 0x00000004030b7220 */ /* 0x0c0fe20000410000 */
[----:B------:R-:W-:Y:S01]  /*1a540*/  FADD.FTZ R12, -R3, R13 ;  /* 0x0000000d030c7221 */ /* 0x000fe20000010100 */
[-C--:B------:R-:W-:Y:S02]  /*1a550*/  FMUL.FTZ R5, R5, R4.reuse ;  /* 0x0000000405057220 */ /* 0x080fe40000410000 */
[-CC-:B------:R-:W-:Y:S01]  /*1a560*/  FFMA.FTZ R152, R96, R4.reuse, -R11.reuse ;  /* 0x0000000460987223 */ /* 0x180fe2000001080b */
[-CC-:B------:R-:W-:Y:S01]  /*1a570*/  FFMA.FTZ R96, R101, R4.reuse, -R11.reuse ;  /* 0x0000000465607223 */ /* 0x180fe2000001080b */
[-C--:B------:R-:W-:Y:S01]  /*1a580*/  FMUL.FTZ R101, R0, R4.reuse ;  /* 0x0000000400657220 */ /* 0x080fe20000410000 */
[-C--:B------:R-:W-:Y:S01]  /*1a590*/  FMUL.FTZ R12, R12, R4.reuse ;  /* 0x000000040c0c7220 */ /* 0x080fe20000410000 */
        /* <DEDUP_REMOVED lines=8> */
[-CC-:B------:R-:W-:Y:S01]  /*1a620*/  FFMA.FTZ R137, R93, R4.reuse, -R11.reuse ;  /* 0x000000045d897223 */ /* 0x180fe2000001080b */
[-C--:B------:R-:W-:Y:S01]  /*1a630*/  FFMA.FTZ R93, R105, R4.reuse, -R11 ;  /* 0x00000004695d7223 */ /* 0x080fe2000001080b */
[-CC-:B------:R-:W-:Y:S01]  /*1a640*/  FFMA.FTZ R105, R95, R4.reuse, -R101.reuse ;  /* 0x000000045f697223 */ /* 0x180fe20000010865 */
[-C--:B------:R-:W-:Y:S01]  /*1a650*/  FFMA.FTZ R153, R98, R4.reuse, -R101 ;  /* 0x0000000462997223 */ /* 0x080fe20000010865 */
[-CC-:B------:R-:W-:Y:S01]  /*1a660*/  FFMA.FTZ R148, R104, R4.reuse, -R11.reuse ;  /* 0x0000000468947223 */ /* 0x180fe2000001080b */
        /* <DEDUP_REMOVED lines=42> */
[----:B------:R-:W-:Y:S01]  /*1a910*/  FFMA.FTZ R101, R135, R4, -R101 ;  /* 0x0000000487657223 */ /* 0x000fe20000010865 */
[----:B------:R-:W-:-:S05]  /*1a920*/  VIADD R106, R20, 0x2a840 ;  /* 0x0002a840146a7836 */ /* 0x000fca0000000000 */
[----:B------:R-:W2:Y:S01]  /*1a930*/  MUFU.EX2 R159, R159 ;  /* 0x0000009f009f7308 */ /* 0x000ea20000000800 */
[----:B0-----:R-:W-:Y:S01]  /*1a940*/  FADD.FTZ R6, R108, R6 ;  /* 0x000000066c067221 */ /* 0x001fe20000010000 */
[----:B------:R-:W-:-:S04]  /*1a950*/  PRMT R106, R172, 0x654, R106 ;  /* 0x00000654ac6a7816 */ /* 0x000fc8000000006a */
[----:B------:R0:W-:Y:S02]  /*1a960*/  SYNCS.ARRIVE.TRANS64.RED.A1T0 RZ, [R106+URZ], RZ ;  /* 0x000000ff6aff79a7 */ /* 0x0001e4000810043f */
[----:B------:R-:W3:Y:S01]  /*1a970*/  MUFU.EX2 R137, R137 ;  /* 0x0000008900897308 */ /* 0x000ee20000000800 */
[----:B-1----:R-:W-:-:S07]  /*1a980*/  FADD.FTZ R7, R158, R7 ;  /* 0x000000079e077221 */ /* 0x002fce0000010000 */
[----:B------:R-:W1:Y:S01]  /*1a990*/  MUFU.EX2 R105, R105 ;  /* 0x0000006900697308 */ /* 0x000e620000000800 */
[----:B--2---:R-:W-:-:S07]  /*1a9a0*/  FADD.FTZ R6, R159, R6 ;  /* 0x000000069f067221 */ /* 0x004fce0000010000 */
[----:B------:R-:W2:Y:S01]  /*1a9b0*/  MUFU.EX2 R152, R152 ;  /* 0x0000009800987308 */ /* 0x000ea20000000800 */
[----:B---3--:R-:W-:-:S07]  /*1a9c0*/  FADD.FTZ R7, R137, R7 ;  /* 0x0000000789077221 */ /* 0x008fce0000010000 */
        /* <DEDUP_REMOVED lines=77> */
[----:B---3--:R-:W-:Y:S01]  /*1aea0*/  FADD.FTZ R6, R20, R6 ;  /* 0x0000000614067221 */ /* 0x008fe20000010000 */
[----:B-1----:R-:W-:-:S03]  /*1aeb0*/  FADD.FTZ R7, R11, R7 ;  /* 0x000000070b077221 */ /* 0x002fc60000010000 */
[----:B--2---:R-:W-:Y:S01]  /*1aec0*/  FADD.FTZ R6, R101, R6 ;  /* 0x0000000665067221 */ /* 0x004fe20000010000 */
[----:B0-----:R-:W-:Y:S06]  /*1aed0*/  @!P0 BRA `(.L_x_1800) ;  /* 0x0000000000048947 */ /* 0x001fec0003800000 */
[----:B------:R-:W-:Y:S01]  /*1aee0*/  BPT.TRAP 0x1 ;  /* 0x000000040000795c */ /* 0x000fe20000300000 */
.L_x_1800:
[C---:B------:R-:W-:Y:S01]  /*1aef0*/  ISETP.GT.AND P1, PT, R10.reuse, R9, PT ;  /* 0x000000090a00720c */ /* 0x040fe20003f24270 */
[----:B------:R-:W-:Y:S01]  /*1af00*/  VIADD R10, R10, 0xffffffff ;  /* 0xffffffff0a0a7836 */ /* 0x000fe20000000000 */
[----:B------:R-:W-:Y:S02]  /*1af10*/  IADD3 R21, R21, 0x2a860, RZ ;  /* 0x0002a86015157810 */ /* 0x000fe40007ffe0ff */
[----:B------:R-:W-:Y:S02]  /*1af20*/  F2FP.F16.F32.PACK_AB R156, R139, R156 ;  /* 0x0000009c8b9c723e */ /* 0x000fe400000000ff */
[----:B------:R-:W-:Y:S02]  /*1af30*/  PRMT R21, R172, 0x654, R21 ;  /* 0x00000654ac157816 */ /* 0x000fe40000000015 */
[----:B------:R-:W-:Y:S02]  /*1af40*/  F2FP.F16.F32.PACK_AB R158, R137, R158 ;  /* 0x0000009e899e723e */ /* 0x000fe400000000ff */
[----:B------:R0:W-:Y:S01]  /*1af50*/  SYNCS.ARRIVE.TRANS64.RED.A1T0 RZ, [R21+URZ], RZ ;  /* 0x000000ff15ff79a7 */ /* 0x0001e2000810043f */
[----:B------:R-:W-:Y:S01]  /*1af60*/  F2FP.F16.F32.PACK_AB R140, R15, R140 ;  /* 0x0000008c0f8c723e */ /* 0x000fe200000000ff */
[----:B------:R-:W-:Y:S01]  /*1af70*/  IMAD.MOV.U32 R15, RZ, RZ, R23 ;  /* 0x000000ffff0f7224 */ /* 0x000fe200078e0017 */
[----:B------:R-:W-:Y:S01]  /*1af80*/  F2FP.F16.F32.PACK_AB R142, R14, R142 ;  /* 0x0000008e0e8e723e */ /* 0x000fe200000000ff */
[----:B------:R-:W-:Y:S01]  /*1af90*/  IMAD.MOV.U32 R14, RZ, RZ, R164 ;  /* 0x000000ffff0e7224 */ /* 0x000fe200078e00a4 */
        /* <DEDUP_REMOVED lines=22> */
[----:B0-----:R-:W-:Y:S06]  /*1b100*/  @P1 BRA `(.L_x_1801) ;  /* 0xffffffdc00bc1947 */ /* 0x001fec000383ffff */
[----:B------:R-:W-:Y:S05]  /*1b110*/  BSYNC B1 ;  /* 0x0000000000017941 */ /* 0x000fea0003800000 */
.L_x_1788:
[----:B------:R-:W-:Y:S05]  /*1b120*/  BSYNC B0 ;  /* 0x0000000000007941 */ /* 0x000fea0003800000 */
.L_x_1787:
[----:B------:R-:W-:Y:S01]  /*1b130*/  ISETP.GE.AND P1, PT, R10, R202, PT ;  /* 0x000000ca0a00720c */ /* 0x000fe20003f26270 */
[----:B------:R-:W-:-:S12]  /*1b140*/  BSSY B0, `(.L_x_1802) ;  /* 0x000033f000007945 */ /* 0x000fd80003800000 */
[----:B------:R-:W-:Y:S05]  /*1b150*/  @!P1 BRA `(.L_x_1803) ;  /* 0x0000003000f49947 */ /* 0x000fea0003800000 */
[----:B------:R-:W-:Y:S01]  /*1b160*/  IMAD.MOV.U32 R9, RZ, RZ, R0 ;  /* 0x000000ffff097224 */ /* 0x000fe200078e0000 */
[----:B------:R-:W-:Y:S01]  /*1b170*/  MOV R11, R3 ;  /* 0x00000003000b7202 */ /* 0x000fe20000000f00 */
[----:B------:R-:W-:Y:S02]  /*1b180*/  IMAD.MOV.U32 R13, RZ, RZ, R164 ;  /* 0x000000ffff0d7224 */ /* 0x000fe400078e00a4 */
[----:B------:R-:W-:-:S07]  /*1b190*/  IMAD.MOV.U32 R14, RZ, RZ, R23 ;  /* 0x000000ffff0e7224 */ /* 0x000fce00078e0017 */
.L_x_1824:
[----:B------:R-:W-:-:S04]  /*1b1a0*/  ISETP.NE.AND P1, PT, R14, 0x1, PT ;  /* 0x000000010e00780c */ /* 0x000fc80003f25270 */
[----:B------:R-:W-:-:S04]  /*1b1b0*/  SEL R164, RZ, 0x1, P1 ;  /* 0x00000001ffa47807 */ /* 0x000fc80000800000 */
[----:B------:R-:W-:Y:S01]  /*1b1c0*/  LOP3.LUT R164, R13, R164, RZ, 0x3c, !PT ;  /* 0x000000a40da47212 */ /* 0x000fe200078e3cff */
[----:B------:R-:W-:Y:S06]  /*1b1d0*/  @!P0 BRA `(.L_x_1804) ;  /* 0x0000000000048947 */ /* 0x000fec0003800000 */
[----:B------:R-:W-:Y:S01]  /*1b1e0*/  BPT.TRAP 0x1 ;  /* 0x000000040000795c */ /* 0x000fe20000300000 */
.L_x_1804:
        /* <DEDUP_REMOVED lines=8> */
.L_x_1805:
[----:B------:R-:W-:Y:S01]  /*1b270*/  IMAD R94, R23, 0x900, R8 ;  /* 0x00000900175e7824 */ /* 0x000fe200078e0208 */
[----:B------:R-:W-:Y:S03]  /*1b280*/  BSSY B1, `(.L_x_1806) ;  /* 0x0000006000017945 */ /* 0x000fe60003800000 */
[C---:B------:R-:W-:Y:S02]  /*1b290*/  VIADD R90, R94.reuse, 0x2 ;  /* 0x000000025e5a7836 */ /* 0x040fe40000000000 */
[----:B------:R-:W-:Y:S01]  /*1b2a0*/  VIADD R93, R94, 0x4 ;  /* 0x000000045e5d7836 */ /* 0x000fe20000000000 */
[----:B-1----:R-:W-:Y:S06]  /*1b2b0*/  @P1 BRA `(.L_x_1807) ;  /* 0x0000000000081947 */ /* 0x002fec0003800000 */
[----:B------:R-:W1:Y:S02]  /*1b2c0*/  SYNCS.PHASECHK.TRANS64.TRYWAIT P1, [R0+URZ+0x2a830], R3 ;  /* 0x02a83003000075a7 */ /* 0x000e64000802017f */
[----:B-1----:R-:W-:Y:S05]  /*1b2d0*/  @!P1 BRA `(.L_x_1808) ;  /* 0x00000100003c9947 */ /* 0x002fea0003800000 */
.L_x_1807:
[----:B------:R-:W-:Y:S05]  /*1b2e0*/  BSYNC B1 ;  /* 0x0000000000017941 */ /* 0x000fea0003800000 */
.L_x_1806:
[----:B------:R-:W2:Y:S01]  /*1b2f0*/  LDL.64 R96, [R1+0x28] ;  /* 0x0000280001607983 */ /* 0x000ea20000100a00 */
[----:B------:R-:W-:Y:S01]  /*1b300*/  MOV R88, R94 ;  /* 0x0000005e00587202 */ /* 0x000fe20000000f00 */
[----:B------:R-:W-:Y:S01]  /*1b310*/  IMAD.MOV.U32 R89, RZ, RZ, 0x40000040 ;  /* 0x40000040ff597424 */ /* 0x000fe200078e00ff */
        /* <DEDUP_REMOVED lines=123> */
[----:B------:R-:W-:Y:S02]  /*1bad0*/  WARPGROUP.DEPBAR.LE gsb0, 0x0 ;  /* 0x00008000000079c5 */ /* 0x000fe40000010000 */
[----:B------:R-:W-:Y:S01]  /*1bae0*/  WARPGROUP.ARRIVE ;  /* 0x00000000000079c5 */ /* 0x000fe20000000000 */
[----:B--2---:R-:W-:Y:S02]  /*1baf0*/  R2UR UR44, R196 ;  /* 0x00000000c42c72ca */ /* 0x004fe400000e0000 */
[----:B------:R-:W-:-:S02]  /*1bb00*/  R2UR UR45, R197 ;  /* 0x00000000c52d72ca */ /* 0x000fc400000e0000 */
[----:B------:R-:W-:Y:S01]  /*1bb10*/  R2UR UR49, R198 ;  /* 0x00000000c63172ca */ /* 0x000fe200000e0000 */
[----:B------:R-:W2:Y:S10]  /*1bb20*/  LDL.64 R196, [R1] ;  /* 0x0000000001c47983 */ /* 0x000eb40000100a00 */
[----:B------:R-:W-:Y:S01]  /*1bb30*/  HGMMA.64x96x16.F32 R88, gdesc[UR44], R88, gsb0 ;  /* 0x016000002c5879f0 */ /* 0x000fe20008000858 */
[----:B------:R-:W-:-:S02]  /*1bb40*/  R2UR UR45, R194 ;  /* 0x00000000c22d72ca */ /* 0x000fc400000e0000 */
[----:B------:R-:W-:Y:S02]  /*1bb50*/  R2UR UR44, R195 ;  /* 0x00000000c32c72ca */ /* 0x000fe400000e0000 */
[----:B------:R-:W3:Y:S01]  /*1bb60*/  LDL.64 R194, [R1+0x18] ;  /* 0x0000180001c27983 */ /* 0x000ee20000100a00 */
[----:B------:R-:W-:Y:S02]  /*1bb70*/  R2UR UR47, R192 ;  /* 0x00000000c02f72ca */ /* 0x000fe400000e0000 */
[----:B------:R-:W-:Y:S02]  /*1bb80*/  R2UR UR46, R193 ;  /* 0x00000000c12e72ca */ /* 0x000fe400000e0000 */
[----:B------:R-:W4:Y:S01]  /*1bb90*/  LDL.64 R192, [R1+0x10] ;  /* 0x0000100001c07983 */ /* 0x000f220000100a00 */
[----:B------:R-:W-:-:S03]  /*1bba0*/  R2UR UR48, R199 ;  /* 0x00000000c73072ca */ /* 0x000fc600000e0000 */
[----:B------:R-:W5:Y:S01]  /*1bbb0*/  LDL.64 R198, [R1+0x8] ;  /* 0x0000080001c67983 */ /* 0x000f620000100a00 */
[----:B------:R-:W-:Y:S02]  /*1bbc0*/  WARPGROUP.DEPBAR.LE gsb0, 0x0 ;  /* 0x00008000000079c5 */ /* 0x000fe40000010000 */
[----:B------:R-:W-:Y:S01]  /*1bbd0*/  WARPGROUP.ARRIVE ;  /* 0x00000000000079c5 */ /* 0x000fe20000000000 */
[----:B---3--:R-:W-:Y:S02]  /*1bbe0*/  R2UR UR40, R194 ;  /* 0x00000000c22872ca */ /* 0x008fe400000e0000 */
[----:B------:R-:W-:-:S13]  /*1bbf0*/  R2UR UR41, R195 ;  /* 0x00000000c32972ca */ /* 0x000fda00000e0000 */
[----:B------:R-:W-:Y:S01]  /*1bc00*/  HGMMA.64x96x16.F32 R88, gdesc[UR40], R88, gsb0 ;  /* 0x01600000285879f0 */ /* 0x000fe20008000858 */
[----:B----4-:R-:W-:Y:S02]  /*1bc10*/  R2UR UR36, R192 ;  /* 0x00000000c02472ca */ /* 0x010fe400000e0000 */
[----:B------:R-:W-:Y:S02]  /*1bc20*/  R2UR UR37, R193 ;  /* 0x00000000c12572ca */ /* 0x000fe400000e0000 */
[----:B-----5:R-:W-:Y:S02]  /*1bc30*/  R2UR UR32, R198 ;  /* 0x00000000c62072ca */ /* 0x020fe400000e0000 */
[----:B------:R-:W-:Y:S01]  /*1bc40*/  R2UR UR33, R199 ;  /* 0x00000000c72172ca */ /* 0x000fe200000e0000 */
[----:B------:R-:W-:Y:S02]  /*1bc50*/  WARPGROUP.DEPBAR.LE gsb0, 0x0 ;  /* 0x00008000000079c5 */ /* 0x000fe40000010000 */
[----:B------:R-:W-:-:S06]  /*1bc60*/  WARPGROUP.ARRIVE ;  /* 0x00000000000079c5 */ /* 0x000fcc0000000000 */
        /* <DEDUP_REMOVED lines=48> */
[----:B------:R-:W-:-:S12]  /*1bf70*/  @!P0 BRA `(.L_x_1809) ;  /* 0x0000000000048947 */ /* 0x000fd80003800000 */
[----:B------:R-:W-:Y:S01]  /*1bf80*/  BPT.TRAP 0x1 ;  /* 0x000000040000795c */ /* 0x000fe20000300000 */
.L_x_1809:
[----:B------:R-:W-:Y:S02]  /*1bf90*/  SHF.L.U32 R3, R13, 0x1f, RZ ;  /* 0x0000001f0d037819 */ /* 0x000fe400000006ff */
[----:B------:R-:W-:-:S04]  /*1bfa0*/  LEA R15, R14, R2, 0x3 ;  /* 0x000000020e0f7211 */ /* 0x000fc800078e18ff */
[----:B------:R0:W1:Y:S01]  /*1bfb0*/  SYNCS.PHASECHK.TRANS64.TRYWAIT P1, [R15+URZ+0x2a850], R3 ;  /* 0x02a850030f0075a7 */ /* 0x000062000802017f */
[----:B------:R-:W-:Y:S05]  /*1bfc0*/  @!P0 BRA `(.L_x_1810) ;  /* 0x0000000000048947 */ /* 0x000fea0003800000 */
[----:B------:R-:W-:Y:S01]  /*1bfd0*/  BPT.TRAP 0x1 ;  /* 0x000000040000795c */ /* 0x000fe20000300000 */
.L_x_1810:
[----:B------:R-:W-:Y:S04]  /*1bfe0*/  BSSY B1, `(.L_x_1811) ;  /* 0x0000004000017945 */ /* 0x000fe80003800000 */
[----:B-1----:R-:W-:Y:S05]  /*1bff0*/  @P1 BRA `(.L_x_1812) ;  /* 0x0000000000081947 */ /* 0x002fea0003800000 */
[----:B------:R-:W1:Y:S02]  /*1c000*/  SYNCS.PHASECHK.TRANS64.TRYWAIT P1, [R15+URZ+0x2a850], R3 ;  /* 0x02a850030f0075a7 */ /* 0x000e64000802017f */
[----:B-1----:R-:W-:Y:S05]  /*1c010*/  @!P1 BRA `(.L_x_1813) ;  /* 0x000000f400009947 */ /* 0x002fea0003800000 */
.L_x_1812:
[----:B------:R-:W-:Y:S05]  /*1c020*/  BSYNC B1 ;  /* 0x0000000000017941 */ /* 0x000fea0003800000 */
.L_x_1811:
        /* <DEDUP_REMOVED lines=9> */
[----:B------:R-:W-:-:S04]  /*1c0c0*/  IMAD R4, R14, 0x600, R3 ;  /* 0x000006000e047824 */ /* 0x000fc800078e0203 */
        /* <DEDUP_REMOVED lines=38> */
.L_x_1814:
[----:B------:R-:W-:Y:S01]  /*1c330*/  ISETP.NE.AND P1, PT, R227, 0x1, PT ;  /* 0x00000001e300780c */ /* 0x000fe20003f25270 */
[----:B------:R-:W-:Y:S01]  /*1c340*/  IMAD.IADD R3, R203, 0x1, R188 ;  /* 0x00000001cb037824 */ /* 0x000fe200078e02bc */
[----:B------:R-:W-:Y:S01]  /*1c350*/  ULOP3.LUT UR4, URZ, UR42, URZ, 0x33, !UPT ;  /* 0x0000002a3f047292 */ /* 0x000fe2000f8e333f */
[----:B------:R-:W-:-:S05]  /*1c360*/  IMAD R21, R10, -0x60, RZ ;  /* 0xffffffa00a157824 */ /* 0x000fca00078e02ff */
[----:B------:R-:W-:-:S04]  /*1c370*/  IADD3 R14, -R182, 0x1, R21 ;  /* 0x00000001b60e7810 */ /* 0x000fc80007ffe115 */
[----:B------:R-:W-:Y:S01]  /*1c380*/  IADD3 R14, -R165, R14, R166 ;  /* 0x0000000ea50e7210 */ /* 0x000fe20007ffe1a6 */
[----:B------:R-:W0:Y:S04]  /*1c390*/  @P1 LDC R12, c[0x0][0x44c] ;  /* 0x00011300ff0c1b82 */ /* 0x000e280000000800 */
[C---:B------:R-:W-:Y:S02]  /*1c3a0*/  VIADD R20, R14.reuse, UR51 ;  /* 0x000000330e147c36 */ /* 0x040fe40008000000 */
[----:B------:R-:W-:Y:S02]  /*1c3b0*/  VIADD R14, R14, UR4 ;  /* 0x000000040e0e7c36 */ /* 0x000fe40008000000 */
[----:B------:R-:W1:Y:S01]  /*1c3c0*/  @P1 LDC R4, c[0x0][0x450] ;  /* 0x00011400ff041b82 */ /* 0x000e620000000800 */
[----:B0-----:R-:W-:-:S05]  /*1c3d0*/  @P1 IMAD.HI.U32 R5, R3, R12, RZ ;  /* 0x0000000c03051227 */ /* 0x001fca00078e00ff */
[----:B-1----:R-:W-:Y:S02]  /*1c3e0*/  @P1 SHF.R.U32.HI R3, RZ, R4, R5 ;  /* 0x00000004ff031219 */ /* 0x002fe40000011605 */
[----:B------:R-:W-:Y:S02]  /*1c3f0*/  ISETP.GE.AND P1, PT, R225, 0x1, PT ;  /* 0x00000001e100780c */ /* 0x000fe40003f26270 */
[----:B------:R-:W-:Y:S01]  /*1c400*/  IADD3 R5, R0, 0x2a840, RZ ;  /* 0x0002a84000057810 */ /* 0x000fe20007ffe0ff */
[----:B------:R-:W0:Y:S01]  /*1c410*/  SHFL.IDX PT, R136, R3, RZ, 0x1c1f ;  /* 0x001c1fff03887589 */ /* 0x000e2200000e0000 */
[----:B------:R-:W-:Y:S02]  /*1c420*/  IMAD.IADD R0, R21, 0x1, -R182 ;  /* 0x0000000115007824 */ /* 0x000fe400078e0ab6 */
[----:B------:R-:W-:-:S04]  /*1c430*/  PRMT R5, R172, 0x654, R5 ;  /* 0x00000654ac057816 */ /* 0x000fc80000000005 */
[----:B------:R1:W-:Y:S01]  /*1c440*/  SYNCS.ARRIVE.TRANS64.RED.A1T0 RZ, [R5+URZ], RZ ;  /* 0x000000ff05ff79a7 */ /* 0x0003e2000810043f */
[--C-:B0-----:R-:W-:Y:S02]  /*1c450*/  IMAD.IADD R13, R20, 0x1, R136.reuse ;  /* 0x00000001140d7824 */ /* 0x101fe400078e0288 */
[----:B------:R-:W-:Y:S01]  /*1c460*/  IMAD.IADD R12, R14, 0x1, R136 ;  /* 0x000000010e0c7824 */ /* 0x000fe200078e0288 */
[----:B-1----:R-:W-:Y:S06]  /*1c470*/  @!P1 BRA `(.L_x_1815) ;  /* 0x0000000000549947 */ /* 0x002fec0003800000 */
        /* <DEDUP_REMOVED lines=12> */
.L_x_1817:
[----:B------:R-:W-:-:S04]  /*1c540*/  MOV R137, UR38 ;  /* 0x0000002600897c02 */ /* 0x000fc80008000f00 */
[----:B------:R-:W-:-:S13]  /*1c550*/  ISETP.NE.AND P1, PT, R137, 0x1, PT ;  /* 0x000000018900780c */ /* 0x000fda0003f25270 */
[----:B------:R-:W0:Y:S02]  /*1c560*/  @P1 LDC.64 R4, c[0x0][0x9e8] ;  /* 0x00027a00ff041b82 */ /* 0x000e240000000a00 */
[----:B0-----:R-:W-:-:S05]  /*1c570*/  @P1 IMAD.HI.U32 R4, R136, R4, RZ ;  /* 0x0000000488041227 */ /* 0x001fca00078e00ff */
[----:B------:R-:W-:-:S07]  /*1c580*/  @P1 SHF.R.U32.HI R136, RZ, R5, R4 ;  /* 0x00000005ff881219 */ /* 0x000fce0000011604 */
.L_x_1818:
[----:B------:R-:W-:Y:S05]  /*1c590*/  BSYNC B1 ;  /* 0x0000000000017941 */ /* 0x000fea0003800000 */
.L_x_1816:
[----:B------:R-:W-:-:S05]  /*1c5a0*/  IMAD R136, R136, R137, R0 ;  /* 0x0000008988887224 */ /* 0x000fca00078e0200 */
[----:B------:R-:W-:Y:S02]  /*1c5b0*/  VIADDMNMX R13, R136, R137, R13, PT ;  /* 0x00000089880d7246 */ /* 0x000fe4000380010d */
[----:B------:R-:W-:-:S07]  /*1c5c0*/  VIMNMX R12, R12, R136, !PT ;  /* 0x000000880c0c7248 */ /* 0x000fce0007fe0100 */
.L_x_1815:
        /* <DEDUP_REMOVED lines=14> */
[--C-:B0-----:R-:W-:Y:S01]  /*1c6b0*/  IMAD.IADD R20, R20, 0x1, R3.reuse ;  /* 0x0000000114147824 */ /* 0x101fe200078e0203 */
[----:B------:R-:W-:Y:S01]  /*1c6c0*/  ISETP.LT.OR P3, PT, R13, 0xa, P3 ;  /* 0x0000000a0d00780c */ /* 0x000fe20001f61670 */
[----:B------:R-:W-:Y:S01]  /*1c6d0*/  IMAD.IADD R14, R14, 0x1, R3 ;  /* 0x000000010e0e7824 */ /* 0x000fe200078e0203 */
        /* <DEDUP_REMOVED lines=8> */
[----:B------:R-:W-:-:S04]  /*1c760*/  ISETP.GT.AND P3, PT, R12, 0x11, !P4 ;  /* 0x000000110c00780c */ /* 0x000fc80006764270 */
        /* <DEDUP_REMOVED lines=111> */
[----:B------:R-:W-:-:S13]  /*1ce60*/  ISETP.GE.AND P6, PT, R225, 0x1, PT ;  /* 0x00000001e100780c */ /* 0x000fda0003fc6270 */
        /* <DEDUP_REMOVED lines=13> */
.L_x_1821:
[----:B------:R-:W-:-:S05]  /*1cf40*/  IMAD.U32 R12, RZ, RZ, UR38 ;  /* 0x00000026ff0c7e24 */ /* 0x000fca000f8e00ff */
[----:B------:R-:W-:-:S13]  /*1cf50*/  ISETP.NE.AND P6, PT, R12, 0x1, PT ;  /* 0x000000010c00780c */ /* 0x000fda0003fc5270 */
[----:B------:R-:W0:Y:S02]  /*1cf60*/  @P6 LDC.64 R4, c[0x0][0x9e8] ;  /* 0x00027a00ff046b82 */ /* 0x000e240000000a00 */
[----:B0-----:R-:W-:-:S05]  /*1cf70*/  @P6 IMAD.HI.U32 R4, R3, R4, RZ ;  /* 0x0000000403046227 */ /* 0x001fca00078e00ff */
[----:B------:R-:W-:-:S07]  /*1cf80*/  @P6 SHF.R.U32.HI R3, RZ, R5, R4 ;  /* 0x00000005ff036219 */ /* 0x000fce0000011604 */
.L_x_1822:
[----:B------:R-:W-:Y:S05]  /*1cf90*/  BSYNC B1 ;  /* 0x0000000000017941 */ /* 0x000fea0003800000 */
.L_x_1820:
[----:B------:R-:W-:-:S05]  /*1cfa0*/  IMAD R3, R3, R12, R0 ;  /* 0x0000000c03037224 */ /* 0x000fca00078e0200 */
[----:B------:R-:W-:Y:S02]  /*1cfb0*/  VIADDMNMX R20, R3, R12, R20, PT ;  /* 0x0000000c03147246 */ /* 0x000fe40003800114 */
[----:B------:R-:W-:-:S07]  /*1cfc0*/  VIMNMX R14, R14, R3, !PT ;  /* 0x000000030e0e7248 */ /* 0x000fce0007fe0100 */
.L_x_1819:
[C---:B------:R-:W-:Y:S01]  /*1cfd0*/  ISETP.GT.AND P1, PT, R14.reuse, 0x1, !P1 ;  /* 0x000000010e00780c */ /* 0x040fe20004f24270 */
[----:B------:R-:W-:Y:S01]  /*1cfe0*/  IMAD.U32 R4, RZ, RZ, UR43 ;  /* 0x0000002bff047e24 */ /* 0x000fe2000f8e00ff */
        /* <DEDUP_REMOVED lines=63> */
[C---:B------:R-:W-:Y:S02]  /*1d3e0*/  LOP3.LUT P1, RZ, R16.reuse, 0x1000, RZ, 0xc0, !PT ;  /* 0x0000100010ff7812 */ /* 0x040fe4000782c0ff */
[----:B------:R-:W-:-:S02]  /*1d3f0*/  LOP3.LUT P2, RZ, R16, 0x40, RZ, 0xc0, !PT ;  /* 0x0000004010ff7812 */ /* 0x000fc4000784c0ff */
[----:B------:R-:W-:Y:S02]  /*1d400*/  ISETP.GT.AND P1, PT, R14, 0x30, !P1 ;  /* 0x000000300e00780c */ /* 0x000fe40004f24270 */
[----:B------:R-:W-:Y:S02]  /*1d410*/  FMNMX.FTZ R0, R132, R3, !PT ;  /* 0x0000000384007209 */ /* 0x000fe40007810000 */
[----:B------:R-:W-:Y:S02]  /*1d420*/  ISETP.LT.OR P1, PT, R20, 0x31, P1 ;  /* 0x000000311400780c */ /* 0x000fe40000f21670 */
[----:B------:R-:W-:Y:S02]  /*1d430*/  FMNMX.FTZ R0, R133, R0, !PT ;  /* 0x0000000085007209 */ /* 0x000fe40007810000 */
[----:B------:R-:W-:Y:S02]  /*1d440*/  FSEL R114, R114, -INF , !P1 ;  /* 0xff80000072727808 */ /* 0x000fe40004800000 */
[C---:B------:R-:W-:Y:S01]  /*1d450*/  LOP3.LUT P1, RZ, R16.reuse, 0x800, RZ, 0xc0, !PT ;  /* 0x0000080010ff7812 */ /* 0x040fe2000782c0ff */
[----:B------:R-:W0:Y:S01]  /*1d460*/  SHFL.BFLY PT, R3, R0, 0x2, 0x1f ;  /* 0x0c401f0000037f89 */ /* 0x000e2200000e0000 */
[----:B------:R-:W-:-:S02]  /*1d470*/  LOP3.LUT P6, RZ, R16, 0x20, RZ, 0xc0, !PT ;  /* 0x0000002010ff7812 */ /* 0x000fc400078cc0ff */
[C---:B------:R-:W-:Y:S02]  /*1d480*/  ISETP.GT.AND P1, PT, R14.reuse, 0x31, !P1 ;  /* 0x000000310e00780c */ /* 0x040fe40004f24270 */
[----:B------:R-:W-:Y:S02]  /*1d490*/  ISETP.GT.AND P3, PT, R14, 0x50, !P3 ;  /* 0x000000500e00780c */ /* 0x000fe40005f64270 */
[C---:B------:R-:W-:Y:S02]  /*1d4a0*/  ISETP.LT.OR P1, PT, R20.reuse, 0x32, P1 ;  /* 0x000000321400780c */ /* 0x040fe40000f21670 */
[----:B------:R-:W-:Y:S02]  /*1d4b0*/  ISETP.LT.OR P3, PT, R20, 0x51, P3 ;  /* 0x000000511400780c */ /* 0x000fe40001f61670 */
[----:B------:R-:W-:Y:S02]  /*1d4c0*/  FSEL R115, R115, -INF , !P1 ;  /* 0xff80000073737808 */ /* 0x000fe40004800000 */
[----:B------:R-:W-:-:S02]  /*1d4d0*/  LOP3.LUT P1, RZ, R16, 0x400, RZ, 0xc0, !PT ;  /* 0x0000040010ff7812 */ /* 0x000fc4000782c0ff */
[C---:B------:R-:W-:Y:S02]  /*1d4e0*/  ISETP.GT.AND P4, PT, R14.reuse, 0x51, !P4 ;  /* 0x000000510e00780c */ /* 0x040fe40006784270 */
[----:B------:R-:W-:Y:S02]  /*1d4f0*/  ISETP.GT.AND P1, PT, R14, 0x38, !P1 ;  /* 0x000000380e00780c */ /* 0x000fe40004f24270 */
[----:B------:R-:W-:Y:S02]  /*1d500*/  FSEL R130, R130, -INF , !P3 ;  /* 0xff80000082827808 */ /* 0x000fe40005800000 */
[----:B------:R-:W-:Y:S02]  /*1d510*/  ISETP.LT.OR P1, PT, R20, 0x39, P1 ;  /* 0x000000391400780c */ /* 0x000fe40000f21670 */
[----:B------:R-:W-:Y:S02]  /*1d520*/  ISETP.GT.AND P5, PT, R14, 0x58, !P5 ;  /* 0x000000580e00780c */ /* 0x000fe40006fa4270 */
[----:B------:R-:W-:-:S02]  /*1d530*/  FSEL R118, R118, -INF , !P1 ;  /* 0xff80000076767808 */ /* 0x000fc40004800000 */
[----:B------:R-:W-:Y:S02]  /*1d540*/  LOP3.LUT P1, RZ, R16, 0x200, RZ, 0xc0, !PT ;  /* 0x0000020010ff7812 */ /* 0x000fe4000782c0ff */
[----:B0-----:R-:W-:Y:S02]  /*1d550*/  FMNMX.FTZ R12, R0, R3, !PT ;  /* 0x00000003000c7209 */ /* 0x001fe40007810000 */
[----:B------:R-:W-:Y:S02]  /*1d560*/  ISETP.GT.AND P1, PT, R14, 0x39, !P1 ;  /* 0x000000390e00780c */ /* 0x000fe40004f24270 */
[C---:B------:R-:W-:Y:S01]  /*1d570*/  ISETP.LT.OR P4, PT, R20.reuse, 0x52, P4 ;  /* 0x000000521400780c */ /* 0x040fe20002781670 */
[----:B------:R-:W0:Y:S01]  /*1d580*/  SHFL.BFLY PT, R3, R12, 0x1, 0x1f ;  /* 0x0c201f000c037f89 */ /* 0x000e2200000e0000 */
[C---:B------:R-:W-:Y:S02]  /*1d590*/  ISETP.LT.OR P1, PT, R20.reuse, 0x3a, P1 ;  /* 0x0000003a1400780c */ /* 0x040fe40000f21670 */
[----:B------:R-:W-:-:S02]  /*1d5a0*/  ISETP.LT.OR P5, PT, R20, 0x59, P5 ;  /* 0x000000591400780c */ /* 0x000fc40002fa1670 */
[----:B------:R-:W-:Y:S02]  /*1d5b0*/  FSEL R119, R119, -INF , !P1 ;  /* 0xff80000077777808 */ /* 0x000fe40004800000 */
[----:B------:R-:W-:Y:S02]  /*1d5c0*/  LOP3.LUT P1, RZ, R16, 0x100, RZ, 0xc0, !PT ;  /* 0x0000010010ff7812 */ /* 0x000fe4000782c0ff */
[----:B------:R-:W-:Y:S02]  /*1d5d0*/  FSEL R131, R131, -INF , !P4 ;  /* 0xff80000083837808 */ /* 0x000fe40006000000 */
[----:B------:R-:W-:Y:S02]  /*1d5e0*/  ISETP.GT.AND P1, PT, R14, 0x40, !P1 ;  /* 0x000000400e00780c */ /* 0x000fe40004f24270 */
[----:B------:R-:W-:Y:S02]  /*1d5f0*/  FSEL R134, R134, -INF , !P5 ;  /* 0xff80000086867808 */ /* 0x000fe40006800000 */
[----:B------:R-:W-:-:S04]  /*1d600*/  ISETP.LT.OR P1, PT, R20, 0x41, P1 ;  /* 0x000000411400780c */ /* 0x000fc80000f21670 */
[----:B------:R-:W-:Y:S02]  /*1d610*/  FSEL R122, R122, -INF , !P1 ;  /* 0xff8000007a7a7808 */ /* 0x000fe40004800000 */
[----:B------:R-:W-:Y:S02]  /*1d620*/  LOP3.LUT P1, RZ, R16, 0x80, RZ, 0xc0, !PT ;  /* 0x0000008010ff7812 */ /* 0x000fe4000782c0ff */
[----:B0-----:R-:W-:Y:S02]  /*1d630*/  FMNMX.FTZ R3, R12, R3, !PT ;  /* 0x000000030c037209 */ /* 0x001fe40007810000 */
[----:B------:R-:W-:-:S03]  /*1d640*/  ISETP.GT.AND P1, PT, R14, 0x41, !P1 ;  /* 0x000000410e00780c */ /* 0x000fc60004f24270 */
[----:B------:R-:W-:Y:S01]  /*1d650*/  FMUL.FTZ R5, R3, R4 ;  /* 0x0000000403057220 */ /* 0x000fe20000410000 */
[----:B------:R-:W-:-:S04]  /*1d660*/  ISETP.LT.OR P1, PT, R20, 0x42, P1 ;  /* 0x000000421400780c */ /* 0x000fc80000f21670 */
[----:B------:R-:W-:Y:S02]  /*1d670*/  FSEL R123, R123, -INF , !P1 ;  /* 0xff8000007b7b7808 */ /* 0x000fe40004800000 */
[----:B------:R-:W-:-:S04]  /*1d680*/  ISETP.GT.AND P1, PT, R14, 0x48, !P2 ;  /* 0x000000480e00780c */ /* 0x000fc80005724270 */
[----:B------:R-:W-:-:S04]  /*1d690*/  ISETP.LT.OR P1, PT, R20, 0x49, P1 ;  /* 0x000000491400780c */ /* 0x000fc80000f21670 */
[----:B------:R-:W-:Y:S02]  /*1d6a0*/  FSEL R126, R126, -INF , !P1 ;  /* 0xff8000007e7e7808 */ /* 0x000fe40004800000 */
[----:B------:R-:W-:Y:S02]  /*1d6b0*/  ISETP.GT.AND P1, PT, R14, 0x49, !P6 ;  /* 0x000000490e00780c */ /* 0x000fe40007724270 */
[----:B------:R-:W-:Y:S02]  /*1d6c0*/  LOP3.LUT P6, RZ, R16, 0x2, RZ, 0xc0, !PT ;  /* 0x0000000210ff7812 */ /* 0x000fe400078cc0ff */
[----:B------:R-:W-:-:S04]  /*1d6d0*/  ISETP.LT.OR P1, PT, R20, 0x4a, P1 ;  /* 0x0000004a1400780c */ /* 0x000fc80000f21670 */
[----:B------:R-:W-:Y:S02]  /*1d6e0*/  FSEL R127, R127, -INF , !P1 ;  /* 0xff8000007f7f7808 */ /* 0x000fe40004800000 */
[----:B------:R-:W-:Y:S02]  /*1d6f0*/  ISETP.GT.AND P1, PT, R14, RZ, !P6 ;  /* 0x000000ff0e00720c */ /* 0x000fe40007724270 */
[----:B------:R-:W-:Y:S02]  /*1d700*/  LOP3.LUT P6, RZ, R16, 0x1, RZ, 0xc0, !PT ;  /* 0x0000000110ff7812 */ /* 0x000fe400078cc0ff */
[----:B------:R-:W-:Y:S02]  /*1d710*/  ISETP.LT.OR P1, PT, R20, 0x1, P1 ;  /* 0x000000011400780c */ /* 0x000fe40000f21670 */
[----:B------:R-:W-:Y:S02]  /*1d720*/  ISETP.GT.AND P2, PT, R14, 0x59, !P6 ;  /* 0x000000590e00780c */ /* 0x000fe40007744270 */
[----:B------:R-:W-:-:S02]  /*1d730*/  FSEL R90, R90, -INF , !P1 ;  /* 0xff8000005a5a7808 */ /* 0x000fc40004800000 */
[----:B------:R-:W-:Y:S02]  /*1d740*/  ISETP.LT.OR P2, PT, R20, 0x5a, P2 ;  /* 0x0000005a1400780c */ /* 0x000fe40001741670 */
[----:B------:R-:W-:Y:S02]  /*1d750*/  FMNMX.FTZ R0, R90, R9, !PT ;  /* 0x000000095a007209 */ /* 0x000fe40007810000 */
[----:B------:R-:W-:Y:S02]  /*1d760*/  FSEL R135, R135, -INF , !P2 ;  /* 0xff80000087877808 */ /* 0x000fe40005000000 */
[----:B------:R-:W-:Y:S02]  /*1d770*/  FMNMX.FTZ R0, R91, R0, !PT ;  /* 0x000000005b007209 */ /* 0x000fe40007810000 */
[----:B------:R-:W-:Y:S02]  /*1d780*/  FSETP.NEU.FTZ.AND P1, PT, R3, -INF , PT ;  /* 0xff8000000300780b */ /* 0x000fe40003f3d000 */
[----:B------:R-:W-:-:S02]  /*1d790*/  FMNMX.FTZ R0, R94, R0, !PT ;  /* 0x000000005e007209 */ /* 0x000fc40007810000 */
        /* <DEDUP_REMOVED lines=13> */
[----:B------:R-:W-:Y:S01]  /*1d870*/  FSEL R101, R3, RZ, P1 ;  /* 0x000000ff03657208 */ /* 0x000fe20000800000 */
        /* <DEDUP_REMOVED lines=22> */
[----:B------:R-:W-:Y:S01]  /*1d9e0*/  FADD.FTZ R101, -R101, R11 ;  /* 0x0000000b65657221 */ /* 0x000fe20000010100 */
[----:B------:R-:W-:Y:S02]  /*1d9f0*/  MUFU.EX2 R156, R156 ;  /* 0x0000009c009c7308 */ /* 0x000fe40000000800 */
[----:B------:R-:W-:-:S04]  /*1da00*/  FMNMX.FTZ R0, R115, R0, !PT ;  /* 0x0000000073007209 */ /* 0x000fc80007810000 */
[----:B------:R-:W-:Y:S02]  /*1da10*/  FMNMX.FTZ R0, R118, R0, !PT ;  /* 0x0000000076007209 */ /* 0x000fe40007810000 */
[----:B------:R0:W-:Y:S02]  /*1da20*/  MUFU.EX2 R11, R5 ;  /* 0x00000005000b7308 */ /* 0x0001e40000000800 */
[----:B------:R-:W-:-:S04]  /*1da30*/  FMNMX.FTZ R0, R119, R0, !PT ;  /* 0x0000000077007209 */ /* 0x000fc80007810000 */
[----:B------:R-:W-:Y:S02]  /*1da40*/  FMNMX.FTZ R0, R122, R0, !PT ;  /* 0x000000007a007209 */ /* 0x000fe40007810000 */
[----:B------:R-:W-:Y:S02]  /*1da50*/  MUFU.EX2 R89, R89 ;  /* 0x0000005900597308 */ /* 0x000fe40000000800 */
        /* <DEDUP_REMOVED lines=17> */
[----:B------:R2:W-:Y:S08]  /*1db70*/  MUFU.EX2 R14, R105 ;  /* 0x00000069000e7308 */ /* 0x0005f00000000800 */
        /* <DEDUP_REMOVED lines=11> */
[-C--:B------:R-:W-:Y:S01]  /*1dc30*/  FFMA.FTZ R104, R91, R4.reuse, -R101 ;  /* 0x000000045b687223 */ /* 0x080fe20000010865 */
        /* <DEDUP_REMOVED lines=12> */
[-CC-:B--2---:R-:W-:Y:S01]  /*1dd00*/  FFMA.FTZ R105, R111, R4.reuse, -R101.reuse ;  /* 0x000000046f697223 */ /* 0x184fe20000010865 */
[----:B------:R-:W1:Y:S01]  /*1dd10*/  MUFU.EX2 R5, R5 ;  /* 0x0000000500057308 */ /* 0x000e620000000800 */
[----:B0-----:R-:W-:Y:S01]  /*1dd20*/  FFMA.FTZ R7, R12, R7, R156 ;  /* 0x000000070c077223 */ /* 0x001fe2000001009c */
[-CC-:B------:R-:W-:Y:S01]  /*1dd30*/  FFMA.FTZ R145, R114, R4.reuse, -R101.reuse ;  /* 0x0000000472917223 */ /* 0x180fe20000010865 */
[-CC-:B------:R-:W-:Y:S01]  /*1dd40*/  FFMA.FTZ R103, R115, R4.reuse, -R101.reuse ;  /* 0x0000000473677223 */ /* 0x180fe20000010865 */
[-C--:B------:R-:W-:Y:S01]  /*1dd50*/  FFMA.FTZ R147, R118, R4.reuse, -R101 ;  /* 0x0000000476937223 */ /* 0x080fe20000010865 */
[----:B------:R-:W-:Y:S01]  /*1dd60*/  FADD.FTZ R7, R89, R7 ;  /* 0x0000000759077221 */ /* 0x000fe20000010000 */
[-CC-:B------:R-:W-:Y:S01]  /*1dd70*/  FFMA.FTZ R102, R119, R4.reuse, -R101.reuse ;  /* 0x0000000477667223 */ /* 0x180fe20000010865 */
[-C--:B------:R-:W-:Y:S01]  /*1dd80*/  FFMA.FTZ R141, R122, R4.reuse, -R101 ;  /* 0x000000047a8d7223 */ /* 0x080fe20000010865 */
[----:B------:R-:W0:Y:S01]  /*1dd90*/  MUFU.EX2 R104, R104 ;  /* 0x0000006800687308 */ /* 0x000e220000000800 */
[----:B------:R-:W-:Y:S01]  /*1dda0*/  FADD.FTZ R7, R158, R7 ;  /* 0x000000079e077221 */ /* 0x000fe20000010000 */
[-CC-:B------:R-:W-:Y:S01]  /*1ddb0*/  FFMA.FTZ R99, R123, R4.reuse, -R101.reuse ;  /* 0x000000047b637223 */ /* 0x180fe20000010865 */
[-CC-:B------:R-:W-:Y:S01]  /*1ddc0*/  FFMA.FTZ R143, R126, R4.reuse, -R101.reuse ;  /* 0x000000047e8f7223 */ /* 0x180fe20000010865 */
[-C--:B------:R-:W-:Y:S01]  /*1ddd0*/  FFMA.FTZ R98, R127, R4.reuse, -R101 ;  /* 0x000000047f627223 */ /* 0x080fe20000010865 */
[----:B------:R-:W-:Y:S01]  /*1dde0*/  FADD.FTZ R7, R88, R7 ;  /* 0x0000000758077221 */ /* 0x000fe20000010000 */
[-CC-:B------:R-:W-:Y:S01]  /*1ddf0*/  FFMA.FTZ R137, R130, R4.reuse, -R101.reuse ;  /* 0x0000000482897223 */ /* 0x180fe20000010865 */
[----:B------:R-:W-:Y:S01]  /*1de00*/  FFMA.FTZ R9, R131, R4, -R101 ;  /* 0x0000000483097223 */ /* 0x000fe20000010865 */
[----:B------:R-:W2:Y:S01]  /*1de10*/  MUFU.EX2 R159, R159 ;  /* 0x0000009f009f7308 */ /* 0x000ea20000000800 */
[----:B-1----:R-:W-:Y:S01]  /*1de20*/  FFMA.FTZ R6, R5, R6, R157 ;  /* 0x0000000605067223 */ /* 0x002fe2000001009d */
[----:B------:R-:W-:Y:S01]  /*1de30*/  FADD.FTZ R7, R152, R7 ;  /* 0x0000000798077221 */ /* 0x000fe20000010000 */
[-CC-:B------:R-:W-:Y:S01]  /*1de40*/  FFMA.FTZ R139, R134, R4.reuse, -R101.reuse ;  /* 0x00000004868b7223 */ /* 0x180fe20000010865 */
[----:B------:R-:W-:-:S02]  /*1de50*/  FFMA.FTZ R101, R135, R4, -R101 ;  /* 0x0000000487657223 */ /* 0x000fc40000010865 */
        /* <DEDUP_REMOVED lines=15> */
[----:B------:R-:W-:-:S06]  /*1df50*/  FADD.FTZ R7, R144, R7 ;  /* 0x0000000790077221 */ /* 0x000fcc0000010000 */
        /* <DEDUP_REMOVED lines=53> */
[----:B0-----:R-:W-:-:S04]  /*1e2b0*/  FADD.FTZ R106, R138, R7 ;  /* 0x000000078a6a7221 */ /* 0x001fc80000010000 */
[----:B------:R-:W-:Y:S01]  /*1e2c0*/  FADD.FTZ R7, R11, R106 ;  /* 0x0000006a0b077221 */ /* 0x000fe20000010000 */
[----:B--2---:R-:W-:-:S04]  /*1e2d0*/  FADD.FTZ R6, R139, R6 ;  /* 0x000000068b067221 */ /* 0x004fc80000010000 */
[----:B-1----:R-:W-:Y:S01]  /*1e2e0*/  FADD.FTZ R6, R101, R6 ;  /* 0x0000000665067221 */ /* 0x002fe20000010000 */
[----:B------:R-:W-:Y:S06]  /*1e2f0*/  @!P0 BRA `(.L_x_1823) ;  /* 0x0000000000048947 */ /* 0x000fec0003800000 */
[----:B------:R-:W-:Y:S01]  /*1e300*/  BPT.TRAP 0x1 ;  /* 0x000000040000795c */ /* 0x000fe20000300000 */
.L_x_1823:
[----:B------:R-:W-:Y:S01]  /*1e310*/  ISETP.GT.AND P1, PT, R10, R202, PT ;  /* 0x000000ca0a00720c */ /* 0x000fe20003f24270 */
[----:B------:R-:W-:Y:S01]  /*1e320*/  VIADD R15, R15, 0x2a860 ;  /* 0x0002a8600f0f7836 */ /* 0x000fe20000000000 */
[----:B------:R-:W-:Y:S01]  /*1e330*/  F2FP.F16.F32.PACK_AB R154, R13, R154 ;  /* 0x0000009a0d9a723e */ /* 0x000fe200000000ff */
[----:B------:R-:W-:Y:S01]  /*1e340*/  IMAD.MOV.U32 R13, RZ, RZ, R164 ;  /* 0x000000ffff0d7224 */ /* 0x000fe200078e00a4 */
[----:B------:R-:W-:Y:S01]  /*1e350*/  F2FP.F16.F32.PACK_AB R148, R14, R148 ;  /* 0x000000940e94723e */ /* 0x000fe200000000ff */
[----:B------:R-:W-:Y:S01]  /*1e360*/  IMAD.MOV.U32 R14, RZ, RZ, R23 ;  /* 0x000000ffff0e7224 */ /* 0x000fe200078e0017 */
[----:B------:R-:W-:Y:S02]  /*1e370*/  PRMT R15, R172, 0x654, R15 ;  /* 0x00000654ac0f7816 */ /* 0x000fe4000000000f */
[----:B------:R-:W-:Y:S01]  /*1e380*/  F2FP.F16.F32.PACK_AB R137, R9, R137 ;  /* 0x000000890989723e */ /* 0x000fe200000000ff */
[----:B------:R-:W-:Y:S01]  /*1e390*/  IMAD.MOV.U32 R9, RZ, RZ, R0 ;  /* 0x000000ffff097224 */ /* 0x000fe200078e0000 */
[----:B------:R0:W-:Y:S01]  /*1e3a0*/  SYNCS.ARRIVE.TRANS64.RED.A1T0 RZ, [R15+URZ], RZ ;  /* 0x000000ff0fff79a7 */ /* 0x0001e2000810043f */
        /* <DEDUP_REMOVED lines=22> */
[----:B------:R-:W-:Y:S01]  /*1e510*/  IADD3 R10, R10, -0x1, RZ ;  /* 0xffffffff0a0a7810 */ /* 0x000fe20007ffe0ff */
[----:B0-----:R-:W-:Y:S06]  /*1e520*/  @P1 BRA `(.L_x_1824) ;  /* 0xffffffcc001c1947 */ /* 0x001fec000383ffff */
.L_x_1803:
[----:B------:R-:W-:Y:S05]  /*1e530*/  BSYNC B0 ;  /* 0x0000000000007941 */ /* 0x000fea0003800000 */
.L_x_1802:
        /* <DEDUP_REMOVED lines=67> */
.L_x_1825:
[----:B------:R-:W-:Y:S01]  /*1e970*/  IMAD R5, R23, 0x8, R2 ;  /* 0x0000000817057824 */ /* 0x000fe200078e0202 */
[----:B------:R-:W-:-:S04]  /*1e980*/  SHF.L.U32 R8, R164, 0x1f, RZ ;  /* 0x0000001fa4087819 */ /* 0x000fc800000006ff */
[----:B------:R0:W1:Y:S01]  /*1e990*/  SYNCS.PHASECHK.TRANS64.TRYWAIT P1, [R5+URZ+0x2a850], R8 ;  /* 0x02a85008050075a7 */ /* 0x000062000802017f */
[----:B------:R-:W-:Y:S05]  /*1e9a0*/  @!P0 BRA `(.L_x_1826) ;  /* 0x0000000000048947 */ /* 0x000fea0003800000 */
[----:B------:R-:W-:Y:S01]  /*1e9b0*/  BPT.TRAP 0x1 ;  /* 0x000000040000795c */ /* 0x000fe20000300000 */
.L_x_1826:
        /* <DEDUP_REMOVED lines=9> */
.L_x_1828:
[----:B------:R-:W-:Y:S05]  /*1ea50*/  BSYNC B0 ;  /* 0x0000000000007941 */ /* 0x000fea0003800000 */
.L_x_1827:
[----:B------:R-:W-:Y:S01]  /*1ea60*/  IMAD.MOV.U32 R9, RZ, RZ, 0x40000040 ;  /* 0x40000040ff097424 */ /* 0x000fe200078e00ff */
[----:B01----:R-:W-:Y:S01]  /*1ea70*/  MOV R8, R2 ;  /* 0x0000000200087202 */ /* 0x003fe20000000f00 */
[----:B------:R-:W-:Y:S01]  /*1ea80*/  WARPGROUP.ARRIVE ;  /* 0x00000000000079c5 */ /* 0x000fe20000000000 */
[----:B------:R-:W-:Y:S01]  /*1ea90*/  MOV R20, 0xff800000 ;  /* 0xff80000000147802 */ /* 0x000fe20000000f00 */
[----:B------:R-:W-:Y:S01]  /*1eaa0*/  IMAD.MOV.U32 R21, RZ, RZ, -0x800000 ;  /* 0xff800000ff157424 */ /* 0x000fe200078e00ff */
[----:B------:R-:W-:Y:S01]  /*1eab0*/  R2UR UR6, R8 ;  /* 0x00000000080672ca */ /* 0x000fe200000e0000 */
[----:B------:R-:W-:Y:S01]  /*1eac0*/  VIADD R8, R2, 0x80 ;  /* 0x0000008002087836 */ /* 0x000fe20000000000 */
[----:B------:R-:W-:Y:S01]  /*1ead0*/  R2UR UR7, R9 ;  /* 0x00000000090772ca */ /* 0x000fe200000e0000 */
[----:B------:R-:W-:-:S12]  /*1eae0*/  IMAD.MOV.U32 R9, RZ, RZ, 0x40000040 ;  /* 0x40000040ff097424 */ /* 0x000fd800078e00ff */
        /* <DEDUP_REMOVED lines=36> */
[----:B------:R-:W-:Y:S01]  /*1ed30*/  IMAD.MOV.U32 R6, RZ, RZ, RZ ;  /* 0x000000ffff067224 */ /* 0x000fe200078e00ff */
        /* <DEDUP_REMOVED lines=22> */
.L_x_1830:
        /* <DEDUP_REMOVED lines=71> */
[----:B------:R-:W-:Y:S01]  /*1f310*/  LOP3.LUT R164, R164, R3, RZ, 0x3c, !PT ;  /* 0x00000003a4a47212 */ /* 0x000fe200078e3cff */
[----:B------:R-:W-:Y:S01]  /*1f320*/  VIADD R209, R209, 0x1 ;  /* 0x00000001d1d17836 */ /* 0x000fe20000000000 */
[----:B--2---:R-:W-:-:S07]  /*1f330*/  SEL R23, R23, RZ, P1 ;  /* 0x000000ff17177207 */ /* 0x004fce0000800000 */
.L_x_1683:
[----:B------:R-:W2:Y:S08]  /*1f340*/  S2UR UR4, SR_CgaCtaId ;  /* 0x00000000000479c3 */ /* 0x000eb00000008800 */
[----:B------:R-:W-:Y:S01]  /*1f350*/  BAR.SYNC.DEFER_BLOCKING 0x5, 0x180 ;  /* 0x0146000000007b1d */ /* 0x000fe20000010000 */
[----:B------:R-:W-:-:S05]  /*1f360*/  MOV R3, 0x400 ;  /* 0x0000040000037802 */ /* 0x000fca0000000f00 */
[----:B------:R-:W-:Y:S01]  /*1f370*/  BSSY B0, `(.L_x_1831) ;  /* 0x00002db000007945 */ /* 0x000fe20003800000 */
[----:B--2---:R-:W-:-:S05]  /*1f380*/  IMAD.U32 R172, RZ, RZ, UR4 ;  /* 0x00000004ffac7e24 */ /* 0x004fca000f8e00ff */
[----:B------:R-:W-:-:S05]  /*1f390*/  LEA R2, R172, R3, 0x18 ;  /* 0x00000003ac027211 */ /* 0x000fca00078ec0ff */
[----:B-1--4-:R1:W2:Y:S01]  /*1f3a0*/  LDS.128 R28, [R2+0x2a8d0] ;  /* 0x02a8d000021c7984 */ /* 0x0122a20000000c00 */
[----:B------:R-:W-:Y:S06]  /*1f3b0*/  BAR.ARV 0x4, 0x180 ;  /* 0x0106000000007b1d */ /* 0x000fec0000002000 */
[----:B------:R-:W-:Y:S05]  /*1f3c0*/  @P0 BRA `(.L_x_1832) ;  /* 0x00000020006c0947 */ /* 0x000fea0003800000 */
[----:B------:R-:W3:Y:S01]  /*1f3d0*/  LDL R0, [R1+0x54] ;  /* 0x0000540001007983 */ /* 0x000ee20000100800 */
[----:B------:R-:W-:Y:S01]  /*1f3e0*/  F2FP.F16.F32.PACK_AB R34, R69, R68 ;  /* 0x000000444522723e */ /* 0x000fe200000000ff */
[----:B------:R-:W-:Y:S01]  /*1f3f0*/  ULDC.64 UR6, c[0x0][0xc00] ;  /* 0x0003000000067ab9 */ /* 0x000fe20000000a00 */
[----:B------:R-:W-:Y:S01]  /*1f400*/  ULDC.64 UR4, c[0x0][0xc08] ;  /* 0x0003020000047ab9 */ /* 0x000fe20000000a00 */
[----:B------:R-:W4:Y:S01]  /*1f410*/  S2R R3, SR_SWINHI ;  /* 0x0000000000037919 */ /* 0x000f220000002f00 */
[----:B------:R-:W-:Y:S02]  /*1f420*/  MOV R72, R2 ;  /* 0x0000000200487202 */ /* 0x000fe40000000f00 */
[----:B----4-:R-:W-:Y:S01]  /*1f430*/  MOV R73, R3 ;  /* 0x0000000300497202 */ /* 0x010fe20000000f00 */
[----:B------:R-:W-:Y:S02]  /*1f440*/  BAR.SYNC.DEFER_BLOCKING 0x1, 0x100 ;  /* 0x0044000000007b1d */ /* 0x000fe40000010000 */
[----:B---3--:R-:W-:-:S03]  /*1f450*/  IMAD.WIDE R4, R0, 0x2, R72 ;  /* 0x0000000200047825 */ /* 0x008fc600078e0248 */
[C---:B------:R-:W-:Y:S02]  /*1f460*/  LOP3.LUT R3, R4.reuse, 0x380, RZ, 0xc0, !PT ;  /* 0x0000038004037812 */ /* 0x040fe400078ec0ff */
[C---:B------:R-:W-:Y:S02]  /*1f470*/  IADD3 R7, P6, R4.reuse, 0x20, RZ ;  /* 0x0000002004077810 */ /* 0x040fe40007fde0ff */
[----:B------:R-:W-:Y:S02]  /*1f480*/  SHF.R.U64 R3, R3, 0x3, RZ ;  /* 0x0000000303037819 */ /* 0x000fe400000012ff */
[C---:B------:R-:W-:Y:S01]  /*1f490*/  IADD3 R6, P5, R4.reuse, 0x40, RZ ;  /* 0x0000004004067810 */ /* 0x040fe20007fbe0ff */
[----:B------:R-:W-:Y:S01]  /*1f4a0*/  IMAD.X R9, RZ, RZ, R5, P6 ;  /* 0x000000ffff097224 */ /* 0x000fe200030e0605 */
[C---:B------:R-:W-:Y:S02]  /*1f4b0*/  IADD3 R35, P4, R4.reuse, 0x60, RZ ;  /* 0x0000006004237810 */ /* 0x040fe40007f9e0ff */
[----:B------:R-:W-:-:S02]  /*1f4c0*/  IADD3 R103, P3, R4, 0x4000, RZ ;  /* 0x0000400004677810 */ /* 0x000fc40007f7e0ff */
[C---:B------:R-:W-:Y:S01]  /*1f4d0*/  IADD3 R105, P2, R4.reuse, 0x4020, RZ ;  /* 0x0000402004697810 */ /* 0x040fe20007f5e0ff */
[--C-:B------:R-:W-:Y:S01]  /*1f4e0*/  IMAD.X R13, RZ, RZ, R5.reuse, P4 ;  /* 0x000000ffff0d7224 */ /* 0x100fe200020e0605 */
[C---:B------:R-:W-:Y:S01]  /*1f4f0*/  IADD3 R107, P1, R4.reuse, 0x4040, RZ ;  /* 0x00004040046b7810 */ /* 0x040fe20007f3e0ff */
[--C-:B------:R-:W-:Y:S01]  /*1f500*/  IMAD.X R15, RZ, RZ, R5.reuse, P3 ;  /* 0x000000ffff0f7224 */ /* 0x100fe200018e0605 */
[----:B------:R-:W-:Y:S01]  /*1f510*/  IADD3 R109, P0, R4, 0x4060, RZ ;  /* 0x00004060046d7810 */ /* 0x000fe20007f1e0ff */
[--C-:B------:R-:W-:Y:S01]  /*1f520*/  IMAD.X R25, RZ, RZ, R5.reuse, P2 ;  /* 0x000000ffff197224 */ /* 0x100fe200010e0605 */
[----:B------:R-:W-:Y:S01]  /*1f530*/  LOP3.LUT R0, R7, 0x380, RZ, 0xc0, !PT ;  /* 0x0000038007007812 */ /* 0x000fe200078ec0ff */
[--C-:B------:R-:W-:Y:S01]  /*1f540*/  IMAD.X R27, RZ, RZ, R5.reuse, P1 ;  /* 0x000000ffff1b7224 */ /* 0x100fe200008e0605 */
[----:B------:R-:W-:Y:S01]  /*1f550*/  LOP3.LUT R4, R3, R4, RZ, 0x3c, !PT ;  /* 0x0000000403047212 */ /* 0x000fe200078e3cff */
[----:B0-----:R-:W-:Y:S01]  /*1f560*/  IMAD.X R33, RZ, RZ, R5, P0 ;  /* 0x000000ffff217224 */ /* 0x001fe200000e0605 */
[----:B------:R-:W-:-:S02]  /*1f570*/  LOP3.LUT R3, R6, 0x380, RZ, 0xc0, !PT ;  /* 0x0000038006037812 */ /* 0x000fc400078ec0ff */
[----:B------:R-:W-:Y:S02]  /*1f580*/  SHF.R.U64 R0, R0, 0x3, RZ ;  /* 0x0000000300007819 */ /* 0x000fe400000012ff */
[----:B------:R-:W-:Y:S02]  /*1f590*/  SHF.R.U64 R3, R3, 0x3, RZ ;  /* 0x0000000303037819 */ /* 0x000fe400000012ff */
[----:B------:R-:W-:Y:S02]  /*1f5a0*/  LOP3.LUT R12, R35, 0x380, RZ, 0xc0, !PT ;  /* 0x00000380230c7812 */ /* 0x000fe400078ec0ff */
[----:B------:R-:W-:Y:S02]  /*1f5b0*/  LOP3.LUT R14, R103, 0x380, RZ, 0xc0, !PT ;  /* 0x00000380670e7812 */ /* 0x000fe400078ec0ff */
[----:B------:R-:W-:Y:S02]  /*1f5c0*/  LOP3.LUT R8, R0, R7, RZ, 0x3c, !PT ;  /* 0x0000000700087212 */ /* 0x000fe400078e3cff */
[----:B------:R-:W-:-:S02]  /*1f5d0*/  LOP3.LUT R0, R105, 0x380, RZ, 0xc0, !PT ;  /* 0x0000038069007812 */ /* 0x000fc400078ec0ff */
[----:B------:R-:W-:Y:S02]  /*1f5e0*/  LOP3.LUT R26, R107, 0x380, RZ, 0xc0, !PT ;  /* 0x000003806b1a7812 */ /* 0x000fe400078ec0ff */
[----:B------:R-:W-:Y:S02]  /*1f5f0*/  LOP3.LUT R10, R3, R6, RZ, 0x3c, !PT ;  /* 0x00000006030a7212 */ /* 0x000fe400078e3cff */
[----:B--2---:R-:W-:Y:S02]  /*1f600*/  LOP3.LUT R28, R109, 0x380, RZ, 0xc0, !PT ;  /* 0x000003806d1c7812 */ /* 0x004fe400078ec0ff */
[-C--:B------:R-:W-:Y:S02]  /*1f610*/  IADD3.X R11, RZ, R5.reuse, RZ, P5, !PT ;  /* 0x00000005ff0b7210 */ /* 0x080fe40002ffe4ff */
[----:B------:R-:W-:Y:S02]  /*1f620*/  MOV R3, R4 ;  /* 0x0000000400037202 */ /* 0x000fe40000000f00 */
[----:B------:R-:W-:-:S02]  /*1f630*/  SHF.R.U64 R12, R12, 0x3, RZ ;  /* 0x000000030c0c7819 */ /* 0x000fc400000012ff */
[----:B------:R-:W-:Y:S02]  /*1f640*/  SHF.R.U64 R14, R14, 0x3, RZ ;  /* 0x000000030e0e7819 */ /* 0x000fe400000012ff */
[----:B------:R-:W-:Y:S02]  /*1f650*/  F2FP.F16.F32.PACK_AB R4, R89, R88 ;  /* 0x000000585904723e */ /* 0x000fe400000000ff */
[----:B------:R-:W-:Y:S02]  /*1f660*/  F2FP.F16.F32.PACK_AB R5, R97, R96 ;  /* 0x000000606105723e */ /* 0x000fe400000000ff */
[----:B------:R-:W-:Y:S02]  /*1f670*/  F2FP.F16.F32.PACK_AB R6, R91, R90 ;  /* 0x0000005a5b06723e */ /* 0x000fe400000000ff */
[----:B------:R-:W-:Y:S02]  /*1f680*/  F2FP.F16.F32.PACK_AB R7, R99, R98 ;  /* 0x000000626307723e */ /* 0x000fe400000000ff */
[----:B------:R-:W-:-:S02]  /*1f690*/  SHF.R.U64 R0, R0, 0x3, RZ ;  /* 0x0000000300007819 */ /* 0x000fc400000012ff */
[----:B------:R-:W-:Y:S01]  /*1f6a0*/  SHF.R.U64 R26, R26, 0x3, RZ ;  /* 0x000000031a1a7819 */ /* 0x000fe200000012ff */
[----:B------:R0:W-:Y:S01]  /*1f6b0*/  STSM.16.M88.4 [R3], R4 ;  /* 0x0000000403007844 */ /* 0x0001e20000000200 */
[----:B------:R-:W-:Y:S02]  /*1f6c0*/  SHF.R.U64 R28, R28, 0x3, RZ ;  /* 0x000000031c1c7819 */ /* 0x000fe400000012ff */
[----:B------:R-:W-:Y:S02]  /*1f6d0*/  LOP3.LUT R12, R12, R35, RZ, 0x3c, !PT ;  /* 0x000000230c0c7212 */ /* 0x000fe400078e3cff */
[----:B------:R-:W-:Y:S02]  /*1f6e0*/  LOP3.LUT R14, R14, R103, RZ, 0x3c, !PT ;  /* 0x000000670e0e7212 */ /* 0x000fe400078e3cff */
[----:B------:R-:W-:Y:S01]  /*1f6f0*/  LOP3.LUT R24, R0, R105, RZ, 0x3c, !PT ;  /* 0x0000006900187212 */ /* 0x000fe200078e3cff */
[----:B------:R-:W2:Y:S01]  /*1f700*/  LDC.64 R102, c[0x0][0xc00] ;  /* 0x00030000ff667b82 */ /* 0x000ea20000000a00 */
[----:B------:R-:W-:-:S02]  /*1f710*/  LOP3.LUT R26, R26, R107, RZ, 0x3c, !PT ;  /* 0x0000006b1a1a7212 */ /* 0x000fc400078e3cff */
[----:B------:R-:W-:Y:S02]  /*1f720*/  LOP3.LUT R32, R28, R109, RZ, 0x3c, !PT ;  /* 0x0000006d1c207212 */ /* 0x000fe400078e3cff */
[----:B------:R-:W-:Y:S02]  /*1f730*/  MOV R107, R8 ;  /* 0x00000008006b7202 */ /* 0x000fe40000000f00 */
[----:B------:R-:W-:Y:S02]  /*1f740*/  MOV R106, R10 ;  /* 0x0000000a006a7202 */ /* 0x000fe40000000f00 */
[----:B0-----:R-:W-:Y:S02]  /*1f750*/  F2FP.F16.F32.PACK_AB R4, R93, R92 ;  /* 0x0000005c5d04723e */ /* 0x001fe400000000ff */
[----:B------:R-:W-:Y:S02]  /*1f760*/  F2FP.F16.F32.PACK_AB R5, R101, R100 ;  /* 0x000000646505723e */ /* 0x000fe400000000ff */
[----:B------:R-:W-:-:S02]  /*1f770*/  F2FP.F16.F32.PACK_AB R6, R37, R36 ;  /* 0x000000242506723e */ /* 0x000fc400000000ff */
[----:B------:R-:W-:Y:S02]  /*1f780*/  F2FP.F16.F32.PACK_AB R7, R39, R38 ;  /* 0x000000262707723e */ /* 0x000fe400000000ff */
[----:B------:R-:W-:Y:S02]  /*1f790*/  F2FP.F16.F32.PACK_AB R8, R41, R40 ;  /* 0x000000282908723e */ /* 0x000fe400000000ff */
[----:B------:R-:W-:Y:S01]  /*1f7a0*/  F2FP.F16.F32.PACK_AB R9, R43, R42 ;  /* 0x0000002a2b09723e */ /* 0x000fe200000000ff */
[----:B------:R0:W-:Y:S01]  /*1f7b0*/  STSM.16.M88.4 [R107], R4 ;  /* 0x000000046b007844 */ /* 0x0001e20000000200 */
[----:B------:R-:W-:Y:S02]  /*1f7c0*/  F2FP.F16.F32.PACK_AB R10, R45, R44 ;  /* 0x0000002c2d0a723e */ /* 0x000fe400000000ff */
[----:B------:R-:W-:Y:S02]  /*1f7d0*/  F2FP.F16.F32.PACK_AB R11, R47, R46 ;  /* 0x0000002e2f0b723e */ /* 0x000fe400000000ff */
[----:B------:R-:W-:-:S02]  /*1f7e0*/  MOV R105, R12 ;  /* 0x0000000c00697202 */ /* 0x000fc40000000f00 */
[----:B------:R-:W-:Y:S01]  /*1f7f0*/  MOV R0, R14 ;  /* 0x0000000e00007202 */ /* 0x000fe20000000f00 */
[----:B------:R-:W-:Y:S01]  /*1f800*/  STSM.16.M88.4 [R106], R8 ;  /* 0x000000086a007844 */ /* 0x000fe20000000200 */
[----:B------:R-:W-:Y:S02]  /*1f810*/  MOV R104, R24 ;  /* 0x0000001800687202 */ /* 0x000fe40000000f00 */
[----:B------:R-:W-:Y:S02]  /*1f820*/  MOV R28, R26 ;  /* 0x0000001a001c7202 */ /* 0x000fe40000000f00 */
[----:B------:R-:W-:Y:S02]  /*1f830*/  F2FP.F16.F32.PACK_AB R12, R49, R48 ;  /* 0x00000030310c723e */ /* 0x000fe400000000ff */
        /* <DEDUP_REMOVED lines=9> */
[----:B------:R-:W-:Y:S01]  /*1f8d0*/  F2FP.F16.F32.PACK_AB R32, R65, R64 ;  /* 0x000000404120723e */ /* 0x000fe200000000ff */
[----:B------:R3:W-:Y:S01]  /*1f8e0*/  STSM.16.M88.4 [R0], R24 ;  /* 0x0000001800007844 */ /* 0x0007e20000000200 */
[----:B------:R-:W-:Y:S02]  /*1f8f0*/  F2FP.F16.F32.PACK_AB R33, R67, R66 ;  /* 0x000000424321723e */ /* 0x000fe400000000ff */
[----:B------:R-:W-:Y:S02]  /*1f900*/  F2FP.F16.F32.PACK_AB R35, R71, R70 ;  /* 0x000000464723723e */ /* 0x000fe400000000ff */
[----:B0-----:R-:W-:Y:S02]  /*1f910*/  F2FP.F16.F32.PACK_AB R4, R95, R94 ;  /* 0x0000005e5f04723e */ /* 0x001fe400000000ff */
[----:B------:R-:W-:Y:S01]  /*1f920*/  F2FP.F16.F32.PACK_AB R5, R75, R74 ;  /* 0x0000004a4b05723e */ /* 0x000fe200000000ff */
[----:B------:R-:W-:Y:S01]  /*1f930*/  STSM.16.M88.4 [R104], R32 ;  /* 0x0000002068007844 */ /* 0x000fe20000000200 */
[----:B------:R-:W-:Y:S01]  /*1f940*/  F2FP.F16.F32.PACK_AB R6, R77, R76 ;  /* 0x0000004c4d06723e */ /* 0x000fe200000000ff */
[----:B--2---:R-:W-:Y:S01]  /*1f950*/  IMAD.WIDE R12, R208, 0x4, R102 ;  /* 0x00000004d00c7825 */ /* 0x004fe200078e0266 */
[----:B------:R-:W-:Y:S01]  /*1f960*/  F2FP.F16.F32.PACK_AB R7, R79, R78 ;  /* 0x0000004e4f07723e */ /* 0x000fe200000000ff */
[----:B------:R-:W0:Y:S01]  /*1f970*/  LDC R102, c[0x0][0xbe8] ;  /* 0x0002fa00ff667b82 */ /* 0x000e220000000800 */
[----:B------:R-:W-:-:S02]  /*1f980*/  F2FP.F16.F32.PACK_AB R8, R81, R80 ;  /* 0x000000505108723e */ /* 0x000fc400000000ff */
[----:B------:R-:W-:Y:S01]  /*1f990*/  F2FP.F16.F32.PACK_AB R9, R83, R82 ;  /* 0x000000525309723e */ /* 0x000fe200000000ff */
[----:B------:R2:W-:Y:S01]  /*1f9a0*/  STSM.16.M88.4 [R28], R4 ;  /* 0x000000041c007844 */ /* 0x0005e20000000200 */
[----:B------:R-:W-:Y:S01]  /*1f9b0*/  F2FP.F16.F32.PACK_AB R10, R85, R84 ;  /* 0x00000054550a723e */ /* 0x000fe200000000ff */
[----:B---3--:R-:W-:Y:S01]  /*1f9c0*/  IMAD.MOV.U32 R0, RZ, RZ, RZ ;  /* 0x000000ffff007224 */ /* 0x008fe200078e00ff */
[----:B------:R-:W-:Y:S01]  /*1f9d0*/  F2FP.F16.F32.PACK_AB R11, R87, R86 ;  /* 0x00000056570b723e */ /* 0x000fe200000000ff */
[----:B------:R-:W3:Y:S01]  /*1f9e0*/  LDC.64 R14, c[0x0][0xba8] ;  /* 0x0002ea00ff0e7b82 */ /* 0x000ee20000000a00 */
[----:B------:R-:W-:-:S03]  /*1f9f0*/  ISETP.NE.U32.AND P0, PT, RZ, UR6, PT ;  /* 0x00000006ff007c0c */ /* 0x000fc6000bf05070 */
[----:B------:R4:W-:Y:S04]  /*1fa00*/  STSM.16.M88.4 [R3], R8 ;  /* 0x0000000803007844 */ /* 0x0009e80000000200 */
[----:B------:R-:W-:Y:S01]  /*1fa10*/  BAR.SYNC.DEFER_BLOCKING 0x1, 0x100 ;  /* 0x0044000000007b1d */ /* 0x000fe20000010000 */
[----:B------:R-:W-:-:S13]  /*1fa20*/  ISETP.NE.AND.EX P0, PT, RZ, UR7, PT, P0 ;  /* 0x00000007ff007c0c */ /* 0x000fda000bf05300 */
[----:B------:R-:W3:Y:S01]  /*1fa30*/  @P0 LDG.E R0, desc[UR60][R12.64] ;  /* 0x0000003c0c000981 */ /* 0x000ee2000c1e1900 */
[----:B------:R-:W-:Y:S01]  /*1fa40*/  ISETP.NE.U32.AND P1, PT, RZ, UR4, PT ;  /* 0x00000004ff007c0c */ /* 0x000fe2000bf25070 */
[----:B------:R-:W-:Y:S01]  /*1fa50*/  ULDC UR4, c[0x0][0xa88] ;  /* 0x0002a20000047ab9 */ /* 0x000fe20000000800 */
[C---:B------:R-:W-:Y:S02]  /*1fa60*/  ISETP.NE.AND P2, PT, R207.reuse, RZ, PT ;  /* 0x000000ffcf00720c */ /* 0x040fe40003f45270 */
[----:B------:R-:W-:Y:S01]  /*1fa70*/  MOV R27, UR4 ;  /* 0x00000004001b7c02 */ /* 0x000fe20008000f00 */
[----:B------:R-:W-:Y:S01]  /*1fa80*/  ULDC UR4, c[0x0][0xad4] ;  /* 0x0002b50000047ab9 */ /* 0x000fe20000000800 */
[----:B------:R-:W-:Y:S02]  /*1fa90*/  ISETP.NE.AND.EX P1, PT, RZ, UR5, PT, P1 ;  /* 0x00000005ff007c0c */ /* 0x000fe4000bf25310 */
[----:B------:R-:W-:Y:S01]  /*1faa0*/  SEL R207, R207, UR4, P2 ;  /* 0x00000004cfcf7c07 */ /* 0x000fe20009000000 */
[----:B------:R-:W-:-:S03]  /*1fab0*/  IMAD.MOV.U32 R26, RZ, RZ, 0x9b8 ;  /* 0x000009b8ff1a7424 */ /* 0x000fc600078e00ff */
[----:B------:R-:W-:-:S04]  /*1fac0*/  ISETP.GT.AND P3, PT, R207, 0x1, PT ;  /* 0x00000001cf00780c */ /* 0x000fc80003f64270 */
[----:B------:R-:W-:-:S03]  /*1fad0*/  SEL R26, R26, 0x978, P3 ;  /* 0x000009781a1a7807 */ /* 0x000fc60001800000 */
[----:B--2---:R-:W2:Y:S08]  /*1fae0*/  @P1 LDC.64 R4, c[0x0][0xc08] ;  /* 0x00030200ff041b82 */ /* 0x004eb00000000a00 */
[----:B------:R-:W1:Y:S08]  /*1faf0*/  LDC.64 R6, c[0x0][R26+0x220] ;  /* 0x000088001a067b82 */ /* 0x000e700000000a00 */
[----:B----4-:R-:W4:Y:S01]  /*1fb00*/  LDC.64 R8, c[0x0][R26+0x218] ;  /* 0x000086001a087b82 */ /* 0x010f220000000a00 */
[----:B0-----:R-:W-:-:S07]  /*1fb10*/  ISETP.NE.AND P4, PT, R102, 0x1, PT ;  /* 0x000000016600780c */ /* 0x001fce0003f85270 */
[----:B------:R-:W0:Y:S01]  /*1fb20*/  LDC.64 R10, c[0x0][R26+0x228] ;  /* 0x00008a001a0a7b82 */ /* 0x000e220000000a00 */
[----:B--2---:R-:W-:-:S05]  /*1fb30*/  @P1 IMAD.WIDE R4, R208, 0x4, R4 ;  /* 0x00000004d0041825 */ /* 0x004fca00078e0204 */
[----:B------:R2:W5:Y:S01]  /*1fb40*/  @P1 LDG.E R27, desc[UR60][R4.64] ;  /* 0x0000003c041b1981 */ /* 0x000562000c1e1900 */
[----:B------:R-:W-:Y:S01]  /*1fb50*/  ISETP.NE.U32.AND P2, PT, RZ, UR6, PT ;  /* 0x00000006ff007c0c */ /* 0x000fe2000bf45070 */
[----:B------:R-:W0:Y:S01]  /*1fb60*/  @P4 LDC R28, c[0x0][0xbec] ;  /* 0x0002fb00ff1c4b82 */ /* 0x000e220000000800 */
[----:B------:R-:W-:Y:S02]  /*1fb70*/  SHF.R.S32.HI R24, RZ, 0x1f, R208 ;  /* 0x0000001fff187819 */ /* 0x000fe400000114d0 */
[----:B------:R-:W-:Y:S02]  /*1fb80*/  ISETP.NE.AND.EX P2, PT, RZ, UR7, PT, P2 ;  /* 0x00000007ff007c0c */ /* 0x000fe4000bf45320 */
[----:B------:R-:W-:Y:S02]  /*1fb90*/  SEL R33, R211, RZ, P3 ;  /* 0x000000ffd3217207 */ /* 0x000fe40001800000 */
[----:B------:R-:W-:Y:S01]  /*1fba0*/  SEL R3, R208, RZ, !P2 ;  /* 0x000000ffd0037207 */ /* 0x000fe20005000000 */
[----:B--2---:R-:W2:Y:S01]  /*1fbb0*/  LDC.64 R4, c[0x0][R26+0x210] ;  /* 0x000084001a047b82 */ /* 0x004ea20000000a00 */
[----:B------:R-:W-:-:S07]  /*1fbc0*/  SEL R25, R24, RZ, !P2 ;  /* 0x000000ff18197207 */ /* 0x000fce0005000000 */
[----:B------:R-:W2:Y:S01]  /*1fbd0*/  @P4 LDC R105, c[0x0][0xbf0] ;  /* 0x0002fc00ff694b82 */ /* 0x000ea20000000800 */
[----:B-1----:R-:W-:-:S07]  /*1fbe0*/  IMAD R7, R7, R3, RZ ;  /* 0x0000000307077224 */ /* 0x002fce00078e02ff */
[----:B---3--:R-:W1:Y:S01]  /*1fbf0*/  @!P3 LDC R14, c[0x0][0xb50] ;  /* 0x0002d400ff0ebb82 */ /* 0x008e620000000800 */
[C---:B------:R-:W-:Y:S02]  /*1fc00*/  IMAD R103, R6.reuse, R25, R7 ;  /* 0x0000001906677224 */ /* 0x040fe400078e0207 */
[----:B------:R-:W-:-:S05]  /*1fc10*/  IMAD.WIDE.U32 R6, R6, R3, RZ ;  /* 0x0000000306067225 */ /* 0x000fca00078e00ff */
[----:B------:R-:W3:Y:S01]  /*1fc20*/  @!P3 LDC R15, c[0x0][0xb54] ;  /* 0x0002d500ff0fbb82 */ /* 0x000ee20000000800 */
[-C--:B----4-:R-:W-:Y:S02]  /*1fc30*/  IMAD R35, R9, R169.reuse, RZ ;  /* 0x000000a909237224 */ /* 0x090fe400078e02ff */
[----:B------:R-:W-:-:S04]  /*1fc40*/  IMAD.WIDE.U32 R8, R8, R169, RZ ;  /* 0x000000a908087225 */ /* 0x000fc800078e00ff */
[----:B------:R-:W-:Y:S02]  /*1fc50*/  IMAD.IADD R25, R203, 0x1, R188 ;  /* 0x00000001cb197824 */ /* 0x000fe400078e02bc */
[----:B------:R-:W-:Y:S02]  /*1fc60*/  IMAD.IADD R24, R9, 0x1, R35 ;  /* 0x0000000109187824 */ /* 0x000fe400078e0223 */
[----:B------:R-:W-:Y:S02]  /*1fc70*/  IMAD.IADD R9, R7, 0x1, R103 ;  /* 0x0000000107097824 */ /* 0x000fe400078e0267 */
[----:B------:R-:W-:Y:S02]  /*1fc80*/  IMAD.MOV.U32 R7, RZ, RZ, R25 ;  /* 0x000000ffff077224 */ /* 0x000fe400078e0019 */
[-C--:B0-----:R-:W-:Y:S02]  /*1fc90*/  IMAD R35, R11, R33.reuse, RZ ;  /* 0x000000210b237224 */ /* 0x081fe400078e02ff */
[----:B------:R-:W-:-:S05]  /*1fca0*/  IMAD.WIDE.U32 R10, R10, R33, RZ ;  /* 0x000000210a0a7225 */ /* 0x000fca00078e00ff */
[----:B------:R-:W-:Y:S02]  /*1fcb0*/  IADD3 R35, R11, R35, RZ ;  /* 0x000000230b237210 */ /* 0x000fe40007ffe0ff */
[--C-:B------:R-:W-:Y:S01]  /*1fcc0*/  IADD3 R8, P2, P5, R6, R8, R0.reuse ;  /* 0x0000000806087210 */ /* 0x100fe20007d5e000 */
[----:B------:R-:W-:Y:S01]  /*1fcd0*/  @P4 IMAD.HI.U32 R6, R25, R28, RZ ;  /* 0x0000001c19064227 */ /* 0x000fe200078e00ff */
[----:B------:R-:W-:-:S04]  /*1fce0*/  SHF.R.S32.HI R103, RZ, 0x1f, R0 ;  /* 0x0000001fff677819 */ /* 0x000fc80000011400 */
[----:B--2---:R-:W-:Y:S02]  /*1fcf0*/  @P4 SHF.R.U32.HI R7, RZ, R105, R6 ;  /* 0x00000069ff074219 */ /* 0x004fe40000011606 */
[----:B------:R-:W-:Y:S02]  /*1fd00*/  IADD3.X R9, R9, R24, R103, P2, P5 ;  /* 0x0000001809097210 */ /* 0x000fe400017ea467 */
[----:B------:R-:W-:Y:S01]  /*1fd10*/  IADD3 R10, P2, P5, R7, R8, R10 ;  /* 0x00000008070a7210 */ /* 0x000fe20007d5e00a */
[--C-:B------:R-:W-:Y:S01]  /*1fd20*/  IMAD.MOV R24, RZ, RZ, -R7.reuse ;  /* 0x000000ffff187224 */ /* 0x100fe200078e0a07 */
[----:B------:R-:W-:-:S03]  /*1fd30*/  SHF.R.S32.HI R6, RZ, 0x1f, R7 ;  /* 0x0000001fff067819 */ /* 0x000fc60000011407 */
[----:B------:R-:W-:Y:S01]  /*1fd40*/  IMAD R7, R102, R24, R25 ;  /* 0x0000001866077224 */ /* 0x000fe200078e0219 */
[----:B------:R-:W-:-:S03]  /*1fd50*/  IADD3.X R11, R6, R9, R35, P2, P5 ;  /* 0x00000009060b7210 */ /* 0x000fc600017ea423 */
[-C--:B------:R-:W-:Y:S01]  /*1fd60*/  IMAD R5, R5, R7.reuse, RZ ;  /* 0x0000000705057224 */ /* 0x080fe200078e02ff */
[----:B------:R-:W-:Y:S01]  /*1fd70*/  SHF.R.S32.HI R9, RZ, 0x1f, R7 ;  /* 0x0000001fff097819 */ /* 0x000fe20000011407 */
[----:B------:R-:W-:-:S04]  /*1fd80*/  IMAD.WIDE.U32 R10, R4, R7, R10 ;  /* 0x00000007040a7225 */ /* 0x000fc800078e000a */
[----:B------:R-:W-:Y:S01]  /*1fd90*/  IMAD R5, R4, R9, R5 ;  /* 0x0000000904057224 */ /* 0x000fe200078e0205 */
[----:B-1----:R-:W-:-:S03]  /*1fda0*/  LEA R14, P2, R10, R14, 0x2 ;  /* 0x0000000e0a0e7211 */ /* 0x002fc600078410ff */
[----:B------:R-:W-:-:S05]  /*1fdb0*/  IMAD.IADD R4, R11, 0x1, R5 ;  /* 0x000000010b047824 */ /* 0x000fca00078e0205 */
[----:B---3--:R-:W-:Y:S01]  /*1fdc0*/  LEA.HI.X R15, R10, R15, R4, 0x2, P2 ;  /* 0x0000000f0a0f7211 */ /* 0x008fe200010f1404 */
[----:B------:R-:W-:Y:S06]  /*1fdd0*/  @P1 BRA `(.L_x_1833) ;  /* 0x0000000000101947 */ /* 0x000fec0003800000 */
[----:B------:R-:W-:Y:S05]  /*1fde0*/  @!P0 BRA `(.L_x_1833) ;  /* 0x00000000000c8947 */ /* 0x000fea0003800000 */
[----:B------:R-:W2:Y:S04]  /*1fdf0*/  LDG.E R4, desc[UR60][R12.64] ;  /* 0x0000003c0c047981 */ /* 0x000ea8000c1e1900 */
[----:B-----5:R-:W2:Y:S02]  /*1fe00*/  LDG.E R27, desc[UR60][R12.64+0x4] ;  /* 0x0000043c0c1b7981 */ /* 0x020ea4000c1e1900 */
[----:B--2---:R-:W-:-:S07]  /*1fe10*/  IMAD.IADD R27, R27, 0x1, -R4 ;  /* 0x000000011b1b7824 */ /* 0x004fce00078e0a04 */
.L_x_1833:
[----:B------:R-:W2:Y:S01]  /*1fe20*/  LDL R8, [R1+0x50] ;  /* 0x0000500001087983 */ /* 0x000ea20000100800 */
[----:B-----5:R-:W-:Y:S01]  /*1fe30*/  IMAD R28, R27, R102, RZ ;  /* 0x000000661b1c7224 */ /* 0x020fe200078e02ff */
[----:B------:R-:W-:Y:S02]  /*1fe40*/  LOP3.LUT P0, RZ, R229, 0x3, RZ, 0xc0, !PT ;  /* 0x00000003e5ff7812 */ /* 0x000fe4000780c0ff */
[----:B------:R-:W-:Y:S04]  /*1fe50*/  SHFL.IDX PT, R4, R14, RZ, 0x1c1f ;  /* 0x001c1fff0e047589 */ /* 0x000fe800000e0000 */
[----:B------:R-:W0:Y:S04]  /*1fe60*/  SHFL.IDX PT, R5, R15, RZ, 0x1c1f ;  /* 0x001c1fff0f057589 */ /* 0x000e2800000e0000 */
[----:B------:R-:W-:Y:S04]  /*1fe70*/  SHFL.IDX PT, R6, R14, 0x1, 0x1c1f ;  /* 0x003c1f000e067f89 */ /* 0x000fe800000e0000 */
[----:B------:R-:W1:Y:S01]  /*1fe80*/  SHFL.IDX PT, R7, R15, 0x1, 0x1c1f ;  /* 0x003c1f000f077f89 */ /* 0x000e6200000e0000 */
[----:B--2---:R-:W-:-:S04]  /*1fe90*/  IMAD.IADD R11, R8, 0x1, R188 ;  /* 0x00000001080b7824 */ /* 0x004fc800078e02bc */
[C---:B------:R-:W-:Y:S01]  /*1fea0*/  VIADD R12, R11.reuse, 0x8 ;  /* 0x000000080b0c7836 */ /* 0x040fe20000000000 */
[----:B------:R-:W-:-:S04]  /*1feb0*/  ISETP.GE.OR P1, PT, R11, R28, P0 ;  /* 0x0000001c0b00720c */ /* 0x000fc80000726670 */
[----:B------:R-:W-:-:S09]  /*1fec0*/  ISETP.GE.OR P0, PT, R12, R28, P0 ;  /* 0x0000001c0c00720c */ /* 0x000fd20000706670 */
        /* <DEDUP_REMOVED lines=8> */
[----:B------:R-:W-:Y:S01]  /*1ff50*/  IADD3 R9, P6, R72, 0x1000, RZ ;  /* 0x0000100048097810 */ /* 0x000fe20007fde0ff */
[----:B------:R-:W-:Y:S01]  /*1ff60*/  IMAD R103, R103, UR4, RZ ;  /* 0x0000000467677c24 */ /* 0x000fe2000f8e02ff */
[----:B------:R-:W-:Y:S02]  /*1ff70*/  LEA R49, R206, R226, 0x5 ;  /* 0x000000e2ce317211 */ /* 0x000fe400078e28ff */
[----:B------:R-:W-:Y:S01]  /*1ff80*/  LOP3.LUT R8, R9, 0x380, RZ, 0xc0, !PT ;  /* 0x0000038009087812 */ /* 0x000fe200078ec0ff */
[----:B------:R-:W-:Y:S01]  /*1ff90*/  IMAD R103, R0, UR5, R103 ;  /* 0x0000000500677c24 */ /* 0x000fe2000f8e0267 */
[----:B------:R-:W-:Y:S01]  /*1ffa0*/  IADD3 R13, P5, R72, 0x2000, RZ ;  /* 0x00002000480d7810 */ /* 0x000fe20007fbe0ff */
[----:B------:R-:W-:Y:S01]  /*1ffb0*/  IMAD.WIDE.U32 R20, R0, UR4, RZ ;  /* 0x0000000400147c25 */ /* 0x000fe2000f8e00ff */
[----:B------:R-:W-:Y:S01]  /*1ffc0*/  SHF.R.U64 R8, R8, 0x3, RZ ;  /* 0x0000000308087819 */ /* 0x000fe200000012ff */
[----:B------:R-:W-:Y:S01]  /*1ffd0*/  ULDC.64 UR4, c[0x0][0xae8] ;  /* 0x0002ba0000047ab9 */ /* 0x000fe20000000a00 */
[----:B------:R-:W-:Y:S01]  /*1ffe0*/  IADD3 R25, P3, R72, 0x3000, RZ ;  /* 0x0000300048197810 */ /* 0x000fe20007f7e0ff */
[----:B------:R-:W-:Y:S01]  /*1fff0*/  IMAD.IADD R21, R21, 0x1, R103 ;  /* 0x0000000115157824 */ /* 0x000fe200078e0267 */
[----:B------:R-:W-:Y:S01]  /*20000*/  LOP3.LUT R8, R8, R9, RZ, 0x3c, !PT ;  /* 0x0000000908087212 */ /* 0x000fe200078e3cff */
[----:B------:R-:W-:Y:S01]  /*20010*/  IMAD.IADD R50, R188, 0x1, R49 ;  /* 0x00000001bc327824 */ /* 0x000fe200078e0231 */
[C---:B------:R-:W-:Y:S01]  /*20020*/  IADD3 R33, P2, R72.reuse, 0x4000, RZ ;  /* 0x0000400048217810 */ /* 0x040fe20007f5e0ff */
[----:B------:R-:W-:Y:S01]  /*20030*/  IMAD.X R9, RZ, RZ, R73, P6 ;  /* 0x000000ffff097224 */ /* 0x000fe200030e0649 */
[C---:B------:R-:W-:Y:S01]  /*20040*/  IADD3 R37, P1, R72.reuse, 0x5000, RZ ;  /* 0x0000500048257810 */ /* 0x040fe20007f3e0ff */
[----:B------:R-:W-:Y:S01]  /*20050*/  IMAD.WIDE.U32 R20, R169, UR4, R20 ;  /* 0x00000004a9147c25 */ /* 0x000fe2000f8e0014 */
[----:B------:R-:W-:-:S02]  /*20060*/  IADD3 R41, P0, R72, 0x6000, RZ ;  /* 0x0000600048297810 */ /* 0x000fc40007f1e0ff */
        /* <DEDUP_REMOVED lines=9> */
[----:B------:R-:W-:Y:S01]  /*20100*/  IMAD.MOV.U32 R49, RZ, RZ, R50 ;  /* 0x000000ffff317224 */ /* 0x000fe200078e0032 */
[----:B------:R-:W-:Y:S01]  /*20110*/  LOP3.LUT R36, R37, 0x380, RZ, 0xc0, !PT ;  /* 0x0000038025247812 */ /* 0x000fe200078ec0ff */
[----:B------:R-:W-:Y:S01]  /*20120*/  IMAD.X R45, RZ, RZ, R73, P6 ;  /* 0x000000ffff2d7224 */ /* 0x000fe200030e0649 */
[----:B------:R-:W-:-:S02]  /*20130*/  LOP3.LUT R40, R41, 0x380, RZ, 0xc0, !PT ;  /* 0x0000038029287812 */ /* 0x000fc400078ec0ff */
[----:B------:R-:W-:Y:S02]  /*20140*/  LOP3.LUT R4, R5, 0x380, RZ, 0xc0, !PT ;  /* 0x0000038005047812 */ /* 0x000fe400078ec0ff */
[----:B------:R-:W-:Y:S01]  /*20150*/  LOP3.LUT R7, R72, 0x380, RZ, 0xc0, !PT ;  /* 0x0000038048077812 */ /* 0x000fe200078ec0ff */
[----:B------:R-:W-:Y:S01]  /*20160*/  IMAD R48, R48, UR4, RZ ;  /* 0x0000000430307c24 */ /* 0x000fe2000f8e02ff */
[----:B------:R-:W-:Y:S02]  /*20170*/  SHF.R.U64 R12, R12, 0x3, RZ ;  /* 0x000000030c0c7819 */ /* 0x000fe400000012ff */
[----:B------:R-:W-:Y:S02]  /*20180*/  SHF.R.U64 R24, R24, 0x3, RZ ;  /* 0x0000000318187819 */ /* 0x000fe400000012ff */
[----:B------:R-:W-:Y:S02]  /*20190*/  SHF.R.U64 R32, R32, 0x3, RZ ;  /* 0x0000000320207819 */ /* 0x000fe400000012ff */
[----:B------:R-:W-:-:S02]  /*201a0*/  SHF.R.U64 R36, R36, 0x3, RZ ;  /* 0x0000000324247819 */ /* 0x000fc400000012ff */
[----:B------:R-:W-:Y:S02]  /*201b0*/  SHF.R.U64 R40, R40, 0x3, RZ ;  /* 0x0000000328287819 */ /* 0x000fe400000012ff */
[----:B-1----:R-:W-:Y:S02]  /*201c0*/  @P4 SHF.R.U32.HI R49, RZ, R53, R0 ;  /* 0x00000035ff314219 */ /* 0x002fe40000011600 */
[----:B------:R-:W-:Y:S02]  /*201d0*/  SHF.R.U64 R4, R4, 0x3, RZ ;  /* 0x0000000304047819 */ /* 0x000fe400000012ff */
[----:B------:R-:W-:Y:S01]  /*201e0*/  SHF.R.U64 R7, R7, 0x3, RZ ;  /* 0x0000000307077819 */ /* 0x000fe200000012ff */
[C---:B------:R-:W-:Y:S01]  /*201f0*/  IMAD R51, R3.reuse, UR5, R48 ;  /* 0x0000000503337c24 */ /* 0x040fe2000f8e0230 */
        /* <DEDUP_REMOVED lines=10> */
[----:B------:R-:W-:Y:S01]  /*202a0*/  SHF.R.S32.HI R0, RZ, 0x1f, R49 ;  /* 0x0000001fff007819 */ /* 0x000fe20000011431 */
[----:B------:R-:W-:Y:S01]  /*202b0*/  IMAD.X R41, RZ, RZ, R73, P0 ;  /* 0x000000ffff297224 */ /* 0x000fe200000e0649 */
[----:B------:R-:W-:Y:S01]  /*202c0*/  IADD3.X R13, RZ, R73, RZ, P5, !PT ;  /* 0x00000049ff0d7210 */ /* 0x000fe20002ffe4ff */
[----:B------:R-:W-:Y:S01]  /*202d0*/  IMAD.MOV R3, RZ, RZ, -R49 ;  /* 0x000000ffff037224 */ /* 0x000fe200078e0a31 */
[----:B------:R-:W-:-:S02]  /*202e0*/  LOP3.LUT R44, R4, R5, RZ, 0x3c, !PT ;  /* 0x00000005042c7212 */ /* 0x000fc400078e3cff */
[----:B------:R-:W-:Y:S01]  /*202f0*/  LOP3.LUT R72, R7, R72, RZ, 0x3c, !PT ;  /* 0x0000004807487212 */ /* 0x000fe200078e3cff */
[----:B------:R-:W-:Y:S01]  /*20300*/  IMAD R0, R0, UR4, RZ ;  /* 0x0000000400007c24 */ /* 0x000fe2000f8e02ff */
[----:B------:R-:W5:Y:S01]  /*20310*/  LD.E.128 R12, desc[UR60][R12.64] ;  /* 0x0000003c0c0c7980 */ /* 0x000f62000c101d00 */
[----:B------:R-:W-:Y:S02]  /*20320*/  IMAD R3, R102, R3, R50 ;  /* 0x0000000366037224 */ /* 0x000fe400078e0232 */
[----:B------:R-:W-:Y:S01]  /*20330*/  IMAD.IADD R21, R21, 0x1, R51 ;  /* 0x0000000115157824 */ /* 0x000fe200078e0233 */
        /* <DEDUP_REMOVED lines=18> */
[----:B------:R-:W-:Y:S02]  /*20460*/  IMAD.IADD R53, R226, 0x1, R188 ;  /* 0x00000001e2357824 */ /* 0x000fe400078e02bc */
[C---:B------:R-:W-:Y:S02]  /*20470*/  IMAD R51, R3.reuse, UR5, R0 ;  /* 0x0000000503337c24 */ /* 0x040fe4000f8e0200 */
[----:B------:R-:W-:Y:S01]  /*20480*/  IMAD.WIDE.U32 R20, R3, UR4, R20 ;  /* 0x0000000403147c25 */ /* 0x000fe2000f8e0014 */
[----:B------:R-:W-:Y:S01]  /*20490*/  ISETP.GE.AND P2, PT, R53, R28, PT ;  /* 0x0000001c3500720c */ /* 0x000fe20003f46270 */
[----:B------:R-:W-:Y:S02]  /*204a0*/  ULDC.64 UR4, c[0x0][0xa80] ;  /* 0x0002a00000047ab9 */ /* 0x000fe40000000a00 */
[----:B------:R-:W-:Y:S01]  /*204b0*/  VIADD R0, R2, 0x2a820 ;  /* 0x0002a82002007836 */ /* 0x000fe20000000000 */
[----:B------:R-:W-:Y:S01]  /*204c0*/  LEA R50, P3, R20, UR4, 0x1 ;  /* 0x0000000414327c11 */ /* 0x000fe2000f8608ff */
[----:B------:R-:W-:-:S03]  /*204d0*/  IMAD.IADD R21, R21, 0x1, R51 ;  /* 0x0000000115157824 */ /* 0x000fc600078e0233 */
[----:B------:R-:W-:Y:S02]  /*204e0*/  PRMT R0, RZ, 0x654, R0 ;  /* 0x00000654ff007816 */ /* 0x000fe40000000000 */
[----:B------:R-:W-:Y:S01]  /*204f0*/  LEA.HI.X R51, R20, UR5, R21, 0x1, P3 ;  /* 0x0000000514337c11 */ /* 0x000fe200098f0c15 */
[C---:B------:R-:W-:Y:S01]  /*20500*/  VIADD R3, R53.reuse, 0x40 ;  /* 0x0000004035037836 */ /* 0x040fe20000000000 */
[----:B------:R-:W-:Y:S01]  /*20510*/  IADD3 R49, R53, 0x20, RZ ;  /* 0x0000002035317810 */ /* 0x000fe20007ffe0ff */
[----:B-1----:R0:W1:Y:S01]  /*20520*/  SHFL.IDX PT, R48, R50, RZ, 0x181f ;  /* 0x00181fff32307589 */ /* 0x00206200000e0000 */
[----:B------:R2:W-:Y:S01]  /*20530*/  SYNCS.ARRIVE.TRANS64.RED.A1T0 RZ, [R0+URZ], RZ ;  /* 0x000000ff00ff79a7 */ /* 0x0005e2000810043f */
[----:B------:R-:W-:Y:S01]  /*20540*/  BSSY B1, `(.L_x_1835) ;  /* 0x0000010000017945 */ /* 0x000fe20003800000 */
[-C--:B------:R-:W-:Y:S02]  /*20550*/  ISETP.GE.AND P0, PT, R49, R28.reuse, PT ;  /* 0x0000001c3100720c */ /* 0x080fe40003f06270 */
[----:B------:R-:W-:Y:S01]  /*20560*/  ISETP.GE.AND P1, PT, R3, R28, PT ;  /* 0x0000001c0300720c */ /* 0x000fe20003f26270 */
[----:B--2---:R0:W2:Y:S01]  /*20570*/  SHFL.IDX PT, R0, R51, RZ, 0x181f ;  /* 0x00181fff33007589 */ /* 0x0040a200000e0000 */
[----:B------:R-:W-:-:S02]  /*20580*/  SHF.R.S32.HI R104, RZ, 0x1f, R205 ;  /* 0x0000001fff687819 */ /* 0x000fc400000114cd */
[----:B------:R-:W-:Y:S01]  /*20590*/  SHF.R.S32.HI R105, RZ, 0x1f, R204 ;  /* 0x0000001fff697819 */ /* 0x000fe200000114cc */
[----:B------:R-:W-:Y:S08]  /*205a0*/  @P2 BRA `(.L_x_1836) ;  /* 0x0000000000242947 */ /* 0x000ff00003800000 */
[----:B------:R-:W-:Y:S02]  /*205b0*/  ULDC UR4, c[0x0][0xac8] ;  /* 0x0002b20000047ab9 */ /* 0x000fe40000000800 */
[----:B------:R-:W-:Y:S02]  /*205c0*/  ISETP.GE.AND P2, PT, R204, UR4, PT ;  /* 0x00000004cc007c0c */ /* 0x000fe4000bf46270 */
[----:B------:R-:W-:-:S11]  /*205d0*/  ISETP.GE.AND P3, PT, R205, UR4, PT ;  /* 0x00000004cd007c0c */ /* 0x000fd6000bf66270 */
[CC--:B-1----:R-:W-:Y:S02]  /*205e0*/  @!P2 LEA R20, P4, R204.reuse, R48.reuse, 0x1 ;  /* 0x00000030cc14a211 */ /* 0x0c2fe400078808ff */
[C---:B------:R-:W-:Y:S02]  /*205f0*/  @!P3 LEA R48, P5, R205.reuse, R48, 0x1 ;  /* 0x00000030cd30b211 */ /* 0x040fe400078a08ff */
[-C--:B--2---:R-:W-:Y:S02]  /*20600*/  @!P2 LEA.HI.X R21, R204, R0.reuse, R105, 0x1, P4 ;  /* 0x00000000cc15a211 */ /* 0x084fe400020f0c69 */
[----:B------:R-:W-:-:S03]  /*20610*/  @!P3 LEA.HI.X R49, R205, R0, R104, 0x1, P5 ;  /* 0x00000000cd31b211 */ /* 0x000fc600028f0c68 */
[----:B-----5:R3:W-:Y:S04]  /*20620*/  @!P2 ST.E.128 desc[UR60][R20.64], R4 ;  /* 0x000000041400a985 */ /* 0x0207e8000c101d3c */
[----:B------:R3:W-:Y:S02]  /*20630*/  @!P3 ST.E.128 desc[UR60][R48.64], R32 ;  /* 0x000000203000b985 */ /* 0x0007e4000c101d3c */
.L_x_1836:
[----:B------:R-:W-:Y:S05]  /*20640*/  BSYNC B1 ;  /* 0x0000000000017941 */ /* 0x000fea0003800000 */
.L_x_1835:
[----:B--2---:R2:W4:Y:S01]  /*20650*/  SHFL.IDX PT, R0, R51, 0x1, 0x181f ;  /* 0x00381f0033007f89 */ /* 0x00452200000e0000 */
        /* <DEDUP_REMOVED lines=12> */
.L_x_1838:
[----:B------:R-:W-:Y:S05]  /*20720*/  BSYNC B1 ;  /* 0x0000000000017941 */ /* 0x000fea0003800000 */
.L_x_1837:
        /* <DEDUP_REMOVED lines=13> */
.L_x_1840:
[----:B------:R-:W-:Y:S05]  /*20800*/  BSYNC B1 ;  /* 0x0000000000017941 */ /* 0x000fea0003800000 */
.L_x_1839:
[----:B------:R-:W-:Y:S01]  /*20810*/  VIADD R3, R53, 0x60 ;  /* 0x0000006035037836 */ /* 0x000fe20000000000 */
[----:B0-2-4-:R-:W0:Y:S04]  /*20820*/  SHFL.IDX PT, R51, R51, 0x3, 0x181f ;  /* 0x00781f0033337f89 */ /* 0x015e2800000e0000 */
[----:B------:R-:W-:Y:S01]  /*20830*/  ISETP.GE.AND P0, PT, R3, R28, PT ;  /* 0x0000001c0300720c */ /* 0x000fe20003f06270 */
[----:B------:R-:W2:-:S12]  /*20840*/  SHFL.IDX PT, R50, R50, 0x3, 0x181f ;  /* 0x00781f0032327f89 */ /* 0x000e9800000e0000 */
[----:B------:R-:W-:Y:S05]  /*20850*/  @P0 BRA `(.L_x_1841) ;  /* 0x0000001800300947 */ /* 0x000fea0003800000 */
[----:B------:R-:W-:Y:S02]  /*20860*/  ULDC UR4, c[0x0][0xac8] ;  /* 0x0002b20000047ab9 */ /* 0x000fe40000000800 */
[----:B------:R-:W-:-:S13]  /*20870*/  ISETP.GE.AND P1, PT, R204, UR4, PT ;  /* 0x00000004cc007c0c */ /* 0x000fda000bf26270 */
[----:B--2---:R-:W-:-:S04]  /*20880*/  @!P1 LEA R4, P0, R204, R50, 0x1 ;  /* 0x00000032cc049211 */ /* 0x004fc800078008ff */
        /* <DEDUP_REMOVED lines=8> */
.L_x_1834:
[----:B0-----:R-:W0:Y:S01]  /*20910*/  @P4 LDC R6, c[0x0][0xbec] ;  /* 0x0002fb00ff064b82 */ /* 0x001e220000000800 */
[----:B------:R-:W-:Y:S01]  /*20920*/  ULDC.64 UR4, c[0x0][0xb08] ;  /* 0x0002c20000047ab9 */ /* 0x000fe20000000a00 */
[----:B------:R-:W-:Y:S01]  /*20930*/  ULDC.64 UR6, c[0x0][0xb30] ;  /* 0x0002cc0000067ab9 */ /* 0x000fe20000000a00 */
[----:B------:R-:W-:Y:S01]  /*20940*/  IMAD R103, R103, UR4, RZ ;  /* 0x0000000467677c24 */ /* 0x000fe2000f8e02ff */
[----:B------:R-:W-:Y:S01]  /*20950*/  ISETP.GE.AND P0, PT, R11, R28, PT ;  /* 0x0000001c0b00720c */ /* 0x000fe20003f06270 */
[C---:B------:R-:W-:Y:S01]  /*20960*/  IMAD.WIDE.U32 R4, R0.reuse, UR4, RZ ;  /* 0x0000000400047c25 */ /* 0x040fe2000f8e00ff */
[----:B------:R-:W-:Y:S01]  /*20970*/  BSSY B1, `(.L_x_1842) ;  /* 0x000007a000017945 */ /* 0x000fe20003800000 */
[----:B------:R-:W-:Y:S01]  /*20980*/  SHF.R.S32.HI R24, RZ, 0x1f, R212 ;  /* 0x0000001fff187819 */ /* 0x000fe200000114d4 */
[----:B------:R-:W1:Y:S01]  /*20990*/  @P4 LDC R9, c[0x0][0xbf0] ;  /* 0x0002fc00ff094b82 */ /* 0x000e620000000800 */
[----:B------:R-:W-:Y:S01]  /*209a0*/  IMAD R103, R0, UR5, R103 ;  /* 0x0000000500677c24 */ /* 0x000fe2000f8e0267 */
[----:B------:R-:W-:Y:S01]  /*209b0*/  ULDC.64 UR4, c[0x0][0xb38] ;  /* 0x0002ce0000047ab9 */ /* 0x000fe20000000a00 */
[----:B------:R-:W-:Y:S01]  /*209c0*/  SHF.R.S32.HI R0, RZ, 0x1f, R3 ;  /* 0x0000001fff007819 */ /* 0x000fe20000011403 */
[C---:B------:R-:W-:Y:S01]  /*209d0*/  VIADD R13, R182.reuse, 0x8 ;  /* 0x00000008b60d7836 */ /* 0x040fe20000000000 */
[----:B------:R-:W-:Y:S01]  /*209e0*/  SHF.R.S32.HI R26, RZ, 0x1f, R213 ;  /* 0x0000001fff1a7819 */ /* 0x000fe200000114d5 */
[----:B------:R-:W-:Y:S01]  /*209f0*/  IMAD.IADD R5, R5, 0x1, R103 ;  /* 0x0000000105057824 */ /* 0x000fe200078e0267 */
[----:B------:R-:W-:Y:S01]  /*20a00*/  SHF.R.S32.HI R27, RZ, 0x1f, R214 ;  /* 0x0000001fff1b7819 */ /* 0x000fe200000114d6 */
[----:B------:R-:W-:Y:S01]  /*20a10*/  VIADD R15, R182, 0x10 ;  /* 0x00000010b60f7836 */ /* 0x000fe20000000000 */
[----:B------:R-:W-:Y:S01]  /*20a20*/  SHF.R.S32.HI R14, RZ, 0x1f, R13 ;  /* 0x0000001fff0e7819 */ /* 0x000fe2000001140d */
[----:B------:R-:W-:Y:S01]  /*20a30*/  IMAD.WIDE.U32 R4, R169, UR4, R4 ;  /* 0x00000004a9047c25 */ /* 0x000fe2000f8e0004 */
[----:B------:R-:W-:-:S02]  /*20a40*/  SHF.R.S32.HI R32, RZ, 0x1f, R215 ;  /* 0x0000001fff207819 */ /* 0x000fc400000114d7 */
[----:B------:R-:W-:Y:S01]  /*20a50*/  SHF.R.S32.HI R20, RZ, 0x1f, R15 ;  /* 0x0000001fff147819 */ /* 0x000fe2000001140f */
[----:B------:R-:W-:Y:S01]  /*20a60*/  IMAD R5, R169, UR5, R5 ;  /* 0x00000005a9057c24 */ /* 0x000fe2000f8e0205 */
[----:B------:R-:W-:Y:S01]  /*20a70*/  ULDC.64 UR4, c[0x0][0xb40] ;  /* 0x0002d00000047ab9 */ /* 0x000fe20000000a00 */
[----:B0-----:R-:W-:Y:S01]  /*20a80*/  @P4 IMAD.HI.U32 R6, R25, R6, RZ ;  /* 0x0000000619064227 */ /* 0x001fe200078e00ff */
[----:B------:R-:W-:Y:S02]  /*20a90*/  SHF.R.S32.HI R33, RZ, 0x1f, R216 ;  /* 0x0000001fff217819 */ /* 0x000fe400000114d8 */
[----:B------:R-:W-:Y:S01]  /*20aa0*/  SHF.R.S32.HI R34, RZ, 0x1f, R217 ;  /* 0x0000001fff227819 */ /* 0x000fe200000114d9 */
[----:B------:R-:W-:Y:S01]  /*20ab0*/  IMAD R0, R0, UR4, RZ ;  /* 0x0000000400007c24 */ /* 0x000fe2000f8e02ff */
[----:B------:R-:W-:Y:S01]  /*20ac0*/  SHF.R.S32.HI R35, RZ, 0x1f, R218 ;  /* 0x0000001fff237819 */ /* 0x000fe200000114da */
[----:B------:R-:W-:Y:S01]  /*20ad0*/  IMAD.WIDE.U32 R4, R3, UR4, R4 ;  /* 0x0000000403047c25 */ /* 0x000fe2000f8e0004 */
[----:B------:R-:W-:-:S02]  /*20ae0*/  SHF.R.S32.HI R72, RZ, 0x1f, R219 ;  /* 0x0000001fff487819 */ /* 0x000fc400000114db */
[----:B------:R-:W-:Y:S01]  /*20af0*/  SHF.R.S32.HI R73, RZ, 0x1f, R220 ;  /* 0x0000001fff497819 */ /* 0x000fe200000114dc */
[----:B------:R-:W-:Y:S01]  /*20b00*/  IMAD R7, R3, UR5, R0 ;  /* 0x0000000503077c24 */ /* 0x000fe2000f8e0200 */
[----:B------:R-:W-:Y:S01]  /*20b10*/  ULDC.64 UR4, c[0x0][0xb48] ;  /* 0x0002d20000047ab9 */ /* 0x000fe20000000a00 */
[----:B------:R-:W-:Y:S01]  /*20b20*/  IMAD.MOV.U32 R3, RZ, RZ, R25 ;  /* 0x000000ffff037224 */ /* 0x000fe200078e0019 */
[----:B-1----:R-:W-:Y:S01]  /*20b30*/  @P4 SHF.R.U32.HI R3, RZ, R9, R6 ;  /* 0x00000009ff034219 */ /* 0x002fe20000011606 */
[----:B------:R-:W-:Y:S01]  /*20b40*/  VIADD R6, R2, 0x2a820 ;  /* 0x0002a82002067836 */ /* 0x000fe20000000000 */
[----:B------:R-:W-:Y:S02]  /*20b50*/  IADD3 R5, R5, R7, RZ ;  /* 0x0000000705057210 */ /* 0x000fe40007ffe0ff */
[--C-:B------:R-:W-:Y:S01]  /*20b60*/  SHF.R.S32.HI R0, RZ, 0x1f, R3.reuse ;  /* 0x0000001fff007819 */ /* 0x100fe20000011403 */
[----:B------:R-:W-:Y:S01]  /*20b70*/  IMAD.MOV R7, RZ, RZ, -R3 ;  /* 0x000000ffff077224 */ /* 0x000fe200078e0a03 */
[----:B------:R-:W-:Y:S01]  /*20b80*/  PRMT R6, RZ, 0x654, R6 ;  /* 0x00000654ff067816 */ /* 0x000fe20000000006 */
[----:B------:R-:W-:Y:S01]  /*20b90*/  IMAD.WIDE.U32 R4, R211, UR4, R4 ;  /* 0x00000004d3047c25 */ /* 0x000fe2000f8e0004 */
[----:B------:R-:W-:-:S02]  /*20ba0*/  SHF.R.S32.HI R104, RZ, 0x1f, R221 ;  /* 0x0000001fff687819 */ /* 0x000fc400000114dd */
[----:B------:R0:W-:Y:S01]  /*20bb0*/  SYNCS.ARRIVE.TRANS64.RED.A1T0 RZ, [R6+URZ], RZ ;  /* 0x000000ff06ff79a7 */ /* 0x0001e2000810043f */
[----:B------:R-:W-:Y:S01]  /*20bc0*/  IMAD R7, R102, R7, R25 ;  /* 0x0000000766077224 */ /* 0x000fe200078e0219 */
[----:B------:R-:W-:Y:S01]  /*20bd0*/  SHF.R.S32.HI R105, RZ, 0x1f, R222 ;  /* 0x0000001fff697819 */ /* 0x000fe200000114de */
[----:B------:R-:W-:Y:S01]  /*20be0*/  IMAD R0, R0, UR6, RZ ;  /* 0x0000000600007c24 */ /* 0x000fe2000f8e02ff */
[----:B------:R-:W-:Y:S01]  /*20bf0*/  SHF.R.S32.HI R106, RZ, 0x1f, R223 ;  /* 0x0000001fff6a7819 */ /* 0x000fe200000114df */
[----:B------:R-:W-:Y:S01]  /*20c00*/  IMAD R5, R211, UR5, R5 ;  /* 0x00000005d3057c24 */ /* 0x000fe2000f8e0205 */
[----:B------:R-:W-:Y:S01]  /*20c10*/  ULDC.64 UR4, c[0x0][0xb28] ;  /* 0x0002ca0000047ab9 */ /* 0x000fe20000000a00 */
[C---:B------:R-:W-:Y:S01]  /*20c20*/  IMAD R9, R3.reuse, UR7, R0 ;  /* 0x0000000703097c24 */ /* 0x040fe2000f8e0200 */
[----:B------:R-:W-:Y:S01]  /*20c30*/  SHF.R.S32.HI R0, RZ, 0x1f, R7 ;  /* 0x0000001fff007819 */ /* 0x000fe20000011407 */
[----:B------:R-:W-:Y:S01]  /*20c40*/  IMAD.WIDE.U32 R4, R3, UR6, R4 ;  /* 0x0000000603047c25 */ /* 0x000fe2000f8e0004 */
[----:B------:R-:W-:-:S03]  /*20c50*/  SHF.R.S32.HI R21, RZ, 0x1f, R224 ;  /* 0x0000001fff157819 */ /* 0x000fc600000114e0 */
[----:B------:R-:W-:Y:S02]  /*20c60*/  IMAD R0, R0, UR4, RZ ;  /* 0x0000000400007c24 */ /* 0x000fe4000f8e02ff */
        /* <DEDUP_REMOVED lines=17> */
[-C--:B------:R-:W-:Y:S01]  /*20d80*/  @!P1 LEA R8, P5, R15, R4.reuse, 0x2 ;  /* 0x000000040f089211 */ /* 0x080fe200078a10ff */
        /* <DEDUP_REMOVED lines=56> */
.L_x_1843:
[----:B------:R-:W-:Y:S05]  /*21110*/  BSYNC B1 ;  /* 0x0000000000017941 */ /* 0x000fea0003800000 */
.L_x_1842:
        /* <DEDUP_REMOVED lines=10> */
[-C--:B-1----:R-:W-:Y:S02]  /*211c0*/  @!P1 LEA R8, P5, R13, R4.reuse, 0x2 ;  /* 0x000000040d089211 */ /* 0x082fe400078a10ff */
[-C--:B------:R-:W-:Y:S02]  /*211d0*/  @!P0 LEA R10, P6, R15, R4.reuse, 0x2 ;  /* 0x000000040f0a8211 */ /* 0x080fe400078c10ff */
[-C--:B---3--:R-:W-:Y:S01]  /*211e0*/  @!P1 LEA.HI.X R9, R13, R5.reuse, R14, 0x2, P5 ;  /* 0x000000050d099211 */ /* 0x088fe200028f140e */
[----:B0-----:R-:W-:Y:S01]  /*211f0*/  @!P2 IMAD.WIDE R6, R182, 0x4, R4 ;  /* 0x00000004b606a825 */ /* 0x001fe200078e0204 */
        /* <DEDUP_REMOVED lines=18> */
[-C--:B-1----:R-:W-:Y:S01]  /*21320*/  @!P2 LEA R10, P6, R219, R4.reuse, 0x2 ;  /* 0x00000004db0aa211 */ /* 0x082fe200078c10ff */
[----:B------:R-:W-:Y:S01]  /*21330*/  @!P5 ST.E.64 desc[UR60][R20.64], R46 ;  /* 0x0000002e1400d985 */ /* 0x000fe2000c101b3c */
[----:B------:R-:W-:Y:S02]  /*21340*/  @!P1 LEA R8, P5, R220, R4, 0x2 ;  /* 0x00000004dc089211 */ /* 0x000fe400078a10ff */
        /* <DEDUP_REMOVED lines=35> */
.L_x_1832:
[----:B------:R-:W-:Y:S01]  /*21580*/  ULDC.64 UR4, c[0x0][0xc08] ;  /* 0x0003020000047ab9 */ /* 0x000fe20000000a00 */
[----:B------:R-:W3:Y:S01]  /*21590*/  LDC.64 R4, c[0x0][0xc00] ;  /* 0x00030000ff047b82 */ /* 0x000ee20000000a00 */
[----:B------:R-:W-:Y:S02]  /*215a0*/  ISETP.NE.U32.AND P0, PT, RZ, UR4, PT ;  /* 0x00000004ff007c0c */ /* 0x000fe4000bf05070 */
[----:B------:R-:W-:Y:S02]  /*215b0*/  MOV R3, RZ ;  /* 0x000000ff00037202 */ /* 0x000fe40000000f00 */
[----:B------:R-:W-:Y:S01]  /*215c0*/  ISETP.NE.AND.EX P1, PT, RZ, UR5, PT, P0 ;  /* 0x00000005ff007c0c */ /* 0x000fe2000bf25300 */
[----:B------:R-:W-:Y:S02]  /*215d0*/  ULDC.64 UR4, c[0x0][0xc00] ;  /* 0x0003000000047ab9 */ /* 0x000fe40000000a00 */
[----:B------:R-:W-:-:S04]  /*215e0*/  ISETP.NE.U32.AND P0, PT, RZ, UR4, PT ;  /* 0x00000004ff007c0c */ /* 0x000fc8000bf05070 */
[----:B------:R-:W-:-:S06]  /*215f0*/  ISETP.NE.AND.EX P0, PT, RZ, UR5, PT, P0 ;  /* 0x00000005ff007c0c */ /* 0x000fcc000bf05300 */
[----:B------:R-:W4:Y:S01]  /*21600*/  @P1 LDC.64 R6, c[0x0][0xc08] ;  /* 0x00030200ff061b82 */ /* 0x000f220000000a00 */
[----:B------:R-:W-:Y:S02]  /*21610*/  ULDC UR4, c[0x0][0xa88] ;  /* 0x0002a20000047ab9 */ /* 0x000fe40000000800 */
[----:B------:R-:W-:Y:S02]  /*21620*/  IMAD.U32 R0, RZ, RZ, UR4 ;  /* 0x00000004ff007e24 */ /* 0x000fe4000f8e00ff */
[----:B---3--:R-:W-:-:S05]  /*21630*/  IMAD.WIDE R4, R208, 0x4, R4 ;  /* 0x00000004d0047825 */ /* 0x008fca00078e0204 */
[----:B------:R3:W5:Y:S01]  /*21640*/  @P0 LDG.E R3, desc[UR60][R4.64] ;  /* 0x0000003c04030981 */ /* 0x000762000c1e1900 */
[----:B----4-:R-:W-:-:S05]  /*21650*/  @P1 IMAD.WIDE R6, R208, 0x4, R6 ;  /* 0x00000004d0061825 */ /* 0x010fca00078e0206 */
[----:B------:R3:W5:Y:S01]  /*21660*/  @P1 LDG.E R0, desc[UR60][R6.64] ;  /* 0x0000003c06001981 */ /* 0x000762000c1e1900 */
[----:B------:R-:W-:Y:S02]  /*21670*/  ISETP.NE.AND P2, PT, R207, RZ, PT ;  /* 0x000000ffcf00720c */ /* 0x000fe40003f45270 */
[----:B--2---:R-:W-:Y:S01]  /*21680*/  SHF.R.S32.HI R28, RZ, 0x1f, R208 ;  /* 0x0000001fff1c7819 */ /* 0x004fe200000114d0 */
[----:B0-----:R-:W0:Y:S10]  /*21690*/  S2R R33, SR_TID.X ;  /* 0x0000000000217919 */ /* 0x001e340000002100 */
[----:B------:R-:W2:Y:S01]  /*216a0*/  @!P2 LDC R207, c[0x0][0xad4] ;  /* 0x0002b500ffcfab82 */ /* 0x000ea20000000800 */
[----:B0-----:R-:W-:Y:S01]  /*216b0*/  VIADD R8, R33, 0xffffff80 ;  /* 0xffffff8021087836 */ /* 0x001fe20000000000 */
[----:B--2---:R-:W-:-:S04]  /*216c0*/  ISETP.GT.AND P2, PT, R207, 0x1, PT ;  /* 0x00000001cf00780c */ /* 0x004fc80003f44270 */
[----:B------:R-:W-:Y:S01]  /*216d0*/  ISETP.GT.AND P3, PT, R8, 0x7f, PT ;  /* 0x0000007f0800780c */ /* 0x000fe20003f64270 */
[----:B---3--:R-:W-:-:S12]  /*216e0*/  @P1 BRA `(.L_x_1844) ;  /* 0x0000000000101947 */ /* 0x008fd80003800000 */
[----:B------:R-:W-:Y:S05]  /*216f0*/  @!P0 BRA `(.L_x_1844) ;  /* 0x00000000000c8947 */ /* 0x000fea0003800000 */
[----:B------:R-:W2:Y:S04]  /*21700*/  LDG.E R7, desc[UR60][R4.64] ;  /* 0x0000003c04077981 */ /* 0x000ea8000c1e1900 */
[----:B-----5:R-:W2:Y:S02]  /*21710*/  LDG.E R0, desc[UR60][R4.64+0x4] ;  /* 0x0000043c04007981 */ /* 0x020ea4000c1e1900 */
[----:B--2---:R-:W-:-:S07]  /*21720*/  IMAD.IADD R0, R0, 0x1, -R7 ;  /* 0x0000000100007824 */ /* 0x004fce00078e0a07 */
.L_x_1844:
[----:B------:R-:W-:Y:S01]  /*21730*/  BSSY B1, `(.L_x_1845) ;  /* 0x0000035000017945 */ /* 0x000fe20003800000 */
[----:B------:R-:W-:Y:S02]  /*21740*/  SEL R27, R208, RZ, !P0 ;  /* 0x000000ffd01b7207 */ /* 0x000fe40004000000 */
[----:B------:R-:W-:Y:S02]  /*21750*/  SEL R28, R28, RZ, !P0 ;  /* 0x000000ff1c1c7207 */ /* 0x000fe40004000000 */
[----:B-----5:R-:W-:Y:S01]  /*21760*/  SHF.R.S32.HI R26, RZ, 0x1f, R3 ;  /* 0x0000001fff1a7819 */ /* 0x020fe20000011403 */
[----:B------:R-:W-:Y:S06]  /*21770*/  @P3 BRA `(.L_x_1846) ;  /* 0x0000000000c03947 */ /* 0x000fec0003800000 */
[----:B------:R-:W0:Y:S01]  /*21780*/  LDC R35, c[0x0][0xbe8] ;  /* 0x0002fa00ff237b82 */ /* 0x000e220000000800 */
[----:B------:R-:W-:Y:S01]  /*21790*/  IADD3 R33, R188, -0x80, R33 ;  /* 0xffffff80bc217810 */ /* 0x000fe20007ffe021 */
        /* <DEDUP_REMOVED lines=8> */
[----:B------:R-:W-:Y:S02]  /*21820*/  SEL R24, R24, 0x978, P0 ;  /* 0x0000097818187807 */ /* 0x000fe40000000000 */
[----:B------:R-:W-:-:S03]  /*21830*/  SEL R211, R211, RZ, P0 ;  /* 0x000000ffd3d37207 */ /* 0x000fc60000000000 */
[----:B------:R-:W2:Y:S08]  /*21840*/  LDC.64 R12, c[0x0][R24+0x220] ;  /* 0x00008800180c7b82 */ /* 0x000eb00000000a00 */
[----:B------:R-:W3:Y:S08]  /*21850*/  LDC.64 R10, c[0x0][R24+0x218] ;  /* 0x00008600180a7b82 */ /* 0x000ef00000000a00 */
[----:B------:R-:W4:Y:S08]  /*21860*/  LDC.64 R8, c[0x0][R24+0x228] ;  /* 0x00008a0018087b82 */ /* 0x000f300000000a00 */
[----:B------:R-:W5:Y:S08]  /*21870*/  LDC.64 R6, c[0x0][R24+0x210] ;  /* 0x0000840018067b82 */ /* 0x000f700000000a00 */
[----:B------:R-:W1:Y:S08]  /*21880*/  @P1 LDC R20, c[0x0][0xbec] ;  /* 0x0002fb00ff141b82 */ /* 0x000e700000000800 */
[----:B------:R-:W4:Y:S01]  /*21890*/  @P1 LDC R37, c[0x0][0xbf0] ;  /* 0x0002fc00ff251b82 */ /* 0x000f220000000800 */
[----:B--2---:R-:W-:-:S07]  /*218a0*/  IMAD R13, R13, R27, RZ ;  /* 0x0000001b0d0d7224 */ /* 0x004fce00078e02ff */
[----:B0-----:R-:W0:Y:S01]  /*218b0*/  @!P0 LDC R4, c[0x0][0xb50] ;  /* 0x0002d400ff048b82 */ /* 0x001e220000000800 */
[----:B------:R-:W-:Y:S02]  /*218c0*/  IMAD R13, R12, R28, R13 ;  /* 0x0000001c0c0d7224 */ /* 0x000fe400078e020d */
[----:B-1----:R-:W-:-:S05]  /*218d0*/  @P1 IMAD.HI.U32 R20, R33, R20, RZ ;  /* 0x0000001421141227 */ /* 0x002fca00078e00ff */
[----:B------:R-:W1:Y:S01]  /*218e0*/  @!P0 LDC R5, c[0x0][0xb54] ;  /* 0x0002d500ff058b82 */ /* 0x000e620000000800 */
[-C--:B---3--:R-:W-:Y:S02]  /*218f0*/  IMAD R25, R11, R169.reuse, RZ ;  /* 0x000000a90b197224 */ /* 0x088fe400078e02ff */
[----:B------:R-:W-:Y:S01]  /*21900*/  IMAD.WIDE.U32 R14, R10, R169, RZ ;  /* 0x000000a90a0e7225 */ /* 0x000fe200078e00ff */
[----:B----4-:R-:W-:-:S03]  /*21910*/  @P1 SHF.R.U32.HI R21, RZ, R37, R20 ;  /* 0x00000025ff151219 */ /* 0x010fc60000011614 */
[----:B------:R-:W-:-:S04]  /*21920*/  IMAD.WIDE.U32 R10, R12, R27, RZ ;  /* 0x0000001b0c0a7225 */ /* 0x000fc800078e00ff */
[----:B------:R-:W-:Y:S01]  /*21930*/  IMAD.IADD R12, R11, 0x1, R13 ;  /* 0x000000010b0c7824 */ /* 0x000fe200078e020d */
[----:B------:R-:W-:Y:S01]  /*21940*/  IADD3 R14, P1, P3, R10, R14, R3 ;  /* 0x0000000e0a0e7210 */ /* 0x000fe20007b3e003 */
[----:B------:R-:W-:Y:S01]  /*21950*/  IMAD.IADD R25, R15, 0x1, R25 ;  /* 0x000000010f197824 */ /* 0x000fe200078e0219 */
[----:B------:R-:W-:Y:S01]  /*21960*/  IADD3 R10, -R21, RZ, RZ ;  /* 0x000000ff150a7210 */ /* 0x000fe20007ffe1ff */
[-C--:B------:R-:W-:Y:S02]  /*21970*/  IMAD R13, R9, R211.reuse, RZ ;  /* 0x000000d3090d7224 */ /* 0x080fe400078e02ff */
[----:B------:R-:W-:-:S04]  /*21980*/  IMAD.WIDE.U32 R8, R8, R211, RZ ;  /* 0x000000d308087225 */ /* 0x000fc800078e00ff */
[----:B------:R-:W-:Y:S01]  /*21990*/  IMAD R11, R35, R10, R33 ;  /* 0x0000000a230b7224 */ /* 0x000fe200078e0221 */
[----:B------:R-:W-:Y:S01]  /*219a0*/  IADD3.X R10, R12, R25, R26, P1, P3 ;  /* 0x000000190c0a7210 */ /* 0x000fe20000fe641a */
[----:B------:R-:W-:Y:S01]  /*219b0*/  IMAD.IADD R13, R9, 0x1, R13 ;  /* 0x00000001090d7824 */ /* 0x000fe200078e020d */
[----:B------:R-:W-:Y:S01]  /*219c0*/  IADD3 R8, P0, P1, R21, R14, R8 ;  /* 0x0000000e15087210 */ /* 0x000fe2000791e008 */
[----:B-----5:R-:W-:Y:S01]  /*219d0*/  IMAD R7, R7, R11, RZ ;  /* 0x0000000b07077224 */ /* 0x020fe200078e02ff */
[----:B------:R-:W-:-:S04]  /*219e0*/  SHF.R.S32.HI R21, RZ, 0x1f, R21 ;  /* 0x0000001fff157819 */ /* 0x000fc80000011415 */
[----:B------:R-:W-:Y:S02]  /*219f0*/  IADD3.X R9, R21, R10, R13, P0, P1 ;  /* 0x0000000a15097210 */ /* 0x000fe400007e240d */
[----:B------:R-:W-:-:S05]  /*21a00*/  SHF.R.S32.HI R13, RZ, 0x1f, R11 ;  /* 0x0000001fff0d7819 */ /* 0x000fca000001140b */
[C---:B------:R-:W-:Y:S02]  /*21a10*/  IMAD R13, R6.reuse, R13, R7 ;  /* 0x0000000d060d7224 */ /* 0x040fe400078e0207 */
[----:B------:R-:W-:-:S04]  /*21a20*/  IMAD.WIDE.U32 R6, R6, R11, R8 ;  /* 0x0000000b06067225 */ /* 0x000fc800078e0008 */
[----:B------:R-:W-:Y:S01]  /*21a30*/  IMAD.IADD R7, R7, 0x1, R13 ;  /* 0x0000000107077824 */ /* 0x000fe200078e020d */
[----:B0-----:R-:W-:-:S04]  /*21a40*/  LEA R4, P0, R6, R4, 0x2 ;  /* 0x0000000406047211 */ /* 0x001fc800078010ff */
[----:B-1----:R-:W-:Y:S01]  /*21a50*/  LEA.HI.X R5, R6, R5, R7, 0x2, P0 ;  /* 0x0000000506057211 */ /* 0x002fe200000f1407 */
[----:B------:R-:W-:-:S05]  /*21a60*/  IMAD.MOV.U32 R7, RZ, RZ, -0x800000 ;  /* 0xff800000ff077424 */ /* 0x000fca00078e00ff */
[----:B------:R0:W-:Y:S03]  /*21a70*/  STG.E desc[UR60][R4.64], R7 ;  /* 0x0000000704007986 */ /* 0x0001e6000c10193c */
.L_x_1846:
[----:B------:R-:W-:Y:S05]  /*21a80*/  BSYNC B1 ;  /* 0x0000000000017941 */ /* 0x000fea0003800000 */
.L_x_1845:
[----:B------:R-:W-:Y:S05]  /*21a90*/  @P2 BRA `(.L_x_1841) ;  /* 0x0000000400a02947 */ /* 0x000fea0003800000 */
[----:B------:R-:W2:Y:S01]  /*21aa0*/  LDC R11, c[0x0][0xbe8] ;  /* 0x0002fa00ff0b7b82 */ /* 0x000ea20000000800 */
        /* <DEDUP_REMOVED lines=8> */
[----:B------:R-:W-:-:S03]  /*21b30*/  ULDC.64 UR4, c[0x0][0xae8] ;  /* 0x0002ba0000047ab9 */ /* 0x000fc60000000a00 */
[----:B------:R-:W-:Y:S02]  /*21b40*/  IMAD R3, R206, 0x20, R226 ;  /* 0x00000020ce037824 */ /* 0x000fe400078e02e2 */
[----:B------:R-:W-:Y:S02]  /*21b50*/  IMAD.IADD R5, R5, 0x1, R7 ;  /* 0x0000000105057824 */ /* 0x000fe400078e0207 */
[----:B------:R-:W-:Y:S01]  /*21b60*/  IMAD R7, R28, UR6, RZ ;  /* 0x000000061c077c24 */ /* 0x000fe2000f8e02ff */
[----:B------:R-:W-:Y:S01]  /*21b70*/  IADD3 R9, R188, R3, RZ ;  /* 0x00000003bc097210 */ /* 0x000fe20007ffe0ff */
[----:B------:R-:W-:-:S04]  /*21b80*/  IMAD.WIDE.U32 R4, R169, UR4, R4 ;  /* 0x00000004a9047c25 */ /* 0x000fc8000f8e0004 */
[----:B------:R-:W-:Y:S01]  /*21b90*/  IMAD.MOV.U32 R3, RZ, RZ, R9 ;  /* 0x000000ffff037224 */ /* 0x000fe200078e0009 */
[----:B--2---:R-:W-:Y:S01]  /*21ba0*/  ISETP.NE.AND P0, PT, R11, 0x1, PT ;  /* 0x000000010b00780c */ /* 0x004fe20003f05270 */
[----:B------:R-:W-:Y:S01]  /*21bb0*/  IMAD R5, R169, UR5, R5 ;  /* 0x00000005a9057c24 */ /* 0x000fe2000f8e0205 */
[----:B------:R-:W-:Y:S01]  /*21bc0*/  ULDC.64 UR4, c[0x0][0xae0] ;  /* 0x0002b80000047ab9 */ /* 0x000fe20000000a00 */
[C---:B------:R-:W-:Y:S02]  /*21bd0*/  IMAD R7, R27.reuse, UR7, R7 ;  /* 0x000000071b077c24 */ /* 0x040fe4000f8e0207 */
[----:B------:R-:W-:-:S04]  /*21be0*/  IMAD.WIDE.U32 R4, R27, UR6, R4 ;  /* 0x000000061b047c25 */ /* 0x000fc8000f8e0004 */
[----:B------:R-:W-:Y:S02]  /*21bf0*/  IMAD.IADD R5, R5, 0x1, R7 ;  /* 0x0000000105057824 */ /* 0x000fe400078e0207 */
[----:B------:R-:W-:Y:S02]  /*21c00*/  IMAD.IADD R188, R226, 0x1, R188 ;  /* 0x00000001e2bc7824 */ /* 0x000fe400078e02bc */
[----:B------:R-:W0:Y:S08]  /*21c10*/  @P0 LDC R6, c[0x0][0xbec] ;  /* 0x0002fb00ff060b82 */ /* 0x000e300000000800 */
[----:B------:R-:W2:Y:S01]  /*21c20*/  @P0 LDC R13, c[0x0][0xbf0] ;  /* 0x0002fc00ff0d0b82 */ /* 0x000ea20000000800 */
[----:B0-----:R-:W-:-:S05]  /*21c30*/  @P0 IMAD.HI.U32 R6, R9, R6, RZ ;  /* 0x0000000609060227 */ /* 0x001fca00078e00ff */
[----:B--2---:R-:W-:-:S04]  /*21c40*/  @P0 SHF.R.U32.HI R3, RZ, R13, R6 ;  /* 0x0000000dff030219 */ /* 0x004fc80000011606 */
[--C-:B------:R-:W-:Y:S01]  /*21c50*/  SHF.R.S32.HI R6, RZ, 0x1f, R3.reuse ;  /* 0x0000001fff067819 */ /* 0x100fe20000011403 */
[----:B------:R-:W-:Y:S02]  /*21c60*/  IMAD.MOV R8, RZ, RZ, -R3 ;  /* 0x000000ffff087224 */ /* 0x000fe400078e0a03 */
[----:B------:R-:W-:-:S04]  /*21c70*/  IMAD.WIDE.U32 R4, R3, UR4, R4 ;  /* 0x0000000403047c25 */ /* 0x000fc8000f8e0004 */
[----:B------:R-:W-:Y:S02]  /*21c80*/  IMAD R6, R6, UR4, RZ ;  /* 0x0000000406067c24 */ /* 0x000fe4000f8e02ff */
[----:B------:R-:W-:Y:S02]  /*21c90*/  IMAD R7, R11, R8, R9 ;  /* 0x000000080b077224 */ /* 0x000fe400078e0209 */
[----:B------:R-:W-:Y:S01]  /*21ca0*/  IMAD R9, R3, UR5, R6 ;  /* 0x0000000503097c24 */ /* 0x000fe2000f8e0206 */
[----:B------:R-:W-:Y:S01]  /*21cb0*/  ULDC.64 UR4, c[0x0][0xad8] ;  /* 0x0002b60000047ab9 */ /* 0x000fe20000000a00 */
[----:B------:R-:W-:Y:S01]  /*21cc0*/  IMAD R11, R0, R11, RZ ;  /* 0x0000000b000b7224 */ /* 0x000fe200078e02ff */
[----:B------:R-:W-:Y:S01]  /*21cd0*/  SHF.R.S32.HI R3, RZ, 0x1f, R7 ;  /* 0x0000001fff037819 */ /* 0x000fe20000011407 */
[----:B------:R-:W-:Y:S02]  /*21ce0*/  IMAD.IADD R5, R5, 0x1, R9 ;  /* 0x0000000105057824 */ /* 0x000fe400078e0209 */
[C---:B------:R-:W-:Y:S01]  /*21cf0*/  VIADD R0, R188.reuse, 0x20 ;  /* 0x00000020bc007836 */ /* 0x040fe20000000000 */
[----:B------:R-:W-:Y:S01]  /*21d00*/  ISETP.GE.AND P2, PT, R188, R11, PT ;  /* 0x0000000bbc00720c */ /* 0x000fe20003f46270 */
[----:B------:R-:W-:-:S02]  /*21d10*/  IMAD R6, R3, UR4, RZ ;  /* 0x0000000403067c24 */ /* 0x000fc4000f8e02ff */
        /* <DEDUP_REMOVED lines=9> */
[----:B------:R0:W2:Y:S04]  /*21db0*/  SHFL.IDX PT, R4, R6, RZ, 0x181f ;  /* 0x00181fff06047589 */ /* 0x0000a800000e0000 */
[----:B------:R0:W3:Y:S01]  /*21dc0*/  SHFL.IDX PT, R0, R3, RZ, 0x181f ;  /* 0x00181fff03007589 */ /* 0x0000e200000e0000 */
[----:B------:R-:W-:Y:S05]  /*21dd0*/  @P2 BRA `(.L_x_1848) ;  /* 0x0000000000242947 */ /* 0x000fea0003800000 */
[----:B------:R-:W-:Y:S02]  /*21de0*/  ULDC UR4, c[0x0][0xac8] ;  /* 0x0002b20000047ab9 */ /* 0x000fe40000000800 */
[----:B------:R-:W-:Y:S02]  /*21df0*/  ISETP.GE.AND P4, PT, R204, UR4, PT ;  /* 0x00000004cc007c0c */ /* 0x000fe4000bf86270 */
[----:B------:R-:W-:-:S11]  /*21e00*/  ISETP.GE.AND P5, PT, R205, UR4, PT ;  /* 0x00000004cd007c0c */ /* 0x000fd6000bfa6270 */
[CC--:B--2---:R-:W-:Y:S02]  /*21e10*/  @!P4 LEA R8, P2, R204.reuse, R4.reuse, 0x1 ;  /* 0x00000004cc08c211 */ /* 0x0c4fe400078408ff */
[C---:B------:R-:W-:Y:S02]  /*21e20*/  @!P5 LEA R4, P3, R205.reuse, R4, 0x1 ;  /* 0x00000004cd04d211 */ /* 0x040fe400078608ff */
[-C--:B---3--:R-:W-:Y:S02]  /*21e30*/  @!P4 LEA.HI.X R9, R204, R0.reuse, R12, 0x1, P2 ;  /* 0x00000000cc09c211 */ /* 0x088fe400010f0c0c */
[----:B------:R-:W-:-:S03]  /*21e40*/  @!P5 LEA.HI.X R5, R205, R0, R10, 0x1, P3 ;  /* 0x00000000cd05d211 */ /* 0x000fc600018f0c0a */
[----:B------:R4:W-:Y:S04]  /*21e50*/  @!P4 ST.E.128 desc[UR60][R8.64], RZ ;  /* 0x000000ff0800c985 */ /* 0x0009e8000c101d3c */
[----:B------:R4:W-:Y:S02]  /*21e60*/  @!P5 ST.E.128 desc[UR60][R4.64], RZ ;  /* 0x000000ff0400d985 */ /* 0x0009e4000c101d3c */
.L_x_1848:
[----:B------:R-:W-:Y:S05]  /*21e70*/  BSYNC B1 ;  /* 0x0000000000017941 */ /* 0x000fea0003800000 */
.L_x_1847:
[----:B---3--:R3:W0:Y:S01]  /*21e80*/  SHFL.IDX PT, R0, R3, 0x1, 0x181f ;  /* 0x00381f0003007f89 */ /* 0x00862200000e0000 */
[----:B------:R-:W-:Y:S03]  /*21e90*/  BSSY B1, `(.L_x_1849) ;  /* 0x000000c000017945 */ /* 0x000fe60003800000 */
[----:B--2-4-:R3:W2:Y:S01]  /*21ea0*/  SHFL.IDX PT, R4, R6, 0x1, 0x181f ;  /* 0x00381f0006047f89 */ /* 0x0146a200000e0000 */
[----:B------:R-:W-:Y:S05]  /*21eb0*/  @P1 BRA `(.L_x_1850) ;  /* 0x0000000000241947 */ /* 0x000fea0003800000 */
[----:B------:R-:W-:Y:S02]  /*21ec0*/  ULDC UR4, c[0x0][0xac8] ;  /* 0x0002b20000047ab9 */ /* 0x000fe40000000800 */
[----:B------:R-:W-:Y:S02]  /*21ed0*/  ISETP.GE.AND P3, PT, R204, UR4, PT ;  /* 0x00000004cc007c0c */ /* 0x000fe4000bf66270 */
[----:B------:R-:W-:-:S11]  /*21ee0*/  ISETP.GE.AND P4, PT, R205, UR4, PT ;  /* 0x00000004cd007c0c */ /* 0x000fd6000bf86270 */
[CC--:B--2---:R-:W-:Y:S02]  /*21ef0*/  @!P3 LEA R8, P1, R204.reuse, R4.reuse, 0x1 ;  /* 0x00000004cc08b211 */ /* 0x0c4fe400078208ff */
[C---:B------:R-:W-:Y:S02]  /*21f00*/  @!P4 LEA R4, P2, R205.reuse, R4, 0x1 ;  /* 0x00000004cd04c211 */ /* 0x040fe400078408ff */
[-C--:B0-----:R-:W-:Y:S02]  /*21f10*/  @!P3 LEA.HI.X R9, R204, R0.reuse, R12, 0x1, P1 ;  /* 0x00000000cc09b211 */ /* 0x081fe400008f0c0c */
[----:B------:R-:W-:-:S03]  /*21f20*/  @!P4 LEA.HI.X R5, R205, R0, R10, 0x1, P2 ;  /* 0x00000000cd05c211 */ /* 0x000fc600010f0c0a */
[----:B------:R4:W-:Y:S04]  /*21f30*/  @!P3 ST.E.128 desc[UR60][R8.64], RZ ;  /* 0x000000ff0800b985 */ /* 0x0009e8000c101d3c */
[----:B------:R4:W-:Y:S02]  /*21f40*/  @!P4 ST.E.128 desc[UR60][R4.64], RZ ;  /* 0x000000ff0400c985 */ /* 0x0009e4000c101d3c */
.L_x_1850:
[----:B------:R-:W-:Y:S05]  /*21f50*/  BSYNC B1 ;  /* 0x0000000000017941 */ /* 0x000fea0003800000 */
.L_x_1849:
[----:B0-----:R0:W0:Y:S01]  /*21f60*/  SHFL.IDX PT, R0, R3, 0x2, 0x181f ;  /* 0x00581f0003007f89 */ /* 0x00102200000e0000 */
[----:B------:R-:W-:Y:S03]  /*21f70*/  BSSY B1, `(.L_x_1851) ;  /* 0x000000c000017945 */ /* 0x000fe60003800000 */
[----:B--2-4-:R2:W4:Y:S01]  /*21f80*/  SHFL.IDX PT, R4, R6, 0x2, 0x181f ;  /* 0x00581f0006047f89 */ /* 0x01452200000e0000 */
[----:B------:R-:W-:Y:S05]  /*21f90*/  @P0 BRA `(.L_x_1852) ;  /* 0x0000000000240947 */ /* 0x000fea0003800000 */
[----:B------:R-:W-:Y:S02]  /*21fa0*/  ULDC UR4, c[0x0][0xac8] ;  /* 0x0002b20000047ab9 */ /* 0x000fe40000000800 */
[----:B------:R-:W-:Y:S02]  /*21fb0*/  ISETP.GE.AND P2, PT, R204, UR4, PT ;  /* 0x00000004cc007c0c */ /* 0x000fe4000bf46270 */
[----:B------:R-:W-:-:S11]  /*21fc0*/  ISETP.GE.AND P3, PT, R205, UR4, PT ;  /* 0x00000004cd007c0c */ /* 0x000fd6000bf66270 */
[CC--:B----4-:R-:W-:Y:S02]  /*21fd0*/  @!P2 LEA R8, P0, R204.reuse, R4.reuse, 0x1 ;  /* 0x00000004cc08a211 */ /* 0x0d0fe400078008ff */
[C---:B------:R-:W-:Y:S02]  /*21fe0*/  @!P3 LEA R4, P1, R205.reuse, R4, 0x1 ;  /* 0x00000004cd04b211 */ /* 0x040fe400078208ff */
[-C--:B0-----:R-:W-:Y:S02]  /*21ff0*/  @!P2 LEA.HI.X R9, R204, R0.reuse, R12, 0x1, P0 ;  /* 0x00000000cc09a211 */ /* 0x081fe400000f0c0c */
[----:B------:R-:W-:-:S03]  /*22000*/  @!P3 LEA.HI.X R5, R205, R0, R10, 0x1, P1 ;  /* 0x00000000cd05b211 */ /* 0x000fc600008f0c0a */
[----:B------:R0:W-:Y:S04]  /*22010*/  @!P2 ST.E.128 desc[UR60][R8.64], RZ ;  /* 0x000000ff0800a985 */ /* 0x0001e8000c101d3c */
[----:B------:R0:W-:Y:S02]  /*22020*/  @!P3 ST.E.128 desc[UR60][R4.64], RZ ;  /* 0x000000ff0400b985 */ /* 0x0001e4000c101d3c */
.L_x_1852:
[----:B------:R-:W-:Y:S05]  /*22030*/  BSYNC B1 ;  /* 0x0000000000017941 */ /* 0x000fea0003800000 */
.L_x_1851:
[----:B0-----:R-:W-:Y:S01]  /*22040*/  VIADD R0, R188, 0x60 ;  /* 0x00000060bc007836 */ /* 0x001fe20000000000 */
[----:B---3--:R-:W0:Y:S04]  /*22050*/  SHFL.IDX PT, R3, R3, 0x3, 0x181f ;  /* 0x00781f0003037f89 */ /* 0x008e2800000e0000 */
[----:B------:R-:W-:Y:S01]  /*22060*/  ISETP.GE.AND P0, PT, R0, R11, PT ;  /* 0x0000000b0000720c */ /* 0x000fe20003f06270 */
[----:B----4-:R3:W4:-:S12]  /*22070*/  SHFL.IDX PT, R4, R6, 0x3, 0x181f ;  /* 0x00781f0006047f89 */ /* 0x01071800000e0000 */
[----:B---3--:R-:W-:Y:S05]  /*22080*/  @P0 BRA `(.L_x_1841) ;  /* 0x0000000000240947 */ /* 0x008fea0003800000 */
[----:B------:R-:W-:Y:S02]  /*22090*/  ULDC UR4, c[0x0][0xac8] ;  /* 0x0002b20000047ab9 */ /* 0x000fe40000000800 */
[----:B------:R-:W-:Y:S02]  /*220a0*/  ISETP.GE.AND P2, PT, R204, UR4, PT ;  /* 0x00000004cc007c0c */ /* 0x000fe4000bf46270 */
[----:B------:R-:W-:-:S11]  /*220b0*/  ISETP.GE.AND P3, PT, R205, UR4, PT ;  /* 0x00000004cd007c0c */ /* 0x000fd6000bf66270 */
[CC--:B--2-4-:R-:W-:Y:S02]  /*220c0*/  @!P2 LEA R6, P0, R204.reuse, R4.reuse, 0x1 ;  /* 0x00000004cc06a211 */ /* 0x0d4fe400078008ff */
[C---:B------:R-:W-:Y:S02]  /*220d0*/  @!P3 LEA R4, P1, R205.reuse, R4, 0x1 ;  /* 0x00000004cd04b211 */ /* 0x040fe400078208ff */
[-C--:B0-----:R-:W-:Y:S02]  /*220e0*/  @!P2 LEA.HI.X R7, R204, R3.reuse, R12, 0x1, P0 ;  /* 0x00000003cc07a211 */ /* 0x081fe400000f0c0c */
[----:B------:R-:W-:-:S03]  /*220f0*/  @!P3 LEA.HI.X R5, R205, R3, R10, 0x1, P1 ;  /* 0x00000003cd05b211 */ /* 0x000fc600008f0c0a */
[----:B------:R0:W-:Y:S04]  /*22100*/  @!P2 ST.E.128 desc[UR60][R6.64], RZ ;  /* 0x000000ff0600a985 */ /* 0x0001e8000c101d3c */
[----:B------:R0:W-:Y:S02]  /*22110*/  @!P3 ST.E.128 desc[UR60][R4.64], RZ ;  /* 0x000000ff0400b985 */ /* 0x0001e4000c101d3c */
.L_x_1841:
[----:B------:R-:W-:Y:S05]  /*22120*/  BSYNC B0 ;  /* 0x0000000000007941 */ /* 0x000fea0003800000 */
.L_x_1831:
[----:B------:R-:W-:Y:S02]  /*22130*/  ULDC UR4, c[0x0][0xc3c] ;  /* 0x00030f0000047ab9 */ /* 0x000fe40000000800 */
[----:B------:R-:W-:-:S13]  /*22140*/  ISETP.GE.AND P0, PT, R31, UR4, PT ;  /* 0x000000041f007c0c */ /* 0x000fda000bf06270 */
[----:B------:R-:W-:Y:S05]  /*22150*/  @!P0 BRA `(.L_x_1853) ;  /* 0xfffffdf000d48947 */ /* 0x000fea000383ffff */
[----:B------:R-:W-:Y:S05]  /*22160*/  BRA `(.L_x_1546) ;  /* 0x0000008000207947 */ /* 0x000fea0003800000 */
.L_x_1544:
        /* <DEDUP_REMOVED lines=16> */
.L_x_1854:
        /* <DEDUP_REMOVED lines=27> */
[----:B-1----:R-:W-:-:S04]  /*22420*/  SEL R4, R4, RZ, P3 ;  /* 0x000000ff04047207 */ /* 0x002fc80001800000 */
[----:B------:R-:W-:-:S05]  /*22430*/  IADD3 R4, R11, R4, RZ ;  /* 0x000000040b047210 */ /* 0x000fca0007ffe0ff */
        /* <DEDUP_REMOVED lines=14> */
.L_x_1858:
[----:B------:R-:W0:Y:S01]  /*22520*/  LDC R2, c[0x0][0xc3c] ;  /* 0x00030f00ff027b82 */ /* 0x000e220000000800 */
[----:B------:R-:W-:Y:S01]  /*22530*/  UIADD3 UR4, UR4, 0x1f, URZ ;  /* 0x0000001f04047890 */ /* 0x000fe2000fffe03f */
[----:B------:R-:W-:Y:S02]  /*22540*/  ULDC UR7, c[0x0][0xc3c] ;  /* 0x00030f0000077ab9 */ /* 0x000fe40000000800 */
[----:B------:R-:W-:-:S03]  /*22550*/  IMAD.U32 R27, RZ, RZ, UR7 ;  /* 0x00000007ff1b7e24 */ /* 0x000fc6000f8e00ff */
[----:B0-----:R-:W-:-:S13]  /*22560*/  ISETP.LE.AND P6, PT, R2, UR4, PT ;  /* 0x0000000402007c0c */ /* 0x001fda000bfc3270 */
[----:B------:R-:W-:Y:S05]  /*22570*/  @P6 BRA `(.L_x_1857) ;  /* 0x0000000800a86947 */ /* 0x000fea0003800000 */
[----:B------:R-:W-:Y:S01]  /*22580*/  VIADD R11, R6, UR4 ;  /* 0x00000004060b7c36 */ /* 0x000fe20008000000 */
[----:B------:R-:W-:Y:S01]  /*22590*/  MOV R7, RZ ;  /* 0x000000ff00077202 */ /* 0x000fe20000000f00 */
[----:B------:R-:W-:-:S03]  /*225a0*/  IMAD.MOV.U32 R8, RZ, RZ, RZ ;  /* 0x000000ffff087224 */ /* 0x000fc600078e00ff */
[----:B------:R-:W-:-:S13]  /*225b0*/  ISETP.GE.OR P6, PT, R11, R2, !P0 ;  /* 0x000000020b00720c */ /* 0x000fda00047c6670 */
[----:B------:R-:W0:Y:S08]  /*225c0*/  @!P6 LDC.64 R4, c[0x0][0xc80] ;  /* 0x00032000ff04eb82 */ /* 0x000e300000000a00 */
[----:B------:R-:W1:Y:S01]  /*225d0*/  @!P6 LDC.64 R2, c[0x0][0xc78] ;  /* 0x00031e00ff02eb82 */ /* 0x000e620000000a00 */
[----:B0-----:R-:W-:-:S05]  /*225e0*/  @!P6 IMAD.WIDE R4, R11, 0x4, R4 ;  /* 0x000000040b04e825 */ /* 0x001fca00078e0204 */
[----:B------:R-:W2:Y:S01]  /*225f0*/  @!P6 LDG.E R7, desc[UR60][R4.64] ;  /* 0x0000003c0407e981 */ /* 0x000ea2000c1e1900 */
[----:B-1----:R-:W-:-:S05]  /*22600*/  @!P6 IMAD.WIDE R2, R11, 0x4, R2 ;  /* 0x000000040b02e825 */ /* 0x002fca00078e0202 */
        /* <DEDUP_REMOVED lines=22> */
.L_x_1856:
        /* <DEDUP_REMOVED lines=11> */
[----:B------:R-:W-:-:S05]  /*22820*/  VIADD R3, R27, 0xffffffff ;  /* 0xffffffff1b037836 */ /* 0x000fca0000000000 */
[----:B------:R0:W1:Y:S02]  /*22830*/  SHFL.IDX PT, R24, R2, R3, 0x1f ;  /* 0x00001f0302187589 */ /* 0x00006400000e0000 */
.L_x_1859:
[----:B-1----:R-:W-:Y:S02]  /*22840*/  IMAD R24, R24, UR5, R5 ;  /* 0x0000000518187c24 */ /* 0x002fe4000f8e0205 */
[----:B------:R-:W-:-:S03]  /*22850*/  VIADD R27, R27, UR4 ;  /* 0x000000041b1b7c36 */ /* 0x000fc60008000000 */
[----:B------:R-:W-:Y:S01]  /*22860*/  IADD3 R4, -R24, UR6, RZ ;  /* 0x0000000618047c10 */ /* 0x000fe2000fffe1ff */
[----:B------:R-:W-:Y:S06]  /*22870*/  @!P1 BRA `(.L_x_1860) ;  /* 0x0000000000e89947 */ /* 0x000fec0003800000 */
[-C--:B--2---:R-:W-:Y:S02]  /*22880*/  IABS R12, R7.reuse ;  /* 0x00000007000c7213 */ /* 0x084fe40000000000 */
[----:B------:R-:W-:Y:S02]  /*22890*/  IABS R5, R8 ;  /* 0x0000000800057213 */ /* 0x000fe40000000000 */
[----:B------:R-:W1:Y:S01]  /*228a0*/  I2F.RP R9, R12 ;  /* 0x0000000c00097306 */ /* 0x000e620000209400 */
[----:B------:R-:W-:-:S07]  /*228b0*/  IABS R13, R7 ;  /* 0x00000007000d7213 */ /* 0x000fce0000000000 */
[----:B------:R-:W2:Y:S08]  /*228c0*/  I2F.RP R10, R5 ;  /* 0x00000005000a7306 */ /* 0x000eb00000209400 */
[----:B-1----:R-:W0:Y:S08]  /*228d0*/  MUFU.RCP R9, R9 ;  /* 0x0000000900097308 */ /* 0x002e300000001000 */
[----:B--2---:R-:W-:Y:S01]  /*228e0*/  MUFU.RCP R10, R10 ;  /* 0x0000000a000a7308 */ /* 0x004fe20000001000 */
[----:B0-----:R-:W-:Y:S01]  /*228f0*/  VIADD R2, R9, 0xffffffe ;  /* 0x0ffffffe09027836 */ /* 0x001fe20000000000 */
[----:B------:R-:W-:-:S06]  /*22900*/  IABS R9, R4 ;  /* 0x0000000400097213 */ /* 0x000fcc0000000000 */
[----:B------:R0:W1:Y:S02]  /*22910*/  F2I.FTZ.U32.TRUNC.NTZ R3, R2 ;  /* 0x0000000200037305 */ /* 0x000064000021f000 */
[----:B0-----:R-:W-:Y:S01]  /*22920*/  MOV R2, RZ ;  /* 0x000000ff00027202 */ /* 0x001fe20000000f00 */
        /* <DEDUP_REMOVED lines=14> */
[----:B------:R-:W0:Y:S01]  /*22a10*/  F2I.FTZ.U32.TRUNC.NTZ R3, R11 ;  /* 0x0000000b00037305 */ /* 0x000e22000021f000 */
[----:B------:R-:W-:-:S05]  /*22a20*/  IABS R12, R8 ;  /* 0x00000008000c7213 */ /* 0x000fca0000000000 */
[----:B------:R-:W-:-:S05]  /*22a30*/  IMAD.MOV R12, RZ, RZ, -R12 ;  /* 0x000000ffff0c7224 */ /* 0x000fca00078e0a0c */
[----:B------:R-:W-:-:S04]  /*22a40*/  @P0 VIADD R2, R2, 0x1 ;  /* 0x0000000102020836 */ /* 0x000fc80000000000 */
[----:B------:R-:W-:Y:S01]  /*22a50*/  IMAD.MOV.U32 R13, RZ, RZ, R2 ;  /* 0x000000ffff0d7224 */ /* 0x000fe200078e0002 */
[----:B0-----:R-:W-:-:S03]  /*22a60*/  IADD3 R2, RZ, -R3, RZ ;  /* 0x80000003ff027210 */ /* 0x001fc60007ffe0ff */
[----:B------:R-:W-:Y:S01]  /*22a70*/  @!P2 IMAD.MOV R13, RZ, RZ, -R13 ;  /* 0x000000ffff0da224 */ /* 0x000fe200078e0a0d */
[----:B------:R-:W-:Y:S01]  /*22a80*/  @!P1 LOP3.LUT R13, RZ, R7, RZ, 0x33, !PT ;  /* 0x00000007ff0d9212 */ /* 0x000fe200078e33ff */
[----:B------:R-:W-:Y:S02]  /*22a90*/  IMAD R9, R2, R5, RZ ;  /* 0x0000000502097224 */ /* 0x000fe400078e02ff */
[----:B------:R-:W-:Y:S01]  /*22aa0*/  IMAD.MOV.U32 R2, RZ, RZ, RZ ;  /* 0x000000ffff027224 */ /* 0x000fe200078e00ff */
[----:B------:R-:W-:-:S03]  /*22ab0*/  IABS R10, R13 ;  /* 0x0000000d000a7213 */ /* 0x000fc60000000000 */
[----:B------:R-:W-:-:S04]  /*22ac0*/  IMAD.HI.U32 R2, R3, R9, R2 ;  /* 0x0000000903027227 */ /* 0x000fc800078e0002 */
[----:B------:R-:W-:Y:S02]  /*22ad0*/  IMAD.MOV.U32 R3, RZ, RZ, R10 ;  /* 0x000000ffff037224 */ /* 0x000fe400078e000a */
[----:B------:R-:W-:Y:S02]  /*22ae0*/  IMAD.MOV.U32 R10, RZ, RZ, R12 ;  /* 0x000000ffff0a7224 */ /* 0x000fe400078e000c */
[----:B------:R-:W-:-:S04]  /*22af0*/  IMAD.HI.U32 R2, R2, R3, RZ ;  /* 0x0000000302027227 */ /* 0x000fc800078e00ff */
[----:B------:R-:W-:Y:S01]  /*22b00*/  IMAD R10, R2, R10, R3 ;  /* 0x0000000a020a7224 */ /* 0x000fe200078e0203 */
[----:B------:R-:W-:-:S04]  /*22b10*/  LOP3.LUT R3, R13, R8, RZ, 0x3c, !PT ;  /* 0x000000080d037212 */ /* 0x000fc800078e3cff */
[----:B------:R-:W-:Y:S02]  /*22b20*/  ISETP.GT.U32.AND P1, PT, R5, R10, PT ;  /* 0x0000000a0500720c */ /* 0x000fe40003f24070 */
[----:B------:R-:W-:-:S11]  /*22b30*/  ISETP.GE.AND P2, PT, R3, RZ, PT ;  /* 0x000000ff0300720c */ /* 0x000fd60003f46270 */
[----:B------:R-:W-:Y:S01]  /*22b40*/  @!P1 IMAD.IADD R10, R10, 0x1, -R5 ;  /* 0x000000010a0a9824 */ /* 0x000fe200078e0a05 */
[----:B------:R-:W-:Y:S02]  /*22b50*/  @!P1 IADD3 R2, R2, 0x1, RZ ;  /* 0x0000000102029810 */ /* 0x000fe40007ffe0ff */
[----:B------:R-:W-:Y:S02]  /*22b60*/  ISETP.NE.AND P1, PT, R8, RZ, PT ;  /* 0x000000ff0800720c */ /* 0x000fe40003f25270 */
[----:B------:R-:W-:Y:S01]  /*22b70*/  ISETP.GE.U32.AND P0, PT, R10, R5, PT ;  /* 0x000000050a00720c */ /* 0x000fe20003f06070 */
[----:B------:R-:W-:-:S12]  /*22b80*/  IMAD.MOV R5, RZ, RZ, -R13 ;  /* 0x000000ffff057224 */ /* 0x000fd800078e0a0d */
[----:B------:R-:W-:-:S04]  /*22b90*/  @P0 VIADD R2, R2, 0x1 ;  /* 0x0000000102020836 */ /* 0x000fc80000000000 */
        /* <DEDUP_REMOVED lines=8> */
.L_x_1860:
[----:B0-----:R-:W0:Y:S02]  /*22c20*/  LDC.64 R2, c[0x0][0xc90] ;  /* 0x00032400ff027b82 */ /* 0x001e240000000a00 */
        /* <DEDUP_REMOVED lines=9> */
[----:B0-----:R-:W-:-:S06]  /*22cc0*/  IADD3 R9, R8, 0xffffffe, RZ ;  /* 0x0ffffffe08097810 */ /* 0x001fcc0007ffe0ff */
        /* <DEDUP_REMOVED lines=17> */
[----:B------:R-:W-:Y:S02]  /*22de0*/  IMAD R9, R13, R2, RZ ;  /* 0x000000020d097224 */ /* 0x000fe400078e02ff */
[----:B------:R-:W-:Y:S02]  /*22df0*/  IMAD.MOV R2, RZ, RZ, -R2 ;  /* 0x000000ffff027224 */ /* 0x000fe400078e0a02 */
[----:B------:R-:W-:Y:S02]  /*22e00*/  IMAD.MOV R8, RZ, RZ, -R9 ;  /* 0x000000ffff087224 */ /* 0x000fe400078e0a09 */
[----:B------:R-:W-:Y:S02]  /*22e10*/  IMAD R4, R5, R2, R4 ;  /* 0x0000000205047224 */ /* 0x000fe400078e0204 */
[----:B------:R-:W-:Y:S01]  /*22e20*/  IMAD.MOV.U32 R2, RZ, RZ, RZ ;  /* 0x000000ffff027224 */ /* 0x000fe200078e00ff */
[----:B------:R-:W-:Y:S02]  /*22e30*/  VIADDMNMX R8, R8, UR5, R13, PT ;  /* 0x0000000508087c46 */ /* 0x000fe4000b80010d */
[----:B------:R-:W-:-:S02]  /*22e40*/  IADD3 R9, R9, 0x1000000, R4 ;  /* 0x0100000009097810 */ /* 0x000fc40007ffe004 */
        /* <DEDUP_REMOVED lines=11> */
[----:B------:R-:W-:Y:S01]  /*22f00*/  IMAD.HI.U32 R2, R3, R5, R2 ;  /* 0x0000000503027227 */ /* 0x000fe200078e0002 */
[----:B------:R-:W-:-:S05]  /*22f10*/  IADD3 R3, RZ, -R13, RZ ;  /* 0x8000000dff037210 */ /* 0x000fca0007ffe0ff */
        /* <DEDUP_REMOVED lines=12> */
[----:B------:R-:W-:-:S07]  /*22fe0*/  IMAD R26, R2, R26, R9 ;  /* 0x0000001a021a7224 */ /* 0x000fce00078e0209 */
.L_x_1861:
[----:B------:R-:W-:-:S05]  /*22ff0*/  LOP3.LUT R2, RZ, R2, RZ, 0x33, !PT ;  /* 0x00000002ff027212 */ /* 0x000fca00078e33ff */
[----:B------:R-:W-:Y:S01]  /*23000*/  IMAD.IADD R25, R7, 0x1, R2 ;  /* 0x0000000107197824 */ /* 0x000fe200078e0202 */
[----:B------:R-:W-:Y:S06]  /*23010*/  BRA `(.L_x_1862) ;  /* 0x00000000000c7947 */ /* 0x000fec0003800000 */
.L_x_1857:
[----:B------:R-:W-:Y:S01]  /*23020*/  MOV R25, RZ ;  /* 0x000000ff00197202 */ /* 0x000fe20000000f00 */
[----:B------:R-:W-:Y:S02]  /*23030*/  IMAD.U32 R24, RZ, RZ, UR6 ;  /* 0x00000006ff187e24 */ /* 0x000fe4000f8e00ff */
[----:B------:R-:W-:-:S07]  /*23040*/  IMAD.MOV.U32 R26, RZ, RZ, RZ ;  /* 0x000000ffff1a7224 */ /* 0x000fce00078e00ff */
.L_x_1862:
[----:B------:R-:W-:-:S13]  /*23050*/  ISETP.NE.AND P0, PT, R6, RZ, PT ;  /* 0x000000ff0600720c */ /* 0x000fda0003f05270 */
[----:B------:R-:W0:Y:S01]  /*23060*/  @!P0 S2R R3, SR_CgaCtaId ;  /* 0x0000000000038919 */ /* 0x000e220000008800 */
[----:B------:R-:W-:-:S04]  /*23070*/  @!P0 MOV R2, 0x400 ;  /* 0x0000040000028802 */ /* 0x000fc80000000f00 */
[----:B0-----:R-:W-:-:S05]  /*23080*/  @!P0 LEA R2, R3, R2, 0x18 ;  /* 0x0000000203028211 */ /* 0x001fca00078ec0ff */
[----:B------:R0:W-:Y:S01]  /*23090*/  @!P0 STS.128 [R2+0x2a8d0], R24 ;  /* 0x02a8d01802008388 */ /* 0x0001e20000000c00 */
[----:B------:R-:W-:Y:S06]  /*230a0*/  BAR.ARV 0x5, 0x180 ;  /* 0x0146000000007b1d */ /* 0x000fec0000002000 */
.L_x_1855:
        /* <DEDUP_REMOVED lines=12> */
[----:B------:R-:W-:Y:S01]  /*23170*/  ULDC.64 UR36, c[0x0][0x198] ;  /* 0x0000660000247ab9 */ /* 0x000fe20000000a00 */
[----:B------:R-:W-:Y:S01]  /*23180*/  IMAD.SHL.U32 R34, R4, 0x8, RZ ;  /* 0x0000000804227824 */ /* 0x000fe200078e00ff */
[----:B------:R-:W-:Y:S01]  /*23190*/  ULDC UR38, c[0x0][0xc] ;  /* 0x0000030000267ab9 */ /* 0x000fe20000000800 */
[----:B------:R-:W-:Y:S02]  /*231a0*/  IMAD.MOV.U32 R22, RZ, RZ, RZ ;  /* 0x000000ffff167224 */ /* 0x000fe400078e00ff */
[----:B------:R-:W-:-:S02]  /*231b0*/  IMAD.MOV.U32 R28, RZ, RZ, RZ ;  /* 0x000000ffff1c7224 */ /* 0x000fc400078e00ff */
[----:B------:R-:W-:Y:S01]  /*231c0*/  IMAD.MOV.U32 R30, RZ, RZ, 0x1 ;  /* 0x00000001ff1e7424 */ /* 0x000fe200078e00ff */
[----:B--2---:R-:W-:Y:S01]  /*231d0*/  R2UR UR4, R2 ;  /* 0x00000000020472ca */ /* 0x004fe200000e0000 */
[----:B------:R-:W-:-:S05]  /*231e0*/  IMAD.SHL.U32 R2, R0, 0x8, RZ ;  /* 0x0000000800027824 */ /* 0x000fca00078e00ff */
[C---:B------:R-:W-:Y:S02]  /*231f0*/  LOP3.LUT R3, R2.reuse, 0x1f8, RZ, 0xc0, !PT ;  /* 0x000001f802037812 */ /* 0x040fe400078ec0ff */
[----:B------:R-:W-:Y:S02]  /*23200*/  LOP3.LUT R2, R2, 0x38, RZ, 0xc0, !PT ;  /* 0x0000003802027812 */ /* 0x000fe400078ec0ff */
[----:B------:R-:W-:Y:S02]  /*23210*/  LOP3.LUT R3, R3, 0x38, R0, 0x78, !PT ;  /* 0x0000003803037812 */ /* 0x000fe400078e7800 */
[----:B------:R-:W-:Y:S01]  /*23220*/  SHF.L.U32 R0, R0, 0x4, RZ ;  /* 0x0000000400007819 */ /* 0x000fe200000006ff */
[----:B------:R-:W-:Y:S01]  /*23230*/  ULOP3.LUT UR39, UR4, 0x2, URZ, 0xfc, !UPT ;  /* 0x0000000204277892 */ /* 0x000fe2000f8efc3f */
[----:B------:R-:W-:Y:S02]  /*23240*/  LOP3.LUT R34, R3, 0x200, R34, 0xf8, !PT ;  /* 0x0000020003227812 */ /* 0x000fe400078ef822 */
[----:B------:R-:W-:Y:S01]  /*23250*/  UMOV UR4, 0x400 ;  /* 0x0000040000047882 */ /* 0x000fe20000000000 */
[----:B------:R-:W-:Y:S01]  /*23260*/  SHF.R.U32.HI R3, RZ, 0x3, R4 ;  /* 0x00000003ff037819 */ /* 0x000fe20000011604 */
[----:B0-----:R-:W-:-:S03]  /*23270*/  ULEA UR4, UR5, UR4, 0x18 ;  /* 0x0000000405047291 */ /* 0x001fc6000f8ec03f */
[----:B------:R-:W-:Y:S02]  /*23280*/  LOP3.LUT R4, R3, 0x70, R0, 0xf8, !PT ;  /* 0x0000007003047812 */ /* 0x000fe400078ef800 */
[C---:B------:R-:W-:Y:S01]  /*23290*/  LOP3.LUT R3, R2.reuse, 0x40, RZ, 0xfc, !PT ;  /* 0x0000004002037812 */ /* 0x040fe200078efcff */
[----:B------:R-:W-:Y:S01]  /*232a0*/  IMAD.U32 R17, RZ, RZ, UR4 ;  /* 0x00000004ff117e24 */ /* 0x000fe2000f8e00ff */
[----:B------:R-:W-:-:S03]  /*232b0*/  LOP3.LUT R0, R2, 0x80, RZ, 0xfc, !PT ;  /* 0x0000008002007812 */ /* 0x000fc600078efcff */
[----:B-1----:R-:W-:-:S07]  /*232c0*/  IMAD R36, R34, 0x2, R17 ;  /* 0x0000000222247824 */ /* 0x002fce00078e0211 */
.L_x_1984:
[----:B------:R-:W-:Y:S05]  /*232d0*/  YIELD ;  /* 0x0000000000007946 */ /* 0x000fea0003800000 */
[----:B------:R-:W-:Y:S01]  /*232e0*/  ULDC.64 UR4, c[0x0][0xa28] ;  /* 0x00028a0000047ab9 */ /* 0x000fe20000000a00 */
[----:B------:R-:W-:Y:S01]  /*232f0*/  MOV R11, RZ ;  /* 0x000000ff000b7202 */ /* 0x000fe20000000f00 */
[----:B0-----:R-:W0:Y:S01]  /*23300*/  LDC.64 R4, c[0x0][0xa00] ;  /* 0x00028000ff047b82 */ /* 0x001e220000000a00 */
[----:B------:R-:W-:Y:S01]  /*23310*/  ISETP.NE.U32.AND P0, PT, RZ, UR4, PT ;  /* 0x00000004ff007c0c */ /* 0x000fe2000bf05070 */
[----:B------:R-:W-:-:S03]  /*23320*/  ULDC.64 UR6, c[0x0][0xa10] ;  /* 0x0002840000067ab9 */ /* 0x000fc60000000a00 */
[----:B------:R-:W-:Y:S01]  /*23330*/  ISETP.NE.AND.EX P0, PT, RZ, UR5, PT, P0 ;  /* 0x00000005ff007c0c */ /* 0x000fe2000bf05300 */
[----:B------:R-:W-:-:S12]  /*23340*/  ULDC.64 UR4, c[0x0][0xa18] ;  /* 0x0002860000047ab9 */ /* 0x000fd80000000a00 */
[----:B-1----:R-:W1:Y:S01]  /*23350*/  @P0 LDC.64 R2, c[0x0][0xa28] ;  /* 0x00028a00ff020b82 */ /* 0x002e620000000a00 */
[----:B------:R-:W-:Y:S01]  /*23360*/  ISETP.NE.U32.AND P1, PT, RZ, UR6, PT ;  /* 0x00000006ff007c0c */ /* 0x000fe2000bf25070 */
[----:B-1----:R-:W-:-:S05]  /*23370*/  @P0 IMAD.WIDE R2, R27, 0x4, R2 ;  /* 0x000000041b020825 */ /* 0x002fca00078e0202 */
[----:B------:R1:W2:Y:S01]  /*23380*/  @P0 LDG.E R11, desc[UR60][R2.64] ;  /* 0x0000003c020b0981 */ /* 0x0002a2000c1e1900 */
[----:B------:R-:W-:Y:S01]  /*23390*/  ISETP.NE.U32.AND P0, PT, RZ, UR4, PT ;  /* 0x00000004ff007c0c */ /* 0x000fe2000bf05070 */
[----:B------:R-:W-:Y:S01]  /*233a0*/  IMAD.MOV.U32 R35, RZ, RZ, RZ ;  /* 0x000000ffff237224 */ /* 0x000fe200078e00ff */
[----:B------:R-:W-:Y:S01]  /*233b0*/  ISETP.NE.AND.EX P1, PT, RZ, UR7, PT, P1 ;  /* 0x00000007ff007c0c */ /* 0x000fe2000bf25310 */
[----:B------:R-:W-:Y:S01]  /*233c0*/  IMAD.MOV.U32 R0, RZ, RZ, RZ ;  /* 0x000000ffff007224 */ /* 0x000fe200078e00ff */
[----:B------:R-:W-:Y:S01]  /*233d0*/  ISETP.NE.AND.EX P2, PT, RZ, UR5, PT, P0 ;  /* 0x00000005ff007c0c */ /* 0x000fe2000bf45300 */
[----:B------:R-:W-:Y:S01]  /*233e0*/  ULDC.64 UR4, c[0x0][0xa00] ;  /* 0x0002800000047ab9 */ /* 0x000fe20000000a00 */
[----:B0-----:R-:W-:Y:S01]  /*233f0*/  IMAD.WIDE R4, R27, 0x4, R4 ;  /* 0x000000041b047825 */ /* 0x001fe200078e0204 */
[----:B------:R-:W-:Y:S01]  /*23400*/  ISETP.NE.U32.AND P0, PT, RZ, UR4, PT ;  /* 0x00000004ff007c0c */ /* 0x000fe2000bf05070 */
[----:B-1----:R-:W0:Y:S03]  /*23410*/  LDC.64 R2, c[0x0][0xa10] ;  /* 0x00028400ff027b82 */ /* 0x002e260000000a00 */
[----:B------:R-:W-:-:S06]  /*23420*/  ISETP.NE.AND.EX P0, PT, RZ, UR5, PT, P0 ;  /* 0x00000005ff007c0c */ /* 0x000fcc000bf05300 */
[----:B------:R-:W1:Y:S07]  /*23430*/  @P2 LDC.64 R6, c[0x0][0xa18] ;  /* 0x00028600ff062b82 */ /* 0x000e6e0000000a00 */
[----:B------:R-:W5:Y:S01]  /*23440*/  @P0 LDG.E R35, desc[UR60][R4.64] ;  /* 0x0000003c04230981 */ /* 0x000f62000c1e1900 */
[----:B0-----:R-:W-:-:S05]  /*23450*/  IMAD.WIDE R2, R27, 0x4, R2 ;  /* 0x000000041b027825 */ /* 0x001fca00078e0202 */
[----:B------:R-:W5:Y:S01]  /*23460*/  @P1 LDG.E R0, desc[UR60][R2.64] ;  /* 0x0000003c02001981 */ /* 0x000f62000c1e1900 */
[----:B------:R-:W-:Y:S02]  /*23470*/  ULDC UR4, c[0x0][0x288] ;  /* 0x0000a20000047ab9 */ /* 0x000fe40000000800 */
[----:B------:R-:W-:Y:S01]  /*23480*/  IMAD.U32 R32, RZ, RZ, UR4 ;  /* 0x00000004ff207e24 */ /* 0x000fe2000f8e00ff */
[----:B------:R-:W-:Y:S02]  /*23490*/  ULDC.64 UR4, c[0x0][0x418] ;  /* 0x0001060000047ab9 */ /* 0x000fe40000000a00 */
[----:B------:R-:W-:-:S03]  /*234a0*/  UISETP.NE.U32.AND UP0, UPT, UR4, URZ, UPT ;  /* 0x0000003f0400728c */ /* 0x000fc6000bf05070 */
[----:B------:R-:W-:Y:S01]  /*234b0*/  ULDC UR4, c[0x0][0x424] ;  /* 0x0001090000047ab9 */ /* 0x000fe20000000800 */
[----:B------:R-:W-:Y:S01]  /*234c0*/  UISETP.NE.AND.EX UP0, UPT, UR5, URZ, UPT, UP0 ;  /* 0x0000003f0500728c */ /* 0x000fe2000bf05300 */
[----:B-1----:R-:W-:Y:S02]  /*234d0*/  @P2 IMAD.WIDE R6, R27, 0x4, R6 ;  /* 0x000000041b062825 */ /* 0x002fe400078e0206 */
[----:B------:R-:W-:Y:S01]  /*234e0*/  ULDC UR5, c[0x0][0x2f0] ;  /* 0x0000bc0000057ab9 */ /* 0x000fe20000000800 */
[----:B------:R-:W-:Y:S02]  /*234f0*/  USEL UR4, UR4, 0x1, UP0 ;  /* 0x0000000104047887 */ /* 0x000fe40008000000 */
[----:B------:R0:W5:Y:S02]  /*23500*/  @P2 LDG.E R32, desc[UR60][R6.64] ;  /* 0x0000003c06202981 */ /* 0x000164000c1e1900 */
[----:B------:R-:W-:-:S03]  /*23510*/  UIMAD UR4, UR4, UR5, URZ ;  /* 0x00000005040472a4 */ /* 0x000fc6000f8e023f */
[----:B------:R-:W-:-:S03]  /*23520*/  ULDC UR5, c[0x0][0x348] ;  /* 0x0000d20000057ab9 */ /* 0x000fc60000000800 */
[----:B------:R-:W-:Y:S02]  /*23530*/  IMAD.U32 R10, RZ, RZ, UR4 ;  /* 0x00000004ff0a7e24 */ /* 0x000fe4000f8e00ff */
[----:B0-----:R-:W-:Y:S01]  /*23540*/  IMAD.U32 R7, RZ, RZ, UR5 ;  /* 0x00000005ff077e24 */ /* 0x001fe2000f8e00ff */
[----:B--2---:R0:W-:Y:S01]  /*23550*/  STL [R1+0x4], R11 ;  /* 0x0000040b01007387 */ /* 0x0041e20000100800 */
[----:B---3--:R-:W-:Y:S05]  /*23560*/  @P2 BRA `(.L_x_1864) ;  /* 0x0000000000102947 */ /* 0x008fea0003800000 */
[----:B------:R-:W-:Y:S05]  /*23570*/  @!P0 BRA `(.L_x_1864) ;  /* 0x00000000000c8947 */ /* 0x000fea0003800000 */
[----:B------:R-:W2:Y:S04]  /*23580*/  LDG.E R9, desc[UR60][R4.64] ;  /* 0x0000003c04097981 */ /* 0x000ea8000c1e1900 */
[----:B-----5:R-:W2:Y:S02]  /*23590*/  LDG.E R32, desc[UR60][R4.64+0x4] ;  /* 0x0000043c04207981 */ /* 0x020ea4000c1e1900 */
[----:B--2---:R-:W-:-:S07]  /*235a0*/  IMAD.IADD R32, R32, 0x1, -R9 ;  /* 0x0000000120207824 */ /* 0x004fce00078e0a09 */
.L_x_1864:
[----:B------:R-:W-:Y:S01]  /*235b0*/  ULDC.64 UR4, c[0x0][0xa20] ;  /* 0x0002880000047ab9 */ /* 0x000fe20000000a00 */
[C---:B------:R-:W-:Y:S02]  /*235c0*/  LOP3.LUT R4, R26.reuse, 0xff000000, RZ, 0xc0, !PT ;  /* 0xff0000001a047812 */ /* 0x040fe400078ec0ff */
[----:B------:R-:W-:Y:S02]  /*235d0*/  ISETP.NE.U32.AND P0, PT, RZ, UR4, PT ;  /* 0x00000004ff007c0c */ /* 0x000fe4000bf05070 */
[----:B------:R-:W-:Y:S02]  /*235e0*/  SHF.R.U32.HI R5, RZ, 0x8, R4 ;  /* 0x00000008ff057819 */ /* 0x000fe40000011604 */
[----:B------:R-:W-:Y:S02]  /*235f0*/  ISETP.NE.AND.EX P0, PT, RZ, UR5, PT, P0 ;  /* 0x00000005ff007c0c */ /* 0x000fe4000bf05300 */
[C---:B------:R-:W-:Y:S02]  /*23600*/  LOP3.LUT R6, R26.reuse, 0xff0000, RZ, 0xc0, !PT ;  /* 0x00ff00001a067812 */ /* 0x040fe400078ec0ff */
[----:B------:R-:W-:-:S02]  /*23610*/  LOP3.LUT R26, R26, 0xffff, RZ, 0xc0, !PT ;  /* 0x0000ffff1a1a7812 */ /* 0x000fc400078ec0ff */
[----:B------:R-:W-:-:S07]  /*23620*/  LEA.HI R6, R6, R5, RZ, 0x10 ;  /* 0x0000000506067211 */ /* 0x000fce00078f80ff */
[----:B------:R-:W-:Y:S05]  /*23630*/  @!P0 BRA `(.L_x_1865) ;  /* 0x0000000000108947 */ /* 0x000fea0003800000 */
[----:B------:R-:W1:Y:S02]  /*23640*/  LDC.64 R4, c[0x0][0xa20] ;  /* 0x00028800ff047b82 */ /* 0x000e640000000a00 */
[----:B-1----:R-:W-:-:S05]  /*23650*/  IMAD.WIDE R4, R27, 0x4, R4 ;  /* 0x000000041b047825 */ /* 0x002fca00078e0204 */
[----:B------:R1:W5:Y:S01]  /*23660*/  LDG.E R10, desc[UR60][R4.64] ;  /* 0x0000003c040a7981 */ /* 0x000362000c1e1900 */
[----:B------:R-:W-:Y:S05]  /*23670*/  BRA `(.L_x_1866) ;  /* 0x0000000000247947 */ /* 0x000fea0003800000 */
.L_x_1865:
[----:B------:R-:W-:Y:S02]  /*23680*/  ULDC.64 UR4, c[0x0][0xa08] ;  /* 0x0002820000047ab9 */ /* 0x000fe40000000a00 */
[----:B------:R-:W-:-:S04]  /*23690*/  ISETP.NE.U32.AND P0, PT, RZ, UR4, PT ;  /* 0x00000004ff007c0c */ /* 0x000fc8000bf05070 */
[----:B------:R-:W-:-:S13]  /*236a0*/  ISETP.NE.AND.EX P0, PT, RZ, UR5, PT, P0 ;  /* 0x00000005ff007c0c */ /* 0x000fda000bf05300 */
[----:B------:R-:W-:Y:S05]  /*236b0*/  @!P0 BRA `(.L_x_1866) ;  /* 0x0000000000148947 */ /* 0x000fea0003800000 */
[----:B------:R-:W1:Y:S02]  /*236c0*/  LDC.64 R4, c[0x0][0xa08] ;  /* 0x00028200ff047b82 */ /* 0x000e640000000a00 */
[----:B-1----:R-:W-:-:S05]  /*236d0*/  IMAD.WIDE R4, R27, 0x4, R4 ;  /* 0x000000041b047825 */ /* 0x002fca00078e0204 */
[----:B------:R-:W2:Y:S04]  /*236e0*/  LDG.E R10, desc[UR60][R4.64] ;  /* 0x0000003c040a7981 */ /* 0x000ea8000c1e1900 */
[----:B------:R-:W2:Y:S02]  /*236f0*/  LDG.E R9, desc[UR60][R4.64+0x4] ;  /* 0x0000043c04097981 */ /* 0x000ea4000c1e1900 */
[----:B--2---:R-:W-:-:S07]  /*23700*/  IADD3 R10, -R10, R9, RZ ;  /* 0x000000090a0a7210 */ /* 0x004fce0007ffe1ff */
.L_x_1866:
[----:B-1----:R-:W2:Y:S01]  /*23710*/  @P1 LDG.E R5, desc[UR60][R2.64] ;  /* 0x0000003c02051981 */ /* 0x002ea2000c1e1900 */
[----:B------:R-:W1:Y:S03]  /*23720*/  LDC R8, c[0x0][0x448] ;  /* 0x00011200ff087b82 */ /* 0x000e660000000800 */
[----:B------:R3:W2:Y:S01]  /*23730*/  @P1 LDG.E R4, desc[UR60][R2.64+0x4] ;  /* 0x0000043c02041981 */ /* 0x0006a2000c1e1900 */
[----:B------:R-:W-:Y:S02]  /*23740*/  IMAD.SHL.U32 R25, R25, 0x80, RZ ;  /* 0x0000008019197824 */ /* 0x000fe400078e00ff */
[----:B-----5:R-:W-:Y:S02]  /*23750*/  IMAD.IADD R10, R10, 0x1, -R11 ;  /* 0x000000010a0a7824 */ /* 0x020fe400078e0a0b */
[----:B---3--:R-:W3:Y:S01]  /*23760*/  LDC.64 R2, c[0x0][0x9e0] ;  /* 0x00027800ff027b82 */ /* 0x008ee20000000a00 */
[----:B-1----:R-:W-:-:S13]  /*23770*/  ISETP.NE.AND P2, PT, R8, 0x1, PT ;  /* 0x000000010800780c */ /* 0x002fda0003f45270 */
[----:B------:R-:W1:Y:S01]  /*23780*/  @P2 LDC R8, c[0x0][0x44c] ;  /* 0x00011300ff082b82 */ /* 0x000e620000000800 */
[----:B---3--:R-:W-:-:S07]  /*23790*/  ISETP.GE.AND P3, PT, R3, 0x1, PT ;  /* 0x000000010300780c */ /* 0x008fce0003f66270 */
[----:B------:R-:W3:Y:S01]  /*237a0*/  @P2 LDC R9, c[0x0][0x450] ;  /* 0x00011400ff092b82 */ /* 0x000ee20000000800 */
[----:B--2---:R-:W-:Y:S02]  /*237b0*/  @P1 IMAD.IADD R7, R4, 0x1, -R5 ;  /* 0x0000000104071824 */ /* 0x004fe400078e0a05 */
[----:B------:R-:W-:Y:S02]  /*237c0*/  VIADD R5, R25, 0x7f ;  /* 0x0000007f19057836 */ /* 0x000fe40000000000 */
[----:B------:R-:W-:Y:S02]  /*237d0*/  IMAD.IADD R37, R10, 0x1, R7 ;  /* 0x000000010a257824 */ /* 0x000fe400078e0207 */
[----:B-1----:R-:W-:-:S03]  /*237e0*/  @P2 IMAD.HI.U32 R4, R5, R8, RZ ;  /* 0x0000000805042227 */ /* 0x002fc600078e00ff */
[C---:B------:R-:W-:Y:S02]  /*237f0*/  IADD3 R18, R37.reuse, 0x1, -R32 ;  /* 0x0000000125127810 */ /* 0x040fe40007ffe820 */
[----:B---3--:R-:W-:Y:S01]  /*23800*/  @P2 SHF.R.U32.HI R5, RZ, R9, R4 ;  /* 0x00000009ff052219 */ /* 0x008fe20000011604 */
[----:B------:R-:W-:-:S03]  /*23810*/  VIADD R4, R37, 0x5f ;  /* 0x0000005f25047836 */ /* 0x000fc60000000000 */
[----:B------:R-:W-:Y:S01]  /*23820*/  IADD3 R8, R18, R5, RZ ;  /* 0x0000000512087210 */ /* 0x000fe20007ffe0ff */
[----:B------:R-:W-:-:S04]  /*23830*/  IMAD.HI R4, R4, 0x2aaaaaab, RZ ;  /* 0x2aaaaaab04047827 */ /* 0x000fc800078e02ff */
[----:B------:R-:W-:Y:S01]  /*23840*/  IMAD.IADD R2, R8, 0x1, R2 ;  /* 0x0000000108027824 */ /* 0x000fe200078e0202 */
[----:B------:R-:W-:-:S04]  /*23850*/  SHF.R.U32.HI R19, RZ, 0x1f, R4 ;  /* 0x0000001fff137819 */ /* 0x000fc80000011604 */
[----:B------:R-:W-:Y:S01]  /*23860*/  LEA.HI.SX32 R19, R4, R19, 0x1c ;  /* 0x0000001304137211 */ /* 0x000fe200078fe2ff */
[----:B------:R-:W-:Y:S06]  /*23870*/  @!P3 BRA `(.L_x_1867) ;  /* 0x000000000048b947 */ /* 0x000fec0003800000 */
[C---:B------:R-:W-:Y:S01]  /*23880*/  ISETP.GT.AND P0, PT, R8.reuse, RZ, PT ;  /* 0x000000ff0800720c */ /* 0x040fe20003f04270 */
[----:B------:R-:W-:Y:S01]  /*23890*/  BSSY B0, `(.L_x_1868) ;  /* 0x000000e000007945 */ /* 0x000fe20003800000 */
[----:B------:R-:W-:-:S11]  /*238a0*/  VIADD R9, R8, 0xffffffff ;  /* 0xffffffff08097836 */ /* 0x000fd60000000000 */
[----:B------:R-:W-:Y:S05]  /*238b0*/  @P0 BRA `(.L_x_1869) ;  /* 0x00000000001c0947 */ /* 0x000fea0003800000 */
[----:B------:R-:W-:Y:S01]  /*238c0*/  ISETP.NE.AND P0, PT, R3, 0x1, PT ;  /* 0x000000010300780c */ /* 0x000fe20003f05270 */
[----:B------:R-:W-:-:S12]  /*238d0*/  IMAD.MOV R9, RZ, RZ, -R8 ;  /* 0x000000ffff097224 */ /* 0x000fd800078e0a08 */
[----:B------:R-:W1:Y:S02]  /*238e0*/  @P0 LDC.64 R4, c[0x0][0x9e8] ;  /* 0x00027a00ff040b82 */ /* 0x000e640000000a00 */
[----:B-1----:R-:W-:-:S05]  /*238f0*/  @P0 IMAD.HI.U32 R4, R9, R4, RZ ;  /* 0x0000000409040227 */ /* 0x002fca00078e00ff */
[----:B------:R-:W-:-:S04]  /*23900*/  @P0 SHF.R.U32.HI R9, RZ, R5, R4 ;  /* 0x00000005ff090219 */ /* 0x000fc80000011604 */
[----:B------:R-:W-:Y:S01]  /*23910*/  LOP3.LUT R9, RZ, R9, RZ, 0x33, !PT ;  /* 0x00000009ff097212 */ /* 0x000fe200078e33ff */
[----:B------:R-:W-:Y:S06]  /*23920*/  BRA `(.L_x_1870) ;  /* 0x0000000000107947 */ /* 0x000fec0003800000 */
.L_x_1869:
[----:B------:R-:W-:-:S13]  /*23930*/  ISETP.NE.AND P0, PT, R3, 0x1, PT ;  /* 0x000000010300780c */ /* 0x000fda0003f05270 */
[----:B------:R-:W1:Y:S02]  /*23940*/  @P0 LDC.64 R4, c[0x0][0x9e8] ;  /* 0x00027a00ff040b82 */ /* 0x000e640000000a00 */
[----:B-1----:R-:W-:-:S05]  /*23950*/  @P0 IMAD.HI.U32 R4, R9, R4, RZ ;  /* 0x0000000409040227 */ /* 0x002fca00078e00ff */
[----:B------:R-:W-:-:S07]  /*23960*/  @P0 SHF.R.U32.HI R9, RZ, R5, R4 ;  /* 0x00000005ff090219 */ /* 0x000fce0000011604 */
.L_x_1870:
[----:B------:R-:W-:Y:S05]  /*23970*/  BSYNC B0 ;  /* 0x0000000000007941 */ /* 0x000fea0003800000 */
.L_x_1868:
[----:B------:R-:W-:-:S05]  /*23980*/  IMAD R9, R9, R3, R3 ;  /* 0x0000000309097224 */ /* 0x000fca00078e0203 */
[----:B------:R-:W-:-:S07]  /*23990*/  VIMNMX R2, R2, R9, PT ;  /* 0x0000000902027248 */ /* 0x000fce0003fe0100 */
.L_x_1867:
[----:B------:R-:W1:Y:S01]  /*239a0*/  @P2 LDC R8, c[0x0][0x44c] ;  /* 0x00011300ff082b82 */ /* 0x000e620000000800 */
[----:B------:R-:W-:Y:S01]  /*239b0*/  VIADD R2, R2, 0x5f ;  /* 0x0000005f02027836 */ /* 0x000fe20000000000 */
[----:B------:R-:W-:Y:S01]  /*239c0*/  ULDC UR4, c[0x0][0x9dc] ;  /* 0x0002770000047ab9 */ /* 0x000fe20000000800 */
[----:B------:R-:W-:Y:S02]  /*239d0*/  IMAD.MOV.U32 R5, RZ, RZ, R25 ;  /* 0x000000ffff057224 */ /* 0x000fe400078e0019 */
[----:B------:R-:W-:-:S03]  /*239e0*/  IMAD.HI R2, R2, 0x2aaaaaab, RZ ;  /* 0x2aaaaaab02027827 */ /* 0x000fc600078e02ff */
[----:B------:R-:W2:Y:S01]  /*239f0*/  @P2 LDC R4, c[0x0][0x450] ;  /* 0x00011400ff042b82 */ /* 0x000ea20000000800 */
[----:B-1----:R-:W-:-:S04]  /*23a00*/  @P2 IMAD.HI.U32 R9, R25, R8, RZ ;  /* 0x0000000819092227 */ /* 0x002fc800078e00ff */
[----:B------:R-:W-:Y:S01]  /*23a10*/  IMAD.IADD R8, R37, 0x1, -R32 ;  /* 0x0000000125087824 */ /* 0x000fe200078e0a20 */
[----:B--2---:R-:W-:Y:S02]  /*23a20*/  @P2 SHF.R.U32.HI R5, RZ, R4, R9 ;  /* 0x00000004ff052219 */ /* 0x004fe40000011609 */
[----:B------:R-:W-:-:S04]  /*23a30*/  SHF.R.U32.HI R9, RZ, 0x1f, R2 ;  /* 0x0000001fff097819 */ /* 0x000fc80000011602 */
[----:B------:R-:W-:Y:S02]  /*23a40*/  LEA.HI.SX32 R2, R2, R9, 0x1c ;  /* 0x0000000902027211 */ /* 0x000fe400078fe2ff */
[----:B------:R-:W-:Y:S02]  /*23a50*/  IADD3 R9, R8, R5, RZ ;  /* 0x0000000508097210 */ /* 0x000fe40007ffe0ff */
[----:B0-----:R-:W-:-:S03]  /*23a60*/  VIMNMX R11, R19, R2, PT ;  /* 0x00000002130b7248 */ /* 0x001fc60003fe0100 */
        /* <DEDUP_REMOVED lines=12> */
.L_x_1873:
[----:B------:R-:W-:-:S13]  /*23b30*/  ISETP.NE.AND P0, PT, R3, 0x1, PT ;  /* 0x000000010300780c */ /* 0x000fda0003f05270 */
[----:B------:R-:W0:Y:S02]  /*23b40*/  @P0 LDC.64 R4, c[0x0][0x9e8] ;  /* 0x00027a00ff040b82 */ /* 0x000e240000000a00 */
[----:B0-----:R-:W-:-:S05]  /*23b50*/  @P0 IMAD.HI.U32 R4, R9, R4, RZ ;  /* 0x0000000409040227 */ /* 0x001fca00078e00ff */
[----:B------:R-:W-:-:S07]  /*23b60*/  @P0 SHF.R.U32.HI R9, RZ, R5, R4 ;  /* 0x00000005ff090219 */ /* 0x000fce0000011604 */
.L_x_1874:
[----:B------:R-:W-:Y:S05]  /*23b70*/  BSYNC B0 ;  /* 0x0000000000007941 */ /* 0x000fea0003800000 */
.L_x_1872:
[----:B------:R-:W-:-:S05]  /*23b80*/  IMAD R3, R9, R3, RZ ;  /* 0x0000000309037224 */ /* 0x000fca00078e02ff */
[----:B------:R-:W-:-:S07]  /*23b90*/  VIMNMX R2, R2, R3, !PT ;  /* 0x0000000302027248 */ /* 0x000fce0007fe0100 */
.L_x_1871:
[----:B------:R-:W-:Y:S01]  /*23ba0*/  IMAD.HI R2, R2, 0x2aaaaaab, RZ ;  /* 0x2aaaaaab02027827 */ /* 0x000fe200078e02ff */
[----:B------:R-:W-:Y:S01]  /*23bb0*/  BSSY B0, `(.L_x_1875) ;  /* 0x0000026000007945 */ /* 0x000fe20003800000 */
[----:B------:R-:W-:Y:S02]  /*23bc0*/  LOP3.LUT R9, R6, 0xff, RZ, 0xc0, !PT ;  /* 0x000000ff06097812 */ /* 0x000fe400078ec0ff */
[----:B------:R-:W-:Y:S01]  /*23bd0*/  SHF.R.U32.HI R6, RZ, 0x10, R6 ;  /* 0x00000010ff067819 */ /* 0x000fe20000011606 */
        /* <DEDUP_REMOVED lines=9> */
[----:B------:R-:W-:Y:S02]  /*23c70*/  IABS R13, R5 ;  /* 0x00000005000d7213 */ /* 0x000fe40000000000 */
[----:B------:R-:W-:Y:S02]  /*23c80*/  IADD3 R12, R5, -0x1, R11 ;  /* 0xffffffff050c7810 */ /* 0x000fe40007ffe00b */
[----:B------:R-:W0:Y:S03]  /*23c90*/  I2F.RP R2, R13 ;  /* 0x0000000d00027306 */ /* 0x000e260000209400 */
[----:B------:R-:W-:-:S05]  /*23ca0*/  IMAD.IADD R12, R12, 0x1, -R4 ;  /* 0x000000010c0c7824 */ /* 0x000fca00078e0a04 */
[----:B0-----:R-:W0:Y:S02]  /*23cb0*/  MUFU.RCP R2, R2 ;  /* 0x0000000200027308 */ /* 0x001e240000001000 */
[----:B0-----:R-:W-:-:S06]  /*23cc0*/  VIADD R2, R2, 0xffffffe ;  /* 0x0ffffffe02027836 */ /* 0x001fcc0000000000 */
        /* <DEDUP_REMOVED lines=19> */
[----:B------:R-:W-:-:S07]  /*23e00*/  @!P2 LOP3.LUT R14, RZ, R5, RZ, 0x33, !PT ;  /* 0x00000005ff0ea212 */ /* 0x000fce00078e33ff */
.L_x_1876:
[----:B------:R-:W-:Y:S05]  /*23e10*/  BSYNC B0 ;  /* 0x0000000000007941 */ /* 0x000fea0003800000 */
.L_x_1875:
[-C--:B------:R-:W-:Y:S01]  /*23e20*/  IMAD R3, R9, R14.reuse, R4 ;  /* 0x0000000e09037224 */ /* 0x080fe200078e0204 */
[----:B------:R-:W-:Y:S04]  /*23e30*/  BSSY B0, `(.L_x_1877) ;  /* 0x0000133000007945 */ /* 0x000fe80003800000 */
[C---:B------:R-:W-:Y:S01]  /*23e40*/  VIADDMNMX R11, R3.reuse, R14, R11, PT ;  /* 0x0000000e030b7246 */ /* 0x040fe2000380010b */
[----:B------:R-:W-:-:S04]  /*23e50*/  IMAD R3, R3, 0x60, -R10 ;  /* 0x0000006003037824 */ /* 0x000fc800078e0a0a */
[----:B------:R-:W-:Y:S01]  /*23e60*/  IMAD R2, R11, 0x60, -R10 ;  /* 0x000000600b027824 */ /* 0x000fe200078e0a0a */
[----:B------:R-:W-:-:S04]  /*23e70*/  VIMNMX R3, RZ, R3, !PT ;  /* 0x00000003ff037248 */ /* 0x000fc80007fe0100 */
[----:B------:R-:W-:-:S04]  /*23e80*/  VIMNMX R2, R2, R7, PT ;  /* 0x0000000702027248 */ /* 0x000fc80003fe0100 */
[----:B------:R-:W-:-:S13]  /*23e90*/  ISETP.GT.AND P0, PT, R2, R3, PT ;  /* 0x000000030200720c */ /* 0x000fda0003f04270 */
[----:B------:R-:W-:Y:S02]  /*23ea0*/  @P0 VIADD R4, R2, 0x5f ;  /* 0x0000005f02040836 */ /* 0x000fe40000000000 */
        /* <DEDUP_REMOVED lines=16> */
.L_x_2052:
[----:B-1----:R-:W-:Y:S02]  /*23fb0*/  ISETP.NE.AND P0, PT, R14, RZ, PT ;  /* 0x000000ff0e00720c */ /* 0x002fe40003f05270 */
[----:B------:R-:W-:-:S11]  /*23fc0*/  PLOP3.LUT P6, PT, PT, PT, PT, 0x8, 0x0 ;  /* 0x000000000000781c */ /* 0x000fd60003fce170 */
[----:B------:R-:W-:Y:S05]  /*23fd0*/  @P0 BRA `(.L_x_1880) ;  /* 0x00000000000c0947 */ /* 0x000fea0003800000 */
[----:B------:R-:W-:-:S03]  /*23fe0*/  UMOV UR4, 0xffffffff ;  /* 0xffffffff00047882 */ /* 0x000fc60000000000 */
[----:B------:R-:W-:Y:S05]  /*23ff0*/  BRA.DIV UR4, `(.L_x_1881) ;  /* 0x0000007604647947 */ /* 0x000fea000b800000 */
[----:B------:R-:W-:-:S13]  /*24000*/  ELECT P6, URZ, PT ;  /* 0x00000000003f782f */ /* 0x000fda00038c0000 */
.L_x_1880:
[----:B0-----:R-:W2:Y:S01]  /*24010*/  LDL R3, [R1+0x24] ;  /* 0x0000240001037983 */ /* 0x001ea20000100800 */
[----:B------:R-:W-:Y:S01]  /*24020*/  BSSY B1, `(.L_x_1882) ;  /* 0x0000008000017945 */ /* 0x000fe20003800000 */
[----:B--2---:R-:W-:-:S04]  /*24030*/  IADD3 R3, R3, 0x1, RZ ;  /* 0x0000000103037810 */ /* 0x004fc80007ffe0ff */
[----:B------:R-:W-:-:S04]  /*24040*/  LEA.HI R7, R3, R3, RZ, 0x1 ;  /* 0x0000000303077211 */ /* 0x000fc800078f08ff */
[----:B------:R-:W-:-:S05]  /*24050*/  LOP3.LUT R10, R7, 0xfffffffe, RZ, 0xc0, !PT ;  /* 0xfffffffe070a7812 */ /* 0x000fca00078ec0ff */
[----:B------:R-:W-:-:S05]  /*24060*/  IMAD.IADD R10, R3, 0x1, -R10 ;  /* 0x00000001030a7824 */ /* 0x000fca00078e0a0a */
[----:B------:R-:W-:-:S04]  /*24070*/  SHF.L.U32 R10, R10, 0x1f, RZ ;  /* 0x0000001f0a0a7819 */ /* 0x000fc800000006ff */
[----:B------:R-:W0:Y:S02]  /*24080*/  SYNCS.PHASECHK.TRANS64.TRYWAIT P0, [R17+URZ+0x2a820], R10 ;  /* 0x02a8200a110075a7 */ /* 0x000e24000800017f */
[----:B0-----:R-:W-:Y:S05]  /*24090*/  @!P0 BRA `(.L_x_1883) ;  /* 0x00000074005c8947 */ /* 0x001fea0003800000 */
.L_x_2055:
[----:B------:R-:W-:Y:S05]  /*240a0*/  BSYNC B1 ;  /* 0x0000000000017941 */ /* 0x000fea0003800000 */
.L_x_1882:
        /* <DEDUP_REMOVED lines=10> */
.L_x_2056:
[----:B------:R-:W-:Y:S05]  /*24150*/  BSYNC B2 ;  /* 0x0000000000027941 */ /* 0x000fea0003800000 */
.L_x_1886:
[----:B------:R-:W-:Y:S04]  /*24160*/  BSSY B2, `(.L_x_1888) ;  /* 0x0000009000027945 */ /* 0x000fe80003800000 */
        /* <DEDUP_REMOVED lines=8> */
.L_x_1889:
[----:B------:R-:W-:Y:S05]  /*241f0*/  BSYNC B2 ;  /* 0x0000000000027941 */ /* 0x000fea0003800000 */
.L_x_1888:
[----:B------:R-:W-:Y:S01]  /*24200*/  IMAD.MOV.U32 R20, RZ, RZ, RZ ;  /* 0x000000ffff147224 */ /* 0x000fe200078e00ff */
[----:B------:R-:W-:Y:S01]  /*24210*/  UIADD3 UR4, UP0, UR36, 0x570, URZ ;  /* 0x0000057024047890 */ /* 0x000fe2000ff1e03f */
[----:B0-----:R-:W-:Y:S01]  /*24220*/  IMAD R10, R22, 0x9000, R17 ;  /* 0x00009000160a7824 */ /* 0x001fe200078e0211 */
[----:B------:R-:W-:Y:S01]  /*24230*/  PLOP3.LUT P0, PT, PT, PT, PT, 0x80, 0x0 ;  /* 0x000000000000781c */ /* 0x000fe20003f0f070 */
[----:B------:R-:W-:Y:S01]  /*24240*/  IMAD R7, R2, 0x60, R0 ;  /* 0x0000006002077824 */ /* 0x000fe200078e0200 */
[----:B------:R-:W-:Y:S01]  /*24250*/  R2UR UR10, R20 ;  /* 0x00000000140a72ca */ /* 0x000fe200000e0000 */
[----:B------:R-:W-:Y:S01]  /*24260*/  VIADD R3, R12, 0x2a890 ;  /* 0x0002a8900c037836 */ /* 0x000fe20000000000 */
[----:B------:R-:W-:Y:S01]  /*24270*/  IADD3 R13, R10, 0x18400, RZ ;  /* 0x000184000a0d7810 */ /* 0x000fe20007ffe0ff */
[----:B------:R-:W-:Y:S01]  /*24280*/  VIADD R7, R7, 0xffffffa0 ;  /* 0xffffffa007077836 */ /* 0x000fe20000000000 */
[----:B------:R-:W-:Y:S01]  /*24290*/  UIADD3.X UR5, URZ, UR37, URZ, UP0, !UPT ;  /* 0x000000253f057290 */ /* 0x000fe200087fe43f */
[----:B------:R-:W-:Y:S01]  /*242a0*/  UMOV UR6, 0x0 ;  /* 0x0000000000067882 */ /* 0x000fe20000000000 */
[----:B------:R-:W-:-:S10]  /*242b0*/  UMOV UR7, 0x12f00000 ;  /* 0x12f0000000077882 */ /* 0x000fd40000000000 */
.L_x_1890:
        /* <DEDUP_REMOVED lines=16> */
.L_x_1891:
        /* <DEDUP_REMOVED lines=15> */
.L_x_1892:
        /* <DEDUP_REMOVED lines=13> */
.L_x_2057:
[----:B------:R-:W-:Y:S05]  /*24580*/  BSYNC B2 ;  /* 0x0000000000027941 */ /* 0x000fea0003800000 */
.L_x_1893:
[----:B------:R-:W-:Y:S01]  /*24590*/  BSSY B2, `(.L_x_1895) ;  /* 0x000000b000027945 */ /* 0x000fe20003800000 */
[----:B------:R-:W-:Y:S02]  /*245a0*/  IMAD.MOV.U32 R14, RZ, RZ, 0x0 ;  /* 0x00000000ff0e7424 */ /* 0x000fe400078e00ff */
[----:B------:R-:W-:Y:S01]  /*245b0*/  IMAD.MOV.U32 R15, RZ, RZ, 0x12f00000 ;  /* 0x12f00000ff0f7424 */ /* 0x000fe200078e00ff */
[----:B------:R-:W-:Y:S06]  /*245c0*/  @P1 BRA `(.L_x_1896) ;  /* 0x00000000001c1947 */ /* 0x000fec0003800000 */
[----:B------:R-:W2:Y:S01]  /*245d0*/  S2R R10, SR_TID.X ;  /* 0x00000000000a7919 */ /* 0x000ea20000002100 */
[----:B------:R-:W-:-:S04]  /*245e0*/  IMAD.MOV.U32 R3, RZ, RZ, 0x6000 ;  /* 0x00006000ff037424 */ /* 0x000fc800078e00ff */
[----:B------:R3:W-:Y:S01]  /*245f0*/  SYNCS.ARRIVE.TRANS64 RZ, [R12+URZ+0x2a8b0], R3 ;  /* 0x02a8b0030cff79a7 */ /* 0x0007e2000800003f */
[----:B--2---:R-:W-:-:S04]  /*24600*/  LOP3.LUT R10, R10, 0x1f, RZ, 0xc0, !PT ;  /* 0x0000001f0a0a7812 */ /* 0x004fc800078ec0ff */
[----:B------:R-:W-:-:S13]  /*24610*/  ISETP.NE.AND P0, PT, R10, RZ, PT ;  /* 0x000000ff0a00720c */ /* 0x000fda0003f05270 */
[----:B---3--:R-:W-:Y:S05]  /*24620*/  @!P0 BRA `(.L_x_1896) ;  /* 0x0000000000048947 */ /* 0x008fea0003800000 */
[----:B------:R-:W-:Y:S01]  /*24630*/  BPT.TRAP 0x1 ;  /* 0x000000040000795c */ /* 0x000fe20000300000 */
.L_x_1896:
[----:B------:R-:W-:Y:S05]  /*24640*/  BSYNC B2 ;  /* 0x0000000000027941 */ /* 0x000fea0003800000 */
.L_x_1895:
[----:B------:R-:W-:Y:S01]  /*24650*/  R2UR UR10, R20 ;  /* 0x00000000140a72ca */ /* 0x000fe200000e0000 */
[----:B------:R-:W-:Y:S01]  /*24660*/  IMAD R3, R22, 0x6000, R17 ;  /* 0x0000600016037824 */ /* 0x000fe200078e0211 */
[----:B------:R-:W-:Y:S01]  /*24670*/  R2UR UR6, R14 ;  /* 0x000000000e0672ca */ /* 0x000fe200000e0000 */
[----:B------:R-:W-:Y:S01]  /*24680*/  UIADD3 UR4, UP0, UR36, 0x670, URZ ;  /* 0x0000067024047890 */ /* 0x000fe2000ff1e03f */
[----:B------:R-:W-:Y:S01]  /*24690*/  R2UR UR7, R15 ;  /* 0x000000000f0772ca */ /* 0x000fe200000e0000 */
[----:B------:R-:W-:Y:S01]  /*246a0*/  VIADD R10, R3, 0x400 ;  /* 0x00000400030a7836 */ /* 0x000fe20000000000 */
[----:B------:R-:W-:Y:S01]  /*246b0*/  PLOP3.LUT P0, PT, PT, PT, PT, 0x80, 0x0 ;  /* 0x000000000000781c */ /* 0x000fe20003f0f070 */
[----:B------:R-:W-:Y:S01]  /*246c0*/  UIADD3.X UR5, URZ, UR37, URZ, UP0, !UPT ;  /* 0x000000253f057290 */ /* 0x000fe200087fe43f */
[----:B01----:R-:W-:-:S11]  /*246d0*/  IADD3 R12, R12, 0x2a8b0, RZ ;  /* 0x0002a8b00c0c7810 */ /* 0x003fd60007ffe0ff */
.L_x_1897:
        /* <DEDUP_REMOVED lines=15> */
.L_x_1898:
        /* <DEDUP_REMOVED lines=10> */
.L_x_1885:
[----:B------:R-:W-:Y:S05]  /*24870*/  BSYNC B1 ;  /* 0x0000000000017941 */ /* 0x000fea0003800000 */
.L_x_1884:
        /* <DEDUP_REMOVED lines=9> */
.L_x_1914:
[----:B------:R-:W-:Y:S05]  /*24910*/  YIELD ;  /* 0x0000000000007946 */ /* 0x000fea0003800000 */
[----:B------:R-:W-:Y:S04]  /*24920*/  BSSY B1, `(.L_x_1899) ;  /* 0x000007b000017945 */ /* 0x000fe80003800000 */
[----:B------:R-:W-:Y:S05]  /*24930*/  @!P6 BRA `(.L_x_1900) ;  /* 0x0000000400e4e947 */ /* 0x000fea0003800000 */
[----:B0-----:R-:W-:Y:S01]  /*24940*/  IMAD R10, R22, 0x8, R17 ;  /* 0x00000008160a7824 */ /* 0x001fe200078e0211 */
[----:B------:R-:W-:Y:S01]  /*24950*/  SHF.L.U32 R2, R31, 0x1f, RZ ;  /* 0x0000001f1f027819 */ /* 0x000fe200000006ff */
[----:B------:R-:W0:Y:S01]  /*24960*/  S2R R3, SR_TID.X ;  /* 0x0000000000037919 */ /* 0x000e220000002100 */
[----:B------:R-:W-:Y:S02]  /*24970*/  BSSY B2, `(.L_x_1901) ;  /* 0x0000005000027945 */ /* 0x000fe40003800000 */
[----:B------:R-:W1:Y:S01]  /*24980*/  SYNCS.PHASECHK.TRANS64.TRYWAIT P1, [R10+URZ+0x2a8a0], R2 ;  /* 0x02a8a0020a0075a7 */ /* 0x000e62000802017f */
[----:B0-----:R-:W-:-:S04]  /*24990*/  LOP3.LUT R3, R3, 0x7f, RZ, 0xc0, !PT ;  /* 0x0000007f03037812 */ /* 0x001fc800078ec0ff */
[----:B------:R-:W-:Y:S01]  /*249a0*/  ISETP.NE.AND P2, PT, R3, RZ, PT ;  /* 0x000000ff0300720c */ /* 0x000fe20003f45270 */
[----:B-1----:R-:W-:-:S12]  /*249b0*/  @!P1 BRA `(.L_x_1902) ;  /* 0x0000006c00509947 */ /* 0x002fd80003800000 */
.L_x_2058:
[----:B------:R-:W-:Y:S05]  /*249c0*/  BSYNC B2 ;  /* 0x0000000000027941 */ /* 0x000fea0003800000 */
.L_x_1901:
[----:B------:R-:W-:Y:S04]  /*249d0*/  BSSY B2, `(.L_x_1903) ;  /* 0x0000009000027945 */ /* 0x000fe80003800000 */
[----:B------:R-:W-:Y:S05]  /*249e0*/  @P2 BRA `(.L_x_1904) ;  /* 0x00000000001c2947 */ /* 0x000fea0003800000 */
[----:B------:R-:W1:Y:S01]  /*249f0*/  S2R R7, SR_TID.X ;  /* 0x0000000000077919 */ /* 0x000e620000002100 */
[----:B------:R-:W-:-:S04]  /*24a00*/  IMAD.MOV.U32 R3, RZ, RZ, 0x9000 ;  /* 0x00009000ff037424 */ /* 0x000fc800078e00ff */
[----:B------:R2:W-:Y:S01]  /*24a10*/  SYNCS.ARRIVE.TRANS64 RZ, [R10+URZ+0x2a890], R3 ;  /* 0x02a890030aff79a7 */ /* 0x0005e2000800003f */
[----:B-1----:R-:W-:-:S04]  /*24a20*/  LOP3.LUT R7, R7, 0x1f, RZ, 0xc0, !PT ;  /* 0x0000001f07077812 */ /* 0x002fc800078ec0ff */
[----:B------:R-:W-:-:S13]  /*24a30*/  ISETP.NE.AND P1, PT, R7, RZ, PT ;  /* 0x000000ff0700720c */ /* 0x000fda0003f25270 */
[----:B--2---:R-:W-:Y:S05]  /*24a40*/  @!P1 BRA `(.L_x_1904) ;  /* 0x0000000000049947 */ /* 0x004fea0003800000 */
[----:B------:R-:W-:Y:S01]  /*24a50*/  BPT.TRAP 0x1 ;  /* 0x000000040000795c */ /* 0x000fe20000300000 */
.L_x_1904:
[----:B------:R-:W-:Y:S05]  /*24a60*/  BSYNC B2 ;  /* 0x0000000000027941 */ /* 0x000fea0003800000 */
.L_x_1903:
[----:B------:R-:W-:Y:S01]  /*24a70*/  MOV R15, RZ ;  /* 0x000000ff000f7202 */ /* 0x000fe20000000f00 */
[----:B------:R-:W-:Y:S01]  /*24a80*/  IMAD R3, R22, 0x9000, R17 ;  /* 0x0000900016037824 */ /* 0x000fe200078e0211 */
[----:B------:R-:W-:Y:S01]  /*24a90*/  UIADD3 UR4, UP0, UR36, 0x570, URZ ;  /* 0x0000057024047890 */ /* 0x000fe2000ff1e03f */
[----:B------:R-:W-:Y:S01]  /*24aa0*/  PLOP3.LUT P1, PT, PT, PT, PT, 0x80, 0x0 ;  /* 0x000000000000781c */ /* 0x000fe20003f2f070 */
[----:B------:R-:W-:Y:S01]  /*24ab0*/  IMAD R7, R11, 0x60, R0 ;  /* 0x000000600b077824 */ /* 0x000fe200078e0200 */
[----:B------:R-:W-:Y:S01]  /*24ac0*/  R2UR UR10, R15 ;  /* 0x000000000f0a72ca */ /* 0x000fe200000e0000 */
[----:B------:R-:W-:Y:S01]  /*24ad0*/  VIADD R13, R10, 0x2a890 ;  /* 0x0002a8900a0d7836 */ /* 0x000fe20000000000 */
[----:B------:R-:W-:Y:S01]  /*24ae0*/  UIADD3.X UR5, URZ, UR37, URZ, UP0, !UPT ;  /* 0x000000253f057290 */ /* 0x000fe200087fe43f */
[----:B------:R-:W-:Y:S01]  /*24af0*/  VIADD R12, R3, 0x18400 ;  /* 0x00018400030c7836 */ /* 0x000fe20000000000 */
[----:B------:R-:W-:Y:S01]  /*24b00*/  UMOV UR6, 0x0 ;  /* 0x0000000000067882 */ /* 0x000fe20000000000 */
[----:B------:R-:W-:-:S10]  /*24b10*/  UMOV UR7, 0x12f00000 ;  /* 0x12f0000000077882 */ /* 0x000fd40000000000 */
.L_x_1905:
        /* <DEDUP_REMOVED lines=10> */
[----:B------:R-:W-:Y:S01]  /*24bc0*/  IMAD.MOV.U32 R12, RZ, RZ, 0x40 ;  /* 0x00000040ff0c7424 */ /* 0x000fe200078e00ff */
[----:B------:R-:W-:Y:S01]  /*24bd0*/  PLOP3.LUT P1, PT, PT, PT, PT, 0x80, 0x0 ;  /* 0x000000000000781c */ /* 0x000fe20003f2f070 */
[----:B------:R-:W-:Y:S01]  /*24be0*/  VIADD R14, R3, 0x1b400 ;  /* 0x0001b400030e7836 */ /* 0x000fe20000000000 */
[----:B------:R-:W-:Y:S01]  /*24bf0*/  UMOV UR6, 0x0 ;  /* 0x0000000000067882 */ /* 0x000fe20000000000 */
[----:B------:R-:W-:Y:S01]  /*24c00*/  UMOV UR7, 0x12f00000 ;  /* 0x12f0000000077882 */ /* 0x000fe20000000000 */
[----:B------:R-:W-:-:S15]  /*24c10*/  R2UR UR10, R12 ;  /* 0x000000000c0a72ca */ /* 0x000fde00000e0000 */
.L_x_1906:
        /* <DEDUP_REMOVED lines=10> */
[----:B------:R-:W-:Y:S01]  /*24cc0*/  PLOP3.LUT P1, PT, PT, PT, PT, 0x80, 0x0 ;  /* 0x000000000000781c */ /* 0x000fe20003f2f070 */
[----:B------:R-:W-:Y:S01]  /*24cd0*/  VIADD R3, R3, 0x1e400 ;  /* 0x0001e40003037836 */ /* 0x000fe20000000000 */
[----:B------:R-:W-:Y:S01]  /*24ce0*/  UMOV UR6, 0x0 ;  /* 0x0000000000067882 */ /* 0x000fe20000000000 */
[----:B------:R-:W-:Y:S01]  /*24cf0*/  UMOV UR7, 0x12f00000 ;  /* 0x12f0000000077882 */ /* 0x000fe20000000000 */
[----:B------:R-:W-:-:S09]  /*24d00*/  UMOV UR10, 0x80 ;  /* 0x00000080000a7882 */ /* 0x000fd20000000000 */
.L_x_1907:
        /* <DEDUP_REMOVED lines=10> */
[----:B------:R-:W1:Y:S01]  /*24db0*/  SYNCS.PHASECHK.TRANS64.TRYWAIT P1, [R10+URZ+0x2a8c0], R2 ;  /* 0x02a8c0020a0075a7 */ /* 0x000e62000802017f */
[----:B------:R-:W-:Y:S04]  /*24dc0*/  BSSY B2, `(.L_x_1908) ;  /* 0x0000002000027945 */ /* 0x000fe80003800000 */
[----:B-1----:R-:W-:Y:S05]  /*24dd0*/  @!P1 BRA `(.L_x_1909) ;  /* 0x00000068005c9947 */ /* 0x002fea0003800000 */
.L_x_2059:
[----:B------:R-:W-:Y:S05]  /*24de0*/  BSYNC B2 ;  /* 0x0000000000027941 */ /* 0x000fea0003800000 */
.L_x_1908:
[----:B------:R-:W-:Y:S01]  /*24df0*/  BSSY B2, `(.L_x_1910) ;  /* 0x000000b000027945 */ /* 0x000fe20003800000 */
[----:B01----:R-:W-:Y:S01]  /*24e00*/  IMAD.MOV.U32 R2, RZ, RZ, 0x0 ;  /* 0x00000000ff027424 */ /* 0x003fe200078e00ff */
[----:B------:R-:W-:Y:S02]  /*24e10*/  MOV R3, 0x12f00000 ;  /* 0x12f0000000037802 */ /* 0x000fe40000000f00 */
[----:B------:R-:W-:Y:S05]  /*24e20*/  @P2 BRA `(.L_x_1911) ;  /* 0x00000000001c2947 */ /* 0x000fea0003800000 */
[----:B------:R-:W0:Y:S01]  /*24e30*/  S2R R14, SR_TID.X ;  /* 0x00000000000e7919 */ /* 0x000e220000002100 */
[----:B------:R-:W-:-:S04]  /*24e40*/  IMAD.MOV.U32 R13, RZ, RZ, 0x6000 ;  /* 0x00006000ff0d7424 */ /* 0x000fc800078e00ff */
[----:B------:R1:W-:Y:S01]  /*24e50*/  SYNCS.ARRIVE.TRANS64 RZ, [R10+URZ+0x2a8b0], R13 ;  /* 0x02a8b00d0aff79a7 */ /* 0x0003e2000800003f */
[----:B0-----:R-:W-:-:S04]  /*24e60*/  LOP3.LUT R14, R14, 0x1f, RZ, 0xc0, !PT ;  /* 0x0000001f0e0e7812 */ /* 0x001fc800078ec0ff */
[----:B------:R-:W-:-:S13]  /*24e70*/  ISETP.NE.AND P1, PT, R14, RZ, PT ;  /* 0x000000ff0e00720c */ /* 0x000fda0003f25270 */
[----:B-1----:R-:W-:Y:S05]  /*24e80*/  @!P1 BRA `(.L_x_1911) ;  /* 0x0000000000049947 */ /* 0x002fea0003800000 */
[----:B------:R-:W-:Y:S01]  /*24e90*/  BPT.TRAP 0x1 ;  /* 0x000000040000795c */ /* 0x000fe20000300000 */
.L_x_1911:
[----:B------:R-:W-:Y:S05]  /*24ea0*/  BSYNC B2 ;  /* 0x0000000000027941 */ /* 0x000fea0003800000 */
.L_x_1910:
[----:B------:R-:W-:Y:S01]  /*24eb0*/  R2UR UR10, R15 ;  /* 0x000000000f0a72ca */ /* 0x000fe200000e0000 */
[----:B------:R-:W-:Y:S01]  /*24ec0*/  IMAD R13, R22, 0x6000, R17 ;  /* 0x00006000160d7824 */ /* 0x000fe200078e0211 */
[----:B------:R-:W-:Y:S01]  /*24ed0*/  R2UR UR6, R2 ;  /* 0x00000000020672ca */ /* 0x000fe200000e0000 */
[----:B------:R-:W-:Y:S01]  /*24ee0*/  UIADD3 UR4, UP0, UR36, 0x670, URZ ;  /* 0x0000067024047890 */ /* 0x000fe2000ff1e03f */
[----:B------:R-:W-:Y:S01]  /*24ef0*/  R2UR UR7, R3 ;  /* 0x00000000030772ca */ /* 0x000fe200000e0000 */
[----:B------:R-:W-:Y:S01]  /*24f00*/  VIADD R10, R10, 0x2a8b0 ;  /* 0x0002a8b00a0a7836 */ /* 0x000fe20000000000 */
[----:B------:R-:W-:Y:S01]  /*24f10*/  PLOP3.LUT P1, PT, PT, PT, PT, 0x80, 0x0 ;  /* 0x000000000000781c */ /* 0x000fe20003f2f070 */
[----:B------:R-:W-:Y:S01]  /*24f20*/  VIADD R14, R13, 0x400 ;  /* 0x000004000d0e7836 */ /* 0x000fe20000000000 */
[----:B------:R-:W-:-:S12]  /*24f30*/  UIADD3.X UR5, URZ, UR37, URZ, UP0, !UPT ;  /* 0x000000253f057290 */ /* 0x000fd800087fe43f */
.L_x_1912:
        /* <DEDUP_REMOVED lines=15> */
.L_x_1913:
        /* <DEDUP_REMOVED lines=10> */
.L_x_1900:
[----:B------:R-:W-:Y:S05]  /*250d0*/  BSYNC B1 ;  /* 0x0000000000017941 */ /* 0x000fea0003800000 */
.L_x_1899:
[C---:B------:R-:W-:Y:S01]  /*250e0*/  ISETP.GT.AND P2, PT, R11.reuse, R5, PT ;  /* 0x000000050b00720c */ /* 0x040fe20003f44270 */
[----:B------:R-:W-:Y:S02]  /*250f0*/  VIADD R22, R22, 0x1 ;  /* 0x0000000116167836 */ /* 0x000fe40000000000 */
[----:B------:R-:W-:-:S03]  /*25100*/  VIADD R11, R11, 0xffffffff ;  /* 0xffffffff0b0b7836 */ /* 0x000fc60000000000 */
[----:B------:R-:W-:-:S04]  /*25110*/  ISETP.NE.AND P1, PT, R22, 0x2, PT ;  /* 0x000000021600780c */ /* 0x000fc80003f25270 */
[----:B------:R-:W-:Y:S02]  /*25120*/  SEL R2, RZ, 0x1, P1 ;  /* 0x00000001ff027807 */ /* 0x000fe40000800000 */
[----:B------:R-:W-:Y:S02]  /*25130*/  SEL R22, R22, RZ, P1 ;  /* 0x000000ff16167207 */ /* 0x000fe40000800000 */
[----:B------:R-:W-:Y:S01]  /*25140*/  LOP3.LUT R31, R31, R2, RZ, 0x3c, !PT ;  /* 0x000000021f1f7212 */ /* 0x000fe200078e3cff */
[----:B------:R-:W-:Y:S06]  /*25150*/  @P2 BRA `(.L_x_1914) ;  /* 0xfffffff400ec2947 */ /* 0x000fec000383ffff */
.L_x_1878:
[----:B------:R-:W-:Y:S05]  /*25160*/  BSYNC B0 ;  /* 0x0000000000007941 */ /* 0x000fea0003800000 */
.L_x_1877:
[----:B------:R-:W1:Y:S01]  /*25170*/  LDC R0, c[0x0][0x448] ;  /* 0x00011200ff007b82 */ /* 0x000e620000000800 */
[----:B------:R-:W-:Y:S01]  /*25180*/  IADD3 R5, R25, 0x7f, RZ ;  /* 0x0000007f19057810 */ /* 0x000fe20007ffe0ff */
[----:B------:R-:W-:Y:S06]  /*25190*/  @!P0 WARPSYNC.ALL ;  /* 0x0000000000008948 */ /* 0x000fec0003800000 */
[----:B------:R-:W2:Y:S08]  /*251a0*/  LDC.64 R2, c[0x0][0x9e0] ;  /* 0x00027800ff027b82 */ /* 0x000eb00000000a00 */
[----:B------:R-:W-:Y:S01]  /*251b0*/  @!P0 BAR.SYNC.DEFER_BLOCKING 0xc, 0x180 ;  /* 0x0306000000008b1d */ /* 0x000fe20000010000 */
[----:B-1----:R-:W-:-:S02]  /*251c0*/  ISETP.NE.AND P1, PT, R0, 0x1, PT ;  /* 0x000000010000780c */ /* 0x002fc40003f25270 */
[----:B--2---:R-:W-:-:S11]  /*251d0*/  ISETP.GE.AND P2, PT, R3, 0x1, PT ;  /* 0x000000010300780c */ /* 0x004fd60003f46270 */
[----:B------:R-:W1:Y:S08]  /*251e0*/  @P1 LDC R4, c[0x0][0x44c] ;  /* 0x00011300ff041b82 */ /* 0x000e700000000800 */
[----:B------:R-:W2:Y:S01]  /*251f0*/  @P1 LDC R0, c[0x0][0x450] ;  /* 0x00011400ff001b82 */ /* 0x000ea20000000800 */
[----:B-1----:R-:W-:-:S05]  /*25200*/  @P1 IMAD.HI.U32 R7, R5, R4, RZ ;  /* 0x0000000405071227 */ /* 0x002fca00078e00ff */
[----:B--2---:R-:W-:-:S05]  /*25210*/  @P1 SHF.R.U32.HI R5, RZ, R0, R7 ;  /* 0x00000000ff051219 */ /* 0x004fca0000011607 */
        /* <DEDUP_REMOVED lines=14> */
.L_x_1917:
[----:B------:R-:W-:-:S13]  /*25300*/  ISETP.NE.AND P0, PT, R3, 0x1, PT ;  /* 0x000000010300780c */ /* 0x000fda0003f05270 */
[----:B------:R-:W1:Y:S02]  /*25310*/  @P0 LDC.64 R4, c[0x0][0x9e8] ;  /* 0x00027a00ff040b82 */ /* 0x000e640000000a00 */
[----:B-1----:R-:W-:-:S05]  /*25320*/  @P0 IMAD.HI.U32 R4, R0, R4, RZ ;  /* 0x0000000400040227 */ /* 0x002fca00078e00ff */
[----:B------:R-:W-:-:S07]  /*25330*/  @P0 SHF.R.U32.HI R0, RZ, R5, R4 ;  /* 0x00000005ff000219 */ /* 0x000fce0000011604 */
.L_x_1918:
[----:B------:R-:W-:Y:S05]  /*25340*/  BSYNC B0 ;  /* 0x0000000000007941 */ /* 0x000fea0003800000 */
.L_x_1916:
[----:B------:R-:W-:-:S05]  /*25350*/  IMAD R5, R0, R3, R3 ;  /* 0x0000000300057224 */ /* 0x000fca00078e0203 */
[----:B------:R-:W-:-:S07]  /*25360*/  VIMNMX R2, R2, R5, PT ;  /* 0x0000000502027248 */ /* 0x000fce0003fe0100 */
.L_x_1915:
[----:B------:R-:W1:Y:S01]  /*25370*/  @P1 LDC R0, c[0x0][0x44c] ;  /* 0x00011300ff001b82 */ /* 0x000e620000000800 */
[----:B------:R-:W-:Y:S01]  /*25380*/  VIADD R2, R2, 0x5f ;  /* 0x0000005f02027836 */ /* 0x000fe20000000000 */
[----:B------:R-:W-:Y:S01]  /*25390*/  ULDC UR4, c[0x0][0x9dc] ;  /* 0x0002770000047ab9 */ /* 0x000fe20000000800 */
[----:B------:R-:W-:Y:S02]  /*253a0*/  IMAD.MOV.U32 R5, RZ, RZ, R25 ;  /* 0x000000ffff057224 */ /* 0x000fe400078e0019 */
[----:B------:R-:W-:-:S03]  /*253b0*/  IMAD.HI R2, R2, 0x2aaaaaab, RZ ;  /* 0x2aaaaaab02027827 */ /* 0x000fc600078e02ff */
[----:B------:R-:W2:Y:S01]  /*253c0*/  @P1 LDC R7, c[0x0][0x450] ;  /* 0x00011400ff071b82 */ /* 0x000ea20000000800 */
[----:B-1----:R-:W-:-:S05]  /*253d0*/  @P1 IMAD.HI.U32 R0, R25, R0, RZ ;  /* 0x0000000019001227 */ /* 0x002fca00078e00ff */
[----:B--2---:R-:W-:Y:S02]  /*253e0*/  @P1 SHF.R.U32.HI R5, RZ, R7, R0 ;  /* 0x00000007ff051219 */ /* 0x004fe40000011600 */
[----:B------:R-:W-:Y:S02]  /*253f0*/  SHF.R.U32.HI R7, RZ, 0x1f, R2 ;  /* 0x0000001fff077819 */ /* 0x000fe40000011602 */
[----:B------:R-:W-:Y:S02]  /*25400*/  IADD3 R8, R8, R5, RZ ;  /* 0x0000000508087210 */ /* 0x000fe40007ffe0ff */
[----:B------:R-:W-:-:S03]  /*25410*/  LEA.HI.SX32 R2, R2, R7, 0x1c ;  /* 0x0000000702027211 */ /* 0x000fc600078fe2ff */
[----:B------:R-:W-:Y:S01]  /*25420*/  VIADD R0, R8, -UR4 ;  /* 0x8000000408007c36 */ /* 0x000fe20008000000 */
[----:B------:R-:W-:Y:S01]  /*25430*/  VIMNMX R19, R19, R2, PT ;  /* 0x0000000213137248 */ /* 0x000fe20003fe0100 */
[----:B------:R-:W-:Y:S06]  /*25440*/  @!P2 BRA `(.L_x_1919) ;  /* 0x000000000044a947 */ /* 0x000fec0003800000 */
[----:B------:R-:W-:Y:S01]  /*25450*/  ISETP.GT.AND P0, PT, R8, -0x1, PT ;  /* 0xffffffff0800780c */ /* 0x000fe20003f04270 */
[----:B------:R-:W-:-:S12]  /*25460*/  BSSY B0, `(.L_x_1920) ;  /* 0x000000d000007945 */ /* 0x000fd80003800000 */
[----:B------:R-:W-:Y:S05]  /*25470*/  @P0 BRA `(.L_x_1921) ;  /* 0x00000000001c0947 */ /* 0x000fea0003800000 */
[----:B------:R-:W-:Y:S02]  /*25480*/  ISETP.NE.AND P0, PT, R3, 0x1, PT ;  /* 0x000000010300780c */ /* 0x000fe40003f05270 */
[----:B------:R-:W-:-:S11]  /*25490*/  LOP3.LUT R7, RZ, R8, RZ, 0x33, !PT ;  /* 0x00000008ff077212 */ /* 0x000fd600078e33ff */
[----:B------:R-:W1:Y:S02]  /*254a0*/  @P0 LDC.64 R4, c[0x0][0x9e8] ;  /* 0x00027a00ff040b82 */ /* 0x000e640000000a00 */
[----:B-1----:R-:W-:-:S05]  /*254b0*/  @P0 IMAD.HI.U32 R4, R7, R4, RZ ;  /* 0x0000000407040227 */ /* 0x002fca00078e00ff */
[----:B------:R-:W-:-:S04]  /*254c0*/  @P0 SHF.R.U32.HI R7, RZ, R5, R4 ;  /* 0x00000005ff070219 */ /* 0x000fc80000011604 */
[----:B------:R-:W-:Y:S01]  /*254d0*/  LOP3.LUT R8, RZ, R7, RZ, 0x33, !PT ;  /* 0x00000007ff087212 */ /* 0x000fe200078e33ff */
[----:B------:R-:W-:Y:S06]  /*254e0*/  BRA `(.L_x_1922) ;  /* 0x0000000000107947 */ /* 0x000fec0003800000 */
.L_x_1921:
[----:B------:R-:W-:-:S13]  /*254f0*/  ISETP.NE.AND P0, PT, R3, 0x1, PT ;  /* 0x000000010300780c */ /* 0x000fda0003f05270 */
[----:B------:R-:W1:Y:S02]  /*25500*/  @P0 LDC.64 R4, c[0x0][0x9e8] ;  /* 0x00027a00ff040b82 */ /* 0x000e640000000a00 */
[----:B-1----:R-:W-:-:S05]  /*25510*/  @P0 IMAD.HI.U32 R4, R8, R4, RZ ;  /* 0x0000000408040227 */ /* 0x002fca00078e00ff */
[----:B------:R-:W-:-:S07]  /*25520*/  @P0 SHF.R.U32.HI R8, RZ, R5, R4 ;  /* 0x00000005ff080219 */ /* 0x000fce0000011604 */
.L_x_1922:
[----:B------:R-:W-:Y:S05]  /*25530*/  BSYNC B0 ;  /* 0x0000000000007941 */ /* 0x000fea0003800000 */
.L_x_1920:
[----:B------:R-:W-:-:S05]  /*25540*/  IMAD R3, R8, R3, RZ ;  /* 0x0000000308037224 */ /* 0x000fca00078e02ff */
[----:B------:R-:W-:-:S07]  /*25550*/  VIMNMX R0, R0, R3, !PT ;  /* 0x0000000300007248 */ /* 0x000fce0007fe0100 */
.L_x_1919:
[----:B------:R-:W-:Y:S01]  /*25560*/  ISETP.NE.AND P1, PT, R6, RZ, PT ;  /* 0x000000ff0600720c */ /* 0x000fe20003f25270 */
[----:B------:R-:W-:Y:S01]  /*25570*/  IMAD.HI R0, R0, 0x2aaaaaab, RZ ;  /* 0x2aaaaaab00007827 */ /* 0x000fe200078e02ff */
[----:B------:R-:W-:Y:S03]  /*25580*/  BSSY B0, `(.L_x_1923) ;  /* 0x0000022000007945 */ /* 0x000fe60003800000 */
[----:B------:R-:W-:Y:S01]  /*25590*/  IMAD.MOV.U32 R2, RZ, RZ, RZ ;  /* 0x000000ffff027224 */ /* 0x000fe200078e00ff */
[----:B------:R-:W-:-:S04]  /*255a0*/  SHF.R.U32.HI R3, RZ, 0x1f, R0 ;  /* 0x0000001fff037819 */ /* 0x000fc80000011600 */
[----:B------:R-:W-:-:S03]  /*255b0*/  LEA.HI.SX32 R0, R0, R3, 0x1c ;  /* 0x0000000300007211 */ /* 0x000fc600078fe2ff */
[----:B------:R-:W1:Y:S01]  /*255c0*/  @!P1 LDC R6, c[0x0][0x9f0] ;  /* 0x00027c00ff069b82 */ /* 0x000e620000000800 */
[----:B------:R-:W-:-:S04]  /*255d0*/  VIMNMX R0, RZ, R0, !PT ;  /* 0x00000000ff007248 */ /* 0x000fc80007fe0100 */
[----:B------:R-:W-:-:S13]  /*255e0*/  ISETP.GT.AND P0, PT, R19, R0, PT ;  /* 0x000000001300720c */ /* 0x000fda0003f04270 */
[----:B------:R-:W-:Y:S05]  /*255f0*/  @!P0 BRA `(.L_x_1924) ;  /* 0x0000000000688947 */ /* 0x000fea0003800000 */
[-C--:B-1----:R-:W-:Y:S01]  /*25600*/  IABS R4, R6.reuse ;  /* 0x0000000600047213 */ /* 0x082fe20000000000 */
[----:B------:R-:W-:Y:S01]  /*25610*/  IMAD.MOV.U32 R2, RZ, RZ, RZ ;  /* 0x000000ffff027224 */ /* 0x000fe200078e00ff */
[----:B------:R-:W-:Y:S02]  /*25620*/  IABS R8, R6 ;  /* 0x0000000600087213 */ /* 0x000fe40000000000 */
[----:B------:R-:W1:Y:S08]  /*25630*/  I2F.RP R5, R4 ;  /* 0x0000000400057306 */ /* 0x000e700000209400 */
[----:B-1----:R-:W1:Y:S02]  /*25640*/  MUFU.RCP R5, R5 ;  /* 0x0000000500057308 */ /* 0x002e640000001000 */
[----:B-1----:R-:W-:-:S06]  /*25650*/  VIADD R7, R5, 0xffffffe ;  /* 0x0ffffffe05077836 */ /* 0x002fcc0000000000 */
[----:B------:R1:W2:Y:S02]  /*25660*/  F2I.FTZ.U32.TRUNC.NTZ R3, R7 ;  /* 0x0000000700037305 */ /* 0x0002a4000021f000 */
[----:B-1----:R-:W-:Y:S01]  /*25670*/  IADD3 R7, RZ, -R8, RZ ;  /* 0x80000008ff077210 */ /* 0x002fe20007ffe0ff */
[----:B--2---:R-:W-:-:S04]  /*25680*/  IMAD.MOV R11, RZ, RZ, -R3 ;  /* 0x000000ffff0b7224 */ /* 0x004fc800078e0a03 */
        /* <DEDUP_REMOVED lines=17> */
.L_x_1924:
[----:B------:R-:W-:Y:S05]  /*257a0*/  BSYNC B0 ;  /* 0x0000000000007941 */ /* 0x000fea0003800000 */
.L_x_1923:
[-C--:B------:R-:W-:Y:S01]  /*257b0*/  IMAD R0, R9, R2.reuse, R0 ;  /* 0x0000000209007224 */ /* 0x080fe200078e0200 */
[----:B------:R-:W-:Y:S04]  /*257c0*/  BSSY B7, `(.L_x_1925) ;  /* 0x0000365000077945 */ /* 0x000fe80003800000 */
[----:B------:R-:W-:Y:S01]  /*257d0*/  VIADDMNMX R19, R0, R2, R19, PT ;  /* 0x0000000200137246 */ /* 0x000fe20003800113 */
[----:B------:R2:W-:Y:S03]  /*257e0*/  STL [R1], R0 ;  /* 0x0000000001007387 */ /* 0x0005e60000100800 */
[----:B------:R-:W-:Y:S01]  /*257f0*/  ISETP.GT.AND P0, PT, R19, R0, PT ;  /* 0x000000001300720c */ /* 0x000fe20003f04270 */
[----:B------:R2:W-:-:S12]  /*25800*/  STL [R1+0x20], R19 ;  /* 0x0000201301007387 */ /* 0x0005d80000100800 */
[----:B--2---:R-:W-:Y:S05]  /*25810*/  @P0 BRA `(.L_x_1926) ;  /* 0x0000000000440947 */ /* 0x004fea0003800000 */
[----:B------:R-:W2:Y:S02]  /*25820*/  S2R R3, SR_TID.X ;  /* 0x0000000000037919 */ /* 0x000ea40000002100 */
[----:B--2---:R-:W-:-:S04]  /*25830*/  LOP3.LUT R3, R3, 0x7f, RZ, 0xc0, !PT ;  /* 0x0000007f03037812 */ /* 0x004fc800078ec0ff */
[----:B------:R-:W-:-:S13]  /*25840*/  ISETP.NE.AND P0, PT, R3, RZ, PT ;  /* 0x000000ff0300720c */ /* 0x000fda0003f05270 */
[----:B------:R-:W-:Y:S05]  /*25850*/  @P0 BRA `(.L_x_1927) ;  /* 0x00000034006c0947 */ /* 0x000fea0003800000 */
[----:B------:R-:W2:Y:S01]  /*25860*/  S2R R5, SR_LANEID ;  /* 0x0000000000057919 */ /* 0x000ea20000000000 */
[----:B------:R-:W-:Y:S01]  /*25870*/  VOTEU.ANY UR4, UPT, PT ;  /* 0x0000000000047886 */ /* 0x000fe200038e0100 */
[----:B------:R-:W3:Y:S01]  /*25880*/  LDC.64 R2, c[0x0][0xc60] ;  /* 0x00031800ff027b82 */ /* 0x000ee20000000a00 */
[----:B------:R-:W2:Y:S02]  /*25890*/  FLO.U32 R0, UR4 ;  /* 0x0000000400007d00 */ /* 0x000ea400080e0000 */
[----:B--2---:R-:W-:-:S06]  /*258a0*/  ISETP.EQ.U32.AND P0, PT, R0, R5, PT ;  /* 0x000000050000720c */ /* 0x004fcc0003f02070 */
[----:B------:R-:W3:Y:S07]  /*258b0*/  POPC R5, UR4 ;  /* 0x0000000400057d09 */ /* 0x000eee0008000000 */
[----:B---3--:R-:W2:Y:S01]  /*258c0*/  @P0 ATOMG.E.ADD.STRONG.GPU PT, R3, desc[UR60][R2.64], R5 ;  /* 0x00000005020309a8 */ /* 0x008ea200081ee1fc */
[----:B------:R-:W3:Y:S02]  /*258d0*/  S2R R4, SR_LTMASK ;  /* 0x0000000000047919 */ /* 0x000ee40000003900 */
[----:B---3--:R-:W-:-:S04]  /*258e0*/  LOP3.LUT R4, R4, UR4, RZ, 0xc0, !PT ;  /* 0x0000000404047c12 */ /* 0x008fc8000f8ec0ff */
[----:B------:R-:W3:Y:S01]  /*258f0*/  POPC R7, R4 ;  /* 0x0000000400077309 */ /* 0x000ee20000000000 */
[----:B--2---:R-:W3:Y:S02]  /*25900*/  SHFL.IDX PT, R0, R3, R0, 0x1f ;  /* 0x00001f0003007589 */ /* 0x004ee400000e0000 */
[----:B---3--:R-:W-:Y:S01]  /*25910*/  IADD3 R24, R0, UR38, R7 ;  /* 0x0000002600187c10 */ /* 0x008fe2000fffe007 */
[----:B------:R-:W-:Y:S06]  /*25920*/  BRA `(.L_x_1927) ;  /* 0x0000003400387947 */ /* 0x000fec0003800000 */
.L_x_1926:
        /* <DEDUP_REMOVED lines=9> */
[----:B------:R-:W-:Y:S01]  /*259c0*/  MOV R5, UR7 ;  /* 0x0000000700057c02 */ /* 0x000fe20008000f00 */
[----:B------:R-:W2:Y:S01]  /*259d0*/  LDC.64 R2, c[0x4][R2] ;  /* 0x0100000002027b82 */ /* 0x000ea20000000a00 */
[----:B-1----:R-:W-:Y:S01]  /*259e0*/  IMAD.U32 R6, RZ, RZ, UR8 ;  /* 0x00000008ff067e24 */ /* 0x002fe2000f8e00ff */
[----:B------:R-:W-:Y:S01]  /*259f0*/  MOV R13, RZ ;  /* 0x000000ff000d7202 */ /* 0x000fe20000000f00 */
[----:B------:R-:W-:Y:S02]  /*25a00*/  IMAD.U32 R7, RZ, RZ, UR9 ;  /* 0x00000009ff077e24 */ /* 0x000fe4000f8e00ff */
[----:B0-----:R-:W-:-:S02]  /*25a10*/  IMAD.U32 R10, RZ, RZ, UR4 ;  /* 0x00000004ff0a7e24 */ /* 0x001fc4000f8e00ff */
[----:B------:R-:W-:Y:S02]  /*25a20*/  IMAD.U32 R11, RZ, RZ, UR5 ;  /* 0x00000005ff0b7e24 */ /* 0x000fe4000f8e00ff */
[----:B------:R-:W-:Y:S02]  /*25a30*/  IMAD.MOV.U32 R8, RZ, RZ, 0x70 ;  /* 0x00000070ff087424 */ /* 0x000fe400078e00ff */
[----:B------:R-:W-:-:S07]  /*25a40*/  IMAD.MOV.U32 R12, RZ, RZ, 0x1 ;  /* 0x00000001ff0c7424 */ /* 0x000fce00078e00ff */
[----:B------:R-:W-:-:S07]  /*25a50*/  LEPC R20, `(.L_x_1929) ;  /* 0x000000001014794e */ /* 0x000fce0000000000 */
[----:B--2---:R-:W-:Y:S05]  /*25a60*/  CALL.ABS.NOINC R2 ;  /* 0x0000000002007343 */ /* 0x004fea0003c00000 */
.L_x_1929:
[----:B------:R-:W-:Y:S05]  /*25a70*/  BSYNC B6 ;  /* 0x0000000000067941 */ /* 0x000fea0003800000 */
.L_x_1928:
        /* <DEDUP_REMOVED lines=8> */
[----:B------:R2:W3:Y:S01]  /*25b00*/  LDC.64 R2, c[0x4][R18] ;  /* 0x0100000012027b82 */ /* 0x0004e20000000a00 */
[----:B------:R-:W-:Y:S01]  /*25b10*/  IMAD.U32 R4, RZ, RZ, UR6 ;  /* 0x00000006ff047e24 */ /* 0x000fe2000f8e00ff */
[----:B------:R-:W-:Y:S01]  /*25b20*/  MOV R11, UR5 ;  /* 0x00000005000b7c02 */ /* 0x000fe20008000f00 */
[----:B------:R-:W-:Y:S02]  /*25b30*/  IMAD.U32 R5, RZ, RZ, UR7 ;  /* 0x00000007ff057e24 */ /* 0x000fe4000f8e00ff */
[----:B-1----:R-:W-:Y:S02]  /*25b40*/  IMAD.U32 R6, RZ, RZ, UR8 ;  /* 0x00000008ff067e24 */ /* 0x002fe4000f8e00ff */
[----:B------:R-:W-:-:S02]  /*25b50*/  IMAD.U32 R7, RZ, RZ, UR9 ;  /* 0x00000009ff077e24 */ /* 0x000fc4000f8e00ff */
[----:B0-----:R-:W-:Y:S02]  /*25b60*/  IMAD.U32 R10, RZ, RZ, UR4 ;  /* 0x00000004ff0a7e24 */ /* 0x001fe4000f8e00ff */
[----:B------:R-:W-:Y:S02]  /*25b70*/  IMAD.MOV.U32 R8, RZ, RZ, 0x70 ;  /* 0x00000070ff087424 */ /* 0x000fe400078e00ff */
[----:B------:R-:W-:Y:S02]  /*25b80*/  IMAD.MOV.U32 R12, RZ, RZ, 0x1 ;  /* 0x00000001ff0c7424 */ /* 0x000fe400078e00ff */
[----:B--2---:R-:W-:-:S07]  /*25b90*/  IMAD.MOV.U32 R13, RZ, RZ, RZ ;  /* 0x000000ffff0d7224 */ /* 0x004fce00078e00ff */
[----:B------:R-:W-:-:S07]  /*25ba0*/  LEPC R20, `(.L_x_1932) ;  /* 0x000000001014794e */ /* 0x000fce0000000000 */
[----:B---3--:R-:W-:Y:S05]  /*25bb0*/  CALL.ABS.NOINC R2 ;  /* 0x0000000002007343 */ /* 0x008fea0003c00000 */
.L_x_1932:
[----:B------:R0:W1:Y:S01]  /*25bc0*/  LDC.64 R2, c[0x4][R18] ;  /* 0x0100000012027b82 */ /* 0x0000620000000a00 */
[----:B------:R-:W-:Y:S01]  /*25bd0*/  ULDC.64 UR4, c[0x4][0x90] ;  /* 0x0100240000047ab9 */ /* 0x000fe20000000a00 */
[----:B------:R-:W-:Y:S01]  /*25be0*/  ULDC.64 UR6, c[0x4][0x98] ;  /* 0x0100260000067ab9 */ /* 0x000fe20000000a00 */
[----:B------:R-:W-:Y:S01]  /*25bf0*/  ULDC.64 UR8, c[0x4][0x18] ;  /* 0x0100060000087ab9 */ /* 0x000fe20000000a00 */
[----:B------:R-:W-:Y:S01]  /*25c00*/  IMAD.U32 R4, RZ, RZ, UR4 ;  /* 0x00000004ff047e24 */ /* 0x000fe2000f8e00ff */
[----:B------:R-:W-:Y:S01]  /*25c10*/  MOV R7, UR7 ;  /* 0x0000000700077c02 */ /* 0x000fe20008000f00 */
        /* <DEDUP_REMOVED lines=9> */
.L_x_1931:
[----:B------:R-:W-:Y:S05]  /*25cb0*/  BSYNC B6 ;  /* 0x0000000000067941 */ /* 0x000fea0003800000 */
.L_x_1930:
[----:B------:R-:W-:Y:S01]  /*25cc0*/  ULDC.64 UR4, c[0x0][0x9f8] ;  /* 0x00027e0000047ab9 */ /* 0x000fe20000000a00 */
[----:B------:R-:W2:Y:S01]  /*25cd0*/  LDL R18, [R1+0x4] ;  /* 0x0000040001127983 */ /* 0x000ea20000100800 */
[----:B------:R-:W-:Y:S01]  /*25ce0*/  ISETP.NE.U32.AND P0, PT, RZ, UR4, PT ;  /* 0x00000004ff007c0c */ /* 0x000fe2000bf05070 */
[----:B------:R-:W-:Y:S01]  /*25cf0*/  IMAD.MOV.U32 R33, RZ, RZ, R27 ;  /* 0x000000ffff217224 */ /* 0x000fe200078e001b */
[----:B------:R-:W3:Y:S01]  /*25d00*/  LDC R0, c[0x0][0x430] ;  /* 0x00010c00ff007b82 */ /* 0x000ee20000000800 */
[----:B------:R-:W4:Y:S01]  /*25d10*/  S2R R20, SR_TID.X ;  /* 0x0000000000147919 */ /* 0x000f220000002100 */
[----:B------:R-:W-:Y:S01]  /*25d20*/  ISETP.NE.AND.EX P0, PT, RZ, UR5, PT, P0 ;  /* 0x00000005ff007c0c */ /* 0x000fe2000bf05300 */
[----:B------:R-:W-:Y:S01]  /*25d30*/  VIADD R23, R19, 0xffffffff ;  /* 0xffffffff13177836 */ /* 0x000fe20000000000 */
[----:B------:R-:W-:-:S11]  /*25d40*/  ULDC UR4, c[0x0][0x320] ;  /* 0x0000c80000047ab9 */ /* 0x000fd60000000800 */
[----:B------:R-:W0:Y:S01]  /*25d50*/  @P0 LDC.64 R2, c[0x0][0x9f8] ;  /* 0x00027e00ff020b82 */ /* 0x000e220000000a00 */
[----:B----4-:R-:W-:Y:S01]  /*25d60*/  LOP3.LUT R20, R20, 0x7f, RZ, 0xc0, !PT ;  /* 0x0000007f14147812 */ /* 0x010fe200078ec0ff */
[----:B0-----:R-:W-:-:S05]  /*25d70*/  @P0 IMAD.WIDE R2, R27, 0x4, R2 ;  /* 0x000000041b020825 */ /* 0x001fca00078e0202 */
[----:B------:R0:W4:Y:S01]  /*25d80*/  @P0 LDG.E R33, desc[UR60][R2.64] ;  /* 0x0000003c02210981 */ /* 0x000122000c1e1900 */
[----:B------:R-:W-:Y:S02]  /*25d90*/  SHF.R.U32.HI R21, RZ, 0x3, R20 ;  /* 0x00000003ff157819 */ /* 0x000fe40000011614 */
[----:B---3--:R-:W-:Y:S01]  /*25da0*/  ISETP.NE.AND P1, PT, R0, 0x1, PT ;  /* 0x000000010000780c */ /* 0x008fe20003f25270 */
[----:B------:R-:W3:Y:S01]  /*25db0*/  S2R R20, SR_TID.X ;  /* 0x0000000000147919 */ /* 0x000ee20000002100 */
[----:B------:R-:W0:Y:S11]  /*25dc0*/  S2R R19, SR_TID.X ;  /* 0x0000000000137919 */ /* 0x000e360000002100 */
[----:B-1----:R-:W1:Y:S08]  /*25dd0*/  @P1 LDC R6, c[0x0][0x434] ;  /* 0x00010d00ff061b82 */ /* 0x002e700000000800 */
[----:B------:R-:W1:Y:S01]  /*25de0*/  @P1 LDC R7, c[0x0][0x438] ;  /* 0x00010e00ff071b82 */ /* 0x000e620000000800 */
[----:B---3--:R-:W-:-:S04]  /*25df0*/  SHF.L.U32 R20, R20, 0x4, RZ ;  /* 0x0000000414147819 */ /* 0x008fc800000006ff */
[----:B------:R-:W-:Y:S01]  /*25e00*/  LOP3.LUT R20, R21, 0x70, R20, 0xf8, !PT ;  /* 0x0000007015147812 */ /* 0x000fe200078ef814 */
[----:B0-----:R-:W-:-:S04]  /*25e10*/  IMAD.SHL.U32 R19, R19, 0x8, RZ ;  /* 0x0000000813137824 */ /* 0x001fc800078e00ff */
[----:B------:R-:W-:Y:S01]  /*25e20*/  IMAD R4, R23, 0x60, R20 ;  /* 0x0000006017047824 */ /* 0x000fe200078e0214 */
[----:B------:R-:W-:-:S04]  /*25e30*/  LOP3.LUT R19, R19, 0x38, RZ, 0xc0, !PT ;  /* 0x0000003813137812 */ /* 0x000fc800078ec0ff */
[----:B------:R-:W-:-:S04]  /*25e40*/  ISETP.GE.AND P0, PT, R4, R37, PT ;  /* 0x000000250400720c */ /* 0x000fc80003f06270 */
[----:B------:R-:W-:Y:S02]  /*25e50*/  ISETP.GT.U32.OR P0, PT, R20, 0x5f, P0 ;  /* 0x0000005f1400780c */ /* 0x000fe40000704470 */
[----:B------:R-:W-:Y:S01]  /*25e60*/  LOP3.LUT R16, R16, 0xfffffff7, RZ, 0xc0, !PT ;  /* 0xfffffff710107812 */ /* 0x000fe200078ec0ff */
[----:B------:R-:W-:Y:S01]  /*25e70*/  UMOV UR5, 0xffffffff ;  /* 0xffffffff00057882 */ /* 0x000fe20000000000 */
[----:B--2---:R-:W-:Y:S01]  /*25e80*/  IMAD.IADD R5, R4, 0x1, R18 ;  /* 0x0000000104057824 */ /* 0x004fe200078e0212 */
[----:B------:R-:W-:-:S03]  /*25e90*/  LOP3.LUT R18, R19, 0x40, RZ, 0xfc, !PT ;  /* 0x0000004013127812 */ /* 0x000fc600078efcff */
[----:B-1----:R-:W-:Y:S01]  /*25ea0*/  @P1 IMAD.HI.U32 R6, R5, R6, RZ ;  /* 0x0000000605061227 */ /* 0x002fe200078e00ff */
[----:B------:R-:W-:-:S03]  /*25eb0*/  ISETP.GE.AND P2, PT, R18, UR4, PT ;  /* 0x0000000412007c0c */ /* 0x000fc6000bf46270 */
[----:B------:R-:W-:Y:S01]  /*25ec0*/  IMAD.MOV.U32 R4, RZ, RZ, R5 ;  /* 0x000000ffff047224 */ /* 0x000fe200078e0005 */
[----:B------:R-:W-:Y:S02]  /*25ed0*/  @P1 SHF.R.U32.HI R4, RZ, R7, R6 ;  /* 0x00000007ff041219 */ /* 0x000fe40000011606 */
[----:B------:R-:W-:Y:S01]  /*25ee0*/  ISETP.GE.AND P1, PT, R19, UR4, PT ;  /* 0x0000000413007c0c */ /* 0x000fe2000bf26270 */
[----:B------:R-:W-:Y:S02]  /*25ef0*/  ULDC UR4, c[0x0][0x2f4] ;  /* 0x0000bd0000047ab9 */ /* 0x000fe40000000800 */
[----:B------:R-:W-:Y:S01]  /*25f00*/  IMAD.MOV R2, RZ, RZ, -R4 ;  /* 0x000000ffff027224 */ /* 0x000fe200078e0a04 */
[----:B------:R-:W-:-:S03]  /*25f10*/  SEL R29, RZ, 0x1, P1 ;  /* 0x00000001ff1d7807 */ /* 0x000fc60000800000 */
[----:B------:R-:W-:Y:S01]  /*25f20*/  IMAD R0, R0, R2, R5 ;  /* 0x0000000200007224 */ /* 0x000fe200078e0205 */
[----:B------:R-:W-:Y:S01]  /*25f30*/  SEL R5, RZ, 0xffffffff, P2 ;  /* 0xffffffffff057807 */ /* 0x000fe20001000000 */
[----:B------:R-:W0:Y:S04]  /*25f40*/  @!P0 LDC.64 R2, c[0x0][0x428] ;  /* 0x00010a00ff028b82 */ /* 0x000e280000000a00 */
[----:B------:R-:W-:Y:S01]  /*25f50*/  IMAD.SHL.U32 R6, R5, 0x2, RZ ;  /* 0x0000000205067824 */ /* 0x000fe200078e00ff */
[----:B------:R-:W-:-:S04]  /*25f60*/  @!P0 SHF.R.S32.HI R5, RZ, 0x1f, R4 ;  /* 0x0000001fff058819 */ /* 0x000fc80000011404 */
[----:B------:R-:W-:Y:S02]  /*25f70*/  LOP3.LUT R29, R6, 0x2, R29, 0xe2, !PT ;  /* 0x00000002061d7812 */ /* 0x000fe400078ee21d */
[----:B----4-:R-:W-:Y:S01]  /*25f80*/  SHF.R.S32.HI R8, RZ, 0x1f, R33 ;  /* 0x0000001fff087819 */ /* 0x010fe20000011421 */
[----:B0-----:R-:W-:-:S04]  /*25f90*/  @!P0 IMAD.WIDE.U32 R4, R33, R2, R4 ;  /* 0x0000000221048225 */ /* 0x001fc800078e0004 */
[----:B------:R-:W-:Y:S01]  /*25fa0*/  @!P0 IMAD R6, R8, R2, RZ ;  /* 0x0000000208068224 */ /* 0x000fe200078e02ff */
[----:B------:R-:W-:Y:S01]  /*25fb0*/  ISETP.GE.AND P2, PT, R19, UR4, PT ;  /* 0x0000000413007c0c */ /* 0x000fe2000bf46270 */
[----:B------:R0:W-:Y:S02]  /*25fc0*/  STL [R1+0x8], R8 ;  /* 0x0000080801007387 */ /* 0x0001e40000100800 */
[----:B------:R-:W-:Y:S02]  /*25fd0*/  @!P0 IMAD R6, R33, R3, R6 ;  /* 0x0000000321068224 */ /* 0x000fe400078e0206 */
[----:B------:R-:W1:Y:S03]  /*25fe0*/  @!P0 LDC.64 R2, c[0x0][0x418] ;  /* 0x00010600ff028b82 */ /* 0x000e660000000a00 */
[----:B------:R-:W-:Y:S01]  /*25ff0*/  @!P0 IADD3 R6, R5, R6, RZ ;  /* 0x0000000605068210 */ /* 0x000fe20007ffe0ff */
[----:B------:R-:W-:Y:S01]  /*26000*/  IMAD.U32 R5, RZ, RZ, UR39 ;  /* 0x00000027ff057e24 */ /* 0x000fe2000f8e00ff */
[----:B-1----:R-:W-:-:S04]  /*26010*/  @!P0 LEA R2, P1, R4, R2, 0x2 ;  /* 0x0000000204028211 */ /* 0x002fc800078210ff */
[----:B------:R-:W-:Y:S01]  /*26020*/  @!P0 LEA.HI.X R3, R4, R3, R6, 0x2, P1 ;  /* 0x0000000304038211 */ /* 0x000fe200008f1406 */
[----:B------:R-:W-:-:S06]  /*26030*/  IMAD.MOV.U32 R4, RZ, RZ, RZ ;  /* 0x000000ffff047224 */ /* 0x000fcc00078e00ff */
[----:B------:R1:W5:Y:S01]  /*26040*/  @!P0 LDG.E R4, desc[UR60][R2.64] ;  /* 0x0000003c02048981 */ /* 0x000362000c1e1900 */
[----:B------:R-:W-:Y:S02]  /*26050*/  ISETP.GT.U32.AND P0, PT, R20, 0x5f, PT ;  /* 0x0000005f1400780c */ /* 0x000fe40003f04070 */
[----:B------:R-:W-:Y:S02]  /*26060*/  ISETP.NE.AND P3, PT, R5, 0x3, PT ;  /* 0x000000030500780c */ /* 0x000fe40003f65270 */
[----:B0-----:R-:W-:Y:S02]  /*26070*/  LOP3.LUT R8, R19, 0x80, RZ, 0xfc, !PT ;  /* 0x0000008013087812 */ /* 0x001fe400078efcff */
[----:B------:R-:W-:-:S07]  /*26080*/  ISETP.GE.AND P1, PT, R18, UR4, PT ;  /* 0x0000000412007c0c */ /* 0x000fce000bf26270 */
[----:B------:R-:W-:Y:S02]  /*26090*/  @P0 LOP3.LUT R16, R16, 0x8, RZ, 0xfc, !PT ;  /* 0x0000000810100812 */ /* 0x000fe400078efcff */
[----:B------:R-:W-:Y:S02]  /*260a0*/  ISETP.GE.AND P0, PT, R8, UR4, PT ;  /* 0x0000000408007c0c */ /* 0x000fe4000bf06270 */
[----:B------:R-:W-:-:S04]  /*260b0*/  LOP3.LUT R16, R16, 0xffffffef, RZ, 0xc0, !PT ;  /* 0xffffffef10107812 */ /* 0x000fc800078ec0ff */
[----:B------:R-:W-:-:S04]  /*260c0*/  @P3 LOP3.LUT R16, R16, 0x10, RZ, 0xfc, !PT ;  /* 0x0000001010103812 */ /* 0x000fc800078efcff */
[----:B------:R-:W-:-:S04]  /*260d0*/  LOP3.LUT R16, R16, 0xfffffffb, RZ, 0xc0, !PT ;  /* 0xfffffffb10107812 */ /* 0x000fc800078ec0ff */
[----:B------:R-:W-:-:S04]  /*260e0*/  @P2 LOP3.LUT R16, R16, 0x4, RZ, 0xfc, !PT ;  /* 0x0000000410102812 */ /* 0x000fc800078efcff */
[----:B------:R-:W-:-:S04]  /*260f0*/  LOP3.LUT R16, R16, 0xfffffffe, RZ, 0xc0, !PT ;  /* 0xfffffffe10107812 */ /* 0x000fc800078ec0ff */
[----:B------:R-:W-:-:S04]  /*26100*/  LOP3.LUT R16, R16, 0xfffffffd, RZ, 0xc0, !PT ;  /* 0xfffffffd10107812 */ /* 0x000fc800078ec0ff */
[----:B------:R-:W-:-:S04]  /*26110*/  @P1 LOP3.LUT R16, R16, 0x2, RZ, 0xfc, !PT ;  /* 0x0000000210101812 */ /* 0x000fc800078efcff */
[----:B------:R-:W-:Y:S01]  /*26120*/  @P0 LOP3.LUT R16, R16, 0x1, RZ, 0xfc, !PT ;  /* 0x0000000110100812 */ /* 0x000fe200078efcff */
[----:B-1----:R-:W-:Y:S06]  /*26130*/  BRA.DIV UR5, `(.L_x_1933) ;  /* 0x0000005605987947 */ /* 0x002fec000b800000 */
.L_x_2062:
[----:B------:R-:W-:Y:S05]  /*26140*/  @!P3 BRA `(.L_x_1934) ;  /* 0x000000000004b947 */ /* 0x000fea0003800000 */
[----:B------:R-:W-:Y:S01]  /*26150*/  BPT.TRAP 0x1 ;  /* 0x000000040000795c */ /* 0x000fe20000300000 */
.L_x_1934:
        /* <DEDUP_REMOVED lines=23> */
.L_x_2063:
[----:B------:R-:W-:Y:S05]  /*262d0*/  BSYNC B0 ;  /* 0x0000000000007941 */ /* 0x000fea0003800000 */
.L_x_1935:
[----:B------:R-:W1:Y:S01]  /*262e0*/  S2R R8, SR_TID.X ;  /* 0x0000000000087919 */ /* 0x000e620000002100 */
[----:B------:R-:W-:Y:S01]  /*262f0*/  ULDC.64 UR4, c[0x0][0x300] ;  /* 0x0000c00000047ab9 */ /* 0x000fe20000000a00 */
[----:B------:R-:W-:Y:S01]  /*26300*/  ULDC.64 UR6, c[0x0][0x2e8] ;  /* 0x0000ba0000067ab9 */ /* 0x000fe20000000a00 */
[----:B------:R-:W-:Y:S01]  /*26310*/  IMAD R5, R5, UR4, RZ ;  /* 0x0000000405057c24 */ /* 0x000fe2000f8e02ff */
[----:B------:R-:W2:Y:S01]  /*26320*/  S2R R9, SR_TID.X ;  /* 0x0000000000097919 */ /* 0x000ea20000002100 */
[----:B0-----:R-:W-:Y:S01]  /*26330*/  IMAD.WIDE.U32 R2, R0, UR4, RZ ;  /* 0x0000000400027c25 */ /* 0x001fe2000f8e00ff */
[C---:B------:R-:W-:Y:S02]  /*26340*/  LOP3.LUT P4, RZ, R16.reuse, 0x4, RZ, 0xc0, !PT ;  /* 0x0000000410ff7812 */ /* 0x040fe4000788c0ff */
[----:B------:R-:W-:Y:S01]  /*26350*/  LOP3.LUT P3, RZ, R16, 0x2, RZ, 0xc0, !PT ;  /* 0x0000000210ff7812 */ /* 0x000fe2000786c0ff */
        /* <DEDUP_REMOVED lines=8> */
[----:B------:R-:W-:Y:S01]  /*263e0*/  IMAD R5, R28, 0x4800, R34 ;  /* 0x000048001c057824 */ /* 0x000fe200078e0222 */
[----:B------:R-:W-:Y:S01]  /*263f0*/  IADD3 R3, R3, R6, RZ ;  /* 0x0000000603037210 */ /* 0x000fe20007ffe0ff */
[----:B------:R-:W-:Y:S02]  /*26400*/  IMAD R6, R23, -0x60, R37 ;  /* 0xffffffa017067824 */ /* 0x000fe400078e0225 */
[----:B------:R-:W-:Y:S01]  /*26410*/  IMAD.WIDE.U32 R2, R26, UR4, R2 ;  /* 0x000000041a027c25 */ /* 0x000fe2000f8e0002 */
[----:B------:R-:W-:Y:S01]  /*26420*/  UMOV UR4, 0xffffffff ;  /* 0xffffffff00047882 */ /* 0x000fe20000000000 */
[----:B-1----:R-:W-:Y:S02]  /*26430*/  LOP3.LUT R8, R8, 0x7f, RZ, 0xc0, !PT ;  /* 0x0000007f08087812 */ /* 0x002fe400078ec0ff */
[----:B------:R-:W-:Y:S01]  /*26440*/  IMAD R0, R26, UR5, R3 ;  /* 0x000000051a007c24 */ /* 0x000fe2000f8e0203 */
[C---:B------:R-:W-:Y:S02]  /*26450*/  LEA R4, P0, R2.reuse, UR6, 0x1 ;  /* 0x0000000602047c11 */ /* 0x040fe4000f8008ff */
[----:B------:R-:W-:Y:S01]  /*26460*/  SHF.R.U32.HI R8, RZ, 0x3, R8 ;  /* 0x00000003ff087819 */ /* 0x000fe20000011608 */
[----:B--2---:R-:W-:Y:S01]  /*26470*/  IMAD.SHL.U32 R9, R9, 0x8, RZ ;  /* 0x0000000809097824 */ /* 0x004fe200078e00ff */
[----:B------:R-:W-:-:S03]  /*26480*/  LEA.HI.X R0, R2, UR7, R0, 0x1, P0 ;  /* 0x0000000702007c11 */ /* 0x000fc600080f0c00 */
[----:B------:R-:W-:Y:S01]  /*26490*/  IMAD.IADD R6, R6, 0x1, -R8 ;  /* 0x0000000106067824 */ /* 0x000fe200078e0a08 */
[----:B------:R-:W-:-:S04]  /*264a0*/  LOP3.LUT R9, R9, 0x38, RZ, 0xc0, !PT ;  /* 0x0000003809097812 */ /* 0x000fc800078ec0ff */
        /* <DEDUP_REMOVED lines=64> */
.L_x_2077:
[----:B------:R-:W-:-:S13]  /*268b0*/  ISETP.GE.AND P0, PT, R6, 0x51, PT ;  /* 0x000000510600780c */ /* 0x000fda0003f06270 */
[----:B-1----:R-:W-:Y:S02]  /*268c0*/  @P0 LEA R2, P1, R9, R2, 0x1 ;  /* 0x0000000209020211 */ /* 0x002fe400078208ff */
[----:B------:R-:W-:-:S03]  /*268d0*/  @P0 LEA R5, R5, R17, 0x1 ;  /* 0x0000001105050211 */ /* 0x000fc600078e08ff */
        /* <DEDUP_REMOVED lines=9> */
.L_x_1938:
        /* <DEDUP_REMOVED lines=10> */
.L_x_1939:
[----:B------:R2:W-:Y:S02]  /*26a10*/  SYNCS.ARRIVE.TRANS64.A1T0 RZ, [R7+URZ+0x2a830], RZ ;  /* 0x02a830ff07ff79a7 */ /* 0x0005e4000810003f */
[----:B------:R-:W-:Y:S05]  /*26a20*/  WARPSYNC.ALL ;  /* 0x0000000000007948 */ /* 0x000fea0003800000 */
[----:B------:R-:W-:Y:S01]  /*26a30*/  ULDC.64 UR4, c[0x0][0xa00] ;  /* 0x0002800000047ab9 */ /* 0x000fe20000000a00 */
[----:B-1----:R-:W-:Y:S01]  /*26a40*/  VIADD R2, R17, 0xc400 ;  /* 0x0000c40011027836 */ /* 0x002fe20000000000 */
[----:B------:R-:W-:Y:S01]  /*26a50*/  BAR.SYNC.DEFER_BLOCKING 0x8, 0x180 ;  /* 0x0206000000007b1d */ /* 0x000fe20000010000 */
[----:B------:R-:W-:Y:S02]  /*26a60*/  ISETP.NE.U32.AND P0, PT, RZ, UR4, PT ;  /* 0x00000004ff007c0c */ /* 0x000fe4000bf05070 */
[----:B------:R-:W-:-:S02]  /*26a70*/  SHF.R.S32.HI R0, RZ, 0x1f, R27 ;  /* 0x0000001fff007819 */ /* 0x000fc4000001141b */
[----:B------:R-:W-:Y:S01]  /*26a80*/  ISETP.NE.AND.EX P0, PT, RZ, UR5, PT, P0 ;  /* 0x00000005ff007c0c */ /* 0x000fe2000bf05300 */
[----:B------:R-:W-:Y:S01]  /*26a90*/  ULDC.64 UR4, c[0x0][0x298] ;  /* 0x0000a60000047ab9 */ /* 0x000fe20000000a00 */
[----:B------:R-:W-:Y:S01]  /*26aa0*/  LOP3.LUT P1, RZ, R2, 0x3ff, RZ, 0xc0, !PT ;  /* 0x000003ff02ff7812 */ /* 0x000fe2000782c0ff */
[----:B------:R-:W-:Y:S01]  /*26ab0*/  BSSY B6, `(.L_x_1940) ;  /* 0x000001c000067945 */ /* 0x000fe20003800000 */
[----:B------:R-:W-:Y:S02]  /*26ac0*/  SEL R0, R0, RZ, !P0 ;  /* 0x000000ff00007207 */ /* 0x000fe40004000000 */
[----:B------:R-:W-:-:S03]  /*26ad0*/  SEL R2, R27, RZ, !P0 ;  /* 0x000000ff1b027207 */ /* 0x000fc60004000000 */
[----:B------:R1:W-:Y:S04]  /*26ae0*/  STL [R1+0x28], R0 ;  /* 0x0000280001007387 */ /* 0x0003e80000100800 */
[----:B------:R3:W-:Y:S01]  /*26af0*/  STL [R1+0x14], R2 ;  /* 0x0000140201007387 */ /* 0x0007e20000100800 */
[----:B-1----:R-:W-:Y:S01]  /*26b00*/  SHF.R.S32.HI R0, RZ, 0x1f, R35 ;  /* 0x0000001fff007819 */ /* 0x002fe20000011423 */
[----:B---3--:R-:W-:-:S04]  /*26b10*/  IMAD.WIDE.U32 R2, R35, UR4, RZ ;  /* 0x0000000423027c25 */ /* 0x008fc8000f8e00ff */
[----:B------:R-:W-:Y:S01]  /*26b20*/  IMAD R0, R0, UR4, RZ ;  /* 0x0000000400007c24 */ /* 0x000fe2000f8e02ff */
[----:B------:R1:W-:Y:S03]  /*26b30*/  STL.64 [R1+0x18], R2 ;  /* 0x0000180201007387 */ /* 0x0003e60000100a00 */
[----:B------:R-:W-:-:S04]  /*26b40*/  IMAD R0, R35, UR5, R0 ;  /* 0x0000000523007c24 */ /* 0x000fc8000f8e0200 */
[----:B------:R-:W-:Y:S01]  /*26b50*/  IMAD.IADD R35, R3, 0x1, R0 ;  /* 0x0000000103237824 */ /* 0x000fe200078e0200 */
[----:B------:R-:W-:Y:S06]  /*26b60*/  @!P1 BRA `(.L_x_1941) ;  /* 0x0000000000409947 */ /* 0x000fec0003800000 */
[----:B-1----:R-:W-:Y:S01]  /*26b70*/  MOV R2, 0x0 ;  /* 0x0000000000027802 */ /* 0x002fe20000000f00 */
[----:B------:R-:W-:Y:S01]  /*26b80*/  ULDC.64 UR4, c[0x4][0x90] ;  /* 0x0100240000047ab9 */ /* 0x000fe20000000a00 */
[----:B------:R-:W-:Y:S01]  /*26b90*/  ULDC.64 UR6, c[0x4][0x98] ;  /* 0x0100260000067ab9 */ /* 0x000fe20000000a00 */
[----:B------:R-:W-:Y:S01]  /*26ba0*/  ULDC.64 UR8, c[0x4][0x20] ;  /* 0x0100080000087ab9 */ /* 0x000fe20000000a00 */
[----:B0-----:R-:W-:Y:S01]  /*26bb0*/  IMAD.U32 R4, RZ, RZ, UR4 ;  /* 0x00000004ff047e24 */ /* 0x001fe2000f8e00ff */
[----:B------:R-:W-:Y:S01]  /*26bc0*/  MOV R10, UR8 ;  /* 0x00000008000a7c02 */ /* 0x000fe20008000f00 */
[----:B------:R-:W0:Y:S01]  /*26bd0*/  LDC.64 R2, c[0x4][R2] ;  /* 0x0100000002027b82 */ /* 0x000e220000000a00 */
[----:B------:R-:W-:Y:S02]  /*26be0*/  IMAD.U32 R5, RZ, RZ, UR5 ;  /* 0x00000005ff057e24 */ /* 0x000fe4000f8e00ff */
[----:B------:R-:W-:Y:S02]  /*26bf0*/  IMAD.U32 R6, RZ, RZ, UR6 ;  /* 0x00000006ff067e24 */ /* 0x000fe4000f8e00ff */
[----:B--2---:R-:W-:-:S02]  /*26c00*/  IMAD.U32 R7, RZ, RZ, UR7 ;  /* 0x00000007ff077e24 */ /* 0x004fc4000f8e00ff */
[----:B------:R-:W-:Y:S02]  /*26c10*/  IMAD.U32 R11, RZ, RZ, UR9 ;  /* 0x00000009ff0b7e24 */ /* 0x000fe4000f8e00ff */
[----:B------:R-:W-:Y:S02]  /*26c20*/  IMAD.MOV.U32 R8, RZ, RZ, 0x70 ;  /* 0x00000070ff087424 */ /* 0x000fe400078e00ff */
[----:B------:R-:W-:Y:S02]  /*26c30*/  IMAD.MOV.U32 R12, RZ, RZ, 0x1 ;  /* 0x00000001ff0c7424 */ /* 0x000fe400078e00ff */
[----:B------:R-:W-:-:S07]  /*26c40*/  IMAD.MOV.U32 R13, RZ, RZ, RZ ;  /* 0x000000ffff0d7224 */ /* 0x000fce00078e00ff */
[----:B------:R-:W-:-:S07]  /*26c50*/  LEPC R20, `(.L_x_1941) ;  /* 0x000000001014794e */ /* 0x000fce0000000000 */
[----:B0-----:R-:W-:Y:S05]  /*26c60*/  CALL.ABS.NOINC R2 ;  /* 0x0000000002007343 */ /* 0x001fea0003c00000 */
.L_x_1941:
[----:B------:R-:W-:Y:S05]  /*26c70*/  BSYNC B6 ;  /* 0x0000000000067941 */ /* 0x000fea0003800000 */
.L_x_1940:
[----:B------:R-:W3:Y:S01]  /*26c80*/  LDL.LU R20, [R1+0x28] ;  /* 0x0000280001147983 */ /* 0x000ee20000300800 */
[----:B------:R-:W-:Y:S01]  /*26c90*/  ULDC.64 UR4, c[0x0][0x2d8] ;  /* 0x0000b60000047ab9 */ /* 0x000fe20000000a00 */
[----:B--2---:R-:W2:Y:S02]  /*26ca0*/  LDC R7, c[0x0][0x448] ;  /* 0x00011200ff077b82 */ /* 0x004ea40000000800 */
[----:B------:R-:W4:Y:S04]  /*26cb0*/  LDL.LU R21, [R1+0x14] ;  /* 0x0000140001157983 */ /* 0x000f280000300800 */
[----:B-1----:R-:W5:Y:S01]  /*26cc0*/  LDL.LU.64 R2, [R1+0x18] ;  /* 0x0000180001027983 */ /* 0x002f620000300a00 */
[----:B------:R-:W1:Y:S01]  /*26cd0*/  S2R R8, SR_TID.X ;  /* 0x0000000000087919 */ /* 0x000e620000002100 */
[----:B--2---:R-:W-:-:S13]  /*26ce0*/  ISETP.NE.AND P0, PT, R7, 0x1, PT ;  /* 0x000000010700780c */ /* 0x004fda0003f05270 */
[----:B------:R-:W2:Y:S01]  /*26cf0*/  @P0 LDC R6, c[0x0][0x44c] ;  /* 0x00011300ff060b82 */ /* 0x000ea20000000800 */
[----:B-1----:R-:W-:-:S05]  /*26d00*/  IMAD.SHL.U32 R8, R8, 0x8, RZ ;  /* 0x0000000808087824 */ /* 0x002fca00078e00ff */
[----:B------:R-:W-:Y:S01]  /*26d10*/  LOP3.LUT R8, R8, 0x38, RZ, 0xc0, !PT ;  /* 0x0000003808087812 */ /* 0x000fe200078ec0ff */
[----:B-----5:R-:W-:Y:S02]  /*26d20*/  IMAD.MOV.U32 R3, RZ, RZ, R35 ;  /* 0x000000ffff037224 */ /* 0x020fe400078e0023 */
[----:B------:R-:W-:-:S04]  /*26d30*/  IMAD.WIDE.U32 R2, R26, UR4, R2 ;  /* 0x000000041a027c25 */ /* 0x000fc8000f8e0002 */
[----:B------:R-:W-:Y:S01]  /*26d40*/  IMAD R3, R26, UR5, R3 ;  /* 0x000000051a037c24 */ /* 0x000fe2000f8e0203 */
[----:B------:R-:W-:Y:S02]  /*26d50*/  ULDC.64 UR4, c[0x0][0x2e0] ;  /* 0x0000b80000047ab9 */ /* 0x000fe40000000a00 */
[----:B---3--:R-:W-:Y:S02]  /*26d60*/  IMAD R0, R20, UR4, RZ ;  /* 0x0000000414007c24 */ /* 0x008fe4000f8e02ff */
[----:B------:R-:W1:Y:S01]  /*26d70*/  S2R R20, SR_TID.X ;  /* 0x0000000000147919 */ /* 0x000e620000002100 */
[----:B----4-:R-:W-:-:S04]  /*26d80*/  IMAD.WIDE.U32 R2, R21, UR4, R2 ;  /* 0x0000000415027c25 */ /* 0x010fc8000f8e0002 */
[----:B------:R-:W-:Y:S01]  /*26d90*/  IMAD R0, R21, UR5, R0 ;  /* 0x0000000515007c24 */ /* 0x000fe2000f8e0200 */
[----:B------:R-:W-:-:S03]  /*26da0*/  ULDC.64 UR4, c[0x0][0x2d0] ;  /* 0x0000b40000047ab9 */ /* 0x000fc60000000a00 */
[----:B------:R-:W-:Y:S02]  /*26db0*/  IMAD.IADD R3, R3, 0x1, R0 ;  /* 0x0000000103037824 */ /* 0x000fe400078e0200 */
[----:B------:R-:W3:Y:S01]  /*26dc0*/  @P0 LDC R0, c[0x0][0x450] ;  /* 0x00011400ff000b82 */ /* 0x000ee20000000800 */
[----:B-1----:R-:W-:-:S04]  /*26dd0*/  LOP3.LUT R20, R20, 0x7f, RZ, 0xc0, !PT ;  /* 0x0000007f14147812 */ /* 0x002fc800078ec0ff */
[----:B------:R-:W-:Y:S02]  /*26de0*/  SHF.R.U32.HI R21, RZ, 0x3, R20 ;  /* 0x00000003ff157819 */ /* 0x000fe40000011614 */
[----:B------:R-:W1:Y:S02]  /*26df0*/  S2R R20, SR_TID.X ;  /* 0x0000000000147919 */ /* 0x000e640000002100 */
[----:B-1----:R-:W-:-:S04]  /*26e00*/  SHF.L.U32 R20, R20, 0x4, RZ ;  /* 0x0000000414147819 */ /* 0x002fc800000006ff */
[----:B------:R-:W-:Y:S02]  /*26e10*/  LOP3.LUT R20, R21, 0x70, R20, 0xf8, !PT ;  /* 0x0000007015147812 */ /* 0x000fe400078ef814 */
[----:B------:R-:W1:Y:S03]  /*26e20*/  S2R R21, SR_TID.X ;  /* 0x0000000000157919 */ /* 0x000e660000002100 */
[----:B------:R-:W-:Y:S02]  /*26e30*/  IMAD.IADD R5, R20, 0x1, R25 ;  /* 0x0000000114057824 */ /* 0x000fe400078e0219 */
[----:B------:R-:W4:Y:S02]  /*26e40*/  S2R R20, SR_TID.X ;  /* 0x0000000000147919 */ /* 0x000f240000002100 */
[----:B--2---:R-:W-:-:S04]  /*26e50*/  @P0 IMAD.HI.U32 R6, R5, R6, RZ ;  /* 0x0000000605060227 */ /* 0x004fc800078e00ff */
[----:B0-----:R-:W-:Y:S01]  /*26e60*/  IMAD.MOV.U32 R4, RZ, RZ, R5 ;  /* 0x000000ffff047224 */ /* 0x001fe200078e0005 */
[----:B---3--:R-:W-:-:S05]  /*26e70*/  @P0 SHF.R.U32.HI R4, RZ, R0, R6 ;  /* 0x00000000ff040219 */ /* 0x008fca0000011606 */
[----:B------:R-:W-:Y:S02]  /*26e80*/  IMAD.MOV R0, RZ, RZ, -R4 ;  /* 0x000000ffff007224 */ /* 0x000fe400078e0a04 */
[----:B------:R-:W-:-:S04]  /*26e90*/  IMAD.WIDE.U32 R2, R4, UR4, R2 ;  /* 0x0000000404027c25 */ /* 0x000fc8000f8e0002 */
[----:B------:R-:W-:Y:S01]  /*26ea0*/  IMAD R0, R7, R0, R5 ;  /* 0x0000000007007224 */ /* 0x000fe200078e0205 */
[----:B------:R-:W-:-:S05]  /*26eb0*/  SHF.R.S32.HI R5, RZ, 0x1f, R4 ;  /* 0x0000001fff057819 */ /* 0x000fca0000011404 */
[----:B------:R-:W-:Y:S01]  /*26ec0*/  IMAD R5, R5, UR4, RZ ;  /* 0x0000000405057c24 */ /* 0x000fe2000f8e02ff */
[----:B-1----:R-:W-:-:S03]  /*26ed0*/  SHF.L.U32 R21, R21, 0x3, RZ ;  /* 0x0000000315157819 */ /* 0x002fc600000006ff */
[----:B------:R-:W-:Y:S01]  /*26ee0*/  IMAD R5, R4, UR5, R5 ;  /* 0x0000000504057c24 */ /* 0x000fe2000f8e0205 */
[----:B------:R-:W-:Y:S01]  /*26ef0*/  SHF.R.S32.HI R4, RZ, 0x1f, R0 ;  /* 0x0000001fff047819 */ /* 0x000fe20000011400 */
[----:B------:R-:W-:Y:S01]  /*26f00*/  ULDC.64 UR4, c[0x0][0x2c8] ;  /* 0x0000b20000047ab9 */ /* 0x000fe20000000a00 */
[----:B------:R-:W-:Y:S01]  /*26f10*/  LOP3.LUT R21, R21, 0x38, RZ, 0xc0, !PT ;  /* 0x0000003815157812 */ /* 0x000fe200078ec0ff */
[----:B------:R-:W-:Y:S01]  /*26f20*/  IMAD.IADD R3, R3, 0x1, R5 ;  /* 0x0000000103037824 */ /* 0x000fe200078e0205 */
[----:B----4-:R-:W-:Y:S01]  /*26f30*/  LOP3.LUT R20, R20, 0x7f, RZ, 0xc0, !PT ;  /* 0x0000007f14147812 */ /* 0x010fe200078ec0ff */
[----:B------:R-:W-:Y:S01]  /*26f40*/  IMAD R4, R4, UR4, RZ ;  /* 0x0000000404047c24 */ /* 0x000fe2000f8e02ff */
[C---:B------:R-:W-:Y:S01]  /*26f50*/  LOP3.LUT R9, R21.reuse, 0x40, RZ, 0xfc, !PT ;  /* 0x0000004015097812 */ /* 0x040fe200078efcff */
[----:B------:R-:W-:Y:S01]  /*26f60*/  IMAD.WIDE.U32 R2, R0, UR4, R2 ;  /* 0x0000000400027c25 */ /* 0x000fe2000f8e0002 */
[----:B------:R-:W-:-:S03]  /*26f70*/  LOP3.LUT R10, R21, 0x80, RZ, 0xfc, !PT ;  /* 0x00000080150a7812 */ /* 0x000fc600078efcff */
        /* <DEDUP_REMOVED lines=9> */
[----:B------:R-:W-:Y:S02]  /*27010*/  ISETP.GE.AND P0, PT, R10, UR4, PT ;  /* 0x000000040a007c0c */ /* 0x000fe4000bf06270 */
[----:B------:R-:W-:Y:S01]  /*27020*/  SHF.R.U32.HI R9, RZ, 0x3, R20 ;  /* 0x00000003ff097819 */ /* 0x000fe20000011614 */
[----:B------:R-:W-:Y:S10]  /*27030*/  BRA.DIV UR5, `(.L_x_1942) ;  /* 0x0000005205487947 */ /* 0x000ff4000b800000 */
[----:B------:R-:W0:Y:S01]  /*27040*/  SHFL.IDX PT, R3, R0, RZ, 0x181f ;  /* 0x00181fff00037589 */ /* 0x000e2200000e0000 */
[----:B------:R-:W-:Y:S02]  /*27050*/  IMAD R32, R32, R7, RZ ;  /* 0x0000000720207224 */ /* 0x000fe400078e02ff */
[----:B------:R-:W-:Y:S01]  /*27060*/  IMAD.IADD R25, R9, 0x1, R25 ;  /* 0x0000000109197824 */ /* 0x000fe200078e0219 */
[----:B------:R-:W1:Y:S04]  /*27070*/  SHFL.IDX PT, R2, R4, RZ, 0x181f ;  /* 0x00181fff04027589 */ /* 0x000e6800000e0000 */
[----:B------:R-:W-:Y:S01]  /*27080*/  ISETP.GE.AND P1, PT, R25, R32, PT ;  /* 0x000000201900720c */ /* 0x000fe20003f26270 */
[----:B------:R-:W-:-:S12]  /*27090*/  SHFL.IDX PT, R14, R0, 0x7, 0x181f ;  /* 0x00f81f00000e7f89 */ /* 0x000fd800000e0000 */
[----:B0-----:R-:W-:-:S05]  /*270a0*/  @!P1 LEA R5, P4, R8, R3, 0x1 ;  /* 0x0000000308059211 */ /* 0x001fca00078808ff */
[----:B-1----:R-:W-:Y:S02]  /*270b0*/  @!P1 IMAD.X R3, RZ, RZ, R2, P4 ;  /* 0x000000ffff039224 */ /* 0x002fe400020e0602 */
[----:B------:R-:W-:Y:S02]  /*270c0*/  @!P1 IMAD.MOV.U32 R2, RZ, RZ, R5 ;  /* 0x000000ffff029224 */ /* 0x000fe400078e0005 */
[----:B------:R-:W-:-:S03]  /*270d0*/  VIADD R5, R25, 0x10 ;  /* 0x0000001019057836 */ /* 0x000fc60000000000 */
        /* <DEDUP_REMOVED lines=52> */
[----:B------:R-:W-:Y:S02]  /*27420*/  @!P1 IMAD.MOV.U32 R2, RZ, RZ, R5 ;  /* 0x000000ffff029224 */ /* 0x000fe400078e0005 */
        /* <DEDUP_REMOVED lines=9> */
[----:B0-----:R-:W-:-:S05]  /*274c0*/  @!P1 LEA R5, P4, R8, R3, 0x1 ;  /* 0x0000000308059211 */ /* 0x001fca00078808ff */
[----:B-1----:R-:W-:Y:S02]  /*274d0*/  @!P1 IMAD.X R6, RZ, RZ, R2, P4 ;  /* 0x000000ffff069224 */ /* 0x002fe400020e0602 */
[----:B------:R-:W-:Y:S02]  /*274e0*/  @!P1 IMAD.MOV.U32 R2, RZ, RZ, R5 ;  /* 0x000000ffff029224 */ /* 0x000fe400078e0005 */
[----:B------:R-:W-:-:S05]  /*274f0*/  @!P1 IMAD.MOV.U32 R3, RZ, RZ, R6 ;  /* 0x000000ffff039224 */ /* 0x000fca00078e0006 */
[----:B------:R0:W-:Y:S04]  /*27500*/  @!P1 LDGSTS.E.BYPASS.LTC128B.128 [R36+0xf400], desc[UR60][R2.64], !P3 ;  /* 0x0f40000002249fae */ /* 0x0001e8000d901d7c */
[----:B------:R0:W-:Y:S04]  /*27510*/  @!P1 LDGSTS.E.BYPASS.LTC128B.128 [R36+0x13400], desc[UR60][R2.64+0x80], !P2 ;  /* 0x1340008002249fae */ /* 0x0001e8000d101d7c */
[----:B--2---:R0:W-:Y:S02]  /*27520*/  @!P1 LDGSTS.E.BYPASS.LTC128B.128 [R36+0x17400], desc[UR60][R2.64+0x100], !P0 ;  /* 0x1740010002249fae */ /* 0x0041e4000c101d7c */
.L_x_2094:
[----:B------:R-:W-:Y:S01]  /*27530*/  IADD3 R25, R25, 0x70, RZ ;  /* 0x0000007019197810 */ /* 0x000fe20007ffe0ff */
[----:B------:R-:W-:Y:S03]  /*27540*/  BSSY B0, `(.L_x_1943) ;  /* 0x000000b000007945 */ /* 0x000fe60003800000 */
[----:B------:R-:W-:-:S13]  /*27550*/  ISETP.GE.AND P1, PT, R25, R32, PT ;  /* 0x000000201900720c */ /* 0x000fda0003f26270 */
[----:B------:R-:W-:Y:S05]  /*27560*/  @P1 BRA `(.L_x_1944) ;  /* 0x0000000000201947 */ /* 0x000fea0003800000 */
[----:B0-----:R-:W-:-:S05]  /*27570*/  LEA R2, P1, R8, R14, 0x1 ;  /* 0x0000000e08027211 */ /* 0x001fca00078208ff */
[----:B------:R-:W-:-:S05]  /*27580*/  IMAD.X R3, RZ, RZ, R4, P1 ;  /* 0x000000ffff037224 */ /* 0x000fca00008e0604 */
[----:B------:R-:W-:Y:S01]  /*27590*/  @!PT LDS RZ, [RZ] ;  /* 0x00000000fffff984 */ /* 0x000fe20000000800 */
[----:B------:R-:W-:Y:S01]  /*275a0*/  @!PT LDS RZ, [RZ] ;  /* 0x00000000fffff984 */ /* 0x000fe20000000800 */
[----:B------:R-:W-:Y:S01]  /*275b0*/  @!PT LDS RZ, [RZ] ;  /* 0x00000000fffff984 */ /* 0x000fe20000000800 */
[----:B------:R1:W-:Y:S04]  /*275c0*/  LDGSTS.E.BYPASS.LTC128B.128 [R36+0xfc00], desc[UR60][R2.64], !P3 ;  /* 0x0fc0000002247fae */ /* 0x0003e8000d901d7c */
[----:B------:R1:W-:Y:S04]  /*275d0*/  LDGSTS.E.BYPASS.LTC128B.128 [R36+0x13c00], desc[UR60][R2.64+0x80], !P2 ;  /* 0x13c0008002247fae */ /* 0x0003e8000d101d7c */
[----:B------:R1:W-:Y:S02]  /*275e0*/  LDGSTS.E.BYPASS.LTC128B.128 [R36+0x17c00], desc[UR60][R2.64+0x100], !P0 ;  /* 0x17c0010002247fae */ /* 0x0003e4000c101d7c */
.L_x_1944:
[----:B------:R-:W-:Y:S05]  /*275f0*/  BSYNC B0 ;  /* 0x0000000000007941 */ /* 0x000fea0003800000 */
.L_x_1943:
[----:B------:R-:W-:Y:S01]  /*27600*/  NOP ;  /* 0x0000000000007918 */ /* 0x000fe20000000000 */
[----:B------:R-:W-:-:S13]  /*27610*/  PLOP3.LUT P0, PT, PT, PT, PT, 0x80, 0x0 ;  /* 0x000000000000781c */ /* 0x000fda0003f0f070 */
.L_x_1945:
[----:B------:R-:W-:Y:S02]  /*27620*/  PLOP3.LUT P1, PT, P1, P0, PT, 0xa2, 0x0 ;  /* 0x000000000000781c */ /* 0x000fe40000f21472 */
[----:B------:R-:W-:-:S08]  /*27630*/  @P0 R2UR P1, UR4, R17 ;  /* 0x00000000110402ca */ /* 0x000fd00000020000 */
[----:B------:R-:W-:-:S05]  /*27640*/  @P0 PLOP3.LUT P0, PT, P1, PT, PT, 0x80, 0x0 ;  /* 0x000000000000081c */ /* 0x000fca0000f0f070 */
[----:B------:R-:W-:Y:S01]  /*27650*/  @!P1 SYNCS.ARRIVE.TRANS64.RED.A0T1 RZ, [UR4+0x2a800], RZ ;  /* 0x02a800ffffff99a7 */ /* 0x000fe20008200404 */
[----:B------:R-:W-:Y:S07]  /*27660*/  @!P1 ARRIVES.LDGSTSBAR.64.TRANSCNT [UR4+0x2a800] ;  /* 0x02a80000ff0099b0 */ /* 0x000fee0008000a84 */
[----:B------:R-:W-:Y:S05]  /*27670*/  @P0 BRA.U.ANY `(.L_x_1945) ;  /* 0xfffffffd00e80947 */ /* 0x000fea000393ffff */
[----:B01----:R-:W2:Y:S02]  /*27680*/  LDL.LU R2, [R1+0x24] ;  /* 0x0000240001027983 */ /* 0x003ea40000300800 */
[----:B--2---:R-:W-:-:S05]  /*27690*/  VIADD R2, R2, 0x1 ;  /* 0x0000000102027836 */ /* 0x004fca0000000000 */
[----:B------:R-:W-:Y:S01]  /*276a0*/  LEA.HI R0, R2, R2, RZ, 0x1 ;  /* 0x0000000202007211 */ /* 0x000fe200078f08ff */
[----:B------:R0:W-:Y:S03]  /*276b0*/  STL [R1+0x24], R2 ;  /* 0x0000240201007387 */ /* 0x0001e60000100800 */
[----:B------:R-:W-:-:S05]  /*276c0*/  LOP3.LUT R0, R0, 0xfffffffe, RZ, 0xc0, !PT ;  /* 0xfffffffe00007812 */ /* 0x000fca00078ec0ff */
[----:B------:R-:W-:-:S05]  /*276d0*/  IMAD.IADD R0, R2, 0x1, -R0 ;  /* 0x0000000102007824 */ /* 0x000fca00078e0a00 */
[----:B0-----:R-:W-:Y:S01]  /*276e0*/  SHF.L.U32 R2, R0, 0x1f, RZ ;  /* 0x0000001f00027819 */ /* 0x001fe200000006ff */
[----:B------:R-:W-:Y:S01]  /*276f0*/  NOP ;  /* 0x0000000000007918 */ /* 0x000fe20000000000 */
[----:B------:R-:W2:Y:S01]  /*27700*/  LDL.LU R3, [R1+0x20] ;  /* 0x0000200001037983 */ /* 0x000ea20000300800 */
[----:B------:R0:W-:Y:S01]  /*27710*/  SYNCS.ARRIVE.TRANS64.A1T0 RZ, [R17+URZ+0x2a800], RZ ;  /* 0x02a800ff11ff79a7 */ /* 0x0001e2000810003f */
[----:B------:R-:W-:Y:S01]  /*27720*/  BSSY B0, `(.L_x_1946) ;  /* 0x0000004000007945 */ /* 0x000fe20003800000 */
[----:B------:R-:W1:Y:S01]  /*27730*/  SYNCS.PHASECHK.TRANS64.TRYWAIT P0, [R17+URZ+0x2a820], R2 ;  /* 0x02a82002110075a7 */ /* 0x000e62000800017f */
[----:B--2---:R-:W-:Y:S02]  /*27740*/  VIADD R0, R3, 0xfffffffe ;  /* 0xfffffffe03007836 */ /* 0x004fe40000000000 */
[----:B01----:R-:W-:Y:S05]  /*27750*/  @!P0 BRA `(.L_x_1947) ;  /* 0x0000005400388947 */ /* 0x003fea0003800000 */
.L_x_2095:
[----:B------:R-:W-:Y:S05]  /*27760*/  BSYNC B0 ;  /* 0x0000000000007941 */ /* 0x000fea0003800000 */
.L_x_1946:
[----:B------:R-:W2:Y:S01]  /*27770*/  LDL R3, [R1] ;  /* 0x0000000001037983 */ /* 0x000ea20000100800 */
[----:B------:R-:W-:Y:S01]  /*27780*/  BSSY B0, `(.L_x_1948) ;  /* 0x00000f8000007945 */ /* 0x000fe20003800000 */
[----:B--2---:R-:W-:-:S13]  /*27790*/  ISETP.GE.AND P0, PT, R0, R3, PT ;  /* 0x000000030000720c */ /* 0x004fda0003f06270 */
[----:B------:R-:W-:Y:S05]  /*277a0*/  @!P0 BRA `(.L_x_1949) ;  /* 0x0000000c00d48947 */ /* 0x000fea0003800000 */
[----:B------:R-:W-:Y:S01]  /*277b0*/  IMAD.MOV.U32 R10, RZ, RZ, R28 ;  /* 0x000000ffff0a7224 */ /* 0x000fe200078e001c */
[----:B------:R-:W-:Y:S01]  /*277c0*/  MOV R32, R23 ;  /* 0x0000001700207202 */ /* 0x000fe20000000f00 */
[----:B------:R-:W-:-:S07]  /*277d0*/  IMAD.MOV.U32 R20, RZ, RZ, R30 ;  /* 0x000000ffff147224 */ /* 0x000fce00078e001e */
.L_x_1962:
[----:B0-----:R-:W2:Y:S01]  /*277e0*/  LDL R2, [R1+0x4] ;  /* 0x0000040001027983 */ /* 0x001ea20000100800 */
[----:B------:R-:W0:Y:S03]  /*277f0*/  LDC R7, c[0x0][0x430] ;  /* 0x00010c00ff077b82 */ /* 0x000e260000000800 */
[----:B------:R-:W3:Y:S01]  /*27800*/  LDL R8, [R1+0x8] ;  /* 0x0000080001087983 */ /* 0x000ee20000100800 */
[----:B------:R-:W1:Y:S01]  /*27810*/  S2R R3, SR_TID.X ;  /* 0x0000000000037919 */ /* 0x000e620000002100 */
[----:B------:R-:W4:Y:S01]  /*27820*/  S2R R9, SR_TID.X ;  /* 0x0000000000097919 */ /* 0x000f220000002100 */
[----:B0-----:R-:W-:-:S13]  /*27830*/  ISETP.NE.AND P0, PT, R7, 0x1, PT ;  /* 0x000000010700780c */ /* 0x001fda0003f05270 */
[----:B------:R-:W0:Y:S01]  /*27840*/  @P0 LDC R5, c[0x0][0x434] ;  /* 0x00010d00ff050b82 */ /* 0x000e220000000800 */
[----:B-1----:R-:W-:-:S04]  /*27850*/  LOP3.LUT R3, R3, 0x7f, RZ, 0xc0, !PT ;  /* 0x0000007f03037812 */ /* 0x002fc800078ec0ff */
[----:B------:R-:W-:Y:S01]  /*27860*/  SHF.R.U32.HI R3, RZ, 0x3, R3 ;  /* 0x00000003ff037819 */ /* 0x000fe20000011603 */
[----:B----4-:R-:W-:-:S05]  /*27870*/  IMAD.SHL.U32 R9, R9, 0x10, RZ ;  /* 0x0000001009097824 */ /* 0x010fca00078e00ff */
[----:B------:R-:W-:Y:S02]  /*27880*/  LOP3.LUT R9, R3, 0x70, R9, 0xf8, !PT ;  /* 0x0000007003097812 */ /* 0x000fe400078ef809 */
[----:B------:R-:W1:Y:S02]  /*27890*/  @P0 LDC R3, c[0x0][0x438] ;  /* 0x00010e00ff030b82 */ /* 0x000e640000000800 */
[----:B------:R-:W-:Y:S01]  /*278a0*/  ISETP.GT.U32.AND P2, PT, R9, 0x5f, PT ;  /* 0x0000005f0900780c */ /* 0x000fe20003f44070 */
[----:B--2---:R-:W-:-:S04]  /*278b0*/  IMAD R4, R0, 0x60, R2 ;  /* 0x0000006000047824 */ /* 0x004fc800078e0202 */
[----:B------:R-:W-:-:S04]  /*278c0*/  IMAD.IADD R4, R9, 0x1, R4 ;  /* 0x0000000109047824 */ /* 0x000fc800078e0204 */
[----:B0-----:R-:W-:-:S04]  /*278d0*/  @P0 IMAD.HI.U32 R6, R4, R5, RZ ;  /* 0x0000000504060227 */ /* 0x001fc800078e00ff */
[----:B------:R-:W-:Y:S01]  /*278e0*/  IMAD.MOV.U32 R2, RZ, RZ, R4 ;  /* 0x000000ffff027224 */ /* 0x000fe200078e0004 */
[----:B-1----:R-:W-:-:S05]  /*278f0*/  @P0 SHF.R.U32.HI R2, RZ, R3, R6 ;  /* 0x00000003ff020219 */ /* 0x002fca0000011606 */
[----:B------:R-:W-:-:S04]  /*27900*/  IMAD.MOV R3, RZ, RZ, -R2 ;  /* 0x000000ffff037224 */ /* 0x000fc800078e0a02 */
[----:B------:R-:W-:Y:S02]  /*27910*/  IMAD R7, R7, R3, R4 ;  /* 0x0000000307077224 */ /* 0x000fe400078e0204 */
[----:B------:R-:W0:Y:S01]  /*27920*/  @!P2 LDC.64 R4, c[0x0][0x428] ;  /* 0x00010a00ff04ab82 */ /* 0x000e220000000a00 */
[----:B------:R-:W-:-:S03]  /*27930*/  @!P2 SHF.R.S32.HI R3, RZ, 0x1f, R2 ;  /* 0x0000001fff03a819 */ /* 0x000fc60000011402 */
[----:B0-----:R-:W-:-:S04]  /*27940*/  @!P2 IMAD.WIDE.U32 R2, R33, R4, R2 ;  /* 0x000000042102a225 */ /* 0x001fc800078e0002 */
[----:B---3--:R-:W-:-:S04]  /*27950*/  @!P2 IMAD R4, R8, R4, RZ ;  /* 0x000000040804a224 */ /* 0x008fc800078e02ff */
[----:B------:R-:W-:Y:S02]  /*27960*/  @!P2 IMAD R9, R33, R5, R4 ;  /* 0x000000052109a224 */ /* 0x000fe400078e0204 */
[----:B------:R-:W0:Y:S02]  /*27970*/  @!P2 LDC.64 R4, c[0x0][0x418] ;  /* 0x00010600ff04ab82 */ /* 0x000e240000000a00 */
[----:B------:R-:W-:Y:S02]  /*27980*/  @!P2 IMAD.IADD R3, R9, 0x1, R3 ;  /* 0x000000010903a824 */ /* 0x000fe400078e0203 */
[----:B------:R-:W-:Y:S01]  /*27990*/  IMAD.MOV.U32 R6, RZ, RZ, RZ ;  /* 0x000000ffff067224 */ /* 0x000fe200078e00ff */
[----:B0-----:R-:W-:-:S04]  /*279a0*/  @!P2 LEA R4, P0, R2, R4, 0x2 ;  /* 0x000000040204a211 */ /* 0x001fc800078010ff */
[----:B------:R-:W-:-:S05]  /*279b0*/  @!P2 LEA.HI.X R5, R2, R5, R3, 0x2, P0 ;  /* 0x000000050205a211 */ /* 0x000fca00000f1403 */
[----:B------:R0:W5:Y:S01]  /*279c0*/  @!P2 LDG.E R6, desc[UR60][R4.64] ;  /* 0x0000003c0406a981 */ /* 0x000162000c1e1900 */
[----:B------:R-:W-:Y:S02]  /*279d0*/  LOP3.LUT P1, RZ, R16, 0x10, RZ, 0xc0, !PT ;  /* 0x0000001010ff7812 */ /* 0x000fe4000782c0ff */
[----:B------:R-:W-:-:S04]  /*279e0*/  IADD3 R28, R10, 0x1, RZ ;  /* 0x000000010a1c7810 */ /* 0x000fc80007ffe0ff */
[C---:B------:R-:W-:Y:S01]  /*279f0*/  ISETP.NE.AND P0, PT, R28.reuse, 0x2, PT ;  /* 0x000000021c00780c */ /* 0x040fe20003f05270 */
[----:B------:R-:W-:Y:S05]  /*27a00*/  YIELD ;  /* 0x0000000000007946 */ /* 0x000fea0003800000 */
[----:B------:R-:W-:Y:S01]  /*27a10*/  SEL R3, RZ, 0x1, P0 ;  /* 0x00000001ff037807 */ /* 0x000fe20000000000 */
[----:B------:R-:W-:Y:S01]  /*27a20*/  IMAD.MOV.U32 R23, RZ, RZ, R0 ;  /* 0x000000ffff177224 */ /* 0x000fe200078e0000 */
[----:B------:R-:W-:Y:S02]  /*27a30*/  SEL R28, R28, RZ, P0 ;  /* 0x000000ff1c1c7207 */ /* 0x000fe40000000000 */
[----:B------:R-:W-:Y:S01]  /*27a40*/  LOP3.LUT R30, R20, R3, RZ, 0x3c, !PT ;  /* 0x00000003141e7212 */ /* 0x000fe200078e3cff */
[----:B0-----:R-:W-:Y:S06]  /*27a50*/  @!P1 BRA `(.L_x_1950) ;  /* 0x0000000000049947 */ /* 0x001fec0003800000 */
[----:B------:R-:W-:Y:S01]  /*27a60*/  BPT.TRAP 0x1 ;  /* 0x000000040000795c */ /* 0x000fe20000300000 */
.L_x_1950:
[----:B------:R-:W-:Y:S01]  /*27a70*/  IMAD R5, R28, 0x8, R17 ;  /* 0x000000081c057824 */ /* 0x000fe200078e0211 */
[----:B------:R-:W-:Y:S01]  /*27a80*/  SHF.L.U32 R0, R30, 0x1f, RZ ;  /* 0x0000001f1e007819 */ /* 0x000fe200000006ff */
[----:B------:R-:W-:Y:S03]  /*27a90*/  BSSY B1, `(.L_x_1951) ;  /* 0x0000003000017945 */ /* 0x000fe60003800000 */
[----:B------:R-:W0:Y:S02]  /*27aa0*/  SYNCS.PHASECHK.TRANS64.TRYWAIT P0, [R5+URZ+0x2a840], R0 ;  /* 0x02a84000050075a7 */ /* 0x000e24000800017f */
[----:B0-----:R-:W-:Y:S05]  /*27ab0*/  @!P0 BRA `(.L_x_1952) ;  /* 0x0000005000748947 */ /* 0x001fea0003800000 */
.L_x_2096:
[----:B------:R-:W-:Y:S05]  /*27ac0*/  BSYNC B1 ;  /* 0x0000000000017941 */ /* 0x000fea0003800000 */
.L_x_1951:
[----:B------:R-:W-:Y:S01]  /*27ad0*/  SHF.R.S32.HI R21, RZ, 0x1f, R7 ;  /* 0x0000001fff157819 */ /* 0x000fe20000011407 */
[----:B------:R-:W-:Y:S01]  /*27ae0*/  ULDC.64 UR4, c[0x0][0x300] ;  /* 0x0000c00000047ab9 */ /* 0x000fe20000000a00 */
[----:B-----5:R-:W-:Y:S01]  /*27af0*/  SHF.R.S32.HI R25, RZ, 0x1f, R6 ;  /* 0x0000001fff197819 */ /* 0x020fe20000011406 */
[----:B------:R-:W-:Y:S01]  /*27b00*/  IMAD.WIDE.U32 R2, R7, UR4, RZ ;  /* 0x0000000407027c25 */ /* 0x000fe2000f8e00ff */
[----:B------:R-:W-:Y:S01]  /*27b10*/  ULDC.64 UR6, c[0x0][0x2e8] ;  /* 0x0000ba0000067ab9 */ /* 0x000fe20000000a00 */
[C---:B------:R-:W-:Y:S02]  /*27b20*/  LOP3.LUT P3, RZ, R16.reuse, 0x4, RZ, 0xc0, !PT ;  /* 0x0000000410ff7812 */ /* 0x040fe4000786c0ff */
[----:B0-----:R-:W-:Y:S01]  /*27b30*/  IMAD R0, R21, UR4, RZ ;  /* 0x0000000415007c24 */ /* 0x001fe2000f8e02ff */
        /* <DEDUP_REMOVED lines=59> */
.L_x_2110:
[----:B--2---:R-:W-:-:S05]  /*27ef0*/  IADD3 R2, P0, R2, R0, RZ ;  /* 0x0000000002027210 */ /* 0x004fca0007f1e0ff */
        /* <DEDUP_REMOVED lines=9> */
.L_x_1954:
        /* <DEDUP_REMOVED lines=10> */
.L_x_1955:
[----:B------:R2:W-:Y:S01]  /*28030*/  SYNCS.ARRIVE.TRANS64.A1T0 RZ, [R5+URZ+0x2a830], RZ ;  /* 0x02a830ff05ff79a7 */ /* 0x0005e2000810003f */
[----:B------:R-:W-:Y:S05]  /*28040*/  @!P2 BRA `(.L_x_1956) ;  /* 0x000000000004a947 */ /* 0x000fea0003800000 */
[----:B------:R-:W-:Y:S01]  /*28050*/  BPT.TRAP 0x1 ;  /* 0x000000040000795c */ /* 0x000fe20000300000 */
.L_x_1956:
[----:B-1----:R-:W-:Y:S01]  /*28060*/  SHF.L.U32 R2, R20, 0x1f, RZ ;  /* 0x0000001f14027819 */ /* 0x002fe200000006ff */
[----:B------:R-:W-:Y:S01]  /*28070*/  BSSY B1, `(.L_x_1957) ;  /* 0x0000004000017945 */ /* 0x000fe20003800000 */
[----:B--2---:R-:W-:-:S04]  /*28080*/  LEA R5, R10, R17, 0x3 ;  /* 0x000000110a057211 */ /* 0x004fc800078e18ff */
[----:B------:R-:W1:Y:S02]  /*28090*/  SYNCS.PHASECHK.TRANS64.TRYWAIT P0, [R5+URZ+0x2a860], R2 ;  /* 0x02a86002050075a7 */ /* 0x000e64000800017f */
[----:B-1----:R-:W-:Y:S05]  /*280a0*/  @!P0 BRA `(.L_x_1958) ;  /* 0x0000005000e88947 */ /* 0x002fea0003800000 */
.L_x_2111:
[----:B------:R-:W-:Y:S05]  /*280b0*/  BSYNC B1 ;  /* 0x0000000000017941 */ /* 0x000fea0003800000 */
.L_x_1957:
[----:B------:R-:W2:Y:S01]  /*280c0*/  S2R R3, SR_TID.X ;  /* 0x0000000000037919 */ /* 0x000ea20000002100 */
[----:B------:R-:W-:Y:S01]  /*280d0*/  UMOV UR4, 0xffffffff ;  /* 0xffffffff00047882 */ /* 0x000fe20000000000 */
[----:B0-----:R-:W-:Y:S01]  /*280e0*/  IMAD R8, R32, -0x60, R37 ;  /* 0xffffffa020087824 */ /* 0x001fe200078e0225 */
[----:B------:R-:W-:Y:S01]  /*280f0*/  LOP3.LUT P0, RZ, R29, 0x2, RZ, 0xc0, !PT ;  /* 0x000000021dff7812 */ /* 0x000fe2000780c0ff */
[----:B------:R-:W-:Y:S01]  /*28100*/  IMAD R4, R10, 0x3000, R34 ;  /* 0x000030000a047824 */ /* 0x000fe200078e0222 */
[----:B--2---:R-:W-:-:S04]  /*28110*/  LOP3.LUT R3, R3, 0x7f, RZ, 0xc0, !PT ;  /* 0x0000007f03037812 */ /* 0x004fc800078ec0ff */
[----:B------:R-:W-:-:S05]  /*28120*/  SHF.R.U32.HI R3, RZ, 0x3, R3 ;  /* 0x00000003ff037819 */ /* 0x000fca0000011603 */
[----:B------:R-:W-:Y:S01]  /*28130*/  IMAD.IADD R8, R8, 0x1, -R3 ;  /* 0x0000000108087824 */ /* 0x000fe200078e0a03 */
[----:B------:R-:W-:Y:S06]  /*28140*/  BRA.DIV UR4, `(.L_x_1959) ;  /* 0x0000005204d47947 */ /* 0x000fec000b800000 */
[----:B-1----:R-:W0:Y:S01]  /*28150*/  SHFL.IDX PT, R2, R18, RZ, 0x181f ;  /* 0x00181fff12027589 */ /* 0x002e2200000e0000 */
[----:B------:R-:W-:-:S03]  /*28160*/  IMAD R4, R4, 0x2, R17 ;  /* 0x0000000204047824 */ /* 0x000fc600078e0211 */
[----:B------:R-:W1:Y:S01]  /*28170*/  SHFL.IDX PT, R3, R19, RZ, 0x181f ;  /* 0x00181fff13037589 */ /* 0x000e6200000e0000 */
[----:B0-----:R-:W-:-:S05]  /*28180*/  IADD3 R2, P1, R2, R0, RZ ;  /* 0x0000000002027210 */ /* 0x001fca0007f3e0ff */
[----:B-1----:R-:W-:Y:S01]  /*28190*/  IMAD.X R3, RZ, RZ, R3, P1 ;  /* 0x000000ffff037224 */ /* 0x002fe200008e0603 */
        /* <DEDUP_REMOVED lines=33> */
[----:B0-----:R-:W-:-:S04]  /*283b0*/  IADD3 R2, P2, R2, R0, RZ ;  /* 0x0000000002027210 */ /* 0x001fc80007f5e0ff */
[----:B-1----:R-:W-:Y:S02]  /*283c0*/  IADD3.X R3, RZ, R3, RZ, P2, !PT ;  /* 0x00000003ff037210 */ /* 0x002fe400017fe4ff */
[----:B------:R-:W-:-:S13]  /*283d0*/  ISETP.LT.OR P2, PT, R8, 0x41, !P1 ;  /* 0x000000410800780c */ /* 0x000fda0004f41670 */
[----:B------:R-:W-:Y:S01]  /*283e0*/  LDGSTS.E.BYPASS.LTC128B.128 [R4+0x2400], desc[UR60][R2.64], !P2 ;  /* 0x0240000002047fae */ /* 0x000fe2000d101d7c */
[----:B------:R-:W-:-:S13]  /*283f0*/  ISETP.LT.OR P2, PT, R8, 0x41, !P0 ;  /* 0x000000410800780c */ /* 0x000fda0004741670 */
[----:B------:R0:W-:Y:S04]  /*28400*/  LDGSTS.E.BYPASS.LTC128B.128 [R4+0x5400], desc[UR60][R2.64+0x80], !P2 ;  /* 0x0540008002047fae */ /* 0x0001e8000d101d7c */
[----:B0-2---:R0:W1:Y:S02]  /*28410*/  SHFL.IDX PT, R2, R18, 0x5, 0x181f ;  /* 0x00b81f0012027f89 */ /* 0x00506400000e0000 */
.L_x_2125:
[C---:B------:R-:W-:Y:S01]  /*28420*/  ISETP.LT.OR P1, PT, R8.reuse, 0x51, !P1 ;  /* 0x000000510800780c */ /* 0x040fe20004f21670 */
[----:B------:R-:W-:Y:S01]  /*28430*/  ULDC.64 UR4, c[0x0][0x328] ;  /* 0x0000ca0000047ab9 */ /* 0x000fe20000000a00 */
[----:B------:R-:W-:Y:S02]  /*28440*/  ISETP.LT.OR P0, PT, R8, 0x51, !P0 ;  /* 0x000000510800780c */ /* 0x000fe40004701670 */
[----:B-1----:R-:W-:Y:S01]  /*28450*/  IADD3 R2, P2, R2, R0, RZ ;  /* 0x0000000002027210 */ /* 0x002fe20007f5e0ff */
        /* <DEDUP_REMOVED lines=17> */
.L_x_1960:
        /* <DEDUP_REMOVED lines=10> */
.L_x_1961:
[----:B------:R-:W2:Y:S01]  /*28610*/  LDL R0, [R1] ;  /* 0x0000000001007983 */ /* 0x000ea20000100800 */
[----:B------:R-:W-:Y:S01]  /*28620*/  IMAD.MOV.U32 R3, RZ, RZ, R25 ;  /* 0x000000ffff037224 */ /* 0x000fe200078e0019 */
[----:B------:R-:W-:Y:S01]  /*28630*/  ULDC.64 UR4, c[0x0][0x330] ;  /* 0x0000cc0000047ab9 */ /* 0x000fe20000000a00 */
[----:B------:R-:W-:Y:S01]  /*28640*/  ULDC.64 UR6, c[0x0][0x318] ;  /* 0x0000c60000067ab9 */ /* 0x000fe20000000a00 */
[----:B------:R1:W-:Y:S01]  /*28650*/  SYNCS.ARRIVE.TRANS64.A1T0 RZ, [R5+URZ+0x2a850], RZ ;  /* 0x02a850ff05ff79a7 */ /* 0x0003e2000810003f */
[----:B------:R-:W-:Y:S01]  /*28660*/  IMAD.WIDE.U32 R2, R26, UR4, R2 ;  /* 0x000000041a027c25 */ /* 0x000fe2000f8e0002 */
[----:B------:R-:W-:-:S03]  /*28670*/  MOV R20, R30 ;  /* 0x0000001e00147202 */ /* 0x000fc60000000f00 */
[----:B------:R-:W-:Y:S01]  /*28680*/  IMAD R19, R26, UR5, R3 ;  /* 0x000000051a137c24 */ /* 0x000fe2000f8e0203 */
[C---:B0-----:R-:W-:Y:S01]  /*28690*/  LEA R18, P0, R2.reuse, UR6, 0x1 ;  /* 0x0000000602127c11 */ /* 0x041fe2000f8008ff */
[----:B------:R-:W-:Y:S02]  /*286a0*/  IMAD.MOV.U32 R10, RZ, RZ, R28 ;  /* 0x000000ffff0a7224 */ /* 0x000fe400078e001c */
[----:B------:R-:W-:Y:S01]  /*286b0*/  IMAD.MOV.U32 R32, RZ, RZ, R23 ;  /* 0x000000ffff207224 */ /* 0x000fe200078e0017 */
[----:B------:R-:W-:Y:S02]  /*286c0*/  LEA.HI.X R19, R2, UR7, R19, 0x1, P0 ;  /* 0x0000000702137c11 */ /* 0x000fe400080f0c13 */
[C---:B--2---:R-:W-:Y:S01]  /*286d0*/  ISETP.GT.AND P0, PT, R23.reuse, R0, PT ;  /* 0x000000001700720c */ /* 0x044fe20003f04270 */
[----:B------:R-:W-:-:S12]  /*286e0*/  VIADD R0, R23, 0xffffffff ;  /* 0xffffffff17007836 */ /* 0x000fd80000000000 */
[----:B-1----:R-:W-:Y:S05]  /*286f0*/  @P0 BRA `(.L_x_1962) ;  /* 0xfffffff000380947 */ /* 0x002fea000383ffff */
.L_x_1949:
[----:B------:R-:W-:Y:S05]  /*28700*/  BSYNC B0 ;  /* 0x0000000000007941 */ /* 0x000fea0003800000 */
.L_x_1948:
[----:B0-----:R-:W0:Y:S01]  /*28710*/  S2R R2, SR_TID.X ;  /* 0x0000000000027919 */ /* 0x001e220000002100 */
[----:B------:R-:W-:Y:S01]  /*28720*/  BSSY B0, `(.L_x_1963) ;  /* 0x0000010000007945 */ /* 0x000fe20003800000 */
[----:B0-----:R-:W-:-:S04]  /*28730*/  LOP3.LUT R2, R2, 0x7f, RZ, 0xc0, !PT ;  /* 0x0000007f02027812 */ /* 0x001fc800078ec0ff */
[----:B------:R-:W-:-:S13]  /*28740*/  ISETP.NE.AND P0, PT, R2, RZ, PT ;  /* 0x000000ff0200720c */ /* 0x000fda0003f05270 */
[----:B------:R-:W-:Y:S05]  /*28750*/  @P0 BRA `(.L_x_1964) ;  /* 0x0000000000300947 */ /* 0x000fea0003800000 */
[----:B------:R-:W0:Y:S01]  /*28760*/  S2R R5, SR_LANEID ;  /* 0x0000000000057919 */ /* 0x000e220000000000 */
[----:B------:R-:W-:Y:S01]  /*28770*/  VOTEU.ANY UR4, UPT, PT ;  /* 0x0000000000047886 */ /* 0x000fe200038e0100 */
[----:B------:R-:W1:Y:S01]  /*28780*/  LDC.64 R2, c[0x0][0xc60] ;  /* 0x00031800ff027b82 */ /* 0x000e620000000a00 */
[----:B------:R-:W0:Y:S02]  /*28790*/  FLO.U32 R0, UR4 ;  /* 0x0000000400007d00 */ /* 0x000e2400080e0000 */
[----:B0-----:R-:W-:-:S06]  /*287a0*/  ISETP.EQ.U32.AND P0, PT, R0, R5, PT ;  /* 0x000000050000720c */ /* 0x001fcc0003f02070 */
[----:B------:R-:W1:Y:S07]  /*287b0*/  POPC R5, UR4 ;  /* 0x0000000400057d09 */ /* 0x000e6e0008000000 */
[----:B-1----:R-:W2:Y:S01]  /*287c0*/  @P0 ATOMG.E.ADD.STRONG.GPU PT, R3, desc[UR60][R2.64], R5 ;  /* 0x00000005020309a8 */ /* 0x002ea200081ee1fc */
[----:B------:R-:W0:Y:S02]  /*287d0*/  S2R R4, SR_LTMASK ;  /* 0x0000000000047919 */ /* 0x000e240000003900 */
[----:B0-----:R-:W-:-:S04]  /*287e0*/  LOP3.LUT R4, R4, UR4, RZ, 0xc0, !PT ;  /* 0x0000000404047c12 */ /* 0x001fc8000f8ec0ff */
[----:B------:R-:W0:Y:S01]  /*287f0*/  POPC R7, R4 ;  /* 0x0000000400077309 */ /* 0x000e220000000000 */
[----:B--2---:R-:W0:Y:S02]  /*28800*/  SHFL.IDX PT, R0, R3, R0, 0x1f ;  /* 0x00001f0003007589 */ /* 0x004e2400000e0000 */
[----:B0-----:R-:W-:-:S07]  /*28810*/  IADD3 R24, R0, UR38, R7 ;  /* 0x0000002600187c10 */ /* 0x001fce000fffe007 */
.L_x_1964:
[----:B------:R-:W-:Y:S05]  /*28820*/  BSYNC B0 ;  /* 0x0000000000007941 */ /* 0x000fea0003800000 */
.L_x_1963:
[----:B------:R-:W-:-:S13]  /*28830*/  LOP3.LUT P0, RZ, R16, 0x10, RZ, 0xc0, !PT ;  /* 0x0000001010ff7812 */ /* 0x000fda000780c0ff */
[----:B------:R-:W-:Y:S05]  /*28840*/  @!P0 BRA `(.L_x_1965) ;  /* 0x0000000000048947 */ /* 0x000fea0003800000 */
[----:B------:R-:W-:Y:S01]  /*28850*/  BPT.TRAP 0x1 ;  /* 0x000000040000795c */ /* 0x000fe20000300000 */
.L_x_1965:
[----:B------:R-:W-:Y:S01]  /*28860*/  IMAD R0, R28, 0x8, R17 ;  /* 0x000000081c007824 */ /* 0x000fe200078e0211 */
[----:B------:R-:W-:Y:S01]  /*28870*/  SHF.L.U32 R3, R30, 0x1f, RZ ;  /* 0x0000001f1e037819 */ /* 0x000fe200000006ff */
[----:B------:R-:W-:Y:S01]  /*28880*/  BSSY B0, `(.L_x_1966) ;  /* 0x0000004000007945 */ /* 0x000fe20003800000 */
[----:B------:R-:W-:Y:S02]  /*28890*/  IMAD R6, R23, -0x60, R37 ;  /* 0xffffffa017067824 */ /* 0x000fe400078e0225 */
[----:B------:R-:W0:Y:S02]  /*288a0*/  SYNCS.PHASECHK.TRANS64.TRYWAIT P0, [R0+URZ+0x2a860], R3 ;  /* 0x02a86003000075a7 */ /* 0x000e24000800017f */
[----:B0-----:R-:W-:Y:S05]  /*288b0*/  @!P0 BRA `(.L_x_1967) ;  /* 0x0000005000e88947 */ /* 0x001fea0003800000 */
.L_x_2126:
[----:B------:R-:W-:Y:S05]  /*288c0*/  BSYNC B0 ;  /* 0x0000000000007941 */ /* 0x000fea0003800000 */
.L_x_1966:
        /* <DEDUP_REMOVED lines=8> */
[C---:B------:R-:W-:Y:S02]  /*28950*/  LOP3.LUT R2, R29.reuse, 0x1, RZ, 0xc0, !PT ;  /* 0x000000011d027812 */ /* 0x040fe400078ec0ff */
[----:B------:R-:W-:Y:S01]  /*28960*/  LOP3.LUT P0, RZ, R29, 0x2, RZ, 0xc0, !PT ;  /* 0x000000021dff7812 */ /* 0x000fe2000780c0ff */
[----:B------:R-:W2:Y:S01]  /*28970*/  SHFL.IDX PT, R14, R18, RZ, 0x181f ;  /* 0x00181fff120e7589 */ /* 0x000ea200000e0000 */
[----:B------:R-:W-:Y:S02]  /*28980*/  ISETP.NE.U32.AND P1, PT, R2, 0x1, PT ;  /* 0x000000010200780c */ /* 0x000fe40003f25070 */
[C---:B------:R-:W-:Y:S01]  /*28990*/  ISETP.LT.OR P3, PT, R6.reuse, 0x1, !P0 ;  /* 0x000000010600780c */ /* 0x040fe20004761670 */
[----:B0-----:R-:W0:Y:S01]  /*289a0*/  SHFL.IDX PT, R3, R19, RZ, 0x181f ;  /* 0x00181fff13037589 */ /* 0x001e2200000e0000 */
[----:B------:R-:W-:Y:S02]  /*289b0*/  ISETP.LT.OR P2, PT, R6, 0x1, P1 ;  /* 0x000000010600780c */ /* 0x000fe40000f41670 */
[----:B------:R-:W-:Y:S01]  /*289c0*/  LEA R4, R4, R17, 0x1 ;  /* 0x0000001104047211 */ /* 0x000fe200078e08ff */
        /* <DEDUP_REMOVED lines=41> */
.L_x_2140:
        /* <DEDUP_REMOVED lines=11> */
.L_x_1969:
        /* <DEDUP_REMOVED lines=10> */
.L_x_1970:
[----:B------:R2:W-:Y:S01]  /*28db0*/  SYNCS.ARRIVE.TRANS64.A1T0 RZ, [R0+URZ+0x2a850], RZ ;  /* 0x02a850ff00ff79a7 */ /* 0x0005e2000810003f */
[----:B------:R-:W-:-:S05]  /*28dc0*/  VIADD R28, R28, 0x1 ;  /* 0x000000011c1c7836 */ /* 0x000fca0000000000 */
[----:B------:R-:W-:-:S04]  /*28dd0*/  ISETP.NE.AND P0, PT, R28, 0x2, PT ;  /* 0x000000021c00780c */ /* 0x000fc80003f05270 */
[----:B0-----:R-:W-:Y:S02]  /*28de0*/  SEL R3, RZ, 0x1, P0 ;  /* 0x00000001ff037807 */ /* 0x001fe40000000000 */
[----:B------:R-:W-:Y:S02]  /*28df0*/  SEL R28, R28, RZ, P0 ;  /* 0x000000ff1c1c7207 */ /* 0x000fe40000000000 */
[----:B--2---:R-:W-:-:S07]  /*28e00*/  LOP3.LUT R30, R30, R3, RZ, 0x3c, !PT ;  /* 0x000000031e1e7212 */ /* 0x004fce00078e3cff */
.L_x_1927:
[----:B------:R-:W-:Y:S05]  /*28e10*/  BSYNC B7 ;  /* 0x0000000000077941 */ /* 0x000fea0003800000 */
.L_x_1925:
[----:B------:R-:W-:-:S13]  /*28e20*/  LOP3.LUT P0, RZ, R16, 0x20, RZ, 0xc0, !PT ;  /* 0x0000002010ff7812 */ /* 0x000fda000780c0ff */
[----:B------:R-:W-:Y:S05]  /*28e30*/  @!P0 BRA `(.L_x_1971) ;  /* 0x0000000000248947 */ /* 0x000fea0003800000 */
[----:B------:R-:W-:Y:S05]  /*28e40*/  WARPSYNC.ALL ;  /* 0x0000000000007948 */ /* 0x000fea0003800000 */
[----:B------:R-:W2:Y:S08]  /*28e50*/  S2UR UR5, SR_CgaCtaId ;  /* 0x00000000000579c3 */ /* 0x000eb00000008800 */
[----:B------:R-:W-:Y:S06]  /*28e60*/  BAR.SYNC.DEFER_BLOCKING 0x5, 0x180 ;  /* 0x0146000000007b1d */ /* 0x000fec0000010000 */
[----:B------:R-:W-:-:S02]  /*28e70*/  UMOV UR4, 0x400 ;  /* 0x0000040000047882 */ /* 0x000fc40000000000 */
[----:B--2---:R-:W-:-:S06]  /*28e80*/  ULEA UR4, UR5, UR4, 0x18 ;  /* 0x0000000405047291 */ /* 0x004fcc000f8ec03f */
[----:B0-----:R-:W-:-:S05]  /*28e90*/  MOV R17, UR4 ;  /* 0x0000000400117c02 */ /* 0x001fca0008000f00 */
[----:B------:R0:W2:Y:S01]  /*28ea0*/  LDS.128 R24, [R17+0x2a8d0] ;  /* 0x02a8d00011187984 */ /* 0x0000a20000000c00 */
[----:B------:R-:W-:Y:S06]  /*28eb0*/  BAR.ARV 0x4, 0x180 ;  /* 0x0106000000007b1d */ /* 0x000fec0000002000 */
[----:B------:R-:W-:Y:S05]  /*28ec0*/  BRA `(.L_x_1972) ;  /* 0x0000000c00d47947 */ /* 0x000fea0003800000 */
.L_x_1971:
[----:B------:R-:W2:Y:S01]  /*28ed0*/  S2R R8, SR_TID.X ;  /* 0x0000000000087919 */ /* 0x000ea20000002100 */
[----:B------:R-:W-:Y:S01]  /*28ee0*/  UMOV UR4, 0xffffffff ;  /* 0xffffffff00047882 */ /* 0x000fe20000000000 */
[----:B--2---:R-:W-:-:S04]  /*28ef0*/  LOP3.LUT R8, R8, 0x1f, RZ, 0xc0, !PT ;  /* 0x0000001f08087812 */ /* 0x004fc800078ec0ff */
[----:B------:R-:W-:Y:S01]  /*28f00*/  ISETP.NE.AND P0, PT, R8, 0x1f, PT ;  /* 0x0000001f0800780c */ /* 0x000fe20003f05270 */
[----:B------:R-:W-:-:S12]  /*28f10*/  BRA.DIV UR4, `(.L_x_1973) ;  /* 0x0000005604507947 */ /* 0x000fd8000b800000 */
[----:B------:R-:W-:Y:S01]  /*28f20*/  IMAD.IADD R7, R27, 0x1, R8 ;  /* 0x000000011b077824 */ /* 0x000fe200078e0208 */
[----:B------:R-:W-:-:S04]  /*28f30*/  ULDC UR4, c[0x0][0xc3c] ;  /* 0x00030f0000047ab9 */ /* 0x000fc80000000800 */
[----:B------:R-:W-:-:S13]  /*28f40*/  ISETP.GE.OR P1, PT, R7, UR4, !P0 ;  /* 0x0000000407007c0c */ /* 0x000fda000c726670 */
[----:B------:R-:W2:Y:S08]  /*28f50*/  @!P1 LDC.64 R2, c[0x0][0xc80] ;  /* 0x00032000ff029b82 */ /* 0x000eb00000000a00 */
[----:B------:R-:W3:Y:S01]  /*28f60*/  @!P1 LDC.64 R4, c[0x0][0xc78] ;  /* 0x00031e00ff049b82 */ /* 0x000ee20000000a00 */
[----:B--2---:R-:W-:-:S05]  /*28f70*/  @!P1 IMAD.WIDE R2, R7, 0x4, R2 ;  /* 0x0000000407029825 */ /* 0x004fca00078e0202 */
[----:B-1----:R3:W2:Y:S02]  /*28f80*/  @!P1 LDG.E R6, desc[UR60][R2.64] ;  /* 0x0000003c02069981 */ /* 0x0026a4000c1e1900 */
[----:B---3--:R-:W-:-:S05]  /*28f90*/  @!P1 IMAD.WIDE R2, R7, 0x4, R4 ;  /* 0x0000000407029825 */ /* 0x008fca00078e0204 */
[----:B------:R-:W3:Y:S01]  /*28fa0*/  @!P1 LDG.E R5, desc[UR60][R2.64] ;  /* 0x0000003c02059981 */ /* 0x000ee2000c1e1900 */
[----:B------:R-:W-:Y:S01]  /*28fb0*/  IMAD.MOV.U32 R25, RZ, RZ, RZ ;  /* 0x000000ffff197224 */ /* 0x000fe200078e00ff */
[C---:B------:R-:W-:Y:S01]  /*28fc0*/  ISETP.GE.U32.AND P2, PT, R8.reuse, 0x2, PT ;  /* 0x000000020800780c */ /* 0x040fe20003f46070 */
[----:B------:R-:W-:Y:S01]  /*28fd0*/  IMAD.MOV.U32 R4, RZ, RZ, RZ ;  /* 0x000000ffff047224 */ /* 0x000fe200078e00ff */
[C---:B------:R-:W-:Y:S01]  /*28fe0*/  ISETP.GE.U32.AND P3, PT, R8.reuse, 0x4, PT ;  /* 0x000000040800780c */ /* 0x040fe20003f66070 */
[----:B------:R-:W-:Y:S01]  /*28ff0*/  SHFL.IDX PT, R0, R24, RZ, 0x1f ;  /* 0x00001fff18007589 */ /* 0x000fe200000e0000 */
[C---:B------:R-:W-:Y:S02]  /*29000*/  ISETP.GE.U32.AND P4, PT, R8.reuse, 0x8, PT ;  /* 0x000000080800780c */ /* 0x040fe40003f86070 */
[----:B------:R-:W-:Y:S01]  /*29010*/  ISETP.GE.U32.AND P5, PT, R8, 0x10, PT ;  /* 0x000000100800780c */ /* 0x000fe20003fa6070 */
[----:B------:R-:W-:Y:S01]  /*29020*/  SHFL.IDX PT, R7, R24, 0x1, 0x1f ;  /* 0x00201f0018077f89 */ /* 0x000fe200000e0000 */
[----:B--2---:R-:W-:-:S02]  /*29030*/  @!P1 IMAD.MOV.U32 R25, RZ, RZ, R6 ;  /* 0x000000ffff199224 */ /* 0x004fc400078e0006 */
[----:B------:R-:W-:Y:S02]  /*29040*/  IMAD.MOV.U32 R6, RZ, RZ, RZ ;  /* 0x000000ffff067224 */ /* 0x000fe400078e00ff */
[----:B---3--:R-:W-:Y:S01]  /*29050*/  @!P1 IMAD.MOV.U32 R4, RZ, RZ, R5 ;  /* 0x000000ffff049224 */ /* 0x008fe200078e0005 */
[----:B------:R-:W-:-:S03]  /*29060*/  ISETP.NE.AND P1, PT, R8, RZ, PT ;  /* 0x000000ff0800720c */ /* 0x000fc60003f25270 */
[----:B------:R-:W-:-:S05]  /*29070*/  IMAD R13, R4, R25, RZ ;  /* 0x00000019040d7224 */ /* 0x000fca00078e02ff */
        /* <DEDUP_REMOVED lines=15> */
[----:B------:R1:W2:Y:S02]  /*29170*/  SHFL.IDX PT, R14, R2, 0x1f, 0x1f ;  /* 0x03e01f00020e7f89 */ /* 0x0002a400000e0000 */
.L_x_2150:
[----:B------:R-:W-:Y:S02]  /*29180*/  ULDC UR4, c[0x0][0xc38] ;  /* 0x00030e0000047ab9 */ /* 0x000fe40000000800 */
[----:B------:R-:W-:-:S04]  /*29190*/  IMAD.U32 R5, RZ, RZ, UR4 ;  /* 0x00000004ff057e24 */ /* 0x000fc8000f8e00ff */
[----:B--2---:R-:W-:-:S04]  /*291a0*/  IMAD R14, R14, R5, RZ ;  /* 0x000000050e0e7224 */ /* 0x004fc800078e02ff */
[----:B------:R-:W-:-:S05]  /*291b0*/  IMAD.IADD R7, R7, 0x1, R14 ;  /* 0x0000000107077824 */ /* 0x000fca00078e020e */
[----:B------:R-:W-:-:S13]  /*291c0*/  ISETP.GT.AND P6, PT, R7, R0, PT ;  /* 0x000000000700720c */ /* 0x000fda0003fc4270 */
[----:B------:R-:W-:Y:S05]  /*291d0*/  @P6 BRA `(.L_x_1974) ;  /* 0x0000000000a46947 */ /* 0x000fea0003800000 */
.L_x_1977:
[----:B-1----:R-:W1:Y:S01]  /*291e0*/  LDC R2, c[0x0][0xc3c] ;  /* 0x00030f00ff027b82 */ /* 0x002e620000000800 */
[----:B------:R-:W-:-:S04]  /*291f0*/  IADD3 R27, R27, 0x1f, RZ ;  /* 0x0000001f1b1b7810 */ /* 0x000fc80007ffe0ff */
[----:B-1----:R-:W-:-:S13]  /*29200*/  ISETP.GE.AND P6, PT, R27, R2, PT ;  /* 0x000000021b00720c */ /* 0x002fda0003fc6270 */
[----:B------:R-:W-:Y:S05]  /*29210*/  @P6 BRA `(.L_x_1975) ;  /* 0x0000000800bc6947 */ /* 0x000fea0003800000 */
[----:B------:R-:W1:Y:S01]  /*29220*/  S2R R3, SR_TID.X ;  /* 0x0000000000037919 */ /* 0x000e620000002100 */
[----:B------:R-:W-:Y:S01]  /*29230*/  IMAD.MOV.U32 R25, RZ, RZ, RZ ;  /* 0x000000ffff197224 */ /* 0x000fe200078e00ff */
[----:B-1----:R-:W-:-:S05]  /*29240*/  LOP3.LUT R3, R3, 0x1f, RZ, 0xc0, !PT ;  /* 0x0000001f03037812 */ /* 0x002fca00078ec0ff */
[----:B------:R-:W-:-:S05]  /*29250*/  IMAD.IADD R9, R27, 0x1, R3 ;  /* 0x000000011b097824 */ /* 0x000fca00078e0203 */
[----:B------:R-:W-:-:S13]  /*29260*/  ISETP.GE.OR P6, PT, R9, R2, !P0 ;  /* 0x000000020900720c */ /* 0x000fda00047c6670 */
[----:B------:R-:W1:Y:S08]  /*29270*/  @!P6 LDC.64 R2, c[0x0][0xc80] ;  /* 0x00032000ff02eb82 */ /* 0x000e700000000a00 */
[----:B------:R-:W2:Y:S01]  /*29280*/  @!P6 LDC.64 R4, c[0x0][0xc78] ;  /* 0x00031e00ff04eb82 */ /* 0x000ea20000000a00 */
[----:B-1----:R-:W-:-:S05]  /*29290*/  @!P6 IMAD.WIDE R2, R9, 0x4, R2 ;  /* 0x000000040902e825 */ /* 0x002fca00078e0202 */
[----:B------:R2:W3:Y:S02]  /*292a0*/  @!P6 LDG.E R25, desc[UR60][R2.64] ;  /* 0x0000003c0219e981 */ /* 0x0004e4000c1e1900 */
[----:B--2---:R-:W-:-:S04]  /*292b0*/  @!P6 IMAD.WIDE R2, R9, 0x4, R4 ;  /* 0x000000040902e825 */ /* 0x004fc800078e0204 */
[----:B------:R-:W-:-:S06]  /*292c0*/  IMAD.MOV.U32 R4, RZ, RZ, RZ ;  /* 0x000000ffff047224 */ /* 0x000fcc00078e00ff */
[----:B------:R-:W3:Y:S01]  /*292d0*/  @!P6 LDG.E R4, desc[UR60][R2.64] ;  /* 0x0000003c0204e981 */ /* 0x000ee2000c1e1900 */
[----:B------:R-:W-:Y:S01]  /*292e0*/  UMOV UR4, 0xffffffff ;  /* 0xffffffff00047882 */ /* 0x000fe20000000000 */
[----:B---3--:R-:W-:Y:S02]  /*292f0*/  IMAD R13, R4, R25, RZ ;  /* 0x00000019040d7224 */ /* 0x008fe400078e02ff */
[----:B------:R-:W-:Y:S05]  /*29300*/  BRA.DIV UR4, `(.L_x_1976) ;  /* 0x0000005604907947 */ /* 0x000fea000b800000 */
        /* <DEDUP_REMOVED lines=15> */
[----:B------:R1:W2:Y:S02]  /*29400*/  SHFL.IDX PT, R14, R2, 0x1f, 0x1f ;  /* 0x03e01f00020e7f89 */ /* 0x0002a400000e0000 */
.L_x_2158:
[----:B------:R-:W-:Y:S02]  /*29410*/  ULDC UR4, c[0x0][0xc38] ;  /* 0x00030e0000047ab9 */ /* 0x000fe40000000800 */
[----:B------:R-:W-:-:S04]  /*29420*/  IMAD.U32 R5, RZ, RZ, UR4 ;  /* 0x00000004ff057e24 */ /* 0x000fc8000f8e00ff */
[----:B--2---:R-:W-:-:S04]  /*29430*/  IMAD R14, R14, R5, RZ ;  /* 0x000000050e0e7224 */ /* 0x004fc800078e02ff */
[----:B------:R-:W-:-:S05]  /*29440*/  IMAD.IADD R7, R14, 0x1, R7 ;  /* 0x000000010e077824 */ /* 0x000fca00078e0207 */
[----:B------:R-:W-:-:S13]  /*29450*/  ISETP.GT.AND P6, PT, R7, R0, PT ;  /* 0x000000000700720c */ /* 0x000fda0003fc4270 */
[----:B------:R-:W-:Y:S05]  /*29460*/  @!P6 BRA `(.L_x_1977) ;  /* 0xfffffffc005ce947 */ /* 0x000fea000383ffff */
.L_x_1974:
[----:B------:R-:W-:Y:S01]  /*29470*/  IMAD.IADD R7, R7, 0x1, -R14 ;  /* 0x0000000107077824 */ /* 0x000fe200078e0a0e */
[----:B------:R-:W-:-:S03]  /*29480*/  UMOV UR4, 0xffffffff ;  /* 0xffffffff00047882 */ /* 0x000fc60000000000 */
[----:B------:R-:W-:-:S05]  /*29490*/  IMAD R3, R2, R5, R7 ;  /* 0x0000000502037224 */ /* 0x000fca00078e0207 */
[----:B------:R-:W-:Y:S01]  /*294a0*/  ISETP.GT.AND P6, PT, R3, R0, PT ;  /* 0x000000000300720c */ /* 0x000fe20003fc4270 */
[----:B------:R-:W-:-:S12]  /*294b0*/  BRA.DIV UR4, `(.L_x_1978) ;  /* 0x0000005604dc7947 */ /* 0x000fd8000b800000 */
[----:B------:R-:W-:-:S04]  /*294c0*/  VOTE.ANY R3, PT, !P6 ;  /* 0x0000000000037806 */ /* 0x000fc800070e0100 */
[----:B------:R-:W2:Y:S02]  /*294d0*/  POPC R12, R3 ;  /* 0x00000003000c7309 */ /* 0x000ea40000000000 */
[----:B--2---:R2:W3:Y:S01]  /*294e0*/  SHFL.IDX PT, R25, R25, R12, 0x1f ;  /* 0x00001f0c19197589 */ /* 0x0044e200000e0000 */
[----:B------:R-:W-:-:S03]  /*294f0*/  IMAD.IADD R27, R12, 0x1, R27 ;  /* 0x000000010c1b7824 */ /* 0x000fc600078e021b */
[----:B------:R2:W4:Y:S04]  /*29500*/  SHFL.IDX PT, R4, R4, R12, 0x1f ;  /* 0x00001f0c04047589 */ /* 0x00052800000e0000 */
.L_x_2163:
[----:B------:R-:W-:-:S13]  /*29510*/  ISETP.NE.AND P0, PT, R3, RZ, PT ;  /* 0x000000ff0300720c */ /* 0x000fda0003f05270 */
[----:B------:R-:W-:Y:S05]  /*29520*/  @!P0 BRA `(.L_x_1979) ;  /* 0x0000000000108947 */ /* 0x000fea0003800000 */
[----:B------:R-:W-:Y:S01]  /*29530*/  UMOV UR4, 0xffffffff ;  /* 0xffffffff00047882 */ /* 0x000fe20000000000 */
[----:B--2---:R-:W-:Y:S02]  /*29540*/  VIADD R12, R12, 0xffffffff ;  /* 0xffffffff0c0c7836 */ /* 0x004fe40000000000 */
[----:B------:R-:W-:Y:S05]  /*29550*/  BRA.DIV UR4, `(.L_x_1980) ;  /* 0x0000005a04107947 */ /* 0x000fea000b800000 */
[----:B------:R2:W0:Y:S02]  /*29560*/  SHFL.IDX PT, R6, R2, R12, 0x1f ;  /* 0x00001f0c02067589 */ /* 0x00042400000e0000 */
.L_x_1979:
[----:B----4-:R-:W-:Y:S01]  /*29570*/  ISETP.NE.AND P0, PT, R4, 0x1, PT ;  /* 0x000000010400780c */ /* 0x010fe20003f05270 */
[----:B0-----:R-:W-:-:S05]  /*29580*/  IMAD R24, R6, R5, R7 ;  /* 0x0000000506187224 */ /* 0x001fca00078e0207 */
[----:B------:R-:W-:-:S07]  /*29590*/  IADD3 R0, R0, -R24, RZ ;  /* 0x8000001800007210 */ /* 0x000fce0007ffe0ff */
[----:B------:R-:W-:Y:S05]  /*295a0*/  @!P0 BRA `(.L_x_1981) ;  /* 0x0000000000dc8947 */ /* 0x000fea0003800000 */
[-C--:B---3--:R-:W-:Y:S02]  /*295b0*/  IABS R5, R25.reuse ;  /* 0x0000001900057213 */ /* 0x088fe40000000000 */
[----:B------:R-:W-:Y:S02]  /*295c0*/  IABS R6, R4 ;  /* 0x0000000400067213 */ /* 0x000fe40000000000 */
[----:B------:R-:W0:Y:S08]  /*295d0*/  I2F.RP R7, R5 ;  /* 0x0000000500077306 */ /* 0x000e300000209400 */
[----:B------:R-:W3:Y:S08]  /*295e0*/  I2F.RP R8, R6 ;  /* 0x0000000600087306 */ /* 0x000ef00000209400 */
[----:B0-----:R-:W1:Y:S08]  /*295f0*/  MUFU.RCP R7, R7 ;  /* 0x0000000700077308 */ /* 0x001e700000001000 */
[----:B---3--:R-:W-:Y:S01]  /*29600*/  MUFU.RCP R8, R8 ;  /* 0x0000000800087308 */ /* 0x008fe20000001000 */
[----:B-12---:R-:W-:Y:S01]  /*29610*/  VIADD R2, R7, 0xffffffe ;  /* 0x0ffffffe07027836 */ /* 0x006fe20000000000 */
        /* <DEDUP_REMOVED lines=17> */
[----:B------:R-:W-:Y:S01]  /*29730*/  IMAD.MOV.U32 R2, RZ, RZ, RZ ;  /* 0x000000ffff027224 */ /* 0x000fe200078e00ff */
[----:B0-----:R-:W-:-:S05]  /*29740*/  IADD3 R5, RZ, -R3, RZ ;  /* 0x80000003ff057210 */ /* 0x001fca0007ffe0ff */
        /* <DEDUP_REMOVED lines=18> */
[----:B------:R-:W-:-:S13]  /*29870*/  ISETP.GE.U32.AND P0, PT, R3, R6, PT ;  /* 0x000000060300720c */ /* 0x000fda0003f06070 */
[----:B------:R-:W-:-:S04]  /*29880*/  @P0 VIADD R5, R5, 0x1 ;  /* 0x0000000105050836 */ /* 0x000fc80000000000 */
[----:B------:R-:W-:Y:S01]  /*29890*/  @!P2 IMAD.MOV R5, RZ, RZ, -R5 ;  /* 0x000000ffff05a224 */ /* 0x000fe200078e0a05 */
[----:B------:R-:W-:-:S05]  /*298a0*/  @!P1 LOP3.LUT R5, RZ, R4, RZ, 0x33, !PT ;  /* 0x00000004ff059212 */ /* 0x000fca00078e33ff */
[--C-:B------:R-:W-:Y:S02]  /*298b0*/  IMAD.MOV R2, RZ, RZ, -R5.reuse ;  /* 0x000000ffff027224 */ /* 0x100fe400078e0a05 */
[C---:B------:R-:W-:Y:S02]  /*298c0*/  IMAD R5, R4.reuse, 0x1000000, R5 ;  /* 0x0100000004057824 */ /* 0x040fe400078e0205 */
[--C-:B------:R-:W-:Y:S02]  /*298d0*/  IMAD R4, R4, R2, R7.reuse ;  /* 0x0000000204047224 */ /* 0x100fe400078e0207 */
[----:B------:R-:W-:Y:S02]  /*298e0*/  IMAD.MOV R2, RZ, RZ, -R7 ;  /* 0x000000ffff027224 */ /* 0x000fe400078e0a07 */
[----:B------:R-:W-:Y:S02]  /*298f0*/  IMAD R26, R4, 0x10000, R5 ;  /* 0x00010000041a7824 */ /* 0x000fe400078e0205 */
[----:B------:R-:W-:Y:S01]  /*29900*/  IMAD R2, R25, R2, R0 ;  /* 0x0000000219027224 */ /* 0x000fe200078e0200 */
[----:B------:R-:W-:Y:S06]  /*29910*/  BRA `(.L_x_1982) ;  /* 0x0000000000f07947 */ /* 0x000fec0003800000 */
.L_x_1981:
[----:B-12---:R-:W0:Y:S02]  /*29920*/  LDC.64 R2, c[0x0][0xc90] ;  /* 0x00032400ff027b82 */ /* 0x006e240000000a00 */
[----:B0-----:R-:W-:-:S05]  /*29930*/  IMAD.WIDE R2, R27, 0x4, R2 ;  /* 0x000000041b027825 */ /* 0x001fca00078e0202 */
[----:B------:R0:W3:Y:S02]  /*29940*/  LDG.E R6, desc[UR60][R2.64] ;  /* 0x0000003c02067981 */ /* 0x0000e4000c1e1900 */
[----:B0-----:R-:W-:Y:S02]  /*29950*/  IMAD.MOV.U32 R2, RZ, RZ, RZ ;  /* 0x000000ffff027224 */ /* 0x001fe400078e00ff */
[----:B---3--:R-:W-:-:S05]  /*29960*/  IMAD R7, R25, R6, RZ ;  /* 0x0000000619077224 */ /* 0x008fca00078e02ff */
[----:B------:R-:W-:-:S04]  /*29970*/  IABS R4, R7 ;  /* 0x0000000700047213 */ /* 0x000fc80000000000 */
[----:B------:R-:W0:Y:S08]  /*29980*/  I2F.RP R8, R4 ;  /* 0x0000000400087306 */ /* 0x000e300000209400 */
[----:B0-----:R-:W0:Y:S02]  /*29990*/  MUFU.RCP R8, R8 ;  /* 0x0000000800087308 */ /* 0x001e240000001000 */
[----:B0-----:R-:W-:-:S06]  /*299a0*/  IADD3 R9, R8, 0xffffffe, RZ ;  /* 0x0ffffffe08097810 */ /* 0x001fcc0007ffe0ff */
        /* <DEDUP_REMOVED lines=39> */
[-C--:B------:R-:W-:Y:S01]  /*29c20*/  @!P1 IADD3 R3, R3, -R6.reuse, RZ ;  /* 0x8000000603039210 */ /* 0x080fe20007ffe0ff */
        /* <DEDUP_REMOVED lines=11> */
.L_x_1982:
[----:B------:R-:W-:-:S05]  /*29ce0*/  LOP3.LUT R2, RZ, R2, RZ, 0x33, !PT ;  /* 0x00000002ff027212 */ /* 0x000fca00078e33ff */
[----:B------:R-:W-:Y:S01]  /*29cf0*/  IMAD.IADD R25, R25, 0x1, R2 ;  /* 0x0000000119197824 */ /* 0x000fe200078e0202 */
[----:B------:R-:W-:Y:S06]  /*29d00*/  BRA `(.L_x_1983) ;  /* 0x00000000001c7947 */ /* 0x000fec0003800000 */
.L_x_1975:
[----:B------:R-:W-:Y:S01]  /*29d10*/  UMOV UR4, URZ ;  /* 0x0000003f00047c82 */ /* 0x000fe20008000000 */
[----:B------:R-:W-:Y:S01]  /*29d20*/  UMOV UR5, URZ ;  /* 0x0000003f00057c82 */ /* 0x000fe20008000000 */
[----:B------:R-:W-:Y:S01]  /*29d30*/  ULDC UR6, c[0x0][0xc3c] ;  /* 0x00030f0000067ab9 */ /* 0x000fe20000000800 */
[----:B------:R-:W-:Y:S01]  /*29d40*/  IMAD.MOV.U32 R24, RZ, RZ, R0 ;  /* 0x000000ffff187224 */ /* 0x000fe200078e0000 */
[----:B------:R-:W-:Y:S01]  /*29d50*/  MOV R25, UR4 ;  /* 0x0000000400197c02 */ /* 0x000fe20008000f00 */
[----:B------:R-:W-:Y:S02]  /*29d60*/  IMAD.U32 R26, RZ, RZ, UR5 ;  /* 0x00000005ff1a7e24 */ /* 0x000fe4000f8e00ff */
[----:B------:R-:W-:-:S07]  /*29d70*/  IMAD.U32 R27, RZ, RZ, UR6 ;  /* 0x00000006ff1b7e24 */ /* 0x000fce000f8e00ff */
.L_x_1983:
[----:B------:R-:W1:Y:S01]  /*29d80*/  S2R R0, SR_TID.X ;  /* 0x0000000000007919 */ /* 0x000e620000002100 */
[----:B------:R-:W-:Y:S05]  /*29d90*/  WARPSYNC.ALL ;  /* 0x0000000000007948 */ /* 0x000fea0003800000 */
[----:B------:R-:W-:Y:S01]  /*29da0*/  BAR.SYNC.DEFER_BLOCKING 0x4, 0x180 ;  /* 0x0106000000007b1d */ /* 0x000fe20000010000 */
[----:B-1----:R-:W-:-:S04]  /*29db0*/  LOP3.LUT R0, R0, 0x1f, RZ, 0xc0, !PT ;  /* 0x0000001f00007812 */ /* 0x002fc800078ec0ff */
[----:B------:R-:W-:-:S13]  /*29dc0*/  ISETP.NE.AND P0, PT, R0, RZ, PT ;  /* 0x000000ff0000720c */ /* 0x000fda0003f05270 */
[----:B------:R-:W0:Y:S01]  /*29dd0*/  @!P0 S2R R3, SR_CgaCtaId ;  /* 0x0000000000038919 */ /* 0x000e220000008800 */
[----:B------:R-:W-:-:S04]  /*29de0*/  @!P0 MOV R0, 0x400 ;  /* 0x0000040000008802 */ /* 0x000fc80000000f00 */
[----:B0-----:R-:W-:-:S05]  /*29df0*/  @!P0 LEA R17, R3, R0, 0x18 ;  /* 0x0000000003118211 */ /* 0x001fca00078ec0ff */
[----:B------:R3:W-:Y:S01]  /*29e00*/  @!P0 STS.128 [R17+0x2a8d0], R24 ;  /* 0x02a8d01811008388 */ /* 0x0007e20000000c00 */
[----:B------:R-:W-:Y:S06]  /*29e10*/  BAR.ARV 0x5, 0x180 ;  /* 0x0146000000007b1d */ /* 0x000fec0000002000 */
.L_x_1972:
[----:B------:R-:W-:Y:S02]  /*29e20*/  ULDC UR4, c[0x0][0xc3c] ;  /* 0x00030f0000047ab9 */ /* 0x000fe40000000800 */
[----:B--2---:R-:W-:-:S13]  /*29e30*/  ISETP.GE.AND P0, PT, R27, UR4, PT ;  /* 0x000000041b007c0c */ /* 0x004fda000bf06270 */
[----:B------:R-:W-:Y:S05]  /*29e40*/  @!P0 BRA `(.L_x_1984) ;  /* 0xffffff9400208947 */ /* 0x000fea000383ffff */
[----:B------:R-:W-:Y:S05]  /*29e50*/  BSYNC B8 ;  /* 0x0000000000087941 */ /* 0x000fea0003800000 */
.L_x_1863:
[----:B------:R-:W2:Y:S01]  /*29e60*/  LDL.LU R0, [R1+0x24] ;  /* 0x0000240001007983 */ /* 0x000ea20000300800 */
[----:B------:R-:W-:Y:S01]  /*29e70*/  BSSY B0, `(.L_x_1985) ;  /* 0x000000b000007945 */ /* 0x000fe20003800000 */
[----:B------:R-:W4:Y:S01]  /*29e80*/  S2R R5, SR_CgaCtaId ;  /* 0x0000000000057919 */ /* 0x000f220000008800 */
[----:B--2---:R-:W-:-:S05]  /*29e90*/  VIADD R0, R0, 0x1 ;  /* 0x0000000100007836 */ /* 0x004fca0000000000 */
        /* <DEDUP_REMOVED lines=8> */
.L_x_2166:
[----:B------:R-:W-:Y:S05]  /*29f20*/  BSYNC B0 ;  /* 0x0000000000007941 */ /* 0x000fea0003800000 */
.L_x_1985:
[----:B------:R-:W-:-:S03]  /*29f30*/  UMOV UR4, 0xffffffff ;  /* 0xffffffff00047882 */ /* 0x000fc60000000000 */
[----:B------:R-:W-:Y:S05]  /*29f40*/  BRA.DIV UR4, `(.L_x_1987) ;  /* 0x0000004e04d07947 */ /* 0x000fea000b800000 */
[----:B0-----:R-:W0:Y:S02]  /*29f50*/  S2R R0, SR_TID.X ;  /* 0x0000000000007919 */ /* 0x001e240000002100 */
[----:B0-----:R-:W-:-:S04]  /*29f60*/  SHF.R.U32.HI R0, RZ, 0x5, R0 ;  /* 0x00000005ff007819 */ /* 0x001fc80000011600 */
[----:B------:R-:W-:-:S05]  /*29f70*/  LOP3.LUT R0, R0, 0x3, RZ, 0xc0, !PT ;  /* 0x0000000300007812 */ /* 0x000fca00078ec0ff */
[----:B------:R0:W2:Y:S02]  /*29f80*/  SHFL.IDX PT, R14, R0, RZ, 0x1f ;  /* 0x00001fff000e7589 */ /* 0x0000a400000e0000 */
.L_x_2169:
[----:B--2---:R-:W-:-:S13]  /*29f90*/  ISETP.NE.AND P0, PT, R14, RZ, PT ;  /* 0x000000ff0e00720c */ /* 0x004fda0003f05270 */
[----:B------:R-:W-:Y:S05]  /*29fa0*/  @P0 BRA `(.L_x_1546) ;  /* 0x0000000000900947 */ /* 0x000fea0003800000 */
[----:B------:R-:W-:-:S03]  /*29fb0*/  UMOV UR4, 0xffffffff ;  /* 0xffffffff00047882 */ /* 0x000fc60000000000 */
[----:B------:R-:W-:Y:S05]  /*29fc0*/  BRA.DIV UR4, `(.L_x_1988) ;  /* 0x0000004e04e47947 */ /* 0x000fea000b800000 */
[----:B------:R-:W-:-:S13]  /*29fd0*/  ELECT P6, URZ, PT ;  /* 0x00000000003f782f */ /* 0x000fda00038c0000 */
.L_x_2172:
[----:B------:R-:W-:Y:S05]  /*29fe0*/  @!P6 BRA `(.L_x_1546) ;  /* 0x000000000080e947 */ /* 0x000fea0003800000 */
[----:B0-----:R-:W2:Y:S02]  /*29ff0*/  LDL R0, [R1+0x58] ;  /* 0x0000580001007983 */ /* 0x001ea40000100800 */
[----:B--2---:R-:W-:-:S13]  /*2a000*/  R2UR UR4, R0 ;  /* 0x00000000000472ca */ /* 0x004fda00000e0000 */
[----:B------:R-:W-:-:S06]  /*2a010*/  ULOP3.LUT UR4, UR4, 0x2, URZ, 0xfc, !UPT ;  /* 0x0000000204047892 */ /* 0x000fcc000f8efc3f */
[----:B------:R-:W-:-:S05]  /*2a020*/  IMAD.U32 R0, RZ, RZ, UR4 ;  /* 0x00000004ff007e24 */ /* 0x000fca000f8e00ff */
[----:B------:R-:W-:-:S13]  /*2a030*/  ISETP.NE.AND P0, PT, R0, 0x3, PT ;  /* 0x000000030000780c */ /* 0x000fda0003f05270 */
[----:B------:R-:W-:Y:S05]  /*2a040*/  @!P0 BRA `(.L_x_1989) ;  /* 0x0000000000048947 */ /* 0x000fea0003800000 */
[----:B------:R-:W-:Y:S01]  /*2a050*/  BPT.TRAP 0x1 ;  /* 0x000000040000795c */ /* 0x000fe20000300000 */
.L_x_1989:
[----:B------:R-:W-:Y:S01]  /*2a060*/  IMAD R5, R28, 0x8, R7 ;  /* 0x000000081c057824 */ /* 0x000fe200078e0207 */
[----:B------:R-:W-:Y:S02]  /*2a070*/  SHF.L.U32 R0, R30, 0x1f, RZ ;  /* 0x0000001f1e007819 */ /* 0x000fe400000006ff */
[----:B------:R-:W-:Y:S02]  /*2a080*/  IADD3 R28, R28, 0x1, RZ ;  /* 0x000000011c1c7810 */ /* 0x000fe40007ffe0ff */
[----:B------:R-:W0:Y:S02]  /*2a090*/  SYNCS.PHASECHK.TRANS64.TRYWAIT P1, [R5+URZ+0x2a840], R0 ;  /* 0x02a84000050075a7 */ /* 0x000e24000802017f */
[----:B------:R-:W-:-:S04]  /*2a0a0*/  ISETP.NE.AND P2, PT, R28, 0x2, PT ;  /* 0x000000021c00780c */ /* 0x000fc80003f45270 */
[----:B------:R-:W-:Y:S01]  /*2a0b0*/  SEL R3, RZ, 0x1, P2 ;  /* 0x00000001ff037807 */ /* 0x000fe20001000000 */
[----:B0-----:R-:W-:Y:S08]  /*2a0c0*/  @!P1 BRA `(.L_x_1990) ;  /* 0x0000004c00c49947 */ /* 0x001ff00003800000 */
.L_x_2173:
[----:B------:R-:W-:Y:S02]  /*2a0d0*/  SEL R28, R28, RZ, P2 ;  /* 0x000000ff1c1c7207 */ /* 0x000fe40001000000 */
[----:B------:R-:W-:Y:S01]  /*2a0e0*/  LOP3.LUT R2, R30, R3, RZ, 0x3c, !PT ;  /* 0x000000031e027212 */ /* 0x000fe200078e3cff */
[----:B------:R-:W-:Y:S06]  /*2a0f0*/  @!P0 BRA `(.L_x_1991) ;  /* 0x0000000000048947 */ /* 0x000fec0003800000 */
[----:B------:R-:W-:Y:S01]  /*2a100*/  BPT.TRAP 0x1 ;  /* 0x000000040000795c */ /* 0x000fe20000300000 */
.L_x_1991:
[----:B------:R-:W-:Y:S01]  /*2a110*/  IMAD R3, R28, 0x8, R7 ;  /* 0x000000081c037824 */ /* 0x000fe200078e0207 */
[----:B------:R-:W-:-:S04]  /*2a120*/  SHF.L.U32 R2, R2, 0x1f, RZ ;  /* 0x0000001f02027819 */ /* 0x000fc800000006ff */
[----:B------:R-:W2:Y:S02]  /*2a130*/  SYNCS.PHASECHK.TRANS64.TRYWAIT P1, [R3+URZ+0x2a840], R2 ;  /* 0x02a84002030075a7 */ /* 0x000ea4000802017f */
[----:B--2---:R-:W-:Y:S05]  /*2a140*/  @!P1 BRA `(.L_x_1992) ;  /* 0x0000004c00b89947 */ /* 0x004fea0003800000 */
.L_x_2174:
[----:B------:R-:W-:Y:S05]  /*2a150*/  @!P0 BRA `(.L_x_1993) ;  /* 0x0000000000048947 */ /* 0x000fea0003800000 */
[----:B------:R-:W-:Y:S01]  /*2a160*/  BPT.TRAP 0x1 ;  /* 0x000000040000795c */ /* 0x000fe20000300000 */
.L_x_1993:
[----:B------:R-:W4:Y:S02]  /*2a170*/  SYNCS.PHASECHK.TRANS64.TRYWAIT P1, [R5+URZ+0x2a860], R0 ;  /* 0x02a86000050075a7 */ /* 0x000f24000802017f */
[----:B----4-:R-:W-:Y:S05]  /*2a180*/  @!P1 BRA `(.L_x_1994) ;  /* 0x0000004c00bc9947 */ /* 0x010fea0003800000 */
.L_x_2175:
[----:B------:R-:W-:Y:S05]  /*2a190*/  @!P0 BRA `(.L_x_1995) ;  /* 0x0000000000048947 */ /* 0x000fea0003800000 */
[----:B------:R-:W-:Y:S01]  /*2a1a0*/  BPT.TRAP 0x1 ;  /* 0x000000040000795c */ /* 0x000fe20000300000 */
.L_x_1995:
[----:B------:R0:W0:Y:S02]  /*2a1b0*/  SYNCS.PHASECHK.TRANS64.TRYWAIT P0, [R3+URZ+0x2a860], R2 ;  /* 0x02a86002030075a7 */ /* 0x000024000800017f */
[----:B0-----:R-:W-:Y:S05]  /*2a1c0*/  @!P0 NANOSLEEP.SYNCS 0x989680 ;  /* 0x009896800000895d */ /* 0x001fea0003900000 */
[----:B------:R-:W0:Y:S02]  /*2a1d0*/  @!P0 SYNCS.PHASECHK.TRANS64 P0, [R3+URZ+0x2a860], R2 ;  /* 0x02a86002030085a7 */ /* 0x000e24000800007f */
[----:B0-----:R-:W-:Y:S05]  /*2a1e0*/  @!P0 BRA `(.L_x_1995) ;  /* 0xfffffffc00f08947 */ /* 0x001fea000383ffff */
.L_x_1546:
[----:B------:R-:W-:Y:S05]  /*2a1f0*/  BSYNC B9 ;  /* 0x0000000000097941 */ /* 0x000fea0003800000 */
.L_x_1543:
[----:B------:R-:W-:Y:S05]  /*2a200*/  EXIT ;  /* 0x000000000000794d */ /* 0x000fea0003800000 */
.L_x_1574:
[----:B0-----:R0:W1:Y:S02]  /*2a210*/  SYNCS.PHASECHK.TRANS64.TRYWAIT P6, [R86+URZ+0x2a890], R87 ;  /* 0x02a89057560075a7 */ /* 0x00106400080c017f */
[----:B-1----:R-:W-:Y:S05]  /*2a220*/  @!P6 NANOSLEEP.SYNCS 0x989680 ;  /* 0x009896800000e95d */ /* 0x002fea0003900000 */
[----:B------:R-:W1:Y:S02]  /*2a230*/  @!P6 SYNCS.PHASECHK.TRANS64 P6, [R86+URZ+0x2a890], R87 ;  /* 0x02a890575600e5a7 */ /* 0x000e6400080c007f */
[----:B-1----:R-:W-:Y:S05]  /*2a240*/  @!P6 BRA `(.L_x_1574) ;  /* 0xfffffffc00f0e947 */ /* 0x002fea000383ffff */
[----:B------:R-:W-:Y:S05]  /*2a250*/  BRA `(.L_x_1996) ;  /* 0xfffffd9c00107947 */ /* 0x000fea000383ffff */
.L_x_1575:
        /* <DEDUP_REMOVED lines=8> */
.L_x_1998:
[----:B------:R-:W-:Y:S05]  /*2a2e0*/  BSYNC B1 ;  /* 0x0000000000017941 */ /* 0x000fea0003800000 */
.L_x_1997:
[----:B------:R-:W-:Y:S01]  /*2a2f0*/  MOV R13, R117 ;  /* 0x00000075000d7202 */ /* 0x000fe20000000f00 */
[----:B------:R-:W-:Y:S02]  /*2a300*/  IMAD.MOV.U32 R12, RZ, RZ, RZ ;  /* 0x000000ffff0c7224 */ /* 0x000fe400078e00ff */
[----:B------:R-:W-:Y:S02]  /*2a310*/  IMAD.MOV.U32 R11, RZ, RZ, 0x1c1f ;  /* 0x00001c1fff0b7424 */ /* 0x000fe400078e00ff */
[----:B------:R-:W-:Y:S02]  /*2a320*/  IMAD.MOV.U32 R15, RZ, RZ, -0x1 ;  /* 0xffffffffff0f7424 */ /* 0x000fe400078e00ff */
[----:B------:R-:W-:-:S07]  /*2a330*/  IMAD.MOV.U32 R82, RZ, RZ, R14 ;  /* 0x000000ffff527224 */ /* 0x000fce00078e000e */
[----:B------:R-:W-:Y:S05]  /*2a340*/  WARPSYNC.COLLECTIVE R15, `(.L_x_1999) ;  /* 0x000000000f087348 */ /* 0x000fea0003c00000 */
[----:B------:R0:W1:Y:S02]  /*2a350*/  SHFL.IDX P6, R14, R13, R12, R11 ;  /* 0x0000000c0d0e7389 */ /* 0x00006400000c000b */
[----:B01----:R-:W-:Y:S01]  /*2a360*/  ENDCOLLECTIVE ;  /* 0x000000000000791b */ /* 0x003fe20003800000 */
.L_x_1999:
[----:B------:R-:W-:Y:S01]  /*2a370*/  IMAD.MOV.U32 R11, RZ, RZ, R14 ;  /* 0x000000ffff0b7224 */ /* 0x000fe200078e000e */
[----:B------:R-:W-:Y:S06]  /*2a380*/  BRA `(.L_x_2000) ;  /* 0xfffffd9800d87947 */ /* 0x000fec000383ffff */
.L_x_1600:
[----:B------:R-:W-:Y:S01]  /*2a390*/  BSSY B1, `(.L_x_2001) ;  /* 0x0000008000017945 */ /* 0x000fe20003800000 */
[----:B0---4-:R-:W-:Y:S01]  /*2a3a0*/  IMAD.MOV.U32 R13, RZ, RZ, R116 ;  /* 0x000000ffff0d7224 */ /* 0x011fe200078e0074 */
[----:B---3--:R-:W-:Y:S01]  /*2a3b0*/  MOV R11, 0x1c1f ;  /* 0x00001c1f000b7802 */ /* 0x008fe20000000f00 */
[----:B------:R-:W-:Y:S02]  /*2a3c0*/  IMAD.MOV.U32 R12, RZ, RZ, 0x1 ;  /* 0x00000001ff0c7424 */ /* 0x000fe400078e00ff */
[----:B------:R-:W-:-:S07]  /*2a3d0*/  IMAD.MOV.U32 R15, RZ, RZ, -0x1 ;  /* 0xffffffffff0f7424 */ /* 0x000fce00078e00ff */
[----:B-12---:R-:W-:Y:S05]  /*2a3e0*/  WARPSYNC.COLLECTIVE R15, `(.L_x_2002) ;  /* 0x000000000f087348 */ /* 0x006fea0003c00000 */
[----:B------:R0:W3:Y:S02]  /*2a3f0*/  SHFL.IDX P6, R14, R13, R12, R11 ;  /* 0x0000000c0d0e7389 */ /* 0x0000e400000c000b */
[----:B0123--:R-:W-:Y:S01]  /*2a400*/  ENDCOLLECTIVE ;  /* 0x000000000000791b */ /* 0x00ffe20003800000 */
.L_x_2002:
[----:B------:R-:W-:Y:S05]  /*2a410*/  BSYNC B1 ;  /* 0x0000000000017941 */ /* 0x000fea0003800000 */
.L_x_2001:
[----:B------:R-:W-:Y:S02]  /*2a420*/  IMAD.MOV.U32 R13, RZ, RZ, R117 ;  /* 0x000000ffff0d7224 */ /* 0x000fe400078e0075 */
[----:B------:R-:W-:Y:S02]  /*2a430*/  IMAD.MOV.U32 R12, RZ, RZ, 0x1 ;  /* 0x00000001ff0c7424 */ /* 0x000fe400078e00ff */
[----:B------:R-:W-:Y:S02]  /*2a440*/  IMAD.MOV.U32 R11, RZ, RZ, 0x1c1f ;  /* 0x00001c1fff0b7424 */ /* 0x000fe400078e00ff */
[----:B------:R-:W-:Y:S02]  /*2a450*/  IMAD.MOV.U32 R15, RZ, RZ, -0x1 ;  /* 0xffffffffff0f7424 */ /* 0x000fe400078e00ff */
[----:B------:R-:W-:-:S07]  /*2a460*/  IMAD.MOV.U32 R116, RZ, RZ, R14 ;  /* 0x000000ffff747224 */ /* 0x000fce00078e000e */
[----:B------:R-:W-:Y:S05]  /*2a470*/  WARPSYNC.COLLECTIVE R15, `(.L_x_2003) ;  /* 0x000000000f087348 */ /* 0x000fea0003c00000 */
[----:B------:R0:W1:Y:S02]  /*2a480*/  SHFL.IDX P6, R14, R13, R12, R11 ;  /* 0x0000000c0d0e7389 */ /* 0x00006400000c000b */
[----:B01----:R-:W-:Y:S01]  /*2a490*/  ENDCOLLECTIVE ;  /* 0x000000000000791b */ /* 0x003fe20003800000 */
.L_x_2003:
[----:B------:R-:W-:Y:S01]  /*2a4a0*/  MOV R117, R14 ;  /* 0x0000000e00757202 */ /* 0x000fe20000000f00 */
[----:B------:R-:W-:Y:S06]  /*2a4b0*/  BRA `(.L_x_2004) ;  /* 0xfffffdac00fc7947 */ /* 0x000fec000383ffff */
.L_x_1630:
[----:B0-----:R0:W1:Y:S02]  /*2a4c0*/  SYNCS.PHASECHK.TRANS64.TRYWAIT P6, [R86+URZ+0x2a890], R87 ;  /* 0x02a89057560075a7 */ /* 0x00106400080c017f */
[----:B-1----:R-:W-:Y:S05]  /*2a4d0*/  @!P6 NANOSLEEP.SYNCS 0x989680 ;  /* 0x009896800000e95d */ /* 0x002fea0003900000 */
[----:B------:R-:W1:Y:S02]  /*2a4e0*/  @!P6 SYNCS.PHASECHK.TRANS64 P6, [R86+URZ+0x2a890], R87 ;  /* 0x02a890575600e5a7 */ /* 0x000e6400080c007f */
[----:B-1----:R-:W-:Y:S05]  /*2a4f0*/  @!P6 BRA `(.L_x_1630) ;  /* 0xfffffffc00f0e947 */ /* 0x002fea000383ffff */
[----:B------:R-:W-:Y:S05]  /*2a500*/  BRA `(.L_x_2005) ;  /* 0xfffffdcc00e47947 */ /* 0x000fea000383ffff */
.L_x_1631:
        /* <DEDUP_REMOVED lines=8> */
.L_x_2007:
[----:B------:R-:W-:Y:S05]  /*2a590*/  BSYNC B1 ;  /* 0x0000000000017941 */ /* 0x000fea0003800000 */
.L_x_2006:
        /* <DEDUP_REMOVED lines=8> */
.L_x_2008:
[----:B------:R-:W-:Y:S01]  /*2a620*/  IMAD.MOV.U32 R11, RZ, RZ, R14 ;  /* 0x000000ffff0b7224 */ /* 0x000fe200078e000e */
[----:B------:R-:W-:Y:S06]  /*2a630*/  BRA `(.L_x_2009) ;  /* 0xfffffdcc00b47947 */ /* 0x000fec000383ffff */
.L_x_1644:
[----:B------:R-:W-:Y:S01]  /*2a640*/  BSSY B1, `(.L_x_2010) ;  /* 0x0000008000017945 */ /* 0x000fe20003800000 */
[----:B--234-:R-:W-:Y:S01]  /*2a650*/  IMAD.MOV.U32 R13, RZ, RZ, R116 ;  /* 0x000000ffff0d7224 */ /* 0x01cfe200078e0074 */
[----:B------:R-:W-:Y:S01]  /*2a660*/  MOV R15, 0xffffffff ;  /* 0xffffffff000f7802 */ /* 0x000fe20000000f00 */
[----:B------:R-:W-:Y:S02]  /*2a670*/  IMAD.MOV.U32 R12, RZ, RZ, 0x1 ;  /* 0x00000001ff0c7424 */ /* 0x000fe400078e00ff */
[----:B------:R-:W-:-:S07]  /*2a680*/  IMAD.MOV.U32 R11, RZ, RZ, 0x1c1f ;  /* 0x00001c1fff0b7424 */ /* 0x000fce00078e00ff */
[----:B01----:R-:W-:Y:S05]  /*2a690*/  WARPSYNC.COLLECTIVE R15, `(.L_x_2011) ;  /* 0x000000000f087348 */ /* 0x003fea0003c00000 */
[----:B------:R2:W3:Y:S02]  /*2a6a0*/  SHFL.IDX P6, R14, R13, R12, R11 ;  /* 0x0000000c0d0e7389 */ /* 0x0004e400000c000b */
[----:B0123--:R-:W-:Y:S01]  /*2a6b0*/  ENDCOLLECTIVE ;  /* 0x000000000000791b */ /* 0x00ffe20003800000 */
.L_x_2011:
[----:B------:R-:W-:Y:S05]  /*2a6c0*/  BSYNC B1 ;  /* 0x0000000000017941 */ /* 0x000fea0003800000 */
.L_x_2010:
        /* <DEDUP_REMOVED lines=8> */
.L_x_2012:
[----:B------:R-:W-:Y:S01]  /*2a750*/  IMAD.MOV.U32 R117, RZ, RZ, R14 ;  /* 0x000000ffff757224 */ /* 0x000fe200078e000e */
[----:B------:R-:W-:Y:S06]  /*2a760*/  BRA `(.L_x_2013) ;  /* 0xfffffde400247947 */ /* 0x000fec000383ffff */
.L_x_1657:
[----:B0-----:R0:W1:Y:S02]  /*2a770*/  SYNCS.PHASECHK.TRANS64.TRYWAIT P4, [R86+URZ+0x2a890], R87 ;  /* 0x02a89057560075a7 */ /* 0x001064000808017f */
[----:B-1----:R-:W-:Y:S05]  /*2a780*/  @!P4 NANOSLEEP.SYNCS 0x989680 ;  /* 0x009896800000c95d */ /* 0x002fea0003900000 */
[----:B------:R-:W1:Y:S02]  /*2a790*/  @!P4 SYNCS.PHASECHK.TRANS64 P4, [R86+URZ+0x2a890], R87 ;  /* 0x02a890575600c5a7 */ /* 0x000e64000808007f */
[----:B-1----:R-:W-:Y:S05]  /*2a7a0*/  @!P4 BRA `(.L_x_1657) ;  /* 0xfffffffc00f0c947 */ /* 0x002fea000383ffff */
[----:B------:R-:W-:Y:S05]  /*2a7b0*/  BRA `(.L_x_2014) ;  /* 0xfffffdf800dc7947 */ /* 0x000fea000383ffff */
.L_x_1658:
[----:B------:R-:W-:Y:S01]  /*2a7c0*/  BSSY B1, `(.L_x_2015) ;  /* 0x0000008000017945 */ /* 0x000fe20003800000 */
[----:B------:R-:W-:Y:S01]  /*2a7d0*/  MOV R13, R33 ;  /* 0x00000021000d7202 */ /* 0x000fe20000000f00 */
[----:B------:R-:W-:Y:S02]  /*2a7e0*/  IMAD.MOV.U32 R12, RZ, RZ, RZ ;  /* 0x000000ffff0c7224 */ /* 0x000fe400078e00ff */
[----:B------:R-:W-:Y:S02]  /*2a7f0*/  IMAD.MOV.U32 R11, RZ, RZ, 0x1c1f ;  /* 0x00001c1fff0b7424 */ /* 0x000fe400078e00ff */
[----:B------:R-:W-:-:S07]  /*2a800*/  IMAD.MOV.U32 R15, RZ, RZ, -0x1 ;  /* 0xffffffffff0f7424 */ /* 0x000fce00078e00ff */
[----:B0-----:R-:W-:Y:S05]  /*2a810*/  WARPSYNC.COLLECTIVE R15, `(.L_x_2016) ;  /* 0x000000000f087348 */ /* 0x001fea0003c00000 */
[----:B------:R1:W2:Y:S02]  /*2a820*/  SHFL.IDX P6, R14, R13, R12, R11 ;  /* 0x0000000c0d0e7389 */ /* 0x0002a400000c000b */
[----:B012---:R-:W-:Y:S01]  /*2a830*/  ENDCOLLECTIVE ;  /* 0x000000000000791b */ /* 0x007fe20003800000 */
.L_x_2016:
[----:B------:R-:W-:Y:S05]  /*2a840*/  BSYNC B1 ;  /* 0x0000000000017941 */ /* 0x000fea0003800000 */
.L_x_2015:
[----:B------:R-:W-:Y:S01]  /*2a850*/  IMAD.MOV.U32 R13, RZ, RZ, R32 ;  /* 0x000000ffff0d7224 */ /* 0x000fe200078e0020 */
[----:B------:R-:W-:Y:S01]  /*2a860*/  MOV R11, 0x1c1f ;  /* 0x00001c1f000b7802 */ /* 0x000fe20000000f00 */
[----:B------:R-:W-:Y:S02]  /*2a870*/  IMAD.MOV.U32 R12, RZ, RZ, RZ ;  /* 0x000000ffff0c7224 */ /* 0x000fe400078e00ff */
[----:B------:R-:W-:Y:S02]  /*2a880*/  IMAD.MOV.U32 R15, RZ, RZ, -0x1 ;  /* 0xffffffffff0f7424 */ /* 0x000fe400078e00ff */
[----:B------:R-:W-:-:S07]  /*2a890*/  IMAD.MOV.U32 R35, RZ, RZ, R14 ;  /* 0x000000ffff237224 */ /* 0x000fce00078e000e */
[----:B------:R-:W-:Y:S05]  /*2a8a0*/  WARPSYNC.COLLECTIVE R15, `(.L_x_2017) ;  /* 0x000000000f087348 */ /* 0x000fea0003c00000 */
[----:B------:R0:W1:Y:S02]  /*2a8b0*/  SHFL.IDX P6, R14, R13, R12, R11 ;  /* 0x0000000c0d0e7389 */ /* 0x00006400000c000b */
[----:B01----:R-:W-:Y:S01]  /*2a8c0*/  ENDCOLLECTIVE ;  /* 0x000000000000791b */ /* 0x003fe20003800000 */
.L_x_2017:
[----:B------:R-:W-:Y:S01]  /*2a8d0*/  IMAD.MOV.U32 R34, RZ, RZ, R14 ;  /* 0x000000ffff227224 */ /* 0x000fe200078e000e */
[----:B------:R-:W-:Y:S06]  /*2a8e0*/  BRA `(.L_x_2018) ;  /* 0xfffffdf800f87947 */ /* 0x000fec000383ffff */
.L_x_1661:
[----:B------:R-:W-:Y:S01]  /*2a8f0*/  BSSY B1, `(.L_x_2019) ;  /* 0x0000008000017945 */ /* 0x000fe20003800000 */
[----:B----4-:R-:W-:Y:S02]  /*2a900*/  IMAD.MOV.U32 R13, RZ, RZ, R33 ;  /* 0x000000ffff0d7224 */ /* 0x010fe400078e0021 */
[----:B------:R-:W-:Y:S02]  /*2a910*/  IMAD.MOV.U32 R12, RZ, RZ, 0x1 ;  /* 0x00000001ff0c7424 */ /* 0x000fe400078e00ff */
[----:B------:R-:W-:Y:S02]  /*2a920*/  IMAD.MOV.U32 R11, RZ, RZ, 0x1c1f ;  /* 0x00001c1fff0b7424 */ /* 0x000fe400078e00ff */
[----:B------:R-:W-:-:S07]  /*2a930*/  IMAD.MOV.U32 R15, RZ, RZ, -0x1 ;  /* 0xffffffffff0f7424 */ /* 0x000fce00078e00ff */
[----:B0123--:R-:W-:Y:S05]  /*2a940*/  WARPSYNC.COLLECTIVE R15, `(.L_x_2020) ;  /* 0x000000000f087348 */ /* 0x00ffea0003c00000 */
[----:B------:R4:W0:Y:S02]  /*2a950*/  SHFL.IDX P6, R14, R13, R12, R11 ;  /* 0x0000000c0d0e7389 */ /* 0x00082400000c000b */
[----:B01234-:R-:W-:Y:S01]  /*2a960*/  ENDCOLLECTIVE ;  /* 0x000000000000791b */ /* 0x01ffe20003800000 */
.L_x_2020:
[----:B------:R-:W-:Y:S05]  /*2a970*/  BSYNC B1 ;  /* 0x0000000000017941 */ /* 0x000fea0003800000 */
.L_x_2019:
[----:B------:R-:W-:Y:S01]  /*2a980*/  IMAD.MOV.U32 R13, RZ, RZ, R32 ;  /* 0x000000ffff0d7224 */ /* 0x000fe200078e0020 */
[----:B------:R-:W-:Y:S01]  /*2a990*/  MOV R33, R14 ;  /* 0x0000000e00217202 */ /* 0x000fe20000000f00 */
[----:B------:R-:W-:Y:S02]  /*2a9a0*/  IMAD.MOV.U32 R12, RZ, RZ, 0x1 ;  /* 0x00000001ff0c7424 */ /* 0x000fe400078e00ff */
[----:B------:R-:W-:Y:S02]  /*2a9b0*/  IMAD.MOV.U32 R11, RZ, RZ, 0x1c1f ;  /* 0x00001c1fff0b7424 */ /* 0x000fe400078e00ff */
[----:B------:R-:W-:-:S07]  /*2a9c0*/  IMAD.MOV.U32 R15, RZ, RZ, -0x1 ;  /* 0xffffffffff0f7424 */ /* 0x000fce00078e00ff */
[----:B------:R-:W-:Y:S05]  /*2a9d0*/  WARPSYNC.COLLECTIVE R15, `(.L_x_2021) ;  /* 0x000000000f087348 */ /* 0x000fea0003c00000 */
[----:B------:R0:W1:Y:S02]  /*2a9e0*/  SHFL.IDX P6, R14, R13, R12, R11 ;  /* 0x0000000c0d0e7389 */ /* 0x00006400000c000b */
[----:B01----:R-:W-:Y:S01]  /*2a9f0*/  ENDCOLLECTIVE ;  /* 0x000000000000791b */ /* 0x003fe20003800000 */
.L_x_2021:
[----:B------:R-:W-:Y:S01]  /*2aa00*/  IMAD.MOV.U32 R32, RZ, RZ, R14 ;  /* 0x000000ffff207224 */ /* 0x000fe200078e000e */
[----:B------:R-:W-:Y:S06]  /*2aa10*/  BRA `(.L_x_2022) ;  /* 0xfffffdfc00547947 */ /* 0x000fec000383ffff */
.L_x_1665:
[----:B---3--:R3:W0:Y:S02]  /*2aa20*/  SYNCS.PHASECHK.TRANS64.TRYWAIT P0, [R86+URZ+0x2a8b0], R87 ;  /* 0x02a8b057560075a7 */ /* 0x008624000800017f */
[----:B0-----:R-:W-:Y:S05]  /*2aa30*/  @!P0 NANOSLEEP.SYNCS 0x989680 ;  /* 0x009896800000895d */ /* 0x001fea0003900000 */
[----:B------:R-:W0:Y:S02]  /*2aa40*/  @!P0 SYNCS.PHASECHK.TRANS64 P0, [R86+URZ+0x2a8b0], R87 ;  /* 0x02a8b057560085a7 */ /* 0x000e24000800007f */
[----:B0-----:R-:W-:Y:S05]  /*2aa50*/  @!P0 BRA `(.L_x_1665) ;  /* 0xfffffffc00f08947 */ /* 0x001fea000383ffff */
[----:B------:R-:W-:Y:S05]  /*2aa60*/  BRA `(.L_x_2023) ;  /* 0xfffffe00002c7947 */ /* 0x000fea000383ffff */
.L_x_1693:
        /* <DEDUP_REMOVED lines=8> */
.L_x_2025:
[----:B------:R-:W-:Y:S05]  /*2aaf0*/  BSYNC B1 ;  /* 0x0000000000017941 */ /* 0x000fea0003800000 */
.L_x_2024:
[----:B------:R-:W-:Y:S01]  /*2ab00*/  IMAD.MOV.U32 R13, RZ, RZ, R63 ;  /* 0x000000ffff0d7224 */ /* 0x000fe200078e003f */
[----:B------:R-:W-:Y:S01]  /*2ab10*/  MOV R15, 0xffffffff ;  /* 0xffffffff000f7802 */ /* 0x000fe20000000f00 */
[----:B------:R-:W-:Y:S02]  /*2ab20*/  IMAD.MOV.U32 R12, RZ, RZ, RZ ;  /* 0x000000ffff0c7224 */ /* 0x000fe400078e00ff */
[----:B------:R-:W-:Y:S02]  /*2ab30*/  IMAD.MOV.U32 R11, RZ, RZ, 0x1c1f ;  /* 0x00001c1fff0b7424 */ /* 0x000fe400078e00ff */
[----:B------:R-:W-:-:S07]  /*2ab40*/  IMAD.MOV.U32 R3, RZ, RZ, R14 ;  /* 0x000000ffff037224 */ /* 0x000fce00078e000e */
[----:B------:R-:W-:Y:S05]  /*2ab50*/  WARPSYNC.COLLECTIVE R15, `(.L_x_2026) ;  /* 0x000000000f087348 */ /* 0x000fea0003c00000 */
[----:B------:R0:W1:Y:S02]  /*2ab60*/  SHFL.IDX P6, R14, R13, R12, R11 ;  /* 0x0000000c0d0e7389 */ /* 0x00006400000c000b */
[----:B01----:R-:W-:Y:S01]  /*2ab70*/  ENDCOLLECTIVE ;  /* 0x000000000000791b */ /* 0x003fe20003800000 */
.L_x_2026:
[----:B------:R-:W-:Y:S02]  /*2ab80*/  IMAD.MOV.U32 R13, RZ, RZ, R0 ;  /* 0x000000ffff0d7224 */ /* 0x000fe400078e0000 */
[----:B------:R-:W-:-:S07]  /*2ab90*/  IMAD.MOV.U32 R6, RZ, RZ, R14 ;  /* 0x000000ffff067224 */ /* 0x000fce00078e000e */
[----:B------:R-:W-:Y:S05]  /*2aba0*/  WARPSYNC.COLLECTIVE R15, `(.L_x_2027) ;  /* 0x000000000f087348 */ /* 0x000fea0003c00000 */
[----:B------:R0:W1:Y:S02]  /*2abb0*/  SHFL.IDX P6, R14, R13, R12, R11 ;  /* 0x0000000c0d0e7389 */ /* 0x00006400000c000b */
[----:B01----:R-:W-:Y:S01]  /*2abc0*/  ENDCOLLECTIVE ;  /* 0x000000000000791b */ /* 0x003fe20003800000 */
.L_x_2027:
[----:B------:R-:W-:Y:S02]  /*2abd0*/  IMAD.MOV.U32 R13, RZ, RZ, R65 ;  /* 0x000000ffff0d7224 */ /* 0x000fe400078e0041 */
[----:B------:R-:W-:-:S07]  /*2abe0*/  IMAD.MOV.U32 R9, RZ, RZ, R14 ;  /* 0x000000ffff097224 */ /* 0x000fce00078e000e */
[----:B------:R-:W-:Y:S05]  /*2abf0*/  WARPSYNC.COLLECTIVE R15, `(.L_x_2028) ;  /* 0x000000000f087348 */ /* 0x000fea0003c00000 */
[----:B------:R0:W1:Y:S02]  /*2ac00*/  SHFL.IDX P6, R14, R13, R12, R11 ;  /* 0x0000000c0d0e7389 */ /* 0x00006400000c000b */
[----:B01----:R-:W-:Y:S01]  /*2ac10*/  ENDCOLLECTIVE ;  /* 0x000000000000791b */ /* 0x003fe20003800000 */
.L_x_2028:
[----:B------:R-:W-:Y:S01]  /*2ac20*/  IMAD.MOV.U32 R8, RZ, RZ, R14 ;  /* 0x000000ffff087224 */ /* 0x000fe200078e000e */
[----:B------:R-:W-:Y:S06]  /*2ac30*/  BRA `(.L_x_2029) ;  /* 0xfffffe1400587947 */ /* 0x000fec000383ffff */
.L_x_1696:
[----:B------:R-:W-:Y:S01]  /*2ac40*/  BSSY B1, `(.L_x_2030) ;  /* 0x0000008000017945 */ /* 0x000fe20003800000 */
[----:B------:R-:W-:Y:S01]  /*2ac50*/  IMAD.MOV.U32 R13, RZ, RZ, R62 ;  /* 0x000000ffff0d7224 */ /* 0x000fe200078e003e */
[----:B------:R-:W-:Y:S01]  /*2ac60*/  MOV R12, 0x1 ;  /* 0x00000001000c7802 */ /* 0x000fe20000000f00 */
[----:B------:R-:W-:Y:S02]  /*2ac70*/  IMAD.MOV.U32 R11, RZ, RZ, 0x1c1f ;  /* 0x00001c1fff0b7424 */ /* 0x000fe400078e00ff */
[----:B------:R-:W-:-:S07]  /*2ac80*/  IMAD.MOV.U32 R15, RZ, RZ, -0x1 ;  /* 0xffffffffff0f7424 */ /* 0x000fce00078e00ff */
[----:B-12---:R-:W-:Y:S05]  /*2ac90*/  WARPSYNC.COLLECTIVE R15, `(.L_x_2031) ;  /* 0x000000000f087348 */ /* 0x006fea0003c00000 */
[----:B------:R0:W3:Y:S02]  /*2aca0*/  SHFL.IDX P6, R14, R13, R12, R11 ;  /* 0x0000000c0d0e7389 */ /* 0x0000e400000c000b */
[----:B0123--:R-:W-:Y:S01]  /*2acb0*/  ENDCOLLECTIVE ;  /* 0x000000000000791b */ /* 0x00ffe20003800000 */
.L_x_2031:
[----:B------:R-:W-:Y:S05]  /*2acc0*/  BSYNC B1 ;  /* 0x0000000000017941 */ /* 0x000fea0003800000 */
.L_x_2030:
[----:B------:R-:W-:Y:S01]  /*2acd0*/  IMAD.MOV.U32 R13, RZ, RZ, R63 ;  /* 0x000000ffff0d7224 */ /* 0x000fe200078e003f */
[----:B------:R-:W-:Y:S01]  /*2ace0*/  MOV R15, 0xffffffff ;  /* 0xffffffff000f7802 */ /* 0x000fe20000000f00 */
[----:B------:R-:W-:Y:S02]  /*2acf0*/  IMAD.MOV.U32 R12, RZ, RZ, 0x1 ;  /* 0x00000001ff0c7424 */ /* 0x000fe400078e00ff */
[----:B------:R-:W-:Y:S02]  /*2ad00*/  IMAD.MOV.U32 R11, RZ, RZ, 0x1c1f ;  /* 0x00001c1fff0b7424 */ /* 0x000fe400078e00ff */
[----:B------:R-:W-:-:S07]  /*2ad10*/  IMAD.MOV.U32 R62, RZ, RZ, R14 ;  /* 0x000000ffff3e7224 */ /* 0x000fce00078e000e */
[----:B------:R-:W-:Y:S05]  /*2ad20*/  WARPSYNC.COLLECTIVE R15, `(.L_x_2032) ;  /* 0x000000000f087348 */ /* 0x000fea0003c00000 */
[----:B------:R0:W1:Y:S02]  /*2ad30*/  SHFL.IDX P6, R14, R13, R12, R11 ;  /* 0x0000000c0d0e7389 */ /* 0x00006400000c000b */
[----:B01----:R-:W-:Y:S01]  /*2ad40*/  ENDCOLLECTIVE ;  /* 0x000000000000791b */ /* 0x003fe20003800000 */
.L_x_2032:
[----:B------:R-:W-:Y:S02]  /*2ad50*/  IMAD.MOV.U32 R13, RZ, RZ, R0 ;  /* 0x000000ffff0d7224 */ /* 0x000fe400078e0000 */
[----:B------:R-:W-:-:S07]  /*2ad60*/  IMAD.MOV.U32 R63, RZ, RZ, R14 ;  /* 0x000000ffff3f7224 */ /* 0x000fce00078e000e */
[----:B------:R-:W-:Y:S05]  /*2ad70*/  WARPSYNC.COLLECTIVE R15, `(.L_x_2033) ;  /* 0x000000000f087348 */ /* 0x000fea0003c00000 */
[----:B------:R0:W1:Y:S02]  /*2ad80*/  SHFL.IDX P6, R14, R13, R12, R11 ;  /* 0x0000000c0d0e7389 */ /* 0x00006400000c000b */
[----:B01----:R-:W-:Y:S01]  /*2ad90*/  ENDCOLLECTIVE ;  /* 0x000000000000791b */ /* 0x003fe20003800000 */
.L_x_2033:
[----:B------:R-:W-:Y:S02]  /*2ada0*/  IMAD.MOV.U32 R13, RZ, RZ, R65 ;  /* 0x000000ffff0d7224 */ /* 0x000fe400078e0041 */
[----:B------:R-:W-:-:S07]  /*2adb0*/  IMAD.MOV.U32 R0, RZ, RZ, R14 ;  /* 0x000000ffff007224 */ /* 0x000fce00078e000e */
[----:B------:R-:W-:Y:S05]  /*2adc0*/  WARPSYNC.COLLECTIVE R15, `(.L_x_2034) ;  /* 0x000000000f087348 */ /* 0x000fea0003c00000 */
[----:B------:R0:W1:Y:S02]  /*2add0*/  SHFL.IDX P6, R14, R13, R12, R11 ;  /* 0x0000000c0d0e7389 */ /* 0x00006400000c000b */
[----:B01----:R-:W-:Y:S01]  /*2ade0*/  ENDCOLLECTIVE ;  /* 0x000000000000791b */ /* 0x003fe20003800000 */
.L_x_2034:
[----:B------:R-:W-:Y:S01]  /*2adf0*/  IMAD.MOV.U32 R65, RZ, RZ, R14 ;  /* 0x000000ffff417224 */ /* 0x000fe200078e000e */
[----:B------:R-:W-:Y:S06]  /*2ae00*/  BRA `(.L_x_2035) ;  /* 0xfffffe1800ec7947 */ /* 0x000fec000383ffff */
.L_x_1700:
[----:B0-----:R0:W1:Y:S02]  /*2ae10*/  SYNCS.PHASECHK.TRANS64.TRYWAIT P0, [R2+URZ+0x2a800], R5 ;  /* 0x02a80005020075a7 */ /* 0x001064000800017f */
[----:B-1----:R-:W-:Y:S05]  /*2ae20*/  @!P0 NANOSLEEP.SYNCS 0x989680 ;  /* 0x009896800000895d */ /* 0x002fea0003900000 */
[----:B------:R-:W1:Y:S02]  /*2ae30*/  @!P0 SYNCS.PHASECHK.TRANS64 P0, [R2+URZ+0x2a800], R5 ;  /* 0x02a80005020085a7 */ /* 0x000e64000800007f */
[----:B-1----:R-:W-:Y:S05]  /*2ae40*/  @!P0 BRA `(.L_x_1700) ;  /* 0xfffffffc00f08947 */ /* 0x002fea000383ffff */
[----:B------:R-:W-:Y:S05]  /*2ae50*/  BRA `(.L_x_2036) ;  /* 0xfffffe2400007947 */ /* 0x000fea000383ffff */
.L_x_1724:
        /* <DEDUP_REMOVED lines=8> */
.L_x_2038:
[----:B------:R-:W-:Y:S05]  /*2aee0*/  BSYNC B1 ;  /* 0x0000000000017941 */ /* 0x000fea0003800000 */
.L_x_2037:
        /* <DEDUP_REMOVED lines=8> */
.L_x_2039:
[----:B------:R-:W-:Y:S02]  /*2af70*/  IMAD.MOV.U32 R13, RZ, RZ, R61 ;  /* 0x000000ffff0d7224 */ /* 0x000fe400078e003d */
[----:B------:R-:W-:-:S07]  /*2af80*/  IMAD.MOV.U32 R0, RZ, RZ, R14 ;  /* 0x000000ffff007224 */ /* 0x000fce00078e000e */
[----:B------:R-:W-:Y:S05]  /*2af90*/  WARPSYNC.COLLECTIVE R15, `(.L_x_2040) ;  /* 0x000000000f087348 */ /* 0x000fea0003c00000 */
[----:B------:R0:W1:Y:S02]  /*2afa0*/  SHFL.IDX P6, R14, R13, R12, R11 ;  /* 0x0000000c0d0e7389 */ /* 0x00006400000c000b */
[----:B01----:R-:W-:Y:S01]  /*2afb0*/  ENDCOLLECTIVE ;  /* 0x000000000000791b */ /* 0x003fe20003800000 */
.L_x_2040:
[----:B------:R-:W-:Y:S02]  /*2afc0*/  IMAD.MOV.U32 R13, RZ, RZ, R62 ;  /* 0x000000ffff0d7224 */ /* 0x000fe400078e003e */
[----:B------:R-:W-:-:S07]  /*2afd0*/  IMAD.MOV.U32 R7, RZ, RZ, R14 ;  /* 0x000000ffff077224 */ /* 0x000fce00078e000e */
[----:B------:R-:W-:Y:S05]  /*2afe0*/  WARPSYNC.COLLECTIVE R15, `(.L_x_2041) ;  /* 0x000000000f087348 */ /* 0x000fea0003c00000 */
[----:B------:R0:W1:Y:S02]  /*2aff0*/  SHFL.IDX P6, R14, R13, R12, R11 ;  /* 0x0000000c0d0e7389 */ /* 0x00006400000c000b */
[----:B01----:R-:W-:Y:S01]  /*2b000*/  ENDCOLLECTIVE ;  /* 0x000000000000791b */ /* 0x003fe20003800000 */
.L_x_2041:
[----:B------:R-:W-:Y:S05]  /*2b010*/  BRA `(.L_x_2042) ;  /* 0xfffffe4400d47947 */ /* 0x000fea000383ffff */
.L_x_1727:
[----:B------:R-:W-:Y:S01]  /*2b020*/  BSSY B1, `(.L_x_2043) ;  /* 0x0000008000017945 */ /* 0x000fe20003800000 */
[----:B------:R-:W-:Y:S01]  /*2b030*/  IMAD.MOV.U32 R13, RZ, RZ, R21 ;  /* 0x000000ffff0d7224 */ /* 0x000fe200078e0015 */
[----:B------:R-:W-:Y:S01]  /*2b040*/  MOV R11, 0x1c1f ;  /* 0x00001c1f000b7802 */ /* 0x000fe20000000f00 */
[----:B------:R-:W-:Y:S02]  /*2b050*/  IMAD.MOV.U32 R12, RZ, RZ, 0x1 ;  /* 0x00000001ff0c7424 */ /* 0x000fe400078e00ff */
[----:B------:R-:W-:-:S07]  /*2b060*/  IMAD.MOV.U32 R15, RZ, RZ, -0x1 ;  /* 0xffffffffff0f7424 */ /* 0x000fce00078e00ff */
[----:B--2---:R-:W-:Y:S05]  /*2b070*/  WARPSYNC.COLLECTIVE R15, `(.L_x_2044) ;  /* 0x000000000f087348 */ /* 0x004fea0003c00000 */
[----:B------:R0:W1:Y:S02]  /*2b080*/  SHFL.IDX P6, R14, R13, R12, R11 ;  /* 0x0000000c0d0e7389 */ /* 0x00006400000c000b */
[----:B012---:R-:W-:Y:S01]  /*2b090*/  ENDCOLLECTIVE ;  /* 0x000000000000791b */ /* 0x007fe20003800000 */
.L_x_2044:
[----:B------:R-:W-:Y:S05]  /*2b0a0*/  BSYNC B1 ;  /* 0x0000000000017941 */ /* 0x000fea0003800000 */
.L_x_2043:
        /* <DEDUP_REMOVED lines=8> */
.L_x_2045:
[----:B------:R-:W-:Y:S01]  /*2b130*/  IMAD.MOV.U32 R13, RZ, RZ, R61 ;  /* 0x000000ffff0d7224 */ /* 0x000fe200078e003d */
[----:B------:R-:W-:-:S07]  /*2b140*/  MOV R3, R14 ;  /* 0x0000000e00037202 */ /* 0x000fce0000000f00 */
[----:B------:R-:W-:Y:S05]  /*2b150*/  WARPSYNC.COLLECTIVE R15, `(.L_x_2046) ;  /* 0x000000000f087348 */ /* 0x000fea0003c00000 */
[----:B------:R0:W1:Y:S02]  /*2b160*/  SHFL.IDX P6, R14, R13, R12, R11 ;  /* 0x0000000c0d0e7389 */ /* 0x00006400000c000b */
[----:B01----:R-:W-:Y:S01]  /*2b170*/  ENDCOLLECTIVE ;  /* 0x000000000000791b */ /* 0x003fe20003800000 */
.L_x_2046:
[----:B------:R-:W-:Y:S02]  /*2b180*/  IMAD.MOV.U32 R13, RZ, RZ, R62 ;  /* 0x000000ffff0d7224 */ /* 0x000fe400078e003e */
[----:B------:R-:W-:-:S07]  /*2b190*/  IMAD.MOV.U32 R61, RZ, RZ, R14 ;  /* 0x000000ffff3d7224 */ /* 0x000fce00078e000e */
[----:B------:R-:W-:Y:S05]  /*2b1a0*/  WARPSYNC.COLLECTIVE R15, `(.L_x_2047) ;  /* 0x000000000f087348 */ /* 0x000fea0003c00000 */
[----:B------:R0:W1:Y:S02]  /*2b1b0*/  SHFL.IDX P6, R14, R13, R12, R11 ;  /* 0x0000000c0d0e7389 */ /* 0x00006400000c000b */
[----:B01----:R-:W-:Y:S01]  /*2b1c0*/  ENDCOLLECTIVE ;  /* 0x000000000000791b */ /* 0x003fe20003800000 */
.L_x_2047:
[----:B------:R-:W-:Y:S01]  /*2b1d0*/  IMAD.MOV.U32 R62, RZ, RZ, R14 ;  /* 0x000000ffff3e7224 */ /* 0x000fe200078e000e */
[----:B------:R-:W-:Y:S06]  /*2b1e0*/  BRA `(.L_x_2048) ;  /* 0xfffffe4800f87947 */ /* 0x000fec000383ffff */
.L_x_1731:
[----:B0-----:R0:W1:Y:S02]  /*2b1f0*/  SYNCS.PHASECHK.TRANS64.TRYWAIT P0, [R2+URZ+0x2a800], R61 ;  /* 0x02a8003d020075a7 */ /* 0x001064000800017f */
[----:B-1----:R-:W-:Y:S05]  /*2b200*/  @!P0 NANOSLEEP.SYNCS 0x989680 ;  /* 0x009896800000895d */ /* 0x002fea0003900000 */
[----:B------:R-:W1:Y:S02]  /*2b210*/  @!P0 SYNCS.PHASECHK.TRANS64 P0, [R2+URZ+0x2a800], R61 ;  /* 0x02a8003d020085a7 */ /* 0x000e64000800007f */
[----:B-1----:R-:W-:Y:S05]  /*2b220*/  @!P0 BRA `(.L_x_1731) ;  /* 0xfffffffc00f08947 */ /* 0x002fea000383ffff */
[----:B------:R-:W-:Y:S05]  /*2b230*/  BRA `(.L_x_2049) ;  /* 0xfffffe5000787947 */ /* 0x000fea000383ffff */
.L_x_1745:
[----:B-1----:R1:W3:Y:S02]  /*2b240*/  SYNCS.PHASECHK.TRANS64.TRYWAIT P1, [R9+URZ+0x2a830], R0 ;  /* 0x02a83000090075a7 */ /* 0x0022e4000802017f */
[----:B---3--:R-:W-:Y:S05]  /*2b250*/  @!P1 NANOSLEEP.SYNCS 0x989680 ;  /* 0x009896800000995d */ /* 0x008fea0003900000 */
[----:B------:R-:W3:Y:S02]  /*2b260*/  @!P1 SYNCS.PHASECHK.TRANS64 P1, [R9+URZ+0x2a830], R0 ;  /* 0x02a83000090095a7 */ /* 0x000ee4000802007f */
[----:B---3--:R-:W-:Y:S05]  /*2b270*/  @!P1 BRA `(.L_x_1745) ;  /* 0xfffffffc00f09947 */ /* 0x008fea000383ffff */
[----:B------:R-:W-:Y:S05]  /*2b280*/  BRA `(.L_x_1744) ;  /* 0xfffffe7800307947 */ /* 0x000fea000383ffff */
.L_x_1766:
[----:B-1----:R1:W2:Y:S02]  /*2b290*/  SYNCS.PHASECHK.TRANS64.TRYWAIT P1, [R9+URZ+0x2a830], R4 ;  /* 0x02a83004090075a7 */ /* 0x0022a4000802017f */
[----:B--2---:R-:W-:Y:S05]  /*2b2a0*/  @!P1 NANOSLEEP.SYNCS 0x989680 ;  /* 0x009896800000995d */ /* 0x004fea0003900000 */
[----:B------:R-:W2:Y:S02]  /*2b2b0*/  @!P1 SYNCS.PHASECHK.TRANS64 P1, [R9+URZ+0x2a830], R4 ;  /* 0x02a83004090095a7 */ /* 0x000ea4000802007f */
[----:B--2---:R-:W-:Y:S05]  /*2b2c0*/  @!P1 BRA `(.L_x_1766) ;  /* 0xfffffffc00f09947 */ /* 0x004fea000383ffff */
[----:B------:R-:W-:Y:S05]  /*2b2d0*/  BRA `(.L_x_1765) ;  /* 0xfffffea400d87947 */ /* 0x000fea000383ffff */
.L_x_1771:
[----:B-1----:R1:W2:Y:S02]  /*2b2e0*/  SYNCS.PHASECHK.TRANS64.TRYWAIT P1, [R21+URZ+0x2a850], R4 ;  /* 0x02a85004150075a7 */ /* 0x0022a4000802017f */
[----:B--2---:R-:W-:Y:S05]  /*2b2f0*/  @!P1 NANOSLEEP.SYNCS 0x989680 ;  /* 0x009896800000995d */ /* 0x004fea0003900000 */
[----:B------:R-:W2:Y:S02]  /*2b300*/  @!P1 SYNCS.PHASECHK.TRANS64 P1, [R21+URZ+0x2a850], R4 ;  /* 0x02a85004150095a7 */ /* 0x000ea4000802007f */
[----:B--2---:R-:W-:Y:S05]  /*2b310*/  @!P1 BRA `(.L_x_1771) ;  /* 0xfffffffc00f09947 */ /* 0x004fea000383ffff */
[----:B------:R-:W-:Y:S05]  /*2b320*/  BRA `(.L_x_1770) ;  /* 0xfffffeb400147947 */ /* 0x000fea000383ffff */
.L_x_1793:
[----:B-1----:R1:W2:Y:S02]  /*2b330*/  SYNCS.PHASECHK.TRANS64.TRYWAIT P1, [R20+URZ+0x2a830], R3 ;  /* 0x02a83003140075a7 */ /* 0x0022a4000802017f */
[----:B--2---:R-:W-:Y:S05]  /*2b340*/  @!P1 NANOSLEEP.SYNCS 0x989680 ;  /* 0x009896800000995d */ /* 0x004fea0003900000 */
[----:B------:R-:W2:Y:S02]  /*2b350*/  @!P1 SYNCS.PHASECHK.TRANS64 P1, [R20+URZ+0x2a830], R3 ;  /* 0x02a83003140095a7 */ /* 0x000ea4000802007f */
[----:B--2---:R-:W-:Y:S05]  /*2b360*/  @!P1 BRA `(.L_x_1793) ;  /* 0xfffffffc00f09947 */ /* 0x004fea000383ffff */
[----:B------:R-:W-:Y:S05]  /*2b370*/  BRA `(.L_x_1792) ;  /* 0xfffffedc00707947 */ /* 0x000fea000383ffff */
.L_x_1798:
[----:B-1----:R1:W2:Y:S02]  /*2b380*/  SYNCS.PHASECHK.TRANS64.TRYWAIT P1, [R21+URZ+0x2a850], R0 ;  /* 0x02a85000150075a7 */ /* 0x0022a4000802017f */
[----:B--2---:R-:W-:Y:S05]  /*2b390*/  @!P1 NANOSLEEP.SYNCS 0x989680 ;  /* 0x009896800000995d */ /* 0x004fea0003900000 */
[----:B------:R-:W2:Y:S02]  /*2b3a0*/  @!P1 SYNCS.PHASECHK.TRANS64 P1, [R21+URZ+0x2a850], R0 ;  /* 0x02a85000150095a7 */ /* 0x000ea4000802007f */
[----:B--2---:R-:W-:Y:S05]  /*2b3b0*/  @!P1 BRA `(.L_x_1798) ;  /* 0xfffffffc00f09947 */ /* 0x004fea000383ffff */
[----:B------:R-:W-:Y:S05]  /*2b3c0*/  BRA `(.L_x_1797) ;  /* 0xfffffee800ac7947 */ /* 0x000fea000383ffff */
.L_x_1808:
[----:B-1----:R1:W2:Y:S02]  /*2b3d0*/  SYNCS.PHASECHK.TRANS64.TRYWAIT P1, [R0+URZ+0x2a830], R3 ;  /* 0x02a83003000075a7 */ /* 0x0022a4000802017f */
[----:B--2---:R-:W-:Y:S05]  /*2b3e0*/  @!P1 NANOSLEEP.SYNCS 0x989680 ;  /* 0x009896800000995d */ /* 0x004fea0003900000 */
[----:B------:R-:W2:Y:S02]  /*2b3f0*/  @!P1 SYNCS.PHASECHK.TRANS64 P1, [R0+URZ+0x2a830], R3 ;  /* 0x02a83003000095a7 */ /* 0x000ea4000802007f */
[----:B--2---:R-:W-:Y:S05]  /*2b400*/  @!P1 BRA `(.L_x_1808) ;  /* 0xfffffffc00f09947 */ /* 0x004fea000383ffff */
[----:B------:R-:W-:Y:S05]  /*2b410*/  BRA `(.L_x_1807) ;  /* 0xfffffefc00b07947 */ /* 0x000fea000383ffff */
.L_x_1813:
[----:B-1----:R1:W2:Y:S02]  /*2b420*/  SYNCS.PHASECHK.TRANS64.TRYWAIT P1, [R15+URZ+0x2a850], R3 ;  /* 0x02a850030f0075a7 */ /* 0x0022a4000802017f */
[----:B--2---:R-:W-:Y:S05]  /*2b430*/  @!P1 NANOSLEEP.SYNCS 0x989680 ;  /* 0x009896800000995d */ /* 0x004fea0003900000 */
[----:B------:R-:W2:Y:S02]  /*2b440*/  @!P1 SYNCS.PHASECHK.TRANS64 P1, [R15+URZ+0x2a850], R3 ;  /* 0x02a850030f0095a7 */ /* 0x000ea4000802007f */
[----:B--2---:R-:W-:Y:S05]  /*2b450*/  @!P1 BRA `(.L_x_1813) ;  /* 0xfffffffc00f09947 */ /* 0x004fea000383ffff */
[----:B------:R-:W-:Y:S05]  /*2b460*/  BRA `(.L_x_1812) ;  /* 0xffffff0800ec7947 */ /* 0x000fea000383ffff */
.L_x_1829:
[----:B-1----:R1:W2:Y:S02]  /*2b470*/  SYNCS.PHASECHK.TRANS64.TRYWAIT P1, [R5+URZ+0x2a850], R8 ;  /* 0x02a85008050075a7 */ /* 0x0022a4000802017f */
[----:B--2---:R-:W-:Y:S05]  /*2b480*/  @!P1 NANOSLEEP.SYNCS 0x989680 ;  /* 0x009896800000995d */ /* 0x004fea0003900000 */
[----:B------:R-:W2:Y:S02]  /*2b490*/  @!P1 SYNCS.PHASECHK.TRANS64 P1, [R5+URZ+0x2a850], R8 ;  /* 0x02a85008050095a7 */ /* 0x000ea4000802007f */
[----:B--2---:R-:W-:Y:S05]  /*2b4a0*/  @!P1 BRA `(.L_x_1829) ;  /* 0xfffffffc00f09947 */ /* 0x004fea000383ffff */
[----:B------:R-:W-:Y:S05]  /*2b4b0*/  BRA `(.L_x_1828) ;  /* 0xffffff3400647947 */ /* 0x000fea000383ffff */
.L_x_1879:
[----:B------:R-:W0:Y:S01]  /*2b4c0*/  S2R R12, SR_TID.X ;  /* 0x00000000000c7919 */ /* 0x000e220000002100 */
[----:B------:R-:W-:Y:S01]  /*2b4d0*/  BSSY B1, `(.L_x_2050) ;  /* 0x000000a000017945 */ /* 0x000fe20003800000 */
[----:B------:R-:W-:Y:S01]  /*2b4e0*/  MOV R11, 0x1f ;  /* 0x0000001f000b7802 */ /* 0x000fe20000000f00 */
[----:B------:R-:W-:Y:S01]  /*2b4f0*/  IMAD.MOV.U32 R15, RZ, RZ, -0x1 ;  /* 0xffffffffff0f7424 */ /* 0x000fe200078e00ff */
[----:B0-----:R-:W-:-:S04]  /*2b500*/  SHF.R.U32.HI R12, RZ, 0x5, R12 ;  /* 0x00000005ff0c7819 */ /* 0x001fc8000001160c */
[----:B------:R-:W-:-:S05]  /*2b510*/  LOP3.LUT R12, R12, 0x3, RZ, 0xc0, !PT ;  /* 0x000000030c0c7812 */ /* 0x000fca00078ec0ff */
[----:B------:R-:W-:Y:S02]  /*2b520*/  IMAD.MOV.U32 R13, RZ, RZ, R12 ;  /* 0x000000ffff0d7224 */ /* 0x000fe400078e000c */
[----:B------:R-:W-:-:S07]  /*2b530*/  IMAD.MOV.U32 R12, RZ, RZ, RZ ;  /* 0x000000ffff0c7224 */ /* 0x000fce00078e00ff */
[----:B------:R-:W-:Y:S05]  /*2b540*/  WARPSYNC.COLLECTIVE R15, `(.L_x_2051) ;  /* 0x000000000f087348 */ /* 0x000fea0003c00000 */
[----:B------:R0:W1:Y:S02]  /*2b550*/  SHFL.IDX P6, R14, R13, R12, R11 ;  /* 0x0000000c0d0e7389 */ /* 0x00006400000c000b */
[----:B01----:R-:W-:Y:S01]  /*2b560*/  ENDCOLLECTIVE ;  /* 0x000000000000791b */ /* 0x003fe20003800000 */
.L_x_2051:
[----:B------:R-:W-:Y:S05]  /*2b570*/  BSYNC B1 ;  /* 0x0000000000017941 */ /* 0x000fea0003800000 */
.L_x_2050:
[----:B------:R-:W-:Y:S05]  /*2b580*/  BRA `(.L_x_2052) ;  /* 0xffffff8800887947 */ /* 0x000fea000383ffff */
.L_x_1881:
[----:B------:R-:W-:Y:S01]  /*2b590*/  BSSY B1, `(.L_x_2053) ;  /* 0x0000006000017945 */ /* 0x000fe20003800000 */
[----:B------:R-:W-:-:S07]  /*2b5a0*/  IMAD.MOV.U32 R15, RZ, RZ, -0x1 ;  /* 0xffffffffff0f7424 */ /* 0x000fce00078e00ff */
[----:B0-----:R-:W-:Y:S05]  /*2b5b0*/  WARPSYNC.COLLECTIVE R15, `(.L_x_2054) ;  /* 0x000000000f0c7348 */ /* 0x001fea0003c00000 */
[----:B------:R-:W-:Y:S02]  /*2b5c0*/  ELECT P6, UR62, PT ;  /* 0x00000000003e782f */ /* 0x000fe400038c0000 */
[----:B------:R-:W-:Y:S01]  /*2b5d0*/  MOV R14, UR62 ;  /* 0x0000003e000e7c02 */ /* 0x000fe20008000f00 */
[----:B0-----:R-:W-:Y:S10]  /*2b5e0*/  ENDCOLLECTIVE ;  /* 0x000000000000791b */ /* 0x001ff40003800000 */
.L_x_2054:
[----:B------:R-:W-:Y:S05]  /*2b5f0*/  BSYNC B1 ;  /* 0x0000000000017941 */ /* 0x000fea0003800000 */
.L_x_2053:
[----:B------:R-:W-:Y:S05]  /*2b600*/  BRA `(.L_x_1880) ;  /* 0xffffff8800807947 */ /* 0x000fea000383ffff */
.L_x_1883:
[----:B0-----:R0:W1:Y:S02]  /*2b610*/  SYNCS.PHASECHK.TRANS64.TRYWAIT P0, [R17+URZ+0x2a820], R10 ;  /* 0x02a8200a110075a7 */ /* 0x001064000800017f */
[----:B-1----:R-:W-:Y:S05]  /*2b620*/  @!P0 NANOSLEEP.SYNCS 0x989680 ;  /* 0x009896800000895d */ /* 0x002fea0003900000 */
[----:B------:R-:W1:Y:S02]  /*2b630*/  @!P0 SYNCS.PHASECHK.TRANS64 P0, [R17+URZ+0x2a820], R10 ;  /* 0x02a8200a110085a7 */ /* 0x000e64000800007f */
[----:B-1----:R-:W-:Y:S05]  /*2b640*/  @!P0 BRA `(.L_x_1883) ;  /* 0xfffffffc00f08947 */ /* 0x002fea000383ffff */
[----:B------:R-:W-:Y:S05]  /*2b650*/  BRA `(.L_x_2055) ;  /* 0xffffff8800907947 */ /* 0x000fea000383ffff */
.L_x_1887:
[----:B-1----:R1:W2:Y:S02]  /*2b660*/  SYNCS.PHASECHK.TRANS64.TRYWAIT P0, [R12+URZ+0x2a8a0], R11 ;  /* 0x02a8a00b0c0075a7 */ /* 0x0022a4000800017f */
[----:B--2---:R-:W-:Y:S05]  /*2b670*/  @!P0 NANOSLEEP.SYNCS 0x989680 ;  /* 0x009896800000895d */ /* 0x004fea0003900000 */
[----:B------:R-:W2:Y:S02]  /*2b680*/  @!P0 SYNCS.PHASECHK.TRANS64 P0, [R12+URZ+0x2a8a0], R11 ;  /* 0x02a8a00b0c0085a7 */ /* 0x000ea4000800007f */
[----:B--2---:R-:W-:Y:S05]  /*2b690*/  @!P0 BRA `(.L_x_1887) ;  /* 0xfffffffc00f08947 */ /* 0x004fea000383ffff */
[----:B------:R-:W-:Y:S05]  /*2b6a0*/  BRA `(.L_x_2056) ;  /* 0xffffff8800a87947 */ /* 0x000fea000383ffff */
.L_x_1894:
[----:B0-----:R0:W2:Y:S02]  /*2b6b0*/  SYNCS.PHASECHK.TRANS64.TRYWAIT P0, [R12+URZ+0x2a8c0], R11 ;  /* 0x02a8c00b0c0075a7 */ /* 0x0010a4000800017f */
[----:B--2---:R-:W-:Y:S05]  /*2b6c0*/  @!P0 NANOSLEEP.SYNCS 0x989680 ;  /* 0x009896800000895d */ /* 0x004fea0003900000 */
[----:B------:R-:W2:Y:S02]  /*2b6d0*/  @!P0 SYNCS.PHASECHK.TRANS64 P0, [R12+URZ+0x2a8c0], R11 ;  /* 0x02a8c00b0c0085a7 */ /* 0x000ea4000800007f */
[----:B--2---:R-:W-:Y:S05]  /*2b6e0*/  @!P0 BRA `(.L_x_1894) ;  /* 0xfffffffc00f08947 */ /* 0x004fea000383ffff */
[----:B------:R-:W-:Y:S05]  /*2b6f0*/  BRA `(.L_x_2057) ;  /* 0xffffff8c00a07947 */ /* 0x000fea000383ffff */
.L_x_1902:
[----:B0-----:R0:W1:Y:S02]  /*2b700*/  SYNCS.PHASECHK.TRANS64.TRYWAIT P1, [R10+URZ+0x2a8a0], R2 ;  /* 0x02a8a0020a0075a7 */ /* 0x001064000802017f */
[----:B-1----:R-:W-:Y:S05]  /*2b710*/  @!P1 NANOSLEEP.SYNCS 0x989680 ;  /* 0x009896800000995d */ /* 0x002fea0003900000 */
[----:B------:R-:W1:Y:S02]  /*2b720*/  @!P1 SYNCS.PHASECHK.TRANS64 P1, [R10+URZ+0x2a8a0], R2 ;  /* 0x02a8a0020a0095a7 */ /* 0x000e64000802007f */
[----:B-1----:R-:W-:Y:S05]  /*2b730*/  @!P1 BRA `(.L_x_1902) ;  /* 0xfffffffc00f09947 */ /* 0x002fea000383ffff */
[----:B------:R-:W-:Y:S05]  /*2b740*/  BRA `(.L_x_2058) ;  /* 0xffffff90009c7947 */ /* 0x000fea000383ffff */
.L_x_1909:
[----:B-1----:R1:W2:Y:S02]  /*2b750*/  SYNCS.PHASECHK.TRANS64.TRYWAIT P1, [R10+URZ+0x2a8c0], R2 ;  /* 0x02a8c0020a0075a7 */ /* 0x0022a4000802017f */
[----:B--2---:R-:W-:Y:S05]  /*2b760*/  @!P1 NANOSLEEP.SYNCS 0x989680 ;  /* 0x009896800000995d */ /* 0x004fea0003900000 */
[----:B------:R-:W2:Y:S02]  /*2b770*/  @!P1 SYNCS.PHASECHK.TRANS64 P1, [R10+URZ+0x2a8c0], R2 ;  /* 0x02a8c0020a0095a7 */ /* 0x000ea4000802007f */
[----:B--2---:R-:W-:Y:S05]  /*2b780*/  @!P1 BRA `(.L_x_1909) ;  /* 0xfffffffc00f09947 */ /* 0x004fea000383ffff */
[----:B------:R-:W-:Y:S05]  /*2b790*/  BRA `(.L_x_2059) ;  /* 0xffffff9400907947 */ /* 0x000fea000383ffff */
.L_x_1933:
        /* <DEDUP_REMOVED lines=11> */
.L_x_2061:
[----:B------:R-:W-:Y:S05]  /*2b850*/  BSYNC B0 ;  /* 0x0000000000007941 */ /* 0x000fea0003800000 */
.L_x_2060:
[----:B------:R-:W-:Y:S05]  /*2b860*/  BRA `(.L_x_2062) ;  /* 0xffffffa800347947 */ /* 0x000fea000383ffff */
.L_x_1936:
[----:B0-----:R0:W1:Y:S02]  /*2b870*/  SYNCS.PHASECHK.TRANS64.TRYWAIT P0, [R7+URZ+0x2a840], R2 ;  /* 0x02a84002070075a7 */ /* 0x001064000800017f */
[----:B-1----:R-:W-:Y:S05]  /*2b880*/  @!P0 NANOSLEEP.SYNCS 0x989680 ;  /* 0x009896800000895d */ /* 0x002fea0003900000 */
[----:B------:R-:W1:Y:S02]  /*2b890*/  @!P0 SYNCS.PHASECHK.TRANS64 P0, [R7+URZ+0x2a840], R2 ;  /* 0x02a84002070085a7 */ /* 0x000e64000800007f */
[----:B-1----:R-:W-:Y:S05]  /*2b8a0*/  @!P0 BRA `(.L_x_1936) ;  /* 0xfffffffc00f08947 */ /* 0x002fea000383ffff */
[----:B------:R-:W-:Y:S05]  /*2b8b0*/  BRA `(.L_x_2063) ;  /* 0xffffffa800847947 */ /* 0x000fea000383ffff */
.L_x_1937:
        /* <DEDUP_REMOVED lines=8> */
.L_x_2065:
[----:B------:R-:W-:Y:S05]  /*2b940*/  BSYNC B0 ;  /* 0x0000000000007941 */ /* 0x000fea0003800000 */
.L_x_2064:
        /* <DEDUP_REMOVED lines=9> */
.L_x_2066:
[----:B------:R-:W-:Y:S02]  /*2b9e0*/  IMAD.MOV.U32 R13, RZ, RZ, R0 ;  /* 0x000000ffff0d7224 */ /* 0x000fe400078e0000 */
[----:B------:R-:W-:Y:S02]  /*2b9f0*/  IMAD.MOV.U32 R12, RZ, RZ, 0x1 ;  /* 0x00000001ff0c7424 */ /* 0x000fe400078e00ff */
[----:B------:R-:W-:-:S07]  /*2ba00*/  IMAD.MOV.U32 R3, RZ, RZ, R14 ;  /* 0x000000ffff037224 */ /* 0x000fce00078e000e */
[----:B------:R-:W-:Y:S05]  /*2ba10*/  WARPSYNC.COLLECTIVE R15, `(.L_x_2067) ;  /* 0x000000000f087348 */ /* 0x000fea0003c00000 */
[----:B------:R0:W1:Y:S02]  /*2ba20*/  SHFL.IDX P6, R14, R13, R12, R11 ;  /* 0x0000000c0d0e7389 */ /* 0x00006400000c000b */
[----:B01----:R-:W-:Y:S01]  /*2ba30*/  ENDCOLLECTIVE ;  /* 0x000000000000791b */ /* 0x003fe20003800000 */
.L_x_2067:
        /* <DEDUP_REMOVED lines=13> */
[----:B0-----:R-:W-:Y:S01]  /*2bb10*/  MOV R2, R14 ;  /* 0x0000000e00027202 */ /* 0x001fe20000000f00 */
[----:B------:R-:W-:-:S07]  /*2bb20*/  @P1 IMAD R8, R5, 0x2, R17 ;  /* 0x0000000205081824 */ /* 0x000fce00078e0211 */
[----:B------:R-:W-:Y:S05]  /*2bb30*/  WARPSYNC.COLLECTIVE R15, `(.L_x_2068) ;  /* 0x000000000f087348 */ /* 0x000fea0003c00000 */
[----:B------:R0:W1:Y:S02]  /*2bb40*/  SHFL.IDX P6, R14, R13, R12, R11 ;  /* 0x0000000c0d0e7389 */ /* 0x00006400000c000b */
[----:B01----:R-:W-:Y:S01]  /*2bb50*/  ENDCOLLECTIVE ;  /* 0x000000000000791b */ /* 0x003fe20003800000 */
.L_x_2068:
[----:B------:R-:W-:Y:S02]  /*2bb60*/  IMAD.MOV.U32 R13, RZ, RZ, R0 ;  /* 0x000000ffff0d7224 */ /* 0x000fe400078e0000 */
[----:B------:R-:W-:Y:S02]  /*2bb70*/  IMAD.MOV.U32 R12, RZ, RZ, 0x2 ;  /* 0x00000002ff0c7424 */ /* 0x000fe400078e00ff */
[----:B------:R-:W-:-:S07]  /*2bb80*/  IMAD.MOV.U32 R3, RZ, RZ, R14 ;  /* 0x000000ffff037224 */ /* 0x000fce00078e000e */
[----:B------:R-:W-:Y:S05]  /*2bb90*/  WARPSYNC.COLLECTIVE R15, `(.L_x_2069) ;  /* 0x000000000f087348 */ /* 0x000fea0003c00000 */
[----:B------:R0:W1:Y:S02]  /*2bba0*/  SHFL.IDX P6, R14, R13, R12, R11 ;  /* 0x0000000c0d0e7389 */ /* 0x00006400000c000b */
[----:B01----:R-:W-:Y:S01]  /*2bbb0*/  ENDCOLLECTIVE ;  /* 0x000000000000791b */ /* 0x003fe20003800000 */
.L_x_2069:
        /* <DEDUP_REMOVED lines=17> */
.L_x_2070:
[----:B------:R-:W-:Y:S02]  /*2bcd0*/  @P1 IMAD R8, R5, 0x2, R17 ;  /* 0x0000000205081824 */ /* 0x000fe400078e0211 */
[----:B------:R-:W-:Y:S02]  /*2bce0*/  IMAD.MOV.U32 R13, RZ, RZ, R0 ;  /* 0x000000ffff0d7224 */ /* 0x000fe400078e0000 */
[----:B------:R-:W-:Y:S02]  /*2bcf0*/  IMAD.MOV.U32 R12, RZ, RZ, 0x3 ;  /* 0x00000003ff0c7424 */ /* 0x000fe400078e00ff */
[----:B------:R-:W-:-:S07]  /*2bd00*/  IMAD.MOV.U32 R3, RZ, RZ, R14 ;  /* 0x000000ffff037224 */ /* 0x000fce00078e000e */
[----:B------:R-:W-:Y:S05]  /*2bd10*/  WARPSYNC.COLLECTIVE R15, `(.L_x_2071) ;  /* 0x000000000f087348 */ /* 0x000fea0003c00000 */
[----:B------:R0:W1:Y:S02]  /*2bd20*/  SHFL.IDX P6, R14, R13, R12, R11 ;  /* 0x0000000c0d0e7389 */ /* 0x00006400000c000b */
[----:B01----:R-:W-:Y:S01]  /*2bd30*/  ENDCOLLECTIVE ;  /* 0x000000000000791b */ /* 0x003fe20003800000 */
.L_x_2071:
        /* <DEDUP_REMOVED lines=17> */
.L_x_2072:
[----:B------:R-:W-:Y:S02]  /*2be50*/  @P1 IMAD R8, R5, 0x2, R17 ;  /* 0x0000000205081824 */ /* 0x000fe400078e0211 */
[----:B------:R-:W-:Y:S02]  /*2be60*/  IMAD.MOV.U32 R13, RZ, RZ, R0 ;  /* 0x000000ffff0d7224 */ /* 0x000fe400078e0000 */
[----:B------:R-:W-:Y:S02]  /*2be70*/  IMAD.MOV.U32 R12, RZ, RZ, 0x4 ;  /* 0x00000004ff0c7424 */ /* 0x000fe400078e00ff */
[----:B------:R-:W-:-:S07]  /*2be80*/  IMAD.MOV.U32 R3, RZ, RZ, R14 ;  /* 0x000000ffff037224 */ /* 0x000fce00078e000e */
[----:B------:R-:W-:Y:S05]  /*2be90*/  WARPSYNC.COLLECTIVE R15, `(.L_x_2073) ;  /* 0x000000000f087348 */ /* 0x000fea0003c00000 */
[----:B------:R0:W1:Y:S02]  /*2bea0*/  SHFL.IDX P6, R14, R13, R12, R11 ;  /* 0x0000000c0d0e7389 */ /* 0x00006400000c000b */
[----:B01----:R-:W-:Y:S01]  /*2beb0*/  ENDCOLLECTIVE ;  /* 0x000000000000791b */ /* 0x003fe20003800000 */
.L_x_2073:
        /* <DEDUP_REMOVED lines=17> */
.L_x_2074:
[----:B------:R-:W-:Y:S02]  /*2bfd0*/  @P1 IMAD R8, R5, 0x2, R17 ;  /* 0x0000000205081824 */ /* 0x000fe400078e0211 */
[----:B------:R-:W-:Y:S02]  /*2bfe0*/  IMAD.MOV.U32 R13, RZ, RZ, R0 ;  /* 0x000000ffff0d7224 */ /* 0x000fe400078e0000 */
[----:B------:R-:W-:Y:S02]  /*2bff0*/  IMAD.MOV.U32 R12, RZ, RZ, 0x5 ;  /* 0x00000005ff0c7424 */ /* 0x000fe400078e00ff */
[----:B------:R-:W-:-:S07]  /*2c000*/  IMAD.MOV.U32 R3, RZ, RZ, R14 ;  /* 0x000000ffff037224 */ /* 0x000fce00078e000e */
[----:B------:R-:W-:Y:S05]  /*2c010*/  WARPSYNC.COLLECTIVE R15, `(.L_x_2075) ;  /* 0x000000000f087348 */ /* 0x000fea0003c00000 */
[----:B------:R0:W1:Y:S02]  /*2c020*/  SHFL.IDX P6, R14, R13, R12, R11 ;  /* 0x0000000c0d0e7389 */ /* 0x00006400000c000b */
[----:B01----:R-:W-:Y:S01]  /*2c030*/  ENDCOLLECTIVE ;  /* 0x000000000000791b */ /* 0x003fe20003800000 */
.L_x_2075:
[----:B------:R-:W-:-:S05]  /*2c040*/  @P1 LEA R3, P0, R9, R3, 0x1 ;  /* 0x0000000309031211 */ /* 0x000fca00078008ff */
[----:B------:R-:W-:-:S05]  /*2c050*/  @P1 IMAD.X R2, RZ, RZ, R2, P0 ;  /* 0x000000ffff021224 */ /* 0x000fca00000e0602 */
[----:B------:R-:W-:Y:S01]  /*2c060*/  @P1 LOP3.LUT R3, R3, R2, RZ, 0x3c, !PT ;  /* 0x0000000203031212 */ /* 0x000fe200078e3cff */
[----:B------:R-:W-:-:S03]  /*2c070*/  IMAD.MOV.U32 R13, RZ, RZ, R4 ;  /* 0x000000ffff0d7224 */ /* 0x000fc600078e0004 */
[----:B------:R-:W-:-:S04]  /*2c080*/  @P1 LOP3.LUT R2, R3, R2, RZ, 0x3c, !PT ;  /* 0x0000000203021212 */ /* 0x000fc800078e3cff */
[----:B------:R-:W-:Y:S02]  /*2c090*/  @P1 LOP3.LUT R3, R3, R2, RZ, 0x3c, !PT ;  /* 0x0000000203031212 */ /* 0x000fe400078e3cff */
[----:B------:R-:W-:-:S07]  /*2c0a0*/  MOV R0, R14 ;  /* 0x0000000e00007202 */ /* 0x000fce0000000f00 */
[----:B------:R-:W-:Y:S05]  /*2c0b0*/  WARPSYNC.COLLECTIVE R15, `(.L_x_2076) ;  /* 0x000000000f087348 */ /* 0x000fea0003c00000 */
[----:B------:R0:W1:Y:S02]  /*2c0c0*/  SHFL.IDX P6, R14, R13, R12, R11 ;  /* 0x0000000c0d0e7389 */ /* 0x00006400000c000b */
[----:B01----:R-:W-:Y:S01]  /*2c0d0*/  ENDCOLLECTIVE ;  /* 0x000000000000791b */ /* 0x003fe20003800000 */
.L_x_2076:
        /* <DEDUP_REMOVED lines=8> */
.L_x_1942:
        /* <DEDUP_REMOVED lines=9> */
.L_x_2078:
[----:B------:R-:W-:Y:S01]  /*2c1f0*/  ISETP.GE.AND P1, PT, R25, R32, PT ;  /* 0x000000201900720c */ /* 0x000fe20003f26270 */
[----:B------:R-:W-:Y:S01]  /*2c200*/  IMAD.MOV.U32 R13, RZ, RZ, R0 ;  /* 0x000000ffff0d7224 */ /* 0x000fe200078e0000 */
[----:B------:R-:W-:-:S11]  /*2c210*/  MOV R2, R14 ;  /* 0x0000000e00027202 */ /* 0x000fd60000000f00 */
[----:B------:R-:W-:Y:S05]  /*2c220*/  WARPSYNC.COLLECTIVE R15, `(.L_x_2079) ;  /* 0x000000000f087348 */ /* 0x000fea0003c00000 */
[----:B------:R0:W1:Y:S02]  /*2c230*/  SHFL.IDX P6, R14, R13, R12, R11 ;  /* 0x0000000c0d0e7389 */ /* 0x00006400000c000b */
[----:B01----:R-:W-:Y:S01]  /*2c240*/  ENDCOLLECTIVE ;  /* 0x000000000000791b */ /* 0x003fe20003800000 */
.L_x_2079:
[----:B------:R-:W-:Y:S01]  /*2c250*/  MOV R13, R4 ;  /* 0x00000004000d7202 */ /* 0x000fe20000000f00 */
[----:B------:R-:W-:Y:S02]  /*2c260*/  IMAD.MOV.U32 R12, RZ, RZ, 0x1 ;  /* 0x00000001ff0c7424 */ /* 0x000fe400078e00ff */
[----:B------:R-:W-:-:S07]  /*2c270*/  IMAD.MOV.U32 R3, RZ, RZ, R14 ;  /* 0x000000ffff037224 */ /* 0x000fce00078e000e */
[----:B------:R-:W-:Y:S05]  /*2c280*/  WARPSYNC.COLLECTIVE R15, `(.L_x_2080) ;  /* 0x000000000f087348 */ /* 0x000fea0003c00000 */
[----:B------:R0:W1:Y:S02]  /*2c290*/  SHFL.IDX P6, R14, R13, R12, R11 ;  /* 0x0000000c0d0e7389 */ /* 0x00006400000c000b */
[----:B01----:R-:W-:Y:S01]  /*2c2a0*/  ENDCOLLECTIVE ;  /* 0x000000000000791b */ /* 0x003fe20003800000 */
.L_x_2080:
[----:B------:R-:W-:-:S05]  /*2c2b0*/  @!P1 LEA R5, P4, R8, R3, 0x1 ;  /* 0x0000000308059211 */ /* 0x000fca00078808ff */
[----:B------:R-:W-:Y:S02]  /*2c2c0*/  @!P1 IMAD.X R3, RZ, RZ, R2, P4 ;  /* 0x000000ffff039224 */ /* 0x000fe400020e0602 */
[----:B------:R-:W-:Y:S02]  /*2c2d0*/  @!P1 IMAD.MOV.U32 R2, RZ, RZ, R5 ;  /* 0x000000ffff029224 */ /* 0x000fe400078e0005 */
[----:B------:R-:W-:Y:S02]  /*2c2e0*/  VIADD R5, R25, 0x10 ;  /* 0x0000001019057836 */ /* 0x000fe40000000000 */
[----:B------:R-:W-:Y:S01]  /*2c2f0*/  IMAD.MOV.U32 R13, RZ, RZ, R0 ;  /* 0x000000ffff0d7224 */ /* 0x000fe200078e0000 */
        /* <DEDUP_REMOVED lines=11> */
.L_x_2081:
[----:B------:R-:W-:Y:S02]  /*2c3b0*/  IMAD.MOV.U32 R13, RZ, RZ, R4 ;  /* 0x000000ffff0d7224 */ /* 0x000fe400078e0004 */
[----:B------:R-:W-:Y:S02]  /*2c3c0*/  IMAD.MOV.U32 R12, RZ, RZ, 0x2 ;  /* 0x00000002ff0c7424 */ /* 0x000fe400078e00ff */
[----:B------:R-:W-:-:S07]  /*2c3d0*/  IMAD.MOV.U32 R3, RZ, RZ, R14 ;  /* 0x000000ffff037224 */ /* 0x000fce00078e000e */
[----:B------:R-:W-:Y:S05]  /*2c3e0*/  WARPSYNC.COLLECTIVE R15, `(.L_x_2082) ;  /* 0x000000000f087348 */ /* 0x000fea0003c00000 */
[----:B------:R0:W1:Y:S02]  /*2c3f0*/  SHFL.IDX P6, R14, R13, R12, R11 ;  /* 0x0000000c0d0e7389 */ /* 0x00006400000c000b */
[----:B01----:R-:W-:Y:S01]  /*2c400*/  ENDCOLLECTIVE ;  /* 0x000000000000791b */ /* 0x003fe20003800000 */
.L_x_2082:
[----:B------:R-:W-:-:S05]  /*2c410*/  @!P1 LEA R5, P4, R8, R3, 0x1 ;  /* 0x0000000308059211 */ /* 0x000fca00078808ff */
[----:B------:R-:W-:Y:S02]  /*2c420*/  @!P1 IMAD.X R6, RZ, RZ, R2, P4 ;  /* 0x000000ffff069224 */ /* 0x000fe400020e0602 */
        /* <DEDUP_REMOVED lines=15> */
.L_x_2083:
[----:B------:R-:W-:Y:S02]  /*2c520*/  IMAD.MOV.U32 R13, RZ, RZ, R4 ;  /* 0x000000ffff0d7224 */ /* 0x000fe400078e0004 */
[----:B------:R-:W-:Y:S02]  /*2c530*/  IMAD.MOV.U32 R12, RZ, RZ, 0x3 ;  /* 0x00000003ff0c7424 */ /* 0x000fe400078e00ff */
[----:B------:R-:W-:-:S07]  /*2c540*/  IMAD.MOV.U32 R3, RZ, RZ, R14 ;  /* 0x000000ffff037224 */ /* 0x000fce00078e000e */
[----:B------:R-:W-:Y:S05]  /*2c550*/  WARPSYNC.COLLECTIVE R15, `(.L_x_2084) ;  /* 0x000000000f087348 */ /* 0x000fea0003c00000 */
[----:B------:R0:W1:Y:S02]  /*2c560*/  SHFL.IDX P6, R14, R13, R12, R11 ;  /* 0x0000000c0d0e7389 */ /* 0x00006400000c000b */
[----:B01----:R-:W-:Y:S01]  /*2c570*/  ENDCOLLECTIVE ;  /* 0x000000000000791b */ /* 0x003fe20003800000 */
.L_x_2084:
[----:B------:R-:W-:-:S04]  /*2c580*/  @!P1 LEA R5, P4, R8, R3, 0x1 ;  /* 0x0000000308059211 */ /* 0x000fc800078808ff */
[----:B------:R-:W-:Y:S01]  /*2c590*/  @!P1 IADD3.X R6, RZ, R2, RZ, P4, !PT ;  /* 0x00000002ff069210 */ /* 0x000fe200027fe4ff */
[----:B------:R-:W-:Y:S02]  /*2c5a0*/  @!P1 IMAD.MOV.U32 R2, RZ, RZ, R5 ;  /* 0x000000ffff029224 */ /* 0x000fe400078e0005 */
[----:B------:R-:W-:Y:S02]  /*2c5b0*/  VIADD R5, R25, 0x30 ;  /* 0x0000003019057836 */ /* 0x000fe40000000000 */
        /* <DEDUP_REMOVED lines=13> */
.L_x_2085:
[----:B------:R-:W-:Y:S01]  /*2c690*/  IMAD.MOV.U32 R13, RZ, RZ, R4 ;  /* 0x000000ffff0d7224 */ /* 0x000fe200078e0004 */
[----:B------:R-:W-:Y:S01]  /*2c6a0*/  MOV R12, 0x4 ;  /* 0x00000004000c7802 */ /* 0x000fe20000000f00 */
[----:B------:R-:W-:-:S07]  /*2c6b0*/  IMAD.MOV.U32 R3, RZ, RZ, R14 ;  /* 0x000000ffff037224 */ /* 0x000fce00078e000e */
[----:B------:R-:W-:Y:S05]  /*2c6c0*/  WARPSYNC.COLLECTIVE R15, `(.L_x_2086) ;  /* 0x000000000f087348 */ /* 0x000fea0003c00000 */
[----:B------:R0:W1:Y:S02]  /*2c6d0*/  SHFL.IDX P6, R14, R13, R12, R11 ;  /* 0x0000000c0d0e7389 */ /* 0x00006400000c000b */
[----:B01----:R-:W-:Y:S01]  /*2c6e0*/  ENDCOLLECTIVE ;  /* 0x000000000000791b */ /* 0x003fe20003800000 */
.L_x_2086:
[----:B------:R-:W-:-:S05]  /*2c6f0*/  @!P1 LEA R5, P4, R8, R3, 0x1 ;  /* 0x0000000308059211 */ /* 0x000fca00078808ff */
[----:B------:R-:W-:Y:S02]  /*2c700*/  @!P1 IMAD.X R6, RZ, RZ, R2, P4 ;  /* 0x000000ffff069224 */ /* 0x000fe400020e0602 */
[----:B------:R-:W-:Y:S02]  /*2c710*/  @!P1 IMAD.MOV.U32 R2, RZ, RZ, R5 ;  /* 0x000000ffff029224 */ /* 0x000fe400078e0005 */
[----:B------:R-:W-:Y:S02]  /*2c720*/  @!P1 IMAD.MOV.U32 R3, RZ, RZ, R6 ;  /* 0x000000ffff039224 */ /* 0x000fe400078e0006 */
[----:B------:R-:W-:Y:S02]  /*2c730*/  IMAD.MOV.U32 R13, RZ, RZ, R0 ;  /* 0x000000ffff0d7224 */ /* 0x000fe400078e0000 */
[----:B------:R-:W-:Y:S01]  /*2c740*/  VIADD R5, R25, 0x40 ;  /* 0x0000004019057836 */ /* 0x000fe20000000000 */
        /* <DEDUP_REMOVED lines=11> */
.L_x_2087:
[----:B------:R-:W-:Y:S02]  /*2c800*/  IMAD.MOV.U32 R13, RZ, RZ, R4 ;  /* 0x000000ffff0d7224 */ /* 0x000fe400078e0004 */
[----:B------:R-:W-:Y:S02]  /*2c810*/  IMAD.MOV.U32 R12, RZ, RZ, 0x5 ;  /* 0x00000005ff0c7424 */ /* 0x000fe400078e00ff */
[----:B------:R-:W-:-:S07]  /*2c820*/  IMAD.MOV.U32 R3, RZ, RZ, R14 ;  /* 0x000000ffff037224 */ /* 0x000fce00078e000e */
[----:B------:R-:W-:Y:S05]  /*2c830*/  WARPSYNC.COLLECTIVE R15, `(.L_x_2088) ;  /* 0x000000000f087348 */ /* 0x000fea0003c00000 */
[----:B------:R0:W1:Y:S02]  /*2c840*/  SHFL.IDX P6, R14, R13, R12, R11 ;  /* 0x0000000c0d0e7389 */ /* 0x00006400000c000b */
[----:B01----:R-:W-:Y:S01]  /*2c850*/  ENDCOLLECTIVE ;  /* 0x000000000000791b */ /* 0x003fe20003800000 */
.L_x_2088:
[----:B------:R-:W-:-:S05]  /*2c860*/  @!P1 LEA R5, P4, R8, R3, 0x1 ;  /* 0x0000000308059211 */ /* 0x000fca00078808ff */
[----:B------:R-:W-:Y:S02]  /*2c870*/  @!P1 IMAD.X R6, RZ, RZ, R2, P4 ;  /* 0x000000ffff069224 */ /* 0x000fe400020e0602 */
[----:B------:R-:W-:Y:S01]  /*2c880*/  @!P1 IMAD.MOV.U32 R2, RZ, RZ, R5 ;  /* 0x000000ffff029224 */ /* 0x000fe200078e0005 */
[----:B------:R-:W-:Y:S01]  /*2c890*/  IADD3 R5, R25, 0x50, RZ ;  /* 0x0000005019057810 */ /* 0x000fe20007ffe0ff */
        /* <DEDUP_REMOVED lines=13> */
.L_x_2089:
[----:B------:R-:W-:Y:S02]  /*2c970*/  IMAD.MOV.U32 R13, RZ, RZ, R4 ;  /* 0x000000ffff0d7224 */ /* 0x000fe400078e0004 */
[----:B------:R-:W-:Y:S02]  /*2c980*/  IMAD.MOV.U32 R12, RZ, RZ, 0x6 ;  /* 0x00000006ff0c7424 */ /* 0x000fe400078e00ff */
[----:B------:R-:W-:-:S07]  /*2c990*/  IMAD.MOV.U32 R3, RZ, RZ, R14 ;  /* 0x000000ffff037224 */ /* 0x000fce00078e000e */
[----:B------:R-:W-:Y:S05]  /*2c9a0*/  WARPSYNC.COLLECTIVE R15, `(.L_x_2090) ;  /* 0x000000000f087348 */ /* 0x000fea0003c00000 */
[----:B------:R0:W1:Y:S02]  /*2c9b0*/  SHFL.IDX P6, R14, R13, R12, R11 ;  /* 0x0000000c0d0e7389 */ /* 0x00006400000c000b */
[----:B01----:R-:W-:Y:S01]  /*2c9c0*/  ENDCOLLECTIVE ;  /* 0x000000000000791b */ /* 0x003fe20003800000 */
.L_x_2090:
[----:B------:R-:W-:-:S05]  /*2c9d0*/  @!P1 LEA R5, P4, R8, R3, 0x1 ;  /* 0x0000000308059211 */ /* 0x000fca00078808ff */
[----:B------:R-:W-:Y:S01]  /*2c9e0*/  @!P1 IMAD.X R6, RZ, RZ, R2, P4 ;  /* 0x000000ffff069224 */ /* 0x000fe200020e0602 */
[----:B------:R-:W-:Y:S01]  /*2c9f0*/  @!P1 MOV R2, R5 ;  /* 0x0000000500029202 */ /* 0x000fe20000000f00 */
[----:B------:R-:W-:Y:S02]  /*2ca00*/  VIADD R5, R25, 0x60 ;  /* 0x0000006019057836 */ /* 0x000fe40000000000 */
        /* <DEDUP_REMOVED lines=13> */
.L_x_2091:
[----:B------:R-:W-:Y:S02]  /*2cae0*/  IMAD.MOV.U32 R13, RZ, RZ, R4 ;  /* 0x000000ffff0d7224 */ /* 0x000fe400078e0004 */
[----:B------:R-:W-:Y:S01]  /*2caf0*/  IMAD.MOV.U32 R12, RZ, RZ, 0x7 ;  /* 0x00000007ff0c7424 */ /* 0x000fe200078e00ff */
[----:B------:R-:W-:-:S07]  /*2cb00*/  MOV R3, R14 ;  /* 0x0000000e00037202 */ /* 0x000fce0000000f00 */
[----:B------:R-:W-:Y:S05]  /*2cb10*/  WARPSYNC.COLLECTIVE R15, `(.L_x_2092) ;  /* 0x000000000f087348 */ /* 0x000fea0003c00000 */
[----:B------:R0:W1:Y:S02]  /*2cb20*/  SHFL.IDX P6, R14, R13, R12, R11 ;  /* 0x0000000c0d0e7389 */ /* 0x00006400000c000b */
[----:B01----:R-:W-:Y:S01]  /*2cb30*/  ENDCOLLECTIVE ;  /* 0x000000000000791b */ /* 0x003fe20003800000 */
.L_x_2092:
[----:B------:R-:W-:-:S05]  /*2cb40*/  @!P1 LEA R5, P4, R8, R3, 0x1 ;  /* 0x0000000308059211 */ /* 0x000fca00078808ff */
[----:B------:R-:W-:Y:S02]  /*2cb50*/  @!P1 IMAD.X R6, RZ, RZ, R2, P4 ;  /* 0x000000ffff069224 */ /* 0x000fe400020e0602 */
[----:B------:R-:W-:Y:S02]  /*2cb60*/  @!P1 IMAD.MOV.U32 R2, RZ, RZ, R5 ;  /* 0x000000ffff029224 */ /* 0x000fe400078e0005 */
[----:B------:R-:W-:Y:S01]  /*2cb70*/  @!P1 IMAD.MOV.U32 R3, RZ, RZ, R6 ;  /* 0x000000ffff039224 */ /* 0x000fe200078e0006 */
[----:B------:R-:W-:-:S04]  /*2cb80*/  MOV R13, R0 ;  /* 0x00000000000d7202 */ /* 0x000fc80000000f00 */
        /* <DEDUP_REMOVED lines=10> */
.L_x_2093:
[----:B------:R-:W-:Y:S05]  /*2cc30*/  BRA `(.L_x_2094) ;  /* 0xffffffa8003c7947 */ /* 0x000fea000383ffff */
.L_x_1947:
[----:B0-----:R0:W1:Y:S02]  /*2cc40*/  SYNCS.PHASECHK.TRANS64.TRYWAIT P0, [R17+URZ+0x2a820], R2 ;  /* 0x02a82002110075a7 */ /* 0x001064000800017f */
[----:B-1----:R-:W-:Y:S05]  /*2cc50*/  @!P0 NANOSLEEP.SYNCS 0x989680 ;  /* 0x009896800000895d */ /* 0x002fea0003900000 */
[----:B------:R-:W1:Y:S02]  /*2cc60*/  @!P0 SYNCS.PHASECHK.TRANS64 P0, [R17+URZ+0x2a820], R2 ;  /* 0x02a82002110085a7 */ /* 0x000e64000800007f */
[----:B-1----:R-:W-:Y:S05]  /*2cc70*/  @!P0 BRA `(.L_x_1947) ;  /* 0xfffffffc00f08947 */ /* 0x002fea000383ffff */
[----:B------:R-:W-:Y:S05]  /*2cc80*/  BRA `(.L_x_2095) ;  /* 0xffffffa800b47947 */ /* 0x000fea000383ffff */
.L_x_1952:
[----:B0-----:R0:W1:Y:S02]  /*2cc90*/  SYNCS.PHASECHK.TRANS64.TRYWAIT P0, [R5+URZ+0x2a840], R0 ;  /* 0x02a84000050075a7 */ /* 0x001064000800017f */
[----:B-1----:R-:W-:Y:S05]  /*2cca0*/  @!P0 NANOSLEEP.SYNCS 0x989680 ;  /* 0x009896800000895d */ /* 0x002fea0003900000 */
[----:B------:R-:W1:Y:S02]  /*2ccb0*/  @!P0 SYNCS.PHASECHK.TRANS64 P0, [R5+URZ+0x2a840], R0 ;  /* 0x02a84000050085a7 */ /* 0x000e64000800007f */
[----:B-1----:R-:W-:Y:S05]  /*2ccc0*/  @!P0 BRA `(.L_x_1952) ;  /* 0xfffffffc00f08947 */ /* 0x002fea000383ffff */
[----:B------:R-:W-:Y:S05]  /*2ccd0*/  BRA `(.L_x_2096) ;  /* 0xffffffac00787947 */ /* 0x000fea000383ffff */
.L_x_1953:
        /* <DEDUP_REMOVED lines=8> */
.L_x_2098:
[----:B------:R-:W-:Y:S05]  /*2cd60*/  BSYNC B1 ;  /* 0x0000000000017941 */ /* 0x000fea0003800000 */
.L_x_2097:
[----:B------:R-:W0:Y:S01]  /*2cd70*/  S2R R35, SR_TID.X ;  /* 0x0000000000237919 */ /* 0x000e220000002100 */
[----:B------:R-:W-:Y:S01]  /*2cd80*/  IMAD.MOV.U32 R13, RZ, RZ, R9 ;  /* 0x000000ffff0d7224 */ /* 0x000fe200078e0009 */
[----:B------:R-:W-:Y:S01]  /*2cd90*/  MOV R12, RZ ;  /* 0x000000ff000c7202 */ /* 0x000fe20000000f00 */
[----:B------:R-:W-:Y:S01]  /*2cda0*/  IMAD.MOV.U32 R11, RZ, RZ, 0x181f ;  /* 0x0000181fff0b7424 */ /* 0x000fe200078e00ff */
[----:B------:R-:W-:Y:S01]  /*2cdb0*/  LEA R4, R4, R17, 0x1 ;  /* 0x0000001104047211 */ /* 0x000fe200078e08ff */
[----:B------:R-:W-:Y:S02]  /*2cdc0*/  IMAD.MOV.U32 R15, RZ, RZ, -0x1 ;  /* 0xffffffffff0f7424 */ /* 0x000fe400078e00ff */
[----:B------:R-:W-:-:S07]  /*2cdd0*/  IMAD.MOV.U32 R3, RZ, RZ, R14 ;  /* 0x000000ffff037224 */ /* 0x000fce00078e000e */
[----:B0-----:R-:W-:Y:S05]  /*2cde0*/  WARPSYNC.COLLECTIVE R15, `(.L_x_2099) ;  /* 0x000000000f087348 */ /* 0x001fea0003c00000 */
[----:B------:R1:W2:Y:S02]  /*2cdf0*/  SHFL.IDX P6, R14, R13, R12, R11 ;  /* 0x0000000c0d0e7389 */ /* 0x0002a400000c000b */
[----:B012---:R-:W-:Y:S01]  /*2ce00*/  ENDCOLLECTIVE ;  /* 0x000000000000791b */ /* 0x007fe20003800000 */
.L_x_2099:
[----:B------:R-:W-:Y:S02]  /*2ce10*/  IMAD.MOV.U32 R13, RZ, RZ, R8 ;  /* 0x000000ffff0d7224 */ /* 0x000fe400078e0008 */
[----:B------:R-:W-:Y:S02]  /*2ce20*/  IMAD.MOV.U32 R12, RZ, RZ, 0x1 ;  /* 0x00000001ff0c7424 */ /* 0x000fe400078e00ff */
[----:B------:R-:W-:Y:S02]  /*2ce30*/  IMAD.SHL.U32 R35, R35, 0x8, RZ ;  /* 0x0000000823237824 */ /* 0x000fe400078e00ff */
[----:B------:R-:W-:-:S07]  /*2ce40*/  IMAD.MOV.U32 R2, RZ, RZ, R14 ;  /* 0x000000ffff027224 */ /* 0x000fce00078e000e */
[----:B------:R-:W-:Y:S05]  /*2ce50*/  WARPSYNC.COLLECTIVE R15, `(.L_x_2100) ;  /* 0x000000000f087348 */ /* 0x000fea0003c00000 */
[----:B------:R0:W1:Y:S02]  /*2ce60*/  SHFL.IDX P6, R14, R13, R12, R11 ;  /* 0x0000000c0d0e7389 */ /* 0x00006400000c000b */
[----:B01----:R-:W-:Y:S01]  /*2ce70*/  ENDCOLLECTIVE ;  /* 0x000000000000791b */ /* 0x003fe20003800000 */
.L_x_2100:
[----:B------:R-:W-:-:S05]  /*2ce80*/  LOP3.LUT R35, R35, 0x38, RZ, 0xc0, !PT ;  /* 0x0000003823237812 */ /* 0x000fca00078ec0ff */
[----:B------:R-:W-:-:S05]  /*2ce90*/  IMAD.SHL.U32 R0, R35, 0x2, RZ ;  /* 0x0000000223007824 */ /* 0x000fca00078e00ff */
[----:B------:R-:W-:Y:S01]  /*2cea0*/  IADD3 R2, P0, R2, R0, RZ ;  /* 0x0000000002027210 */ /* 0x000fe20007f1e0ff */
[----:B------:R-:W-:-:S04]  /*2ceb0*/  IMAD.MOV.U32 R13, RZ, RZ, R9 ;  /* 0x000000ffff0d7224 */ /* 0x000fc800078e0009 */
[----:B------:R-:W-:-:S05]  /*2cec0*/  IMAD.X R3, RZ, RZ, R3, P0 ;  /* 0x000000ffff037224 */ /* 0x000fca00000e0603 */
        /* <DEDUP_REMOVED lines=10> */
.L_x_2101:
[----:B------:R-:W-:Y:S01]  /*2cf70*/  MOV R13, R8 ;  /* 0x00000008000d7202 */ /* 0x000fe20000000f00 */
[----:B------:R-:W-:Y:S02]  /*2cf80*/  IMAD.MOV.U32 R12, RZ, RZ, 0x2 ;  /* 0x00000002ff0c7424 */ /* 0x000fe400078e00ff */
[----:B------:R-:W-:-:S07]  /*2cf90*/  IMAD.MOV.U32 R2, RZ, RZ, R14 ;  /* 0x000000ffff027224 */ /* 0x000fce00078e000e */
[----:B------:R-:W-:Y:S05]  /*2cfa0*/  WARPSYNC.COLLECTIVE R15, `(.L_x_2102) ;  /* 0x000000000f087348 */ /* 0x000fea0003c00000 */
[----:B------:R0:W1:Y:S02]  /*2cfb0*/  SHFL.IDX P6, R14, R13, R12, R11 ;  /* 0x0000000c0d0e7389 */ /* 0x00006400000c000b */
[----:B01----:R-:W-:Y:S01]  /*2cfc0*/  ENDCOLLECTIVE ;  /* 0x000000000000791b */ /* 0x003fe20003800000 */
.L_x_2102:
        /* <DEDUP_REMOVED lines=13> */
.L_x_2103:
[----:B------:R-:W-:Y:S01]  /*2d0a0*/  IMAD.MOV.U32 R13, RZ, RZ, R8 ;  /* 0x000000ffff0d7224 */ /* 0x000fe200078e0008 */
[----:B------:R-:W-:Y:S01]  /*2d0b0*/  MOV R12, 0x3 ;  /* 0x00000003000c7802 */ /* 0x000fe20000000f00 */
[----:B------:R-:W-:-:S07]  /*2d0c0*/  IMAD.MOV.U32 R2, RZ, RZ, R14 ;  /* 0x000000ffff027224 */ /* 0x000fce00078e000e */
[----:B------:R-:W-:Y:S05]  /*2d0d0*/  WARPSYNC.COLLECTIVE R15, `(.L_x_2104) ;  /* 0x000000000f087348 */ /* 0x000fea0003c00000 */
[----:B------:R0:W1:Y:S02]  /*2d0e0*/  SHFL.IDX P6, R14, R13, R12, R11 ;  /* 0x0000000c0d0e7389 */ /* 0x00006400000c000b */
[----:B01----:R-:W-:Y:S01]  /*2d0f0*/  ENDCOLLECTIVE ;  /* 0x000000000000791b */ /* 0x003fe20003800000 */
.L_x_2104:
        /* <DEDUP_REMOVED lines=13> */
.L_x_2105:
[----:B------:R-:W-:Y:S02]  /*2d1d0*/  IMAD.MOV.U32 R13, RZ, RZ, R8 ;  /* 0x000000ffff0d7224 */ /* 0x000fe400078e0008 */
[----:B------:R-:W-:Y:S02]  /*2d1e0*/  IMAD.MOV.U32 R12, RZ, RZ, 0x4 ;  /* 0x00000004ff0c7424 */ /* 0x000fe400078e00ff */
[----:B------:R-:W-:-:S07]  /*2d1f0*/  IMAD.MOV.U32 R2, RZ, RZ, R14 ;  /* 0x000000ffff027224 */ /* 0x000fce00078e000e */
[----:B------:R-:W-:Y:S05]  /*2d200*/  WARPSYNC.COLLECTIVE R15, `(.L_x_2106) ;  /* 0x000000000f087348 */ /* 0x000fea0003c00000 */
[----:B------:R0:W1:Y:S02]  /*2d210*/  SHFL.IDX P6, R14, R13, R12, R11 ;  /* 0x0000000c0d0e7389 */ /* 0x00006400000c000b */
[----:B01----:R-:W-:Y:S01]  /*2d220*/  ENDCOLLECTIVE ;  /* 0x000000000000791b */ /* 0x003fe20003800000 */
.L_x_2106:
        /* <DEDUP_REMOVED lines=13> */
.L_x_2107:
[----:B------:R-:W-:Y:S02]  /*2d300*/  IMAD.MOV.U32 R13, RZ, RZ, R8 ;  /* 0x000000ffff0d7224 */ /* 0x000fe400078e0008 */
[----:B------:R-:W-:Y:S02]  /*2d310*/  IMAD.MOV.U32 R12, RZ, RZ, 0x5 ;  /* 0x00000005ff0c7424 */ /* 0x000fe400078e00ff */
[----:B------:R-:W-:-:S07]  /*2d320*/  IMAD.MOV.U32 R2, RZ, RZ, R14 ;  /* 0x000000ffff027224 */ /* 0x000fce00078e000e */
[----:B------:R-:W-:Y:S05]  /*2d330*/  WARPSYNC.COLLECTIVE R15, `(.L_x_2108) ;  /* 0x000000000f087348 */ /* 0x000fea0003c00000 */
[----:B------:R0:W1:Y:S02]  /*2d340*/  SHFL.IDX P6, R14, R13, R12, R11 ;  /* 0x0000000c0d0e7389 */ /* 0x00006400000c000b */
[----:B01----:R-:W-:Y:S01]  /*2d350*/  ENDCOLLECTIVE ;  /* 0x000000000000791b */ /* 0x003fe20003800000 */
.L_x_2108:
[----:B------:R-:W-:-:S05]  /*2d360*/  IADD3 R2, P0, R2, R0, RZ ;  /* 0x0000000002027210 */ /* 0x000fca0007f1e0ff */
[----:B------:R-:W-:-:S05]  /*2d370*/  IMAD.X R3, RZ, RZ, R35, P0 ;  /* 0x000000ffff037224 */ /* 0x000fca00000e0623 */
        /* <DEDUP_REMOVED lines=11> */
.L_x_2109:
[----:B------:R-:W-:Y:S01]  /*2d430*/  IMAD.MOV.U32 R2, RZ, RZ, R14 ;  /* 0x000000ffff027224 */ /* 0x000fe200078e000e */
[----:B------:R-:W-:Y:S06]  /*2d440*/  BRA `(.L_x_2110) ;  /* 0xffffffa800a87947 */ /* 0x000fec000383ffff */
.L_x_1958:
[----:B-1----:R1:W2:Y:S02]  /*2d450*/  SYNCS.PHASECHK.TRANS64.TRYWAIT P0, [R5+URZ+0x2a860], R2 ;  /* 0x02a86002050075a7 */ /* 0x0022a4000800017f */
[----:B--2---:R-:W-:Y:S05]  /*2d460*/  @!P0 NANOSLEEP.SYNCS 0x989680 ;  /* 0x009896800000895d */ /* 0x004fea0003900000 */
[----:B------:R-:W2:Y:S02]  /*2d470*/  @!P0 SYNCS.PHASECHK.TRANS64 P0, [R5+URZ+0x2a860], R2 ;  /* 0x02a86002050085a7 */ /* 0x000ea4000800007f */
[----:B--2---:R-:W-:Y:S05]  /*2d480*/  @!P0 BRA `(.L_x_1958) ;  /* 0xfffffffc00f08947 */ /* 0x004fea000383ffff */
[----:B------:R-:W-:Y:S05]  /*2d490*/  BRA `(.L_x_2111) ;  /* 0xffffffac00047947 */ /* 0x000fea000383ffff */
.L_x_1959:
[----:B------:R-:W-:Y:S01]  /*2d4a0*/  BSSY B1, `(.L_x_2112) ;  /* 0x0000008000017945 */ /* 0x000fe20003800000 */
[----:B------:R-:W-:Y:S02]  /*2d4b0*/  IMAD.MOV.U32 R13, RZ, RZ, R19 ;  /* 0x000000ffff0d7224 */ /* 0x000fe400078e0013 */
[----:B------:R-:W-:Y:S02]  /*2d4c0*/  IMAD.MOV.U32 R12, RZ, RZ, RZ ;  /* 0x000000ffff0c7224 */ /* 0x000fe400078e00ff */
[----:B------:R-:W-:Y:S02]  /*2d4d0*/  IMAD.MOV.U32 R11, RZ, RZ, 0x181f ;  /* 0x0000181fff0b7424 */ /* 0x000fe400078e00ff */
[----:B------:R-:W-:-:S07]  /*2d4e0*/  IMAD.MOV.U32 R15, RZ, RZ, -0x1 ;  /* 0xffffffffff0f7424 */ /* 0x000fce00078e00ff */
[----:B-1----:R-:W-:Y:S05]  /*2d4f0*/  WARPSYNC.COLLECTIVE R15, `(.L_x_2113) ;  /* 0x000000000f087348 */ /* 0x002fea0003c00000 */
[----:B------:R0:W2:Y:S02]  /*2d500*/  SHFL.IDX P6, R14, R13, R12, R11 ;  /* 0x0000000c0d0e7389 */ /* 0x0000a400000c000b */
[----:B012---:R-:W-:Y:S01]  /*2d510*/  ENDCOLLECTIVE ;  /* 0x000000000000791b */ /* 0x007fe20003800000 */
.L_x_2113:
[----:B------:R-:W-:Y:S05]  /*2d520*/  BSYNC B1 ;  /* 0x0000000000017941 */ /* 0x000fea0003800000 */
.L_x_2112:
[----:B------:R-:W-:Y:S01]  /*2d530*/  MOV R13, R18 ;  /* 0x00000012000d7202 */ /* 0x000fe20000000f00 */
        /* <DEDUP_REMOVED lines=8> */
.L_x_2114:
[----:B------:R-:W-:Y:S01]  /*2d5c0*/  MOV R13, R19 ;  /* 0x00000013000d7202 */ /* 0x000fe20000000f00 */
[----:B------:R-:W-:Y:S02]  /*2d5d0*/  IMAD.MOV.U32 R12, RZ, RZ, 0x1 ;  /* 0x00000001ff0c7424 */ /* 0x000fe400078e00ff */
[----:B------:R-:W-:-:S07]  /*2d5e0*/  IMAD.MOV.U32 R2, RZ, RZ, R14 ;  /* 0x000000ffff027224 */ /* 0x000fce00078e000e */
[----:B------:R-:W-:Y:S05]  /*2d5f0*/  WARPSYNC.COLLECTIVE R15, `(.L_x_2115) ;  /* 0x000000000f087348 */ /* 0x000fea0003c00000 */
[----:B------:R0:W1:Y:S02]  /*2d600*/  SHFL.IDX P6, R14, R13, R12, R11 ;  /* 0x0000000c0d0e7389 */ /* 0x00006400000c000b */
[----:B01----:R-:W-:Y:S01]  /*2d610*/  ENDCOLLECTIVE ;  /* 0x000000000000791b */ /* 0x003fe20003800000 */
.L_x_2115:
        /* <DEDUP_REMOVED lines=15> */
.L_x_2116:
[----:B------:R-:W-:Y:S01]  /*2d710*/  IMAD.MOV.U32 R13, RZ, RZ, R19 ;  /* 0x000000ffff0d7224 */ /* 0x000fe200078e0013 */
[----:B------:R-:W-:Y:S01]  /*2d720*/  MOV R12, 0x2 ;  /* 0x00000002000c7802 */ /* 0x000fe20000000f00 */
[----:B------:R-:W-:-:S07]  /*2d730*/  IMAD.MOV.U32 R2, RZ, RZ, R14 ;  /* 0x000000ffff027224 */ /* 0x000fce00078e000e */
[----:B------:R-:W-:Y:S05]  /*2d740*/  WARPSYNC.COLLECTIVE R15, `(.L_x_2117) ;  /* 0x000000000f087348 */ /* 0x000fea0003c00000 */
[----:B------:R0:W1:Y:S02]  /*2d750*/  SHFL.IDX P6, R14, R13, R12, R11 ;  /* 0x0000000c0d0e7389 */ /* 0x00006400000c000b */
[----:B01----:R-:W-:Y:S01]  /*2d760*/  ENDCOLLECTIVE ;  /* 0x000000000000791b */ /* 0x003fe20003800000 */
.L_x_2117:
        /* <DEDUP_REMOVED lines=14> */
.L_x_2118:
[----:B------:R-:W-:Y:S02]  /*2d850*/  IMAD.MOV.U32 R13, RZ, RZ, R19 ;  /* 0x000000ffff0d7224 */ /* 0x000fe400078e0013 */
[----:B------:R-:W-:Y:S02]  /*2d860*/  IMAD.MOV.U32 R12, RZ, RZ, 0x3 ;  /* 0x00000003ff0c7424 */ /* 0x000fe400078e00ff */
[----:B------:R-:W-:-:S07]  /*2d870*/  IMAD.MOV.U32 R2, RZ, RZ, R14 ;  /* 0x000000ffff027224 */ /* 0x000fce00078e000e */
[----:B------:R-:W-:Y:S05]  /*2d880*/  WARPSYNC.COLLECTIVE R15, `(.L_x_2119) ;  /* 0x000000000f087348 */ /* 0x000fea0003c00000 */
[----:B------:R0:W1:Y:S02]  /*2d890*/  SHFL.IDX P6, R14, R13, R12, R11 ;  /* 0x0000000c0d0e7389 */ /* 0x00006400000c000b */
[----:B01----:R-:W-:Y:S01]  /*2d8a0*/  ENDCOLLECTIVE ;  /* 0x000000000000791b */ /* 0x003fe20003800000 */
.L_x_2119:
        /* <DEDUP_REMOVED lines=14> */
.L_x_2120:
[----:B------:R-:W-:Y:S02]  /*2d990*/  IMAD.MOV.U32 R13, RZ, RZ, R19 ;  /* 0x000000ffff0d7224 */ /* 0x000fe400078e0013 */
[----:B------:R-:W-:Y:S02]  /*2d9a0*/  IMAD.MOV.U32 R12, RZ, RZ, 0x4 ;  /* 0x00000004ff0c7424 */ /* 0x000fe400078e00ff */
[----:B------:R-:W-:-:S07]  /*2d9b0*/  IMAD.MOV.U32 R2, RZ, RZ, R14 ;  /* 0x000000ffff027224 */ /* 0x000fce00078e000e */
[----:B------:R-:W-:Y:S05]  /*2d9c0*/  WARPSYNC.COLLECTIVE R15, `(.L_x_2121) ;  /* 0x000000000f087348 */ /* 0x000fea0003c00000 */
[----:B------:R0:W1:Y:S02]  /*2d9d0*/  SHFL.IDX P6, R14, R13, R12, R11 ;  /* 0x0000000c0d0e7389 */ /* 0x00006400000c000b */
[----:B01----:R-:W-:Y:S01]  /*2d9e0*/  ENDCOLLECTIVE ;  /* 0x000000000000791b */ /* 0x003fe20003800000 */
.L_x_2121:
[----:B------:R-:W-:-:S05]  /*2d9f0*/  IADD3 R2, P2, R2, R0, RZ ;  /* 0x0000000002027210 */ /* 0x000fca0007f5e0ff */
[----:B------:R-:W-:Y:S01]  /*2da00*/  IMAD.X R3, RZ, RZ, R3, P2 ;  /* 0x000000ffff037224 */ /* 0x000fe200010e0603 */
[----:B------:R-:W-:Y:S02]  /*2da10*/  ISETP.LT.OR P2, PT, R8, 0x31, !P1 ;  /* 0x000000310800780c */ /* 0x000fe40004f41670 */
[----:B------:R-:W-:-:S11]  /*2da20*/  MOV R13, R18 ;  /* 0x00000012000d7202 */ /* 0x000fd60000000f00 */
        /* <DEDUP_REMOVED lines=10> */
.L_x_2122:
[----:B------:R-:W-:Y:S02]  /*2dad0*/  IMAD.MOV.U32 R13, RZ, RZ, R19 ;  /* 0x000000ffff0d7224 */ /* 0x000fe400078e0013 */
[----:B------:R-:W-:Y:S02]  /*2dae0*/  IMAD.MOV.U32 R12, RZ, RZ, 0x5 ;  /* 0x00000005ff0c7424 */ /* 0x000fe400078e00ff */
[----:B------:R-:W-:-:S07]  /*2daf0*/  IMAD.MOV.U32 R2, RZ, RZ, R14 ;  /* 0x000000ffff027224 */ /* 0x000fce00078e000e */
[----:B------:R-:W-:Y:S05]  /*2db00*/  WARPSYNC.COLLECTIVE R15, `(.L_x_2123) ;  /* 0x000000000f087348 */ /* 0x000fea0003c00000 */
[----:B------:R0:W1:Y:S02]  /*2db10*/  SHFL.IDX P6, R14, R13, R12, R11 ;  /* 0x0000000c0d0e7389 */ /* 0x00006400000c000b */
[----:B01----:R-:W-:Y:S01]  /*2db20*/  ENDCOLLECTIVE ;  /* 0x000000000000791b */ /* 0x003fe20003800000 */
.L_x_2123:
        /* <DEDUP_REMOVED lines=13> */
.L_x_2124:
[----:B------:R-:W-:Y:S01]  /*2dc00*/  @!PT LDS RZ, [RZ] ;  /* 0x00000000fffff984 */ /* 0x000fe20000000800 */
[----:B------:R-:W-:Y:S01]  /*2dc10*/  @!PT LDS RZ, [RZ] ;  /* 0x00000000fffff984 */ /* 0x000fe20000000800 */
[----:B------:R-:W-:Y:S01]  /*2dc20*/  @!PT LDS RZ, [RZ] ;  /* 0x00000000fffff984 */ /* 0x000fe20000000800 */
[----:B------:R0:W-:Y:S02]  /*2dc30*/  LDGSTS.E.BYPASS.LTC128B.128 [R4+0x5400], desc[UR60][R2.64+0x80], !P2 ;  /* 0x0540008002047fae */ /* 0x0001e4000d101d7c */
[----:B0-----:R-:W-:Y:S01]  /*2dc40*/  MOV R2, R14 ;  /* 0x0000000e00027202 */ /* 0x001fe20000000f00 */
[----:B------:R-:W-:Y:S06]  /*2dc50*/  BRA `(.L_x_2125) ;  /* 0xffffffa400f07947 */ /* 0x000fec000383ffff */
.L_x_1967:
[----:B0-----:R0:W1:Y:S02]  /*2dc60*/  SYNCS.PHASECHK.TRANS64.TRYWAIT P0, [R0+URZ+0x2a860], R3 ;  /* 0x02a86003000075a7 */ /* 0x001064000800017f */
[----:B-1----:R-:W-:Y:S05]  /*2dc70*/  @!P0 NANOSLEEP.SYNCS 0x989680 ;  /* 0x009896800000895d */ /* 0x002fea0003900000 */
[----:B------:R-:W1:Y:S02]  /*2dc80*/  @!P0 SYNCS.PHASECHK.TRANS64 P0, [R0+URZ+0x2a860], R3 ;  /* 0x02a86003000085a7 */ /* 0x000e64000800007f */
[----:B-1----:R-:W-:Y:S05]  /*2dc90*/  @!P0 BRA `(.L_x_1967) ;  /* 0xfffffffc00f08947 */ /* 0x002fea000383ffff */
[----:B------:R-:W-:Y:S05]  /*2dca0*/  BRA `(.L_x_2126) ;  /* 0xffffffac00047947 */ /* 0x000fea000383ffff */
.L_x_1968:
        /* <DEDUP_REMOVED lines=8> */
.L_x_2128:
[----:B------:R-:W-:Y:S05]  /*2dd30*/  BSYNC B0 ;  /* 0x0000000000007941 */ /* 0x000fea0003800000 */
.L_x_2127:
[----:B------:R-:W0:Y:S01]  /*2dd40*/  S2R R5, SR_TID.X ;  /* 0x0000000000057919 */ /* 0x000e220000002100 */
[----:B------:R-:W-:Y:S01]  /*2dd50*/  IMAD.MOV.U32 R13, RZ, RZ, R18 ;  /* 0x000000ffff0d7224 */ /* 0x000fe200078e0012 */
[----:B------:R-:W-:Y:S01]  /*2dd60*/  MOV R12, RZ ;  /* 0x000000ff000c7202 */ /* 0x000fe20000000f00 */
[----:B------:R-:W-:Y:S01]  /*2dd70*/  IMAD.MOV.U32 R11, RZ, RZ, 0x181f ;  /* 0x0000181fff0b7424 */ /* 0x000fe200078e00ff */
[C---:B------:R-:W-:Y:S01]  /*2dd80*/  LOP3.LUT R2, R29.reuse, 0x1, RZ, 0xc0, !PT ;  /* 0x000000011d027812 */ /* 0x040fe200078ec0ff */
[----:B------:R-:W-:Y:S01]  /*2dd90*/  IMAD.MOV.U32 R15, RZ, RZ, -0x1 ;  /* 0xffffffffff0f7424 */ /* 0x000fe200078e00ff */
[----:B------:R-:W-:Y:S01]  /*2dda0*/  LOP3.LUT P0, RZ, R29, 0x2, RZ, 0xc0, !PT ;  /* 0x000000021dff7812 */ /* 0x000fe2000780c0ff */
[----:B------:R-:W-:Y:S01]  /*2ddb0*/  IMAD.MOV.U32 R3, RZ, RZ, R14 ;  /* 0x000000ffff037224 */ /* 0x000fe200078e000e */
[----:B------:R-:W-:Y:S01]  /*2ddc0*/  ISETP.NE.U32.AND P1, PT, R2, 0x1, PT ;  /* 0x000000010200780c */ /* 0x000fe20003f25070 */
[----:B------:R-:W-:-:S12]  /*2ddd0*/  IMAD R4, R4, 0x2, R17 ;  /* 0x0000000204047824 */ /* 0x000fd800078e0211 */
[----:B0-----:R-:W-:Y:S05]  /*2dde0*/  WARPSYNC.COLLECTIVE R15, `(.L_x_2129) ;  /* 0x000000000f087348 */ /* 0x001fea0003c00000 */
[----:B------:R1:W2:Y:S02]  /*2ddf0*/  SHFL.IDX P6, R14, R13, R12, R11 ;  /* 0x0000000c0d0e7389 */ /* 0x0002a400000c000b */
[----:B012---:R-:W-:Y:S01]  /*2de00*/  ENDCOLLECTIVE ;  /* 0x000000000000791b */ /* 0x007fe20003800000 */
.L_x_2129:
[C---:B------:R-:W-:Y:S02]  /*2de10*/  ISETP.LT.OR P4, PT, R6.reuse, 0x1, !P0 ;  /* 0x000000010600780c */ /* 0x040fe40004781670 */
[----:B------:R-:W-:Y:S02]  /*2de20*/  ISETP.LT.OR P3, PT, R6, 0x1, P1 ;  /* 0x000000010600780c */ /* 0x000fe40000f61670 */
[----:B------:R-:W-:Y:S01]  /*2de30*/  MOV R13, R19 ;  /* 0x00000013000d7202 */ /* 0x000fe20000000f00 */
[----:B------:R-:W-:Y:S02]  /*2de40*/  IMAD.MOV.U32 R12, RZ, RZ, 0x1 ;  /* 0x00000001ff0c7424 */ /* 0x000fe400078e00ff */
[----:B------:R-:W-:-:S05]  /*2de50*/  IMAD.SHL.U32 R5, R5, 0x8, RZ ;  /* 0x0000000805057824 */ /* 0x000fca00078e00ff */
[----:B------:R-:W-:-:S05]  /*2de60*/  LOP3.LUT R5, R5, 0x38, RZ, 0xc0, !PT ;  /* 0x0000003805057812 */ /* 0x000fca00078ec0ff */
[----:B------:R-:W-:-:S05]  /*2de70*/  IMAD.SHL.U32 R5, R5, 0x2, RZ ;  /* 0x0000000205057824 */ /* 0x000fca00078e00ff */
[----:B------:R-:W-:-:S13]  /*2de80*/  IADD3 R2, P2, R14, R5, RZ ;  /* 0x000000050e027210 */ /* 0x000fda0007f5e0ff */
[----:B------:R-:W-:Y:S05]  /*2de90*/  WARPSYNC.COLLECTIVE R15, `(.L_x_2130) ;  /* 0x000000000f087348 */ /* 0x000fea0003c00000 */
[----:B------:R0:W1:Y:S02]  /*2dea0*/  SHFL.IDX P6, R14, R13, R12, R11 ;  /* 0x0000000c0d0e7389 */ /* 0x00006400000c000b */
[----:B01----:R-:W-:Y:S01]  /*2deb0*/  ENDCOLLECTIVE ;  /* 0x000000000000791b */ /* 0x003fe20003800000 */
.L_x_2130:
        /* <DEDUP_REMOVED lines=13> */
.L_x_2131:
[----:B------:R-:W-:Y:S02]  /*2df90*/  IMAD.MOV.U32 R13, RZ, RZ, R19 ;  /* 0x000000ffff0d7224 */ /* 0x000fe400078e0013 */
[----:B------:R-:W-:Y:S01]  /*2dfa0*/  IMAD.MOV.U32 R12, RZ, RZ, 0x2 ;  /* 0x00000002ff0c7424 */ /* 0x000fe200078e00ff */
[----:B------:R-:W-:-:S13]  /*2dfb0*/  IADD3 R2, P2, R14, R5, RZ ;  /* 0x000000050e027210 */ /* 0x000fda0007f5e0ff */
[----:B------:R-:W-:Y:S05]  /*2dfc0*/  WARPSYNC.COLLECTIVE R15, `(.L_x_2132) ;  /* 0x000000000f087348 */ /* 0x000fea0003c00000 */
[----:B------:R0:W1:Y:S02]  /*2dfd0*/  SHFL.IDX P6, R14, R13, R12, R11 ;  /* 0x0000000c0d0e7389 */ /* 0x00006400000c000b */
[----:B01----:R-:W-:Y:S01]  /*2dfe0*/  ENDCOLLECTIVE ;  /* 0x000000000000791b */ /* 0x003fe20003800000 */
.L_x_2132:
        /* <DEDUP_REMOVED lines=13> */
.L_x_2133:
[----:B------:R-:W-:Y:S02]  /*2e0c0*/  IMAD.MOV.U32 R13, RZ, RZ, R19 ;  /* 0x000000ffff0d7224 */ /* 0x000fe400078e0013 */
[----:B------:R-:W-:Y:S02]  /*2e0d0*/  IMAD.MOV.U32 R12, RZ, RZ, 0x3 ;  /* 0x00000003ff0c7424 */ /* 0x000fe400078e00ff */
[----:B------:R-:W-:-:S07]  /*2e0e0*/  IMAD.MOV.U32 R10, RZ, RZ, R14 ;  /* 0x000000ffff0a7224 */ /* 0x000fce00078e000e */
[----:B------:R-:W-:Y:S05]  /*2e0f0*/  WARPSYNC.COLLECTIVE R15, `(.L_x_2134) ;  /* 0x000000000f087348 */ /* 0x000fea0003c00000 */
[----:B------:R0:W1:Y:S02]  /*2e100*/  SHFL.IDX P6, R14, R13, R12, R11 ;  /* 0x0000000c0d0e7389 */ /* 0x00006400000c000b */
[----:B01----:R-:W-:Y:S01]  /*2e110*/  ENDCOLLECTIVE ;  /* 0x000000000000791b */ /* 0x003fe20003800000 */
.L_x_2134:
[----:B------:R-:W-:-:S05]  /*2e120*/  IADD3 R2, P2, R10, R5, RZ ;  /* 0x000000050a027210 */ /* 0x000fca0007f5e0ff */
[----:B------:R-:W-:-:S05]  /*2e130*/  IMAD.X R3, RZ, RZ, R7, P2 ;  /* 0x000000ffff037224 */ /* 0x000fca00010e0607 */
[----:B------:R-:W-:Y:S01]  /*2e140*/  @!PT LDS RZ, [RZ] ;  /* 0x00000000fffff984 */ /* 0x000fe20000000800 */
[----:B------:R-:W-:Y:S01]  /*2e150*/  @!PT LDS RZ, [RZ] ;  /* 0x00000000fffff984 */ /* 0x000fe20000000800 */
[----:B------:R-:W-:Y:S01]  /*2e160*/  @!PT LDS RZ, [RZ] ;  /* 0x00000000fffff984 */ /* 0x000fe20000000800 */
[----:B------:R0:W-:Y:S01]  /*2e170*/  LDGSTS.E.BYPASS.LTC128B.128 [R4+0x1400], desc[UR60][R2.64], !P3 ;  /* 0x0140000002047fae */ /* 0x0001e2000d901d7c */
[----:B------:R-:W-:Y:S02]  /*2e180*/  MOV R13, R18 ;  /* 0x00000012000d7202 */ /* 0x000fe40000000f00 */
[C---:B------:R-:W-:Y:S01]  /*2e190*/  ISETP.LT.OR P3, PT, R6.reuse, 0x31, P1 ;  /* 0x000000310600780c */ /* 0x040fe20000f61670 */
[----:B------:R0:W-:Y:S01]  /*2e1a0*/  LDGSTS.E.BYPASS.LTC128B.128 [R4+0x4400], desc[UR60][R2.64+0x80], !P4 ;  /* 0x0440008002047fae */ /* 0x0001e2000e101d7c */
[----:B------:R-:W-:Y:S01]  /*2e1b0*/  ISETP.LT.OR P4, PT, R6, 0x31, !P0 ;  /* 0x000000310600780c */ /* 0x000fe20004781670 */
[----:B------:R-:W-:-:S12]  /*2e1c0*/  IMAD.MOV.U32 R8, RZ, RZ, R14 ;  /* 0x000000ffff087224 */ /* 0x000fd800078e000e */
[----:B0-----:R-:W-:Y:S05]  /*2e1d0*/  WARPSYNC.COLLECTIVE R15, `(.L_x_2135) ;  /* 0x000000000f087348 */ /* 0x001fea0003c00000 */
[----:B------:R1:W2:Y:S02]  /*2e1e0*/  SHFL.IDX P6, R14, R13, R12, R11 ;  /* 0x0000000c0d0e7389 */ /* 0x0002a400000c000b */
[----:B012---:R-:W-:Y:S01]  /*2e1f0*/  ENDCOLLECTIVE ;  /* 0x000000000000791b */ /* 0x007fe20003800000 */
.L_x_2135:
[----:B------:R-:W-:Y:S02]  /*2e200*/  IMAD.MOV.U32 R13, RZ, RZ, R19 ;  /* 0x000000ffff0d7224 */ /* 0x000fe400078e0013 */
[----:B------:R-:W-:Y:S01]  /*2e210*/  IMAD.MOV.U32 R12, RZ, RZ, 0x4 ;  /* 0x00000004ff0c7424 */ /* 0x000fe200078e00ff */
[----:B------:R-:W-:-:S13]  /*2e220*/  IADD3 R2, P2, R14, R5, RZ ;  /* 0x000000050e027210 */ /* 0x000fda0007f5e0ff */
[----:B------:R-:W-:Y:S05]  /*2e230*/  WARPSYNC.COLLECTIVE R15, `(.L_x_2136) ;  /* 0x000000000f087348 */ /* 0x000fea0003c00000 */
[----:B------:R0:W1:Y:S02]  /*2e240*/  SHFL.IDX P6, R14, R13, R12, R11 ;  /* 0x0000000c0d0e7389 */ /* 0x00006400000c000b */
[----:B01----:R-:W-:Y:S01]  /*2e250*/  ENDCOLLECTIVE ;  /* 0x000000000000791b */ /* 0x003fe20003800000 */
.L_x_2136:
        /* <DEDUP_REMOVED lines=13> */
.L_x_2137:
[----:B------:R-:W-:Y:S02]  /*2e330*/  IMAD.MOV.U32 R13, RZ, RZ, R19 ;  /* 0x000000ffff0d7224 */ /* 0x000fe400078e0013 */
[----:B------:R-:W-:Y:S02]  /*2e340*/  IMAD.MOV.U32 R12, RZ, RZ, 0x5 ;  /* 0x00000005ff0c7424 */ /* 0x000fe400078e00ff */
[----:B------:R-:W-:-:S07]  /*2e350*/  IMAD.MOV.U32 R10, RZ, RZ, R14 ;  /* 0x000000ffff0a7224 */ /* 0x000fce00078e000e */
[----:B------:R-:W-:Y:S05]  /*2e360*/  WARPSYNC.COLLECTIVE R15, `(.L_x_2138) ;  /* 0x000000000f087348 */ /* 0x000fea0003c00000 */
[----:B------:R0:W1:Y:S02]  /*2e370*/  SHFL.IDX P6, R14, R13, R12, R11 ;  /* 0x0000000c0d0e7389 */ /* 0x00006400000c000b */
[----:B01----:R-:W-:Y:S01]  /*2e380*/  ENDCOLLECTIVE ;  /* 0x000000000000791b */ /* 0x003fe20003800000 */
.L_x_2138:
[----:B------:R-:W-:-:S04]  /*2e390*/  IADD3 R2, P2, R10, R5, RZ ;  /* 0x000000050a027210 */ /* 0x000fc80007f5e0ff */
[----:B------:R-:W-:-:S05]  /*2e3a0*/  IADD3.X R3, RZ, R7, RZ, P2, !PT ;  /* 0x00000007ff037210 */ /* 0x000fca00017fe4ff */
        /* <DEDUP_REMOVED lines=10> */
.L_x_2139:
[----:B------:R-:W-:Y:S05]  /*2e450*/  BRA `(.L_x_2140) ;  /* 0xffffffa800007947 */ /* 0x000fea000383ffff */
.L_x_1973:
[----:B------:R-:W-:Y:S01]  /*2e460*/  BSSY B0, `(.L_x_2141) ;  /* 0x0000008000007945 */ /* 0x000fe20003800000 */
[----:B------:R-:W-:Y:S01]  /*2e470*/  IMAD.MOV.U32 R13, RZ, RZ, R24 ;  /* 0x000000ffff0d7224 */ /* 0x000fe200078e0018 */
[----:B------:R-:W-:Y:S01]  /*2e480*/  MOV R11, 0x1f ;  /* 0x0000001f000b7802 */ /* 0x000fe20000000f00 */
[----:B------:R-:W-:Y:S02]  /*2e490*/  IMAD.MOV.U32 R12, RZ, RZ, RZ ;  /* 0x000000ffff0c7224 */ /* 0x000fe400078e00ff */
[----:B------:R-:W-:-:S07]  /*2e4a0*/  IMAD.MOV.U32 R15, RZ, RZ, -0x1 ;  /* 0xffffffffff0f7424 */ /* 0x000fce00078e00ff */
[----:B01----:R-:W-:Y:S05]  /*2e4b0*/  WARPSYNC.COLLECTIVE R15, `(.L_x_2142) ;  /* 0x000000000f087348 */ /* 0x003fea0003c00000 */
[----:B------:R2:W3:Y:S02]  /*2e4c0*/  SHFL.IDX P6, R14, R13, R12, R11 ;  /* 0x0000000c0d0e7389 */ /* 0x0004e400000c000b */
[----:B0123--:R-:W-:Y:S01]  /*2e4d0*/  ENDCOLLECTIVE ;  /* 0x000000000000791b */ /* 0x00ffe20003800000 */
.L_x_2142:
[----:B------:R-:W-:Y:S05]  /*2e4e0*/  BSYNC B0 ;  /* 0x0000000000007941 */ /* 0x000fea0003800000 */
.L_x_2141:
        /* <DEDUP_REMOVED lines=9> */
.L_x_2143:
[----:B------:R-:W-:Y:S02]  /*2e580*/  ULDC UR4, c[0x0][0xc3c] ;  /* 0x00030f0000047ab9 */ /* 0x000fe40000000800 */
[----:B------:R-:W-:-:S13]  /*2e590*/  ISETP.GE.OR P1, PT, R9, UR4, !P0 ;  /* 0x0000000409007c0c */ /* 0x000fda000c726670 */
[----:B------:R-:W0:Y:S08]  /*2e5a0*/  @!P1 LDC.64 R2, c[0x0][0xc80] ;  /* 0x00032000ff029b82 */ /* 0x000e300000000a00 */
[----:B------:R-:W1:Y:S01]  /*2e5b0*/  @!P1 LDC.64 R4, c[0x0][0xc78] ;  /* 0x00031e00ff049b82 */ /* 0x000e620000000a00 */
[----:B------:R-:W-:Y:S01]  /*2e5c0*/  IMAD.MOV.U32 R25, RZ, RZ, RZ ;  /* 0x000000ffff197224 */ /* 0x000fe200078e00ff */
[----:B------:R-:W-:Y:S01]  /*2e5d0*/  MOV R7, R14 ;  /* 0x0000000e00077202 */ /* 0x000fe20000000f00 */
        /* <DEDUP_REMOVED lines=9> */
[----:B------:R-:W-:Y:S01]  /*2e670*/  ISETP.GE.U32.AND P5, PT, R8, 0x10, PT ;  /* 0x000000100800780c */ /* 0x000fe20003fa6070 */
[----:B--2---:R-:W-:Y:S02]  /*2e680*/  @!P1 IMAD.MOV.U32 R25, RZ, RZ, R6 ;  /* 0x000000ffff199224 */ /* 0x004fe400078e0006 */
[----:B------:R-:W-:-:S02]  /*2e690*/  IMAD.MOV.U32 R6, RZ, RZ, RZ ;  /* 0x000000ffff067224 */ /* 0x000fc400078e00ff */
[----:B---3--:R-:W-:Y:S01]  /*2e6a0*/  @!P1 IMAD.MOV.U32 R4, RZ, RZ, R5 ;  /* 0x000000ffff049224 */ /* 0x008fe200078e0005 */
[----:B------:R-:W-:-:S03]  /*2e6b0*/  ISETP.NE.AND P1, PT, R8, RZ, PT ;  /* 0x000000ff0800720c */ /* 0x000fc60003f25270 */
[----:B------:R-:W-:-:S10]  /*2e6c0*/  IMAD R13, R4, R25, RZ ;  /* 0x00000019040d7224 */ /* 0x000fd400078e02ff */
[----:B------:R-:W-:Y:S05]  /*2e6d0*/  WARPSYNC.COLLECTIVE R15, `(.L_x_2144) ;  /* 0x000000000f087348 */ /* 0x000fea0003c00000 */
[----:B------:R0:W1:Y:S02]  /*2e6e0*/  SHFL.UP P6, R14, R13, R12, R11 ;  /* 0x0400000c0d0e7389 */ /* 0x00006400000c000b */
[----:B01----:R-:W-:Y:S01]  /*2e6f0*/  ENDCOLLECTIVE ;  /* 0x000000000000791b */ /* 0x003fe20003800000 */
.L_x_2144:
[----:B------:R-:W-:Y:S01]  /*2e700*/  IMAD.MOV.U32 R12, RZ, RZ, 0x2 ;  /* 0x00000002ff0c7424 */ /* 0x000fe200078e00ff */
[----:B------:R-:W-:-:S04]  /*2e710*/  SEL R14, R14, RZ, P1 ;  /* 0x000000ff0e0e7207 */ /* 0x000fc80000800000 */
[----:B------:R-:W-:-:S05]  /*2e720*/  IADD3 R5, R13, R14, RZ ;  /* 0x0000000e0d057210 */ /* 0x000fca0007ffe0ff */
[----:B------:R-:W-:-:S07]  /*2e730*/  IMAD.MOV.U32 R13, RZ, RZ, R5 ;  /* 0x000000ffff0d7224 */ /* 0x000fce00078e0005 */
[----:B------:R-:W-:Y:S05]  /*2e740*/  WARPSYNC.COLLECTIVE R15, `(.L_x_2145) ;  /* 0x000000000f087348 */ /* 0x000fea0003c00000 */
[----:B------:R0:W1:Y:S02]  /*2e750*/  SHFL.UP P6, R14, R13, R12, R11 ;  /* 0x0400000c0d0e7389 */ /* 0x00006400000c000b */
[----:B01----:R-:W-:Y:S01]  /*2e760*/  ENDCOLLECTIVE ;  /* 0x000000000000791b */ /* 0x003fe20003800000 */
.L_x_2145:
[----:B------:R-:W-:Y:S01]  /*2e770*/  IMAD.MOV.U32 R12, RZ, RZ, 0x4 ;  /* 0x00000004ff0c7424 */ /* 0x000fe200078e00ff */
[----:B------:R-:W-:-:S05]  /*2e780*/  SEL R2, R14, RZ, P2 ;  /* 0x000000ff0e027207 */ /* 0x000fca0001000000 */
[----:B------:R-:W-:-:S04]  /*2e790*/  IMAD.IADD R2, R5, 0x1, R2 ;  /* 0x0000000105027824 */ /* 0x000fc800078e0202 */
[----:B------:R-:W-:-:S07]  /*2e7a0*/  IMAD.MOV.U32 R13, RZ, RZ, R2 ;  /* 0x000000ffff0d7224 */ /* 0x000fce00078e0002 */
[----:B------:R-:W-:Y:S05]  /*2e7b0*/  WARPSYNC.COLLECTIVE R15, `(.L_x_2146) ;  /* 0x000000000f087348 */ /* 0x000fea0003c00000 */
[----:B------:R0:W1:Y:S02]  /*2e7c0*/  SHFL.UP P6, R14, R13, R12, R11 ;  /* 0x0400000c0d0e7389 */ /* 0x00006400000c000b */
[----:B01----:R-:W-:Y:S01]  /*2e7d0*/  ENDCOLLECTIVE ;  /* 0x000000000000791b */ /* 0x003fe20003800000 */
.L_x_2146:
[----:B------:R-:W-:Y:S01]  /*2e7e0*/  IMAD.MOV.U32 R12, RZ, RZ, 0x8 ;  /* 0x00000008ff0c7424 */ /* 0x000fe200078e00ff */
[----:B------:R-:W-:-:S05]  /*2e7f0*/  SEL R3, R14, RZ, P3 ;  /* 0x000000ff0e037207 */ /* 0x000fca0001800000 */
[----:B------:R-:W-:-:S05]  /*2e800*/  IMAD.IADD R3, R2, 0x1, R3 ;  /* 0x0000000102037824 */ /* 0x000fca00078e0203 */
[----:B------:R-:W-:-:S07]  /*2e810*/  MOV R13, R3 ;  /* 0x00000003000d7202 */ /* 0x000fce0000000f00 */
[----:B------:R-:W-:Y:S05]  /*2e820*/  WARPSYNC.COLLECTIVE R15, `(.L_x_2147) ;  /* 0x000000000f087348 */ /* 0x000fea0003c00000 */
[----:B------:R0:W1:Y:S02]  /*2e830*/  SHFL.UP P6, R14, R13, R12, R11 ;  /* 0x0400000c0d0e7389 */ /* 0x00006400000c000b */
[----:B01----:R-:W-:Y:S01]  /*2e840*/  ENDCOLLECTIVE ;  /* 0x000000000000791b */ /* 0x003fe20003800000 */
.L_x_2147:
[----:B------:R-:W-:Y:S01]  /*2e850*/  IMAD.MOV.U32 R12, RZ, RZ, 0x10 ;  /* 0x00000010ff0c7424 */ /* 0x000fe200078e00ff */
[----:B------:R-:W-:-:S05]  /*2e860*/  SEL R14, R14, RZ, P4 ;  /* 0x000000ff0e0e7207 */ /* 0x000fca0002000000 */
[----:B------:R-:W-:-:S04]  /*2e870*/  IMAD.IADD R5, R3, 0x1, R14 ;  /* 0x0000000103057824 */ /* 0x000fc800078e020e */
[----:B------:R-:W-:-:S07]  /*2e880*/  IMAD.MOV.U32 R13, RZ, RZ, R5 ;  /* 0x000000ffff0d7224 */ /* 0x000fce00078e0005 */
[----:B------:R-:W-:Y:S05]  /*2e890*/  WARPSYNC.COLLECTIVE R15, `(.L_x_2148) ;  /* 0x000000000f087348 */ /* 0x000fea0003c00000 */
[----:B------:R0:W1:Y:S02]  /*2e8a0*/  SHFL.UP P6, R14, R13, R12, R11 ;  /* 0x0400000c0d0e7389 */ /* 0x00006400000c000b */
[----:B01----:R-:W-:Y:S01]  /*2e8b0*/  ENDCOLLECTIVE ;  /* 0x000000000000791b */ /* 0x003fe20003800000 */
.L_x_2148:
[----:B------:R-:W-:Y:S01]  /*2e8c0*/  MOV R12, 0x1f ;  /* 0x0000001f000c7802 */ /* 0x000fe20000000f00 */
[----:B------:R-:W-:Y:S01]  /*2e8d0*/  IMAD.MOV.U32 R11, RZ, RZ, 0x1f ;  /* 0x0000001fff0b7424 */ /* 0x000fe200078e00ff */
[----:B------:R-:W-:-:S05]  /*2e8e0*/  SEL R2, R14, RZ, P5 ;  /* 0x000000ff0e027207 */ /* 0x000fca0002800000 */
[----:B------:R-:W-:-:S04]  /*2e8f0*/  IMAD.IADD R2, R5, 0x1, R2 ;  /* 0x0000000105027824 */ /* 0x000fc800078e0202 */
[----:B------:R-:W-:-:S07]  /*2e900*/  IMAD.MOV.U32 R13, RZ, RZ, R2 ;  /* 0x000000ffff0d7224 */ /* 0x000fce00078e0002 */
[----:B------:R-:W-:Y:S05]  /*2e910*/  WARPSYNC.COLLECTIVE R15, `(.L_x_2149) ;  /* 0x000000000f087348 */ /* 0x000fea0003c00000 */
[----:B------:R0:W1:Y:S02]  /*2e920*/  SHFL.IDX P6, R14, R13, R12, R11 ;  /* 0x0000000c0d0e7389 */ /* 0x00006400000c000b */
[----:B01----:R-:W-:Y:S01]  /*2e930*/  ENDCOLLECTIVE ;  /* 0x000000000000791b */ /* 0x003fe20003800000 */
.L_x_2149:
[----:B------:R-:W-:Y:S05]  /*2e940*/  BRA `(.L_x_2150) ;  /* 0xffffffa8000c7947 */ /* 0x000fea000383ffff */
.L_x_1976:
[----:B------:R-:W-:Y:S01]  /*2e950*/  BSSY B0, `(.L_x_2151) ;  /* 0x0000007000007945 */ /* 0x000fe20003800000 */
[----:B------:R-:W-:Y:S02]  /*2e960*/  IMAD.MOV.U32 R12, RZ, RZ, 0x1 ;  /* 0x00000001ff0c7424 */ /* 0x000fe400078e00ff */
[----:B------:R-:W-:Y:S02]  /*2e970*/  IMAD.MOV.U32 R11, RZ, RZ, RZ ;  /* 0x000000ffff0b7224 */ /* 0x000fe400078e00ff */
[----:B------:R-:W-:-:S07]  /*2e980*/  IMAD.MOV.U32 R15, RZ, RZ, -0x1 ;  /* 0xffffffffff0f7424 */ /* 0x000fce00078e00ff */
[----:B0-----:R-:W-:Y:S05]  /*2e990*/  WARPSYNC.COLLECTIVE R15, `(.L_x_2152) ;  /* 0x000000000f087348 */ /* 0x001fea0003c00000 */
[----:B------:R1:W2:Y:S02]  /*2e9a0*/  SHFL.UP P6, R14, R13, R12, R11 ;  /* 0x0400000c0d0e7389 */ /* 0x0002a400000c000b */
[----:B012---:R-:W-:Y:S01]  /*2e9b0*/  ENDCOLLECTIVE ;  /* 0x000000000000791b */ /* 0x007fe20003800000 */
.L_x_2152:
[----:B------:R-:W-:Y:S05]  /*2e9c0*/  BSYNC B0 ;  /* 0x0000000000007941 */ /* 0x000fea0003800000 */
.L_x_2151:
[----:B------:R-:W-:Y:S01]  /*2e9d0*/  SEL R14, R14, RZ, P1 ;  /* 0x000000ff0e0e7207 */ /* 0x000fe20000800000 */
[----:B------:R-:W-:Y:S01]  /*2e9e0*/  IMAD.MOV.U32 R11, RZ, RZ, RZ ;  /* 0x000000ffff0b7224 */ /* 0x000fe200078e00ff */
[----:B------:R-:W-:Y:S01]  /*2e9f0*/  MOV R12, 0x2 ;  /* 0x00000002000c7802 */ /* 0x000fe20000000f00 */
[----:B------:R-:W-:Y:S02]  /*2ea00*/  IMAD.MOV.U32 R15, RZ, RZ, -0x1 ;  /* 0xffffffffff0f7424 */ /* 0x000fe400078e00ff */
[----:B------:R-:W-:-:S07]  /*2ea10*/  IMAD.IADD R13, R13, 0x1, R14 ;  /* 0x000000010d0d7824 */ /* 0x000fce00078e020e */
[----:B------:R-:W-:Y:S05]  /*2ea20*/  WARPSYNC.COLLECTIVE R15, `(.L_x_2153) ;  /* 0x000000000f087348 */ /* 0x000fea0003c00000 */
[----:B------:R0:W1:Y:S02]  /*2ea30*/  SHFL.UP P6, R14, R13, R12, R11 ;  /* 0x0400000c0d0e7389 */ /* 0x00006400000c000b */
[----:B01----:R-:W-:Y:S01]  /*2ea40*/  ENDCOLLECTIVE ;  /* 0x000000000000791b */ /* 0x003fe20003800000 */
.L_x_2153:
[----:B------:R-:W-:Y:S01]  /*2ea50*/  IMAD.MOV.U32 R12, RZ, RZ, 0x4 ;  /* 0x00000004ff0c7424 */ /* 0x000fe200078e00ff */
[----:B------:R-:W-:-:S05]  /*2ea60*/  SEL R2, R14, RZ, P2 ;  /* 0x000000ff0e027207 */ /* 0x000fca0001000000 */
[----:B------:R-:W-:-:S04]  /*2ea70*/  IMAD.IADD R2, R13, 0x1, R2 ;  /* 0x000000010d027824 */ /* 0x000fc800078e0202 */
[----:B------:R-:W-:-:S07]  /*2ea80*/  IMAD.MOV.U32 R13, RZ, RZ, R2 ;  /* 0x000000ffff0d7224 */ /* 0x000fce00078e0002 */
[----:B------:R-:W-:Y:S05]  /*2ea90*/  WARPSYNC.COLLECTIVE R15, `(.L_x_2154) ;  /* 0x000000000f087348 */ /* 0x000fea0003c00000 */
[----:B------:R0:W1:Y:S02]  /*2eaa0*/  SHFL.UP P6, R14, R13, R12, R11 ;  /* 0x0400000c0d0e7389 */ /* 0x00006400000c000b */
[----:B01----:R-:W-:Y:S01]  /*2eab0*/  ENDCOLLECTIVE ;  /* 0x000000000000791b */ /* 0x003fe20003800000 */
.L_x_2154:
[----:B------:R-:W-:Y:S01]  /*2eac0*/  IMAD.MOV.U32 R12, RZ, RZ, 0x8 ;  /* 0x00000008ff0c7424 */ /* 0x000fe200078e00ff */
[----:B------:R-:W-:-:S05]  /*2ead0*/  SEL R3, R14, RZ, P3 ;  /* 0x000000ff0e037207 */ /* 0x000fca0001800000 */
[----:B------:R-:W-:-:S05]  /*2eae0*/  IMAD.IADD R3, R2, 0x1, R3 ;  /* 0x0000000102037824 */ /* 0x000fca00078e0203 */
[----:B------:R-:W-:-:S07]  /*2eaf0*/  MOV R13, R3 ;  /* 0x00000003000d7202 */ /* 0x000fce0000000f00 */
[----:B------:R-:W-:Y:S05]  /*2eb00*/  WARPSYNC.COLLECTIVE R15, `(.L_x_2155) ;  /* 0x000000000f087348 */ /* 0x000fea0003c00000 */
[----:B------:R0:W1:Y:S02]  /*2eb10*/  SHFL.UP P6, R14, R13, R12, R11 ;  /* 0x0400000c0d0e7389 */ /* 0x00006400000c000b */
[----:B01----:R-:W-:Y:S01]  /*2eb20*/  ENDCOLLECTIVE ;  /* 0x000000000000791b */ /* 0x003fe20003800000 */
.L_x_2155:
[----:B------:R-:W-:Y:S01]  /*2eb30*/  IMAD.MOV.U32 R12, RZ, RZ, 0x10 ;  /* 0x00000010ff0c7424 */ /* 0x000fe200078e00ff */
[----:B------:R-:W-:-:S05]  /*2eb40*/  SEL R14, R14, RZ, P4 ;  /* 0x000000ff0e0e7207 */ /* 0x000fca0002000000 */
[----:B------:R-:W-:-:S04]  /*2eb50*/  IMAD.IADD R5, R3, 0x1, R14 ;  /* 0x0000000103057824 */ /* 0x000fc800078e020e */
[----:B------:R-:W-:-:S07]  /*2eb60*/  IMAD.MOV.U32 R13, RZ, RZ, R5 ;  /* 0x000000ffff0d7224 */ /* 0x000fce00078e0005 */
[----:B------:R-:W-:Y:S05]  /*2eb70*/  WARPSYNC.COLLECTIVE R15, `(.L_x_2156) ;  /* 0x000000000f087348 */ /* 0x000fea0003c00000 */
[----:B------:R0:W1:Y:S02]  /*2eb80*/  SHFL.UP P6, R14, R13, R12, R11 ;  /* 0x0400000c0d0e7389 */ /* 0x00006400000c000b */
[----:B01----:R-:W-:Y:S01]  /*2eb90*/  ENDCOLLECTIVE ;  /* 0x000000000000791b */ /* 0x003fe20003800000 */
.L_x_2156:
        /* <DEDUP_REMOVED lines=8> */
.L_x_2157:
[----:B------:R-:W-:Y:S05]  /*2ec20*/  BRA `(.L_x_2158) ;  /* 0xffffffa400f87947 */ /* 0x000fea000383ffff */
.L_x_1978:
[----:B------:R-:W-:Y:S01]  /*2ec30*/  BSSY B0, `(.L_x_2159) ;  /* 0x0000006000007945 */ /* 0x000fe20003800000 */
[----:B------:R-:W-:Y:S01]  /*2ec40*/  PLOP3.LUT P6, PT, P6, PT, PT, 0x8, 0x0 ;  /* 0x000000000000781c */ /* 0x000fe200037ce170 */
[----:B------:R-:W-:-:S12]  /*2ec50*/  IMAD.MOV.U32 R15, RZ, RZ, -0x1 ;  /* 0xffffffffff0f7424 */ /* 0x000fd800078e00ff */
[----:B01----:R-:W-:Y:S05]  /*2ec60*/  WARPSYNC.COLLECTIVE R15, `(.L_x_2160) ;  /* 0x000000000f087348 */ /* 0x003fea0003c00000 */
[----:B------:R-:W-:Y:S01]  /*2ec70*/  VOTE.ANY R14, PT, P6 ;  /* 0x00000000000e7806 */ /* 0x000fe200030e0100 */
[----:B01----:R-:W-:Y:S06]  /*2ec80*/  ENDCOLLECTIVE ;  /* 0x000000000000791b */ /* 0x003fec0003800000 */
.L_x_2160:
[----:B------:R-:W-:Y:S05]  /*2ec90*/  BSYNC B0 ;  /* 0x0000000000007941 */ /* 0x000fea0003800000 */
.L_x_2159:
        /* <DEDUP_REMOVED lines=8> */
.L_x_2161:
[----:B------:R-:W-:Y:S02]  /*2ed20*/  IMAD.IADD R27, R12, 0x1, R27 ;  /* 0x000000010c1b7824 */ /* 0x000fe400078e021b */
[----:B------:R-:W-:Y:S01]  /*2ed30*/  IMAD.MOV.U32 R13, RZ, RZ, R4 ;  /* 0x000000ffff0d7224 */ /* 0x000fe200078e0004 */
[----:B------:R-:W-:-:S07]  /*2ed40*/  MOV R25, R14 ;  /* 0x0000000e00197202 */ /* 0x000fce0000000f00 */
[----:B------:R-:W-:Y:S05]  /*2ed50*/  WARPSYNC.COLLECTIVE R15, `(.L_x_2162) ;  /* 0x000000000f087348 */ /* 0x000fea0003c00000 */
[----:B------:R0:W1:Y:S02]  /*2ed60*/  SHFL.IDX P6, R14, R13, R12, R11 ;  /* 0x0000000c0d0e7389 */ /* 0x00006400000c000b */
[----:B01----:R-:W-:Y:S01]  /*2ed70*/  ENDCOLLECTIVE ;  /* 0x000000000000791b */ /* 0x003fe20003800000 */
.L_x_2162:
[----:B------:R-:W-:Y:S01]  /*2ed80*/  IMAD.MOV.U32 R4, RZ, RZ, R14 ;  /* 0x000000ffff047224 */ /* 0x000fe200078e000e */
[----:B------:R-:W-:Y:S06]  /*2ed90*/  BRA `(.L_x_2163) ;  /* 0xffffffa400dc7947 */ /* 0x000fec000383ffff */
.L_x_1980:
[----:B------:R-:W-:Y:S01]  /*2eda0*/  BSSY B0, `(.L_x_2164) ;  /* 0x0000007000007945 */ /* 0x000fe20003800000 */
[----:B------:R-:W-:Y:S02]  /*2edb0*/  IMAD.MOV.U32 R13, RZ, RZ, R2 ;  /* 0x000000ffff0d7224 */ /* 0x000fe400078e0002 */
[----:B------:R-:W-:Y:S02]  /*2edc0*/  IMAD.MOV.U32 R11, RZ, RZ, 0x1f ;  /* 0x0000001fff0b7424 */ /* 0x000fe400078e00ff */
[----:B------:R-:W-:-:S07]  /*2edd0*/  IMAD.MOV.U32 R15, RZ, RZ, -0x1 ;  /* 0xffffffffff0f7424 */ /* 0x000fce00078e00ff */
[----:B01-34-:R-:W-:Y:S05]  /*2ede0*/  WARPSYNC.COLLECTIVE R15, `(.L_x_2165) ;  /* 0x000000000f087348 */ /* 0x01bfea0003c00000 */
[----:B------:R2:W0:Y:S02]  /*2edf0*/  SHFL.IDX P6, R14, R13, R12, R11 ;  /* 0x0000000c0d0e7389 */ /* 0x00042400000c000b */
[----:B01234-:R-:W-:Y:S01]  /*2ee00*/  ENDCOLLECTIVE ;  /* 0x000000000000791b */ /* 0x01ffe20003800000 */
.L_x_2165:
[----:B------:R-:W-:Y:S05]  /*2ee10*/  BSYNC B0 ;  /* 0x0000000000007941 */ /* 0x000fea0003800000 */
.L_x_2164:
[----:B------:R-:W-:Y:S01]  /*2ee20*/  MOV R6, R14 ;  /* 0x0000000e00067202 */ /* 0x000fe20000000f00 */
[----:B------:R-:W-:Y:S06]  /*2ee30*/  BRA `(.L_x_1979) ;  /* 0xffffffa400cc7947 */ /* 0x000fec000383ffff */
.L_x_1986:
[----:B0-----:R0:W2:Y:S02]  /*2ee40*/  SYNCS.PHASECHK.TRANS64.TRYWAIT P0, [R7+URZ+0x2a820], R0 ;  /* 0x02a82000070075a7 */ /* 0x0010a4000800017f */
[----:B--2---:R-:W-:Y:S05]  /*2ee50*/  @!P0 NANOSLEEP.SYNCS 0x989680 ;  /* 0x009896800000895d */ /* 0x004fea0003900000 */
[----:B------:R-:W2:Y:S02]  /*2ee60*/  @!P0 SYNCS.PHASECHK.TRANS64 P0, [R7+URZ+0x2a820], R0 ;  /* 0x02a82000070085a7 */ /* 0x000ea4000800007f */
[----:B--2---:R-:W-:Y:S05]  /*2ee70*/  @!P0 BRA `(.L_x_1986) ;  /* 0xfffffffc00f08947 */ /* 0x004fea000383ffff */
[----:B------:R-:W-:Y:S05]  /*2ee80*/  BRA `(.L_x_2166) ;  /* 0xffffffb000247947 */ /* 0x000fea000383ffff */
.L_x_1987:
[----:B------:R-:W2:Y:S01]  /*2ee90*/  S2R R2, SR_TID.X ;  /* 0x0000000000027919 */ /* 0x000ea20000002100 */
[----:B------:R-:W-:Y:S01]  /*2eea0*/  BSSY B0, `(.L_x_2167) ;  /* 0x000000a000007945 */ /* 0x000fe20003800000 */
[----:B------:R-:W-:Y:S02]  /*2eeb0*/  IMAD.MOV.U32 R12, RZ, RZ, RZ ;  /* 0x000000ffff0c7224 */ /* 0x000fe400078e00ff */
[----:B------:R-:W-:Y:S02]  /*2eec0*/  IMAD.MOV.U32 R11, RZ, RZ, 0x1f ;  /* 0x0000001fff0b7424 */ /* 0x000fe400078e00ff */
[----:B------:R-:W-:Y:S01]  /*2eed0*/  IMAD.MOV.U32 R15, RZ, RZ, -0x1 ;  /* 0xffffffffff0f7424 */ /* 0x000fe200078e00ff */
[----:B--2---:R-:W-:-:S04]  /*2eee0*/  SHF.R.U32.HI R2, RZ, 0x5, R2 ;  /* 0x00000005ff027819 */ /* 0x004fc80000011602 */
[----:B------:R-:W-:-:S05]  /*2eef0*/  LOP3.LUT R2, R2, 0x3, RZ, 0xc0, !PT ;  /* 0x0000000302027812 */ /* 0x000fca00078ec0ff */
[----:B------:R-:W-:-:S07]  /*2ef00*/  IMAD.MOV.U32 R13, RZ, RZ, R2 ;  /* 0x000000ffff0d7224 */ /* 0x000fce00078e0002 */
[----:B01-3--:R-:W-:Y:S05]  /*2ef10*/  WARPSYNC.COLLECTIVE R15, `(.L_x_2168) ;  /* 0x000000000f087348 */ /* 0x00bfea0003c00000 */
[----:B------:R2:W4:Y:S02]  /*2ef20*/  SHFL.IDX P6, R14, R13, R12, R11 ;  /* 0x0000000c0d0e7389 */ /* 0x00052400000c000b */
[----:B01234-:R-:W-:Y:S01]  /*2ef30*/  ENDCOLLECTIVE ;  /* 0x000000000000791b */ /* 0x01ffe20003800000 */
.L_x_2168:
[----:B------:R-:W-:Y:S05]  /*2ef40*/  BSYNC B0 ;  /* 0x0000000000007941 */ /* 0x000fea0003800000 */
.L_x_2167:
[----:B------:R-:W-:Y:S05]  /*2ef50*/  BRA `(.L_x_2169) ;  /* 0xffffffb0000c7947 */ /* 0x000fea000383ffff */
.L_x_1988:
[----:B------:R-:W-:Y:S01]  /*2ef60*/  BSSY B0, `(.L_x_2170) ;  /* 0x0000006000007945 */ /* 0x000fe20003800000 */
[----:B------:R-:W-:-:S07]  /*2ef70*/  IMAD.MOV.U32 R15, RZ, RZ, -0x1 ;  /* 0xffffffffff0f7424 */ /* 0x000fce00078e00ff */
[----:B01-3--:R-:W-:Y:S05]  /*2ef80*/  WARPSYNC.COLLECTIVE R15, `(.L_x_2171) ;  /* 0x000000000f0c7348 */ /* 0x00bfea0003c00000 */
[----:B------:R-:W-:Y:S02]  /*2ef90*/  ELECT P6, UR62, PT ;  /* 0x00000000003e782f */ /* 0x000fe400038c0000 */
[----:B------:R-:W-:Y:S01]  /*2efa0*/  MOV R14, UR62 ;  /* 0x0000003e000e7c02 */ /* 0x000fe20008000f00 */
[----:B01-3--:R-:W-:Y:S10]  /*2efb0*/  ENDCOLLECTIVE ;  /* 0x000000000000791b */ /* 0x00bff40003800000 */
.L_x_2171:
[----:B------:R-:W-:Y:S05]  /*2efc0*/  BSYNC B0 ;  /* 0x0000000000007941 */ /* 0x000fea0003800000 */
.L_x_2170:
[----:B------:R-:W-:Y:S05]  /*2efd0*/  BRA `(.L_x_2172) ;  /* 0xffffffb000007947 */ /* 0x000fea000383ffff */
.L_x_1990:
[----:B0-----:R0:W2:Y:S02]  /*2efe0*/  SYNCS.PHASECHK.TRANS64.TRYWAIT P1, [R5+URZ+0x2a840], R0 ;  /* 0x02a84000050075a7 */ /* 0x0010a4000802017f */
[----:B--2---:R-:W-:Y:S05]  /*2eff0*/  @!P1 NANOSLEEP.SYNCS 0x989680 ;  /* 0x009896800000995d */ /* 0x004fea0003900000 */
[----:B------:R-:W2:Y:S02]  /*2f000*/  @!P1 SYNCS.PHASECHK.TRANS64 P1, [R5+URZ+0x2a840], R0 ;  /* 0x02a84000050095a7 */ /* 0x000ea4000802007f */
[----:B--2---:R-:W-:Y:S05]  /*2f010*/  @!P1 BRA `(.L_x_1990) ;  /* 0xfffffffc00f09947 */ /* 0x004fea000383ffff */
[----:B------:R-:W-:Y:S05]  /*2f020*/  BRA `(.L_x_2173) ;  /* 0xffffffb000287947 */ /* 0x000fea000383ffff */
.L_x_1992:
[----:B--2---:R2:W4:Y:S02]  /*2f030*/  SYNCS.PHASECHK.TRANS64.TRYWAIT P1, [R3+URZ+0x2a840], R2 ;  /* 0x02a84002030075a7 */ /* 0x004524000802017f */
[----:B----4-:R-:W-:Y:S05]  /*2f040*/  @!P1 NANOSLEEP.SYNCS 0x989680 ;  /* 0x009896800000995d */ /* 0x010fea0003900000 */
[----:B------:R-:W4:Y:S02]  /*2f050*/  @!P1 SYNCS.PHASECHK.TRANS64 P1, [R3+URZ+0x2a840], R2 ;  /* 0x02a84002030095a7 */ /* 0x000f24000802007f */
[----:B----4-:R-:W-:Y:S05]  /*2f060*/  @!P1 BRA `(.L_x_1992) ;  /* 0xfffffffc00f09947 */ /* 0x010fea000383ffff */
[----:B------:R-:W-:Y:S05]  /*2f070*/  BRA `(.L_x_2174) ;  /* 0xffffffb000347947 */ /* 0x000fea000383ffff */
.L_x_1994:
[----:B----4-:R4:W0:Y:S02]  /*2f080*/  SYNCS.PHASECHK.TRANS64.TRYWAIT P1, [R5+URZ+0x2a860], R0 ;  /* 0x02a86000050075a7 */ /* 0x010824000802017f */
[----:B0-----:R-:W-:Y:S05]  /*2f090*/  @!P1 NANOSLEEP.SYNCS 0x989680 ;  /* 0x009896800000995d */ /* 0x001fea0003900000 */
[----:B------:R-:W0:Y:S02]  /*2f0a0*/  @!P1 SYNCS.PHASECHK.TRANS64 P1, [R5+URZ+0x2a860], R0 ;  /* 0x02a86000050095a7 */ /* 0x000e24000802007f */
[----:B0-----:R-:W-:Y:S05]  /*2f0b0*/  @!P1 BRA `(.L_x_1994) ;  /* 0xfffffffc00f09947 */ /* 0x001fea000383ffff */
[----:B------:R-:W-:Y:S05]  /*2f0c0*/  BRA `(.L_x_2175) ;  /* 0xffffffb000307947 */ /* 0x000fea000383ffff */
.L_x_2176:
        /* <DEDUP_REMOVED lines=11> */
.L_x_3209:


//--------------------- .text._ZN7cutlass13device_kernelIN5flash11enable_sm90INS1_16FlashAttnFwdSm90INS1_25CollectiveMainloopFwdSm90ILi2EN4cute5tupleIJNS5_1CILi1EEES8_S8_EEENS6_IJNS7_ILi128EEENS7_ILi96EEENS7_ILi192EEEEEELi128ENS_6half_tEfNS_4arch4Sm90ELb1ELb0ELb0ELb0ELb1ELb0ELb0ELb1ELb1ELb1ELb1ELb0EEENS1_21CollectiveEpilogueFwdINS6_IJSA_SA_SB_EEES9_SE_SG_Li256ELb0ELb1ELb1ELb0EEENS1_19SingleTileSchedulerILb0ELb1ELb1ELi128EEEEEEEEEvNT_6ParamsE --------------------------
	.section	.text._ZN7cutlass13device_kernelIN5flash11enable_sm90INS1_16FlashAttnFwdSm90INS1_25CollectiveMainloopFwdSm90ILi2EN4cute5tupleIJNS5_1CILi1EEES8_S8_EEENS6_IJNS7_ILi128EEENS7_ILi96EEENS7_ILi192EEEEEELi128ENS_6half_tEfNS_4arch4Sm90ELb1ELb0ELb0ELb0ELb1ELb0ELb0ELb1ELb1ELb1ELb1ELb0EEENS1_21CollectiveEpilogueFwdINS6_IJSA_SA_SB_EEES9_SE_SG_Li256ELb0ELb1ELb1ELb0EEENS1_19SingleTileSchedulerILb0ELb1ELb1ELi128EEEEEEEEEvNT_6ParamsE,"ax",@progbits
	.align	128
.text._ZN7cutlass13device_kernelIN5flash11enable_sm90INS1_16FlashAttnFwdSm90INS1_25CollectiveMainloopFwdSm90ILi2EN4cute5tupleIJNS5_1CILi1EEES8_S8_EEENS6_IJNS7_ILi128EEENS7_ILi96EEENS7_ILi192EEEEEELi128ENS_6half_tEfNS_4arch4Sm90ELb1ELb0ELb0ELb0ELb1ELb0ELb0ELb1ELb1ELb1ELb1ELb0EEENS1_21CollectiveEpilogueFwdINS6_IJSA_SA_SB_EEES9_SE_SG_Li256ELb0ELb1ELb1ELb0EEENS1_19SingleTileSchedulerILb0ELb1ELb1ELi128EEEEEEEEEvNT_6ParamsE:
        .type           _ZN7cutlass13device_kernelIN5flash11enable_sm90INS1_16FlashAttnFwdSm90INS1_25CollectiveMainloopFwdSm90ILi2EN4cute5tupleIJNS5_1CILi1EEES8_S8_EEENS6_IJNS7_ILi128EEENS7_ILi96EEENS7_ILi192EEEEEELi128ENS_6half_tEfNS_4arch4Sm90ELb1ELb0ELb0ELb0ELb1ELb0ELb0ELb1ELb1ELb1ELb1ELb0EEENS1_21CollectiveEpilogueFwdINS6_IJSA_SA_SB_EEES9_SE_SG_Li256ELb0ELb1ELb1ELb0EEENS1_19SingleTileSchedulerILb0ELb1ELb1ELi128EEEEEEEEEvNT_6ParamsE,@function
        .size           _ZN7cutlass13device_kernelIN5flash11enable_sm90INS1_16FlashAttnFwdSm90INS1_25CollectiveMainloopFwdSm90ILi2EN4cute5tupleIJNS5_1CILi1EEES8_S8_EEENS6_IJNS7_ILi128EEENS7_ILi96EEENS7_ILi192EEEEEELi128ENS_6half_tEfNS_4arch4Sm90ELb1ELb0ELb0ELb0ELb1ELb0ELb0ELb1ELb1ELb1ELb1ELb0EEENS1_21CollectiveEpilogueFwdINS6_IJSA_SA_SB_EEES9_SE_SG_Li256ELb0ELb1ELb1ELb0EEENS1_19SingleTileSchedulerILb0ELb1ELb1ELi128EEEEEEEEEvNT_6ParamsE,(.L_x_3210 - _ZN7cutlass13device_kernelIN5flash11enable_sm90INS1_16FlashAttnFwdSm90INS1_25CollectiveMainloopFwdSm90ILi2EN4cute5tupleIJNS5_1CILi1EEES8_S8_EEENS6_IJNS7_ILi128EEENS7_ILi96EEENS7_ILi192EEEEEELi128ENS_6half_tEfNS_4arch4Sm90ELb1ELb0ELb0ELb0ELb1ELb0ELb0ELb1ELb1ELb1ELb1ELb0EEENS1_21CollectiveEpilogueFwdINS6_IJSA_SA_SB_EEES9_SE_SG_Li256ELb0ELb1ELb1ELb0EEENS1_19SingleTileSchedulerILb0ELb1ELb1ELi128EEEEEEEEEvNT_6ParamsE)
        .other          _ZN7cutlass13device_kernelIN5flash11enable_sm90INS1_16FlashAttnFwdSm90INS1_25CollectiveMainloopFwdSm90ILi2EN4cute5tupleIJNS5_1CILi1EEES8_S8_EEENS6_IJNS7_ILi128EEENS7_ILi96EEENS7_ILi192EEEEEELi128ENS_6half_tEfNS_4arch4Sm90ELb1ELb0ELb0ELb0ELb1ELb0ELb0ELb1ELb1ELb1ELb1ELb0EEENS1_21CollectiveEpilogueFwdINS6_IJSA_SA_SB_EEES9_SE_SG_Li256ELb0ELb1ELb1ELb0EEENS1_19SingleTileSchedulerILb0ELb1ELb1ELi128EEEEEEEEEvNT_6ParamsE,@"STO_CUDA_ENTRY STV_DEFAULT"
_ZN7cutlass13device_kernelIN5flash11enable_sm90INS1_16FlashAttnFwdSm90INS1_25CollectiveMainloopFwdSm90ILi2EN4cute5tupleIJNS5_1CILi1EEES8_S8_EEENS6_IJNS7_ILi128EEENS7_ILi96EEENS7_ILi192EEEEEELi128ENS_6half_tEfNS_4arch4Sm90ELb1ELb0ELb0ELb0ELb1ELb0ELb0ELb1ELb1ELb1ELb1ELb0EEENS1_21CollectiveEpilogueFwdINS6_IJSA_SA_SB_EEES9_SE_SG_Li256ELb0ELb1ELb1ELb0EEENS1_19SingleTileSchedulerILb0ELb1ELb1ELi128EEEEEEEEEvNT_6ParamsE:
        /* <DEDUP_REMOVED lines=44> */
.L_x_2177:
        /* <DEDUP_REMOVED lines=22> */
.L_x_2178:
        /* <DEDUP_REMOVED lines=18> */
.L_x_2179:
        /* <DEDUP_REMOVED lines=22> */
.L_x_2180:
        /* <DEDUP_REMOVED lines=23> */
.L_x_2181:
        /* <DEDUP_REMOVED lines=8> */
[----:B------:R-:W-:-:S10]  /*0890*/  IMAD.U32 R2, RZ, RZ, UR4 ;  /* 0x00000004ff027e24 */ /* 0x000fd4000f8e00ff */
[----:B------:R-:W-:Y:S05]  /*08a0*/  @!P0 BRA `(.L_x_2183) ;  /* 0x0000008c00f08947 */ /* 0x000fea0003800000 */
.L_x_2184:
        /* <DEDUP_REMOVED lines=18> */
[----:B------:R-:W0:Y:S01]  /*09d0*/  S2UR UR42, SR_CTAID.X ;  /* 0x00000000002a79c3 */ /* 0x000e220000002500 */
[----:B------:R-:W-:Y:S01]  /*09e0*/  ULDC UR4, c[0x0][0x448] ;  /* 0x0001120000047ab9 */ /* 0x000fe20000000800 */
[----:B------:R-:W-:Y:S01]  /*09f0*/  SHF.R.U32.HI R6, RZ, 0x10, R17 ;  /* 0x00000010ff067819 */ /* 0x000fe20000011611 */
[----:B------:R-:W-:Y:S01]  /*0a00*/  UISETP.NE.AND UP0, UPT, UR4, 0x1, UPT ;  /* 0x000000010400788c */ /* 0x000fe2000bf05270 */
[----:B------:R-:W-:Y:S02]  /*0a10*/  LOP3.LUT R17, R17, 0xffff, RZ, 0xc0, !PT ;  /* 0x0000ffff11117812 */ /* 0x000fe400078ec0ff */
[----:B------:R-:W-:Y:S01]  /*0a20*/  MOV R22, RZ ;  /* 0x000000ff00167202 */ /* 0x000fe20000000f00 */
[----:B------:R-:W-:Y:S01]  /*0a30*/  UP2UR UR60, UPR, URZ, 0x1 ;  /* 0x000000013f3c7883 */ /* 0x000fe20008000000 */
[----:B------:R-:W1:Y:S06]  /*0a40*/  LDC.64 R4, c[0x0][0x418] ;  /* 0x00010600ff047b82 */ /* 0x000e6c0000000a00 */
[----:B------:R-:W-:Y:S01]  /*0a50*/  @UP0 ULDC UR5, c[0x0][0x44c] ;  /* 0x0001130000050ab9 */ /* 0x000fe20000000800 */
[----:B------:R-:W-:Y:S01]  /*0a60*/  @UP0 ULDC UR7, c[0x0][0x450] ;  /* 0x0001140000070ab9 */ /* 0x000fe20000000800 */
[----:B------:R-:W2:Y:S08]  /*0a70*/  LDC R3, c[0x0][0x288] ;  /* 0x0000a200ff037b82 */ /* 0x000eb00000000800 */
[----:B------:R-:W3:Y:S01]  /*0a80*/  LDC R18, c[0x0][0x424] ;  /* 0x00010900ff127b82 */ /* 0x000ee20000000800 */
[----:B0-----:R-:W-:-:S04]  /*0a90*/  USHF.L.U32 UR42, UR42, 0x7, URZ ;  /* 0x000000072a2a7899 */ /* 0x001fc8000800063f */
[----:B------:R-:W-:Y:S02]  /*0aa0*/  @UP0 UIADD3 UR4, UR42, 0x7f, URZ ;  /* 0x0000007f2a040890 */ /* 0x000fe4000fffe03f */
[----:B------:R-:W-:Y:S01]  /*0ab0*/  UIADD3 UR6, UR42, 0x7f, URZ ;  /* 0x0000007f2a067890 */ /* 0x000fe2000fffe03f */
[----:B------:R-:W0:Y:S01]  /*0ac0*/  LDC R7, c[0x0][0x2f0] ;  /* 0x0000bc00ff077b82 */ /* 0x000e220000000800 */
[----:B-1----:R-:W-:Y:S01]  /*0ad0*/  ISETP.NE.U32.AND P0, PT, R4, RZ, PT ;  /* 0x000000ff0400720c */ /* 0x002fe20003f05070 */
[----:B------:R-:W-:-:S03]  /*0ae0*/  UIMAD.WIDE.U32 UR4, UR4, UR5, URZ ;  /* 0x00000005040472a5 */ /* 0x000fc6000f8e003f */
[----:B------:R-:W-:Y:S01]  /*0af0*/  ISETP.NE.AND.EX P0, PT, R5, RZ, PT, P0 ;  /* 0x000000ff0500720c */ /* 0x000fe20003f05300 */
[----:B------:R-:W-:Y:S01]  /*0b00*/  @UP0 USHF.R.U32.HI UR6, URZ, UR7, UR5 ;  /* 0x000000073f060299 */ /* 0x000fe20008011605 */
[----:B--2---:R-:W-:Y:S02]  /*0b10*/  IADD3 R3, -R3, 0x60, RZ ;  /* 0x0000006003037810 */ /* 0x004fe40007ffe1ff */
[----:B---3--:R-:W-:Y:S02]  /*0b20*/  SEL R18, R18, 0x1, P0 ;  /* 0x0000000112127807 */ /* 0x008fe40000000000 */
[----:B------:R-:W-:-:S03]  /*0b30*/  ISETP.NE.AND P0, PT, R6, RZ, PT ;  /* 0x000000ff0600720c */ /* 0x000fc60003f05270 */
[CC--:B0-----:R-:W-:Y:S02]  /*0b40*/  IMAD R3, R18.reuse, R7.reuse, R3 ;  /* 0x0000000712037224 */ /* 0x0c1fe400078e0203 */
[----:B------:R-:W-:Y:S02]  /*0b50*/  IMAD R0, R18, R7, 0x5f ;  /* 0x0000005f12007424 */ /* 0x000fe400078e0207 */
[----:B------:R-:W-:Y:S02]  /*0b60*/  VIADD R3, R3, UR6 ;  /* 0x0000000603037c36 */ /* 0x000fe40008000000 */
[----:B------:R-:W-:-:S04]  /*0b70*/  IMAD.HI R0, R0, 0x2aaaaaab, RZ ;  /* 0x2aaaaaab00007827 */ /* 0x000fc800078e02ff */
[----:B------:R-:W0:Y:S01]  /*0b80*/  @!P0 LDC R6, c[0x0][0x9f0] ;  /* 0x00027c00ff068b82 */ /* 0x000e220000000800 */
[----:B------:R-:W-:Y:S01]  /*0b90*/  IMAD.HI R4, R3, 0x2aaaaaab, RZ ;  /* 0x2aaaaaab03047827 */ /* 0x000fe200078e02ff */
[----:B------:R-:W-:-:S04]  /*0ba0*/  SHF.R.U32.HI R3, RZ, 0x1f, R0 ;  /* 0x0000001fff037819 */ /* 0x000fc80000011600 */
[----:B------:R-:W-:Y:S02]  /*0bb0*/  SHF.R.U32.HI R5, RZ, 0x1f, R4 ;  /* 0x0000001fff057819 */ /* 0x000fe40000011604 */
[----:B------:R-:W-:Y:S02]  /*0bc0*/  LEA.HI.SX32 R3, R0, R3, 0x1c ;  /* 0x0000000300037211 */ /* 0x000fe400078fe2ff */
[----:B------:R-:W-:-:S04]  /*0bd0*/  LEA.HI.SX32 R4, R4, R5, 0x1c ;  /* 0x0000000504047211 */ /* 0x000fc800078fe2ff */
[----:B------:R-:W-:-:S04]  /*0be0*/  VIMNMX R13, R3, R4, PT ;  /* 0x00000004030d7248 */ /* 0x000fc80003fe0100 */
[----:B------:R-:W-:-:S13]  /*0bf0*/  ISETP.GE.AND P1, PT, R13, 0x1, PT ;  /* 0x000000010d00780c */ /* 0x000fda0003f26270 */
[----:B------:R-:W-:Y:S05]  /*0c00*/  @!P1 BRA `(.L_x_2186) ;  /* 0x00000000006c9947 */ /* 0x000fea0003800000 */
[-C--:B0-----:R-:W-:Y:S02]  /*0c10*/  IABS R9, R6.reuse ;  /* 0x0000000600097213 */ /* 0x081fe40000000000 */
[----:B------:R-:W-:Y:S02]  /*0c20*/  IABS R10, R6 ;  /* 0x00000006000a7213 */ /* 0x000fe40000000000 */
[----:B------:R-:W0:Y:S01]  /*0c30*/  I2F.RP R0, R9 ;  /* 0x0000000900007306 */ /* 0x000e220000209400 */
[----:B------:R-:W-:Y:S02]  /*0c40*/  IADD3 R3, R6, -0x1, R13 ;  /* 0xffffffff06037810 */ /* 0x000fe40007ffe00d */
[----:B------:R-:W-:-:S05]  /*0c50*/  IMAD.MOV R10, RZ, RZ, -R10 ;  /* 0x000000ffff0a7224 */ /* 0x000fca00078e0a0a */
[----:B0-----:R-:W0:Y:S02]  /*0c60*/  MUFU.RCP R0, R0 ;  /* 0x0000000000007308 */ /* 0x001e240000001000 */
[----:B0-----:R-:W-:Y:S01]  /*0c70*/  VIADD R4, R0, 0xffffffe ;  /* 0x0ffffffe00047836 */ /* 0x001fe20000000000 */
[----:B------:R-:W-:Y:S02]  /*0c80*/  IABS R0, R3 ;  /* 0x0000000300007213 */ /* 0x000fe40000000000 */
[----:B------:R-:W-:-:S03]  /*0c90*/  LOP3.LUT R3, R3, R6, RZ, 0x3c, !PT ;  /* 0x0000000603037212 */ /* 0x000fc600078e3cff */
[----:B------:R0:W1:Y:S01]  /*0ca0*/  F2I.FTZ.U32.TRUNC.NTZ R5, R4 ;  /* 0x0000000400057305 */ /* 0x000062000021f000 */
[----:B------:R-:W-:Y:S01]  /*0cb0*/  ISETP.GE.AND P2, PT, R3, RZ, PT ;  /* 0x000000ff0300720c */ /* 0x000fe20003f46270 */
[----:B0-----:R-:W-:Y:S02]  /*0cc0*/  IMAD.MOV.U32 R4, RZ, RZ, RZ ;  /* 0x000000ffff047224 */ /* 0x001fe400078e00ff */
[----:B-1----:R-:W-:-:S04]  /*0cd0*/  IMAD.MOV R8, RZ, RZ, -R5 ;  /* 0x000000ffff087224 */ /* 0x002fc800078e0a05 */
[----:B------:R-:W-:-:S04]  /*0ce0*/  IMAD R11, R8, R9, RZ ;  /* 0x00000009080b7224 */ /* 0x000fc800078e02ff */
[----:B------:R-:W-:Y:S01]  /*0cf0*/  IMAD.HI.U32 R5, R5, R11, R4 ;  /* 0x0000000b05057227 */ /* 0x000fe200078e0004 */
[----:B------:R-:W-:-:S05]  /*0d00*/  MOV R4, R10 ;  /* 0x0000000a00047202 */ /* 0x000fca0000000f00 */
        /* <DEDUP_REMOVED lines=11> */
.L_x_2186:
[-C--:B------:R-:W-:Y:S01]  /*0dc0*/  IMAD R17, R17, R22.reuse, RZ ;  /* 0x0000001611117224 */ /* 0x080fe200078e02ff */
[----:B------:R-:W-:Y:S01]  /*0dd0*/  PLOP3.LUT P0, PT, PT, PT, PT, 0x80, 0x0 ;  /* 0x000000000000781c */ /* 0x000fe20003f0f070 */
[----:B------:R-:W-:Y:S01]  /*0de0*/  VIADD R23, R19, 0xffffff80 ;  /* 0xffffff8013177836 */ /* 0x000fe20000000000 */
[----:B------:R-:W-:Y:S01]  /*0df0*/  CS2R R86, SRZ ;  /* 0x0000000000567805 */ /* 0x000fe2000001ff00 */
[----:B------:R-:W-:Y:S01]  /*0e00*/  IMAD.MOV.U32 R0, RZ, RZ, RZ ;  /* 0x000000ffff007224 */ /* 0x000fe200078e00ff */
[----:B------:R-:W-:Y:S01]  /*0e10*/  VIADDMNMX R22, R17, R22, R13, PT ;  /* 0x0000001611167246 */ /* 0x000fe2000380010d */
[----:B------:R-:W-:Y:S01]  /*0e20*/  IMAD.MOV.U32 R3, RZ, RZ, RZ ;  /* 0x000000ffff037224 */ /* 0x000fe200078e00ff */
[----:B------:R-:W-:Y:S02]  /*0e30*/  CS2R R84, SRZ ;  /* 0x0000000000547805 */ /* 0x000fe4000001ff00 */
[----:B------:R-:W-:Y:S02]  /*0e40*/  CS2R R82, SRZ ;  /* 0x0000000000527805 */ /* 0x000fe4000001ff00 */
[----:B------:R-:W-:-:S02]  /*0e50*/  ISETP.GT.AND P1, PT, R22, R17, PT ;  /* 0x000000111600720c */ /* 0x000fc40003f24270 */
        /* <DEDUP_REMOVED lines=29> */
[----:B------:R-:W-:Y:S01]  /*1030*/  IMAD R19, R18, R7, RZ ;  /* 0x0000000712137224 */ /* 0x000fe200078e02ff */
[----:B------:R-:W-:Y:S06]  /*1040*/  @!P1 BRA `(.L_x_2187) ;  /* 0x0000006c00ec9947 */ /* 0x000fec0003800000 */
[----:B------:R-:W-:Y:S01]  /*1050*/  SHF.R.S32.HI R72, RZ, 0x1f, R23 ;  /* 0x0000001fff487819 */ /* 0x000fe20000011417 */
[----:B------:R-:W1:Y:S01]  /*1060*/  S2UR UR6, SR_CgaCtaId ;  /* 0x00000000000679c3 */ /* 0x000e620000008800 */
[----:B------:R-:W-:Y:S02]  /*1070*/  UMOV UR38, 0x400 ;  /* 0x0000040000267882 */ /* 0x000fe40000000000 */
[----:B------:R-:W-:-:S04]  /*1080*/  LEA.HI R73, R72, R23, RZ, 0x7 ;  /* 0x0000001748497211 */ /* 0x000fc800078f38ff */
[----:B------:R-:W-:-:S05]  /*1090*/  SHF.R.S32.HI R74, RZ, 0x7, R73 ;  /* 0x00000007ff4a7819 */ /* 0x000fca0000011449 */
[----:B------:R-:W2:Y:S01]  /*10a0*/  SHFL.IDX PT, R0, R74, RZ, 0x1f ;  /* 0x00001fff4a007589 */ /* 0x000ea200000e0000 */
[----:B-1----:R-:W-:-:S04]  /*10b0*/  ULEA UR38, UR6, UR38, 0x18 ;  /* 0x0000002606267291 */ /* 0x002fc8000f8ec03f */
[----:B------:R-:W-:-:S04]  /*10c0*/  UIADD3 UR6, UR38, 0xc400, URZ ;  /* 0x0000c40026067890 */ /* 0x000fc8000fffe03f */
[----:B------:R-:W-:Y:S01]  /*10d0*/  ULOP3.LUT UP0, URZ, UR6, 0x1bf, URZ, 0xc0, !UPT ;  /* 0x000001bf063f7892 */ /* 0x000fe2000f80c03f */
[----:B--2---:R-:W-:-:S05]  /*10e0*/  R2UR UR4, R0 ;  /* 0x00000000000472ca */ /* 0x004fca00000e0000 */
        /* <DEDUP_REMOVED lines=12> */
[----:B------:R1:W2:Y:S01]  /*11b0*/  LDC.64 R14, c[0x4][R0] ;  /* 0x01000000000e7b82 */ /* 0x0002a20000000a00 */
[----:B------:R-:W-:Y:S01]  /*11c0*/  MOV R5, UR5 ;  /* 0x0000000500057c02 */ /* 0x000fe20008000f00 */
[----:B------:R-:W-:Y:S01]  /*11d0*/  ULDC.64 UR4, c[0x4][0x98] ;  /* 0x0100260000047ab9 */ /* 0x000fe20000000a00 */
[----:B------:R-:W-:Y:S01]  /*11e0*/  IMAD.U32 R10, RZ, RZ, UR6 ;  /* 0x00000006ff0a7e24 */ /* 0x000fe2000f8e00ff */
[----:B------:R-:W-:Y:S01]  /*11f0*/  MOV R8, 0x70 ;  /* 0x0000007000087802 */ /* 0x000fe20000000f00 */
[----:B0-----:R-:W-:Y:S02]  /*1200*/  IMAD.U32 R6, RZ, RZ, UR4 ;  /* 0x00000004ff067e24 */ /* 0x001fe4000f8e00ff */
[----:B------:R-:W-:-:S02]  /*1210*/  IMAD.U32 R7, RZ, RZ, UR5 ;  /* 0x00000005ff077e24 */ /* 0x000fc4000f8e00ff */
[----:B------:R-:W-:Y:S02]  /*1220*/  IMAD.U32 R11, RZ, RZ, UR7 ;  /* 0x00000007ff0b7e24 */ /* 0x000fe4000f8e00ff */
[----:B------:R-:W-:Y:S02]  /*1230*/  IMAD.MOV.U32 R12, RZ, RZ, 0x1 ;  /* 0x00000001ff0c7424 */ /* 0x000fe400078e00ff */
[----:B-1----:R-:W-:-:S07]  /*1240*/  IMAD.MOV.U32 R13, RZ, RZ, RZ ;  /* 0x000000ffff0d7224 */ /* 0x002fce00078e00ff */
[----:B------:R-:W-:-:S07]  /*1250*/  LEPC R20, `(.L_x_2188) ;  /* 0x000000001014794e */ /* 0x000fce0000000000 */
[----:B--2---:R-:W-:Y:S05]  /*1260*/  CALL.ABS.NOINC R14 ;  /* 0x000000000e007343 */ /* 0x004fea0003c00000 */
.L_x_2188:
[----:B------:R-:W-:-:S04]  /*1270*/  SHF.L.U32 R0, RZ, 0x1f, RZ ;  /* 0x0000001fff007819 */ /* 0x000fc800000006ff */
[----:B------:R-:W1:Y:S02]  /*1280*/  SYNCS.PHASECHK.TRANS64.TRYWAIT P0, [UR38+0x2a800], R0 ;  /* 0x02a80000ff0075a7 */ /* 0x000e640008000166 */
[----:B-1----:R-:W-:Y:S05]  /*1290*/  @!P0 BRA `(.L_x_2189) ;  /* 0x000000c000288947 */ /* 0x002fea0003800000 */
.L_x_2274:
[----:B------:R-:W-:-:S13]  /*12a0*/  R2UR UR4, R2 ;  /* 0x00000000020472ca */ /* 0x000fda00000e0000 */
[----:B------:R-:W-:-:S06]  /*12b0*/  ULOP3.LUT UR4, UR4, 0x1, URZ, 0xfc, !UPT ;  /* 0x0000000104047892 */ /* 0x000fcc000f8efc3f */
[----:B-1----:R-:W-:-:S05]  /*12c0*/  IMAD.U32 R3, RZ, RZ, UR4 ;  /* 0x00000004ff037e24 */ /* 0x002fca000f8e00ff */
[----:B------:R-:W-:-:S13]  /*12d0*/  ISETP.NE.AND P0, PT, R3, 0x3, PT ;  /* 0x000000030300780c */ /* 0x000fda0003f05270 */
[----:B------:R-:W-:Y:S05]  /*12e0*/  @!P0 BRA `(.L_x_2190) ;  /* 0x0000000000048947 */ /* 0x000fea0003800000 */
[----:B------:R-:W-:Y:S01]  /*12f0*/  BPT.TRAP 0x1 ;  /* 0x000000040000795c */ /* 0x000fe20000300000 */
.L_x_2190:
[----:B------:R1:W2:Y:S01]  /*1300*/  SYNCS.PHASECHK.TRANS64.TRYWAIT P1, [UR38+0x2a830], R0 ;  /* 0x02a83000ff0075a7 */ /* 0x0002a20008020166 */
[----:B------:R-:W-:Y:S05]  /*1310*/  @!P0 BRA `(.L_x_2191) ;  /* 0x0000000000048947 */ /* 0x000fea0003800000 */
[----:B------:R-:W-:Y:S01]  /*1320*/  BPT.TRAP 0x1 ;  /* 0x000000040000795c */ /* 0x000fe20000300000 */
.L_x_2191:
[----:B------:R-:W-:-:S05]  /*1330*/  IMAD.U32 R12, RZ, RZ, UR39 ;  /* 0x00000027ff0c7e24 */ /* 0x000fca000f8e00ff */
[----:B------:R-:W-:Y:S01]  /*1340*/  LOP3.LUT R12, R12, 0x10000, RZ, 0xfc, !PT ;  /* 0x000100000c0c7812 */ /* 0x000fe200078efcff */
[----:B--2---:R-:W-:Y:S06]  /*1350*/  @P1 BRA `(.L_x_2192) ;  /* 0x0000000000081947 */ /* 0x004fec0003800000 */
[----:B------:R-:W2:Y:S02]  /*1360*/  SYNCS.PHASECHK.TRANS64.TRYWAIT P1, [UR38+0x2a830], R0 ;  /* 0x02a83000ff0075a7 */ /* 0x000ea40008020166 */
[----:B--2---:R-:W-:Y:S05]  /*1370*/  @!P1 BRA `(.L_x_2193) ;  /* 0x000000c000089947 */ /* 0x004fea0003800000 */
.L_x_2192:
[----:B------:R-:W-:Y:S05]  /*1380*/  WARPSYNC.ALL ;  /* 0x0000000000007948 */ /* 0x000fea0003800000 */
[----:B------:R-:W-:Y:S01]  /*1390*/  MOV R13, 0x40000040 ;  /* 0x40000040000d7802 */ /* 0x000fe20000000f00 */
[----:B------:R-:W-:Y:S01]  /*13a0*/  UIADD3 UR4, UR38, 0x18400, URZ ;  /* 0x0001840026047890 */ /* 0x000fe2000fffe03f */
[----:B------:R-:W-:Y:S01]  /*13b0*/  R2UR UR8, R12 ;  /* 0x000000000c0872ca */ /* 0x000fe200000e0000 */
[----:B------:R-:W-:Y:S01]  /*13c0*/  WARPGROUP.ARRIVE ;  /* 0x00000000000079c5 */ /* 0x000fe20000000000 */
[----:B------:R-:W-:Y:S01]  /*13d0*/  R2UR UR9, R13 ;  /* 0x000000000d0972ca */ /* 0x000fe200000e0000 */
[----:B------:R-:W-:-:S04]  /*13e0*/  USHF.R.U32.HI UR4, URZ, 0x4, UR4 ;  /* 0x000000043f047899 */ /* 0x000fc80008011604 */
[----:B------:R-:W3:Y:S01]  /*13f0*/  S2UR UR61, SR_CgaCtaId ;  /* 0x00000000003d79c3 */ /* 0x000ee20000008800 */
[----:B------:R-:W-:Y:S01]  /*1400*/  UMOV UR11, 0x40000040 ;  /* 0x40000040000b7882 */ /* 0x000fe20000000000 */
[----:B------:R-:W-:Y:S01]  /*1410*/  UMOV UR7, 0x40000040 ;  /* 0x4000004000077882 */ /* 0x000fe20000000000 */
[----:B------:R-:W-:Y:S01]  /*1420*/  ULOP3.LUT UR4, UR4, 0x3fff, URZ, 0xc0, !UPT ;  /* 0x00003fff04047892 */ /* 0x000fe2000f8ec03f */
[----:B------:R-:W-:Y:S01]  /*1430*/  UMOV UR13, 0x40000040 ;  /* 0x40000040000d7882 */ /* 0x000fe20000000000 */
[----:B------:R-:W-:Y:S02]  /*1440*/  UMOV UR15, 0x40000040 ;  /* 0x40000040000f7882 */ /* 0x000fe40000000000 */
[----:B------:R-:W-:Y:S01]  /*1450*/  ULOP3.LUT UR39, UR4, 0x10000, URZ, 0xfc, !UPT ;  /* 0x0001000004277892 */ /* 0x000fe2000f8efc3f */
[----:B------:R-:W-:Y:S01]  /*1460*/  UMOV UR17, 0x40000040 ;  /* 0x4000004000117882 */ /* 0x000fe20000000000 */
[----:B------:R-:W-:Y:S02]  /*1470*/  UMOV UR19, 0x40000040 ;  /* 0x4000004000137882 */ /* 0x000fe40000000000 */
[----:B------:R-:W-:-:S02]  /*1480*/  UIADD3 UR6, UR39, 0x2, URZ ;  /* 0x0000000227067890 */ /* 0x000fc4000fffe03f */
[----:B------:R-:W-:Y:S02]  /*1490*/  UIADD3 UR14, UR39, 0x4, URZ ;  /* 0x00000004270e7890 */ /* 0x000fe4000fffe03f */
[----:B------:R-:W-:Y:S01]  /*14a0*/  UMOV UR10, UR39 ;  /* 0x00000027000a7c82 */ /* 0x000fe20008000000 */
[----:B------:R-:W-:Y:S01]  /*14b0*/  UIADD3 UR18, UR39, 0x6, URZ ;  /* 0x0000000627127890 */ /* 0x000fe2000fffe03f */
[----:B------:R-:W-:Y:S01]  /*14c0*/  HGMMA.64x96x16.F32 R24, gdesc[UR8], RZ, !UPT, gsb0 ;  /* 0x01600000081879f0 */ /* 0x000fe2000c0008ff */
[----:B------:R-:W-:Y:S01]  /*14d0*/  R2UR UR10, R12 ;  /* 0x000000000c0a72ca */ /* 0x000fe200000e0000 */
[----:B------:R-:W-:Y:S01]  /*14e0*/  UMOV UR9, 0x40000040 ;  /* 0x4000004000097882 */ /* 0x000fe20000000000 */
[----:B------:R-:W-:Y:S01]  /*14f0*/  UIADD3 UR22, UR39, 0x300, URZ ;  /* 0x0000030027167890 */ /* 0x000fe2000fffe03f */
[----:B------:R-:W-:Y:S01]  /*1500*/  UMOV UR5, UR9 ;  /* 0x0000000900057c82 */ /* 0x000fe20008000000 */
[----:B------:R-:W-:Y:S01]  /*1510*/  UMOV UR21, 0x40000040 ;  /* 0x4000004000157882 */ /* 0x000fe20000000000 */
[----:B------:R-:W-:Y:S01]  /*1520*/  UMOV UR23, 0x40000040 ;  /* 0x4000004000177882 */ /* 0x000fe20000000000 */
[----:B------:R-:W-:Y:S01]  /*1530*/  UIADD3 UR26, UR39, 0x302, URZ ;  /* 0x00000302271a7890 */ /* 0x000fe2000fffe03f */
[----:B------:R-:W-:Y:S01]  /*1540*/  UMOV UR25, 0x40000040 ;  /* 0x4000004000197882 */ /* 0x000fe20000000000 */
[----:B------:R-:W-:Y:S01]  /*1550*/  UMOV UR27, 0x40000040 ;  /* 0x40000040001b7882 */ /* 0x000fe20000000000 */
[----:B------:R-:W-:-:S04]  /*1560*/  UIADD3 UR30, UR39, 0x304, URZ ;  /* 0x00000304271e7890 */ /* 0x000fc8000fffe03f */
[----:B------:R-:W-:Y:S02]  /*1570*/  UIADD3 UR8, UR10, 0x2, URZ ;  /* 0x000000020a087890 */ /* 0x000fe4000fffe03f */
[----:B------:R-:W-:Y:S02]  /*1580*/  UIADD3 UR12, UR10, 0x4, URZ ;  /* 0x000000040a0c7890 */ /* 0x000fe4000fffe03f */
[----:B------:R-:W-:Y:S02]  /*1590*/  UIADD3 UR16, UR10, 0x6, URZ ;  /* 0x000000060a107890 */ /* 0x000fe4000fffe03f */
[----:B------:R-:W-:Y:S01]  /*15a0*/  UIADD3 UR20, UR10, 0x400, URZ ;  /* 0x000004000a147890 */ /* 0x000fe2000fffe03f */
[----:B------:R-:W-:Y:S01]  /*15b0*/  UMOV UR4, UR8 ;  /* 0x0000000800047c82 */ /* 0x000fe20008000000 */
        /* <DEDUP_REMOVED lines=8> */
[----:B------:R-:W-:Y:S01]  /*1640*/  UIADD3 UR40, UR10, 0x800, URZ ;  /* 0x000008000a287890 */ /* 0x000fe2000fffe03f */
[----:B------:R-:W-:Y:S01]  /*1650*/  UMOV UR41, 0x40000040 ;  /* 0x4000004000297882 */ /* 0x000fe20000000000 */
[----:B------:R-:W-:Y:S01]  /*1660*/  UIADD3 UR44, UR10, 0x802, URZ ;  /* 0x000008020a2c7890 */ /* 0x000fe2000fffe03f */
[----:B------:R-:W-:Y:S01]  /*1670*/  UMOV UR45, 0x40000040 ;  /* 0x40000040002d7882 */ /* 0x000fe20000000000 */
[----:B------:R-:W-:Y:S01]  /*1680*/  UIADD3 UR48, UR10, 0x804, URZ ;  /* 0x000008040a307890 */ /* 0x000fe2000fffe03f */
[----:B------:R-:W-:Y:S01]  /*1690*/  UMOV UR49, 0x40000040 ;  /* 0x4000004000317882 */ /* 0x000fe20000000000 */
[----:B------:R-:W-:Y:S01]  /*16a0*/  UIADD3 UR52, UR10, 0x806, URZ ;  /* 0x000008060a347890 */ /* 0x000fe2000fffe03f */
[----:B------:R-:W-:Y:S01]  /*16b0*/  UMOV UR53, 0x40000040 ;  /* 0x4000004000357882 */ /* 0x000fe20000000000 */
        /* <DEDUP_REMOVED lines=50> */
[----:B---3--:R-:W-:Y:S05]  /*19e0*/  @!P0 BRA `(.L_x_2194) ;  /* 0x0000000000048947 */ /* 0x008fea0003800000 */
[----:B------:R-:W-:Y:S01]  /*19f0*/  BPT.TRAP 0x1 ;  /* 0x000000040000795c */ /* 0x000fe20000300000 */
.L_x_2194:
[----:B-12---:R-:W-:Y:S01]  /*1a00*/  LOP3.LUT R0, R73, 0xffffff80, RZ, 0xc0, !PT ;  /* 0xffffff8049007812 */ /* 0x006fe200078ec0ff */
[----:B------:R-:W-:Y:S01]  /*1a10*/  UISETP.NE.AND UP0, UPT, UR60, URZ, UPT ;  /* 0x0000003f3c00728c */ /* 0x000fe2000bf05270 */
[----:B------:R-:W-:Y:S01]  /*1a20*/  LEA.HI R72, R72, R23, RZ, 0x2 ;  /* 0x0000001748487211 */ /* 0x000fe200078f10ff */
[----:B------:R-:W-:Y:S01]  /*1a30*/  IMAD.MOV.U32 R15, RZ, RZ, -0x60 ;  /* 0xffffffa0ff0f7424 */ /* 0x000fe200078e00ff */
[----:B0-----:R-:W-:Y:S01]  /*1a40*/  LEA.HI R6, R74, R74, RZ, 0x1 ;  /* 0x0000004a4a067211 */ /* 0x001fe200078f08ff */
[C---:B------:R-:W-:Y:S01]  /*1a50*/  IMAD.IADD R11, R23.reuse, 0x1, -R0 ;  /* 0x00000001170b7824 */ /* 0x040fe200078e0a00 */
[----:B------:R-:W-:Y:S02]  /*1a60*/  LOP3.LUT R72, R72, 0xfffffffc, RZ, 0xc0, !PT ;  /* 0xfffffffc48487812 */ /* 0x000fe400078ec0ff */
[----:B------:R-:W-:Y:S02]  /*1a70*/  LOP3.LUT R7, R6, 0x3fffffe, RZ, 0xc0, !PT ;  /* 0x03fffffe06077812 */ /* 0x000fe400078ec0ff */
[----:B------:R-:W-:Y:S01]  /*1a80*/  SHF.R.S32.HI R0, RZ, 0x1f, R11 ;  /* 0x0000001fff007819 */ /* 0x000fe2000001140b */
[----:B------:R-:W-:Y:S01]  /*1a90*/  IMAD.IADD R72, R23, 0x1, -R72 ;  /* 0x0000000117487824 */ /* 0x000fe200078e0a48 */
[----:B------:R-:W-:Y:S01]  /*1aa0*/  PLOP3.LUT P1, PT, PT, PT, UP0, 0x80, 0x0 ;  /* 0x000000000000781c */ /* 0x000fe20003f2f008 */
[----:B------:R-:W-:Y:S01]  /*1ab0*/  IMAD.IADD R7, R74, 0x1, -R7 ;  /* 0x000000014a077824 */ /* 0x000fe200078e0a07 */
[CC--:B------:R-:W-:Y:S01]  /*1ac0*/  LEA.HI R3, R0.reuse, R11.reuse, RZ, 0x2 ;  /* 0x0000000b00037211 */ /* 0x0c0fe200078f10ff */
[----:B------:R-:W-:Y:S01]  /*1ad0*/  @UP0 ULDC UR4, c[0x0][0x44c] ;  /* 0x0001130000040ab9 */ /* 0x000fe20000000800 */
[----:B------:R-:W-:Y:S01]  /*1ae0*/  LEA.HI R4, R0, R11, RZ, 0x5 ;  /* 0x0000000b00047211 */ /* 0x000fe200078f28ff */
[----:B------:R-:W-:Y:S01]  /*1af0*/  @UP0 ULDC UR6, c[0x0][0x450] ;  /* 0x0001140000060ab9 */ /* 0x000fe20000000800 */
[----:B------:R-:W-:-:S02]  /*1b00*/  SHF.R.S32.HI R0, RZ, 0x2, R3 ;  /* 0x00000002ff007819 */ /* 0x000fc40000011403 */
[----:B------:R-:W-:Y:S02]  /*1b10*/  SHF.R.S32.HI R5, RZ, 0x1f, R3 ;  /* 0x0000001fff057819 */ /* 0x000fe40000011403 */
[----:B------:R-:W-:Y:S02]  /*1b20*/  SHF.R.S32.HI R4, RZ, 0x5, R4 ;  /* 0x00000005ff047819 */ /* 0x000fe40000011404 */
[----:B------:R-:W-:Y:S02]  /*1b30*/  LEA.HI R5, R5, R0, RZ, 0x3 ;  /* 0x0000000005057211 */ /* 0x000fe400078f18ff */
[----:B------:R-:W-:Y:S02]  /*1b40*/  LEA.HI R6, R72, R72, RZ, 0x1 ;  /* 0x0000004848067211 */ /* 0x000fe400078f08ff */
[----:B------:R-:W-:Y:S02]  /*1b50*/  LEA R4, R4, UR42, 0x4 ;  /* 0x0000002a04047c11 */ /* 0x000fe4000f8e20ff */
[----:B------:R-:W-:-:S02]  /*1b60*/  LOP3.LUT R5, R5, 0xfffffff8, RZ, 0xc0, !PT ;  /* 0xfffffff805057812 */ /* 0x000fc400078ec0ff */
[----:B------:R-:W-:Y:S01]  /*1b70*/  LOP3.LUT R9, R6, 0x1ffffffe, RZ, 0xc0, !PT ;  /* 0x1ffffffe06097812 */ /* 0x000fe200078ec0ff */
[----:B------:R-:W-:Y:S01]  /*1b80*/  IMAD R6, R22, R15, 0x61 ;  /* 0x0000006116067424 */ /* 0x000fe200078e020f */
[----:B------:R-:W-:Y:S02]  /*1b90*/  IADD3 R4, R4, R0, -R5 ;  /* 0x0000000004047210 */ /* 0x000fe40007ffe805 */
[----:B------:R-:W-:Y:S01]  /*1ba0*/  PLOP3.LUT P2, PT, PT, PT, UP0, 0x80, 0x0 ;  /* 0x000000000000781c */ /* 0x000fe20003f4f008 */
[----:B------:R-:W-:Y:S01]  /*1bb0*/  IMAD.IADD R9, R72, 0x1, -R9 ;  /* 0x0000000148097824 */ /* 0x000fe200078e0a09 */
[----:B------:R-:W-:-:S05]  /*1bc0*/  LEA R4, R7, R4, 0x6 ;  /* 0x0000000407047211 */ /* 0x000fca00078e30ff */
[----:B------:R-:W-:Y:S01]  /*1bd0*/  IMAD R9, R9, 0x8, R4 ;  /* 0x0000000809097824 */ /* 0x000fe200078e0204 */
[----:B------:R-:W-:Y:S01]  /*1be0*/  LOP3.LUT R4, R3, 0x7ffffffc, RZ, 0xc0, !PT ;  /* 0x7ffffffc03047812 */ /* 0x000fe200078ec0ff */
[----:B------:R-:W-:Y:S02]  /*1bf0*/  IMAD R3, R22, -0x60, R19 ;  /* 0xffffffa016037824 */ /* 0x000fe400078e0213 */
[----:B------:R-:W-:Y:S01]  /*1c00*/  @P1 IMAD.HI.U32 R0, R9, UR4, RZ ;  /* 0x0000000409001c27 */ /* 0x000fe2000f8e00ff */
[----:B------:R-:W-:-:S03]  /*1c10*/  @UP0 ULDC UR4, c[0x0][0x450] ;  /* 0x0001140000040ab9 */ /* 0x000fc60000000800 */
[----:B------:R-:W-:Y:S01]  /*1c20*/  IMAD.MOV.U32 R5, RZ, RZ, R9 ;  /* 0x000000ffff057224 */ /* 0x000fe200078e0009 */
[----:B------:R-:W-:Y:S01]  /*1c30*/  @P2 SHF.R.U32.HI R5, RZ, UR4, R0 ;  /* 0x00000004ff052c19 */ /* 0x000fe20008011600 */
[----:B------:R-:W-:Y:S01]  /*1c40*/  IMAD.IADD R11, R11, 0x1, -R4 ;  /* 0x000000010b0b7824 */ /* 0x000fe200078e0a04 */
[----:B------:R-:W0:Y:S01]  /*1c50*/  LDC R0, c[0x0][0x288] ;  /* 0x0000a200ff007b82 */ /* 0x000e220000000800 */
[----:B------:R-:W-:Y:S01]  /*1c60*/  IADD3 R4, R3, 0x60, RZ ;  /* 0x0000006003047810 */ /* 0x000fe20007ffe0ff */
[----:B------:R-:W-:Y:S01]  /*1c70*/  ULDC UR4, c[0x0][0x988] ;  /* 0x0002620000047ab9 */ /* 0x000fe20000000800 */
[----:B------:R-:W1:Y:S01]  /*1c80*/  SHFL.IDX PT, R7, R5, 0x1, 0x1c1f ;  /* 0x003c1f0005077f89 */ /* 0x000e6200000e0000 */
[C---:B------:R-:W-:Y:S02]  /*1c90*/  IMAD R6, R11.reuse, -0x2, R6 ;  /* 0xfffffffe0b067824 */ /* 0x040fe400078e0206 */
[----:B------:R-:W-:Y:S01]  /*1ca0*/  IMAD R4, R11, -0x2, R4 ;  /* 0xfffffffe0b047824 */ /* 0x000fe200078e0204 */
[----:B------:R-:W2:Y:S02]  /*1cb0*/  SHFL.IDX PT, R5, R5, RZ, 0x1c1f ;  /* 0x001c1fff05057589 */ /* 0x000ea400000e0000 */
[----:B0-----:R-:W-:-:S04]  /*1cc0*/  IADD3 R3, R6, -R0, R19 ;  /* 0x8000000006037210 */ /* 0x001fc80007ffe013 */
[-CC-:B-1----:R-:W-:Y:S02]  /*1cd0*/  VIADDMNMX R7, R7, R3.reuse, R4.reuse, PT ;  /* 0x0000000307077246 */ /* 0x182fe40003800104 */
[----:B--2---:R-:W-:Y:S01]  /*1ce0*/  VIADDMNMX R3, R5, R3, R4, PT ;  /* 0x0000000305037246 */ /* 0x004fe20003800104 */
[----:B------:R-:W-:Y:S01]  /*1cf0*/  IMAD.U32 R5, RZ, RZ, UR4 ;  /* 0x00000004ff057e24 */ /* 0x000fe2000f8e00ff */
[C---:B------:R-:W-:Y:S01]  /*1d00*/  ISETP.GT.AND P1, PT, R7.reuse, RZ, PT ;  /* 0x000000ff0700720c */ /* 0x040fe20003f24270 */
[----:B------:R-:W-:Y:S01]  /*1d10*/  @UP0 ULDC UR4, c[0x0][0x44c] ;  /* 0x0001130000040ab9 */ /* 0x000fe20000000800 */
[C---:B------:R-:W-:Y:S01]  /*1d20*/  ISETP.GT.AND P2, PT, R7.reuse, 0x1, PT ;  /* 0x000000010700780c */ /* 0x040fe20003f44270 */
[----:B------:R-:W-:Y:S01]  /*1d30*/  UIMAD.WIDE.U32 UR4, UR42, UR4, URZ ;  /* 0x000000042a0472a5 */ /* 0x000fe2000f8e003f */
[----:B------:R-:W-:Y:S01]  /*1d40*/  ISETP.GT.AND P3, PT, R7, 0x8, PT ;  /* 0x000000080700780c */ /* 0x000fe20003f64270 */
[----:B------:R-:W-:Y:S01]  /*1d50*/  UIADD3 UR4, UR38, 0x2a840, URZ ;  /* 0x0002a84026047890 */ /* 0x000fe2000fffe03f */
[----:B------:R-:W-:Y:S01]  /*1d60*/  FSEL R26, R26, -INF , P1 ;  /* 0xff8000001a1a7808 */ /* 0x000fe20000800000 */
[----:B------:R-:W-:Y:S01]  /*1d70*/  @UP0 USHF.R.U32.HI UR42, URZ, UR6, UR5 ;  /* 0x000000063f2a0299 */ /* 0x000fe20008011605 */
[----:B------:R-:W-:Y:S01]  /*1d80*/  FSEL R27, R27, -INF , P2 ;  /* 0xff8000001b1b7808 */ /* 0x000fe20001000000 */
[----:B------:R-:W-:Y:S01]  /*1d90*/  UPRMT UR4, UR61, 0x654, UR4 ;  /* 0x000006543d047896 */ /* 0x000fe20008000004 */
[----:B------:R-:W-:-:S02]  /*1da0*/  ISETP.GT.AND P1, PT, R7, 0x9, PT ;  /* 0x000000090700780c */ /* 0x000fc40003f24270 */
[----:B------:R-:W-:Y:S02]  /*1db0*/  FSEL R30, R30, -INF , P3 ;  /* 0xff8000001e1e7808 */ /* 0x000fe40001800000 */
[----:B------:R-:W-:Y:S02]  /*1dc0*/  FMNMX.FTZ R15, R26, R27, !PT ;  /* 0x0000001b1a0f7209 */ /* 0x000fe40007810000 */
[----:B------:R-:W-:Y:S02]  /*1dd0*/  ISETP.GT.AND P2, PT, R7, 0x10, PT ;  /* 0x000000100700780c */ /* 0x000fe40003f44270 */
[----:B------:R-:W-:Y:S01]  /*1de0*/  FSEL R10, R31, -INF , P1 ;  /* 0xff8000001f0a7808 */ /* 0x000fe20000800000 */
[----:B------:R-:W-:Y:S01]  /*1df0*/  SYNCS.ARRIVE.TRANS64.RED.A1T0 RZ, [UR4], RZ ;  /* 0x000000ffffff79a7 */ /* 0x000fe20008100404 */
[----:B------:R-:W-:Y:S01]  /*1e00*/  FMNMX.FTZ R15, R30, R15, !PT ;  /* 0x0000000f1e0f7209 */ /* 0x000fe20007810000 */
[----:B------:R-:W-:Y:S01]  /*1e10*/  UMOV UR4, URZ ;  /* 0x0000003f00047c82 */ /* 0x000fe20008000000 */
        /* <DEDUP_REMOVED lines=58> */
[----:B------:R-:W-:Y:S02]  /*21c0*/  FMNMX.FTZ R15, R70, R15, !PT ;  /* 0x0000000f460f7209 */ /* 0x000fe40007810000 */
[----:B------:R-:W-:Y:S02]  /*21d0*/  ISETP.GT.AND P1, PT, R3, RZ, PT ;  /* 0x000000ff0300720c */ /* 0x000fe40003f24270 */
[----:B------:R-:W-:-:S02]  /*21e0*/  FMNMX.FTZ R15, R100, R15, !PT ;  /* 0x0000000f640f7209 */ /* 0x000fc40007810000 */
[C---:B------:R-:W-:Y:S02]  /*21f0*/  ISETP.GT.AND P2, PT, R3.reuse, 0x1, PT ;  /* 0x000000010300780c */ /* 0x040fe40003f44270 */
[----:B------:R-:W-:Y:S01]  /*2200*/  ISETP.GT.AND P3, PT, R3, 0x8, PT ;  /* 0x000000080300780c */ /* 0x000fe20003f64270 */
[----:B------:R-:W0:Y:S01]  /*2210*/  SHFL.BFLY PT, R6, R15, 0x2, 0x1f ;  /* 0x0c401f000f067f89 */ /* 0x000e2200000e0000 */
[----:B------:R-:W-:Y:S02]  /*2220*/  FSEL R24, R24, -INF , P1 ;  /* 0xff80000018187808 */ /* 0x000fe40000800000 */
[----:B------:R-:W-:Y:S02]  /*2230*/  FSEL R25, R25, -INF , P2 ;  /* 0xff80000019197808 */ /* 0x000fe40001000000 */
[----:B------:R-:W-:Y:S02]  /*2240*/  ISETP.GT.AND P1, PT, R3, 0x9, PT ;  /* 0x000000090300780c */ /* 0x000fe40003f24270 */
[----:B------:R-:W-:-:S02]  /*2250*/  FSEL R28, R28, -INF , P3 ;  /* 0xff8000001c1c7808 */ /* 0x000fc40001800000 */
[----:B------:R-:W-:Y:S02]  /*2260*/  ISETP.GT.AND P2, PT, R3, 0x10, PT ;  /* 0x000000100300780c */ /* 0x000fe40003f44270 */
[----:B------:R-:W-:Y:S02]  /*2270*/  FSEL R4, R29, -INF , P1 ;  /* 0xff8000001d047808 */ /* 0x000fe40000800000 */
[C---:B------:R-:W-:Y:S02]  /*2280*/  ISETP.GT.AND P1, PT, R3.reuse, 0x11, PT ;  /* 0x000000110300780c */ /* 0x040fe40003f24270 */
[----:B------:R-:W-:Y:S02]  /*2290*/  FSEL R32, R32, -INF , P2 ;  /* 0xff80000020207808 */ /* 0x000fe40001000000 */
[----:B------:R-:W-:Y:S02]  /*22a0*/  ISETP.GT.AND P3, PT, R3, 0x18, PT ;  /* 0x000000180300780c */ /* 0x000fe40003f64270 */
[----:B------:R-:W-:-:S02]  /*22b0*/  IADD3 R0, -R0, UR42, R19 ;  /* 0x0000002a00007c10 */ /* 0x000fc4000fffe113 */
[----:B------:R-:W-:Y:S02]  /*22c0*/  FSEL R36, R36, -INF , P3 ;  /* 0xff80000024247808 */ /* 0x000fe40001800000 */
[----:B0-----:R-:W-:-:S05]  /*22d0*/  FMNMX.FTZ R6, R15, R6, !PT ;  /* 0x000000060f067209 */ /* 0x001fca0007810000 */
[----:B------:R-:W0:Y:S02]  /*22e0*/  SHFL.BFLY PT, R7, R6, 0x1, 0x1f ;  /* 0x0c201f0006077f89 */ /* 0x000e2400000e0000 */
[----:B0-----:R-:W-:Y:S02]  /*22f0*/  FMNMX.FTZ R8, R6, R7, !PT ;  /* 0x0000000706087209 */ /* 0x001fe40007810000 */
[----:B------:R-:W-:Y:S02]  /*2300*/  FMNMX.FTZ R7, R24, R25, !PT ;  /* 0x0000001918077209 */ /* 0x000fe40007810000 */
[----:B------:R-:W-:Y:S01]  /*2310*/  FSEL R6, R33, -INF , P1 ;  /* 0xff80000021067808 */ /* 0x000fe20000800000 */
[----:B------:R-:W-:Y:S01]  /*2320*/  FMUL.FTZ R14, R8, R5 ;  /* 0x00000005080e7220 */ /* 0x000fe20000410000 */
[----:B------:R-:W-:Y:S02]  /*2330*/  FMNMX.FTZ R7, R28, R7, !PT ;  /* 0x000000071c077209 */ /* 0x000fe40007810000 */
[----:B------:R-:W-:-:S02]  /*2340*/  FSETP.NEU.FTZ.AND P2, PT, R8, -INF , PT ;  /* 0xff8000000800780b */ /* 0x000fc40003f5d000 */
[----:B------:R-:W-:Y:S02]  /*2350*/  FMNMX.FTZ R7, R4, R7, !PT ;  /* 0x0000000704077209 */ /* 0x000fe40007810000 */
[C---:B------:R-:W-:Y:S02]  /*2360*/  ISETP.GT.AND P1, PT, R3.reuse, 0x19, PT ;  /* 0x000000190300780c */ /* 0x040fe40003f24270 */
[----:B------:R-:W-:Y:S02]  /*2370*/  FMNMX.FTZ R7, R32, R7, !PT ;  /* 0x0000000720077209 */ /* 0x000fe40007810000 */
[----:B------:R-:W-:Y:S02]  /*2380*/  FSEL R31, R14, RZ, P2 ;  /* 0x000000ff0e1f7208 */ /* 0x000fe40001000000 */
[----:B------:R-:W-:Y:S02]  /*2390*/  FMNMX.FTZ R7, R6, R7, !PT ;  /* 0x0000000706077209 */ /* 0x000fe40007810000 */
[----:B------:R-:W-:Y:S01]  /*23a0*/  ISETP.GT.AND P2, PT, R3, 0x20, PT ;  /* 0x000000200300780c */ /* 0x000fe20003f44270 */
[-CC-:B------:R-:W-:Y:S01]  /*23b0*/  FFMA.FTZ R26, R26, R5.reuse, -R31.reuse ;  /* 0x000000051a1a7223 */ /* 0x180fe2000001081f */
[----:B------:R-:W-:Y:S01]  /*23c0*/  FSEL R14, R37, -INF , P1 ;  /* 0xff800000250e7808 */ /* 0x000fe20000800000 */
[--C-:B------:R-:W-:Y:S01]  /*23d0*/  FFMA.FTZ R15, R30, R5, -R31.reuse ;  /* 0x000000051e0f7223 */ /* 0x100fe2000001081f */
[----:B------:R-:W-:Y:S01]  /*23e0*/  FMNMX.FTZ R7, R36, R7, !PT ;  /* 0x0000000724077209 */ /* 0x000fe20007810000 */
[----:B------:R0:W-:Y:S01]  /*23f0*/  MUFU.EX2 R157, R26 ;  /* 0x0000001a009d7308 */ /* 0x0001e20000000800 */
[----:B------:R-:W-:Y:S01]  /*2400*/  ISETP.GT.AND P1, PT, R3, 0x21, PT ;  /* 0x000000210300780c */ /* 0x000fe20003f24270 */
[-CC-:B------:R-:W-:Y:S01]  /*2410*/  FFMA.FTZ R10, R10, R5.reuse, -R31.reuse ;  /* 0x000000050a0a7223 */ /* 0x180fe2000001081f */
[----:B------:R-:W-:Y:S01]  /*2420*/  FSEL R40, R40, -INF , P2 ;  /* 0xff80000028287808 */ /* 0x000fe20001000000 */
[--C-:B------:R-:W-:Y:S01]  /*2430*/  FFMA.FTZ R27, R27, R5, -R31.reuse ;  /* 0x000000051b1b7223 */ /* 0x100fe2000001081f */
[----:B------:R-:W-:Y:S01]  /*2440*/  FMNMX.FTZ R7, R14, R7, !PT ;  /* 0x000000070e077209 */ /* 0x000fe20007810000 */
[-CC-:B------:R-:W-:Y:S01]  /*2450*/  FFMA.FTZ R72, R72, R5.reuse, -R31.reuse ;  /* 0x0000000548487223 */ /* 0x180fe2000001081f */
[----:B------:R-:W-:Y:S01]  /*2460*/  ISETP.GT.AND P2, PT, R3, 0x28, PT ;  /* 0x000000280300780c */ /* 0x000fe20003f44270 */
[----:B------:R-:W-:Y:S01]  /*2470*/  MUFU.EX2 R104, R10 ;  /* 0x0000000a00687308 */ /* 0x000fe20000000800 */
[----:B------:R-:W-:Y:S01]  /*2480*/  FSEL R20, R41, -INF , P1 ;  /* 0xff80000029147808 */ /* 0x000fe20000800000 */
[--C-:B------:R-:W-:Y:S01]  /*2490*/  FFMA.FTZ R74, R74, R5, -R31.reuse ;  /* 0x000000054a4a7223 */ /* 0x100fe2000001081f */
[----:B------:R-:W-:Y:S01]  /*24a0*/  FMNMX.FTZ R7, R40, R7, !PT ;  /* 0x0000000728077209 */ /* 0x000fe20007810000 */
[-CC-:B------:R-:W-:Y:S01]  /*24b0*/  FFMA.FTZ R76, R76, R5.reuse, -R31.reuse ;  /* 0x000000054c4c7223 */ /* 0x180fe2000001081f */
[C---:B------:R-:W-:Y:S01]  /*24c0*/  ISETP.GT.AND P1, PT, R3.reuse, 0x29, PT ;  /* 0x000000290300780c */ /* 0x040fe20003f24270 */
[--C-:B------:R-:W-:Y:S01]  /*24d0*/  FFMA.FTZ R78, R78, R5, -R31.reuse ;  /* 0x000000054e4e7223 */ /* 0x100fe2000001081f */
[----:B------:R-:W-:Y:S01]  /*24e0*/  FSEL R44, R44, -INF , P2 ;  /* 0xff8000002c2c7808 */ /* 0x000fe20001000000 */
[----:B------:R-:W-:Y:S01]  /*24f0*/  MUFU.EX2 R102, R27 ;  /* 0x0000001b00667308 */ /* 0x000fe20000000800 */
[----:B------:R-:W-:Y:S01]  /*2500*/  FMNMX.FTZ R7, R20, R7, !PT ;  /* 0x0000000714077209 */ /* 0x000fe20007810000 */
[-CC-:B------:R-:W-:Y:S01]  /*2510*/  FFMA.FTZ R80, R80, R5.reuse, -R31.reuse ;  /* 0x0000000550507223 */ /* 0x180fe2000001081f */
[----:B------:R-:W-:Y:S01]  /*2520*/  ISETP.GT.AND P2, PT, R3, 0x30, PT ;  /* 0x000000300300780c */ /* 0x000fe20003f44270 */
[-CC-:B------:R-:W-:Y:S01]  /*2530*/  FFMA.FTZ R82, R82, R5.reuse, -R31.reuse ;  /* 0x0000000552527223 */ /* 0x180fe2000001081f */
[----:B0-----:R-:W-:Y:S01]  /*2540*/  FSEL R26, R45, -INF , P1 ;  /* 0xff8000002d1a7808 */ /* 0x001fe20000800000 */
[--C-:B------:R-:W-:Y:S01]  /*2550*/  FFMA.FTZ R84, R84, R5, -R31.reuse ;  /* 0x0000000554547223 */ /* 0x100fe2000001081f */
[----:B------:R-:W-:Y:S01]  /*2560*/  FMNMX.FTZ R7, R44, R7, !PT ;  /* 0x000000072c077209 */ /* 0x000fe20007810000 */
[----:B------:R-:W-:Y:S01]  /*2570*/  MUFU.EX2 R159, R15 ;  /* 0x0000000f009f7308 */ /* 0x000fe20000000800 */
[C---:B------:R-:W-:Y:S01]  /*2580*/  ISETP.GT.AND P1, PT, R3.reuse, 0x31, PT ;  /* 0x000000310300780c */ /* 0x040fe20003f24270 */
        /* <DEDUP_REMOVED lines=14> */
[----:B------:R0:W-:Y:S01]  /*2670*/  MUFU.EX2 R153, R74 ;  /* 0x0000004a00997308 */ /* 0x0001e20000000800 */
[----:B------:R-:W-:Y:S01]  /*2680*/  FMNMX.FTZ R7, R30, R7, !PT ;  /* 0x000000071e077209 */ /* 0x000fe20007810000 */
[-CC-:B------:R-:W-:Y:S01]  /*2690*/  FFMA.FTZ R94, R94, R5.reuse, -R31.reuse ;  /* 0x000000055e5e7223 */ /* 0x180fe2000001081f */
[----:B------:R-:W-:Y:S01]  /*26a0*/  ISETP.GT.AND P2, PT, R3, 0x40, PT ;  /* 0x000000400300780c */ /* 0x000fe20003f44270 */
[-CC-:B------:R-:W-:Y:S01]  /*26b0*/  FFMA.FTZ R62, R62, R5.reuse, -R31.reuse ;  /* 0x000000053e3e7223 */ /* 0x180fe2000001081f */
[----:B------:R-:W-:Y:S01]  /*26c0*/  FSEL R34, R53, -INF , P1 ;  /* 0xff80000035227808 */ /* 0x000fe20000800000 */
        /* <DEDUP_REMOVED lines=10> */
[----:B------:R1:W-:Y:S01]  /*2770*/  MUFU.EX2 R155, R78 ;  /* 0x0000004e009b7308 */ /* 0x0003e20000000800 */
[----:B------:R-:W-:Y:S01]  /*2780*/  FSEL R38, R57, -INF , P1 ;  /* 0xff80000039267808 */ /* 0x000fe20000800000 */
[----:B------:R-:W-:Y:S01]  /*2790*/  FFMA.FTZ R100, R100, R5, -R31 ;  /* 0x0000000564647223 */ /* 0x000fe2000001081f */
[----:B------:R-:W-:-:S02]  /*27a0*/  FMNMX.FTZ R7, R56, R7, !PT ;  /* 0x0000000738077209 */ /* 0x000fc40007810000 */
[----:B0-----:R-:W-:Y:S02]  /*27b0*/  CS2R R74, SRZ ;  /* 0x00000000004a7805 */ /* 0x001fe4000001ff00 */
[C---:B------:R-:W-:Y:S02]  /*27c0*/  ISETP.GT.AND P1, PT, R3.reuse, 0x49, PT ;  /* 0x000000490300780c */ /* 0x040fe40003f24270 */
[----:B------:R-:W-:Y:S01]  /*27d0*/  FSEL R60, R60, -INF , P2 ;  /* 0xff8000003c3c7808 */ /* 0x000fe20001000000 */
[----:B------:R-:W-:Y:S01]  /*27e0*/  MUFU.EX2 R80, R80 ;  /* 0x0000005000507308 */ /* 0x000fe20000000800 */
[----:B------:R-:W-:Y:S02]  /*27f0*/  FMNMX.FTZ R7, R38, R7, !PT ;  /* 0x0000000726077209 */ /* 0x000fe40007810000 */
[----:B-1----:R-:W-:Y:S02]  /*2800*/  CS2R R78, SRZ ;  /* 0x00000000004e7805 */ /* 0x002fe4000001ff00 */
[----:B------:R-:W-:-:S02]  /*2810*/  ISETP.GT.AND P2, PT, R3, 0x50, PT ;  /* 0x000000500300780c */ /* 0x000fc40003f44270 */
[----:B------:R-:W-:Y:S02]  /*2820*/  FSEL R42, R61, -INF , P1 ;  /* 0xff8000003d2a7808 */ /* 0x000fe40000800000 */
[----:B------:R-:W-:Y:S01]  /*2830*/  FMNMX.FTZ R7, R60, R7, !PT ;  /* 0x000000073c077209 */ /* 0x000fe20007810000 */
[----:B------:R0:W-:Y:S01]  /*2840*/  MUFU.EX2 R149, R82 ;  /* 0x0000005200957308 */ /* 0x0001e20000000800 */
[C---:B------:R-:W-:Y:S02]  /*2850*/  ISETP.GT.AND P1, PT, R3.reuse, 0x51, PT ;  /* 0x000000510300780c */ /* 0x040fe40003f24270 */
[----:B------:R-:W-:Y:S02]  /*2860*/  FSEL R64, R64, -INF , P2 ;  /* 0xff80000040407808 */ /* 0x000fe40001000000 */
[----:B------:R-:W-:Y:S02]  /*2870*/  FMNMX.FTZ R7, R42, R7, !PT ;  /* 0x000000072a077209 */ /* 0x000fe40007810000 */
[----:B------:R-:W-:Y:S01]  /*2880*/  ISETP.GT.AND P2, PT, R3, 0x58, PT ;  /* 0x000000580300780c */ /* 0x000fe20003f44270 */
[----:B------:R-:W-:Y:S01]  /*2890*/  MUFU.EX2 R84, R84 ;  /* 0x0000005400547308 */ /* 0x000fe20000000800 */
[----:B------:R-:W-:-:S02]  /*28a0*/  FSEL R46, R65, -INF , P1 ;  /* 0xff800000412e7808 */ /* 0x000fc40000800000 */
[----:B0-----:R-:W-:Y:S02]  /*28b0*/  CS2R R82, SRZ ;  /* 0x0000000000527805 */ /* 0x001fe4000001ff00 */
[----:B------:R-:W-:Y:S02]  /*28c0*/  FMNMX.FTZ R7, R64, R7, !PT ;  /* 0x0000000740077209 */ /* 0x000fe40007810000 */
[----:B------:R-:W-:Y:S02]  /*28d0*/  ISETP.GT.AND P1, PT, R3, 0x59, PT ;  /* 0x000000590300780c */ /* 0x000fe40003f24270 */
[----:B------:R-:W-:Y:S01]  /*28e0*/  FSEL R68, R68, -INF , P2 ;  /* 0xff80000044447808 */ /* 0x000fe20001000000 */
[----:B------:R0:W-:Y:S01]  /*28f0*/  MUFU.EX2 R151, R86 ;  /* 0x0000005600977308 */ /* 0x0001e20000000800 */
[----:B------:R-:W-:Y:S02]  /*2900*/  FMNMX.FTZ R7, R46, R7, !PT ;  /* 0x000000072e077209 */ /* 0x000fe40007810000 */
[----:B------:R-:W-:-:S02]  /*2910*/  FSEL R50, R69, -INF , P1 ;  /* 0xff80000045327808 */ /* 0x000fc40000800000 */
[----:B------:R-:W-:-:S03]  /*2920*/  FMNMX.FTZ R7, R68, R7, !PT ;  /* 0x0000000744077209 */ /* 0x000fc60007810000 */
[----:B------:R-:W-:Y:S01]  /*2930*/  MUFU.EX2 R88, R88 ;  /* 0x0000005800587308 */ /* 0x000fe20000000800 */
[----:B------:R-:W-:Y:S02]  /*2940*/  FMNMX.FTZ R7, R50, R7, !PT ;  /* 0x0000000732077209 */ /* 0x000fe40007810000 */
[----:B0-----:R-:W-:-:S03]  /*2950*/  CS2R R86, SRZ ;  /* 0x0000000000567805 */ /* 0x001fc6000001ff00 */
        /* <DEDUP_REMOVED lines=10> */
[----:B0-----:R-:W-:-:S04]  /*2a00*/  FMNMX.FTZ R10, R3, R10, !PT ;  /* 0x0000000a030a7209 */ /* 0x001fc80007810000 */
        /* <DEDUP_REMOVED lines=31> */
[----:B------:R-:W-:-:S05]  /*2c00*/  FFMA.FTZ R50, R50, R5, -R3 ;  /* 0x0000000532327223 */ /* 0x000fca0000010803 */
[----:B------:R1:W2:Y:S01]  /*2c10*/  MUFU.EX2 R7, R4 ;  /* 0x0000000400077308 */ /* 0x0002a20000000800 */
[----:B0-----:R-:W-:Y:S01]  /*2c20*/  FADD.FTZ R33, R24, R25 ;  /* 0x0000001918217221 */ /* 0x001fe20000010000 */
[----:B------:R-:W-:Y:S02]  /*2c30*/  F2FP.F16.F32.PACK_AB R156, R25, R24 ;  /* 0x00000018199c723e */ /* 0x000fe400000000ff */
[----:B------:R-:W-:-:S04]  /*2c40*/  CS2R R24, SRZ ;  /* 0x0000000000187805 */ /* 0x000fc8000001ff00 */
[----:B------:R-:W0:Y:S01]  /*2c50*/  MUFU.EX2 R32, R32 ;  /* 0x0000002000207308 */ /* 0x000e220000000800 */
[----:B-1----:R-:W-:-:S07]  /*2c60*/  FADD.FTZ R4, R28, R33 ;  /* 0x000000211c047221 */ /* 0x002fce0000010000 */
[----:B------:R1:W3:Y:S01]  /*2c70*/  MUFU.EX2 R15, R6 ;  /* 0x00000006000f7308 */ /* 0x0002e20000000800 */
[C---:B--2---:R-:W-:Y:S01]  /*2c80*/  FADD.FTZ R35, R7.reuse, R4 ;  /* 0x0000000407237221 */ /* 0x044fe20000010000 */
[----:B------:R-:W-:-:S06]  /*2c90*/  F2FP.F16.F32.PACK_AB R158, R7, R28 ;  /* 0x0000001c079e723e */ /* 0x000fcc00000000ff */
[----:B------:R-:W2:Y:S01]  /*2ca0*/  MUFU.EX2 R36, R36 ;  /* 0x0000002400247308 */ /* 0x000ea20000000800 */
[----:B-1----:R-:W-:-:S04]  /*2cb0*/  IMAD.HI R6, R0, 0x2aaaaaab, RZ ;  /* 0x2aaaaaab00067827 */ /* 0x002fc800078e02ff */
[----:B------:R-:W-:Y:S01]  /*2cc0*/  FADD.FTZ R0, R157, R102 ;  /* 0x000000669d007221 */ /* 0x000fe20000010000 */
[----:B------:R-:W-:-:S03]  /*2cd0*/  F2FP.F16.F32.PACK_AB R157, R102, R157 ;  /* 0x0000009d669d723e */ /* 0x000fc600000000ff */
[----:B------:R-:W-:Y:S01]  /*2ce0*/  FADD.FTZ R33, R159, R0 ;  /* 0x000000009f217221 */ /* 0x000fe20000010000 */
[----:B0-----:R-:W-:Y:S01]  /*2cf0*/  FADD.FTZ R0, R32, R35 ;  /* 0x0000002320007221 */ /* 0x001fe20000010000 */
[----:B------:R0:W1:Y:S01]  /*2d00*/  MUFU.EX2 R21, R14 ;  /* 0x0000000e00157308 */ /* 0x0000620000000800 */
[----:B------:R-:W-:Y:S01]  /*2d10*/  SHF.R.U32.HI R37, RZ, 0x1f, R6 ;  /* 0x0000001fff257819 */ /* 0x000fe20000011606 */
[C---:B------:R-:W-:Y:S01]  /*2d20*/  FADD.FTZ R33, R104.reuse, R33 ;  /* 0x0000002168217221 */ /* 0x040fe20000010000 */
[C---:B---3--:R-:W-:Y:S02]  /*2d30*/  F2FP.F16.F32.PACK_AB R152, R15.reuse, R32 ;  /* 0x000000200f98723e */ /* 0x048fe400000000ff */
[----:B------:R-:W-:Y:S01]  /*2d40*/  F2FP.F16.F32.PACK_AB R159, R104, R159 ;  /* 0x0000009f689f723e */ /* 0x000fe200000000ff */
[----:B------:R-:W-:Y:S01]  /*2d50*/  FADD.FTZ R4, R72, R33 ;  /* 0x0000002148047221 */ /* 0x000fe20000010000 */
[----:B------:R-:W-:Y:S01]  /*2d60*/  FADD.FTZ R33, R15, R0 ;  /* 0x000000000f217221 */ /* 0x000fe20000010000 */
[----:B------:R-:W3:Y:S01]  /*2d70*/  MUFU.EX2 R40, R40 ;  /* 0x0000002800287308 */ /* 0x000ee20000000800 */
[----:B0-----:R-:W-:Y:S01]  /*2d80*/  LEA.HI.SX32 R14, R6, R37, 0x1c ;  /* 0x00000025060e7211 */ /* 0x001fe200078fe2ff */
[C---:B------:R-:W-:Y:S01]  /*2d90*/  FADD.FTZ R35, R153.reuse, R4 ;  /* 0x0000000499237221 */ /* 0x040fe20000010000 */
[----:B--2---:R-:W-:Y:S01]  /*2da0*/  FADD.FTZ R0, R36, R33 ;  /* 0x0000002124007221 */ /* 0x004fe20000010000 */
[----:B------:R-:W-:Y:S01]  /*2db0*/  F2FP.F16.F32.PACK_AB R153, R153, R72 ;  /* 0x000000489999723e */ /* 0x000fe200000000ff */
[----:B------:R-:W-:-:S02]  /*2dc0*/  IMAD.MOV.U32 R6, RZ, RZ, 0x3f800000 ;  /* 0x3f800000ff067424 */ /* 0x000fc400078e00ff */
[----:B------:R-:W-:Y:S01]  /*2dd0*/  FADD.FTZ R4, R76, R35 ;  /* 0x000000234c047221 */ /* 0x000fe20000010000 */
[----:B------:R-:W-:Y:S01]  /*2de0*/  CS2R R72, SRZ ;  /* 0x0000000000487805 */ /* 0x000fe2000001ff00 */
[----:B------:R0:W2:Y:S01]  /*2df0*/  MUFU.EX2 R23, R20 ;  /* 0x0000001400177308 */ /* 0x0000a20000000800 */
[----:B-1----:R-:W-:Y:S01]  /*2e00*/  FADD.FTZ R33, R21, R0 ;  /* 0x0000000015217221 */ /* 0x002fe20000010000 */
[----:B------:R-:W-:Y:S01]  /*2e10*/  FADD.FTZ R35, R155, R4 ;  /* 0x000000049b237221 */ /* 0x000fe20000010000 */
[----:B------:R-:W-:Y:S02]  /*2e20*/  F2FP.F16.F32.PACK_AB R154, R21, R36 ;  /* 0x00000024159a723e */ /* 0x000fe400000000ff */
[----:B------:R-:W-:Y:S01]  /*2e30*/  F2FP.F16.F32.PACK_AB R155, R155, R76 ;  /* 0x0000004c9b9b723e */ /* 0x000fe200000000ff */
[----:B------:R-:W-:Y:S01]  /*2e40*/  FADD.FTZ R4, R80, R35 ;  /* 0x0000002350047221 */ /* 0x000fe20000010000 */
[----:B------:R-:W-:Y:S01]  /*2e50*/  CS2R R76, SRZ ;  /* 0x00000000004c7805 */ /* 0x000fe2000001ff00 */
[----:B------:R-:W1:Y:S01]  /*2e60*/  MUFU.EX2 R44, R44 ;  /* 0x0000002c002c7308 */ /* 0x000e620000000800 */
[----:B---3--:R-:W-:Y:S01]  /*2e70*/  FADD.FTZ R0, R40, R33 ;  /* 0x0000002128007221 */ /* 0x008fe20000010000 */
[C---:B------:R-:W-:Y:S01]  /*2e80*/  FADD.FTZ R35, R149.reuse, R4 ;  /* 0x0000000495237221 */ /* 0x040fe20000010000 */
[----:B0-----:R-:W-:Y:S01]  /*2e90*/  VIADD R20, R22, 0xfffffffe ;  /* 0xfffffffe16147836 */ /* 0x001fe20000000000 */
[----:B------:R-:W-:-:S02]  /*2ea0*/  F2FP.F16.F32.PACK_AB R149, R149, R80 ;  /* 0x000000509595723e */ /* 0x000fc400000000ff */
[----:B------:R-:W-:Y:S01]  /*2eb0*/  CS2R R80, SRZ ;  /* 0x0000000000507805 */ /* 0x000fe2000001ff00 */
[----:B------:R-:W-:Y:S01]  /*2ec0*/  FADD.FTZ R4, R84, R35 ;  /* 0x0000002354047221 */ /* 0x000fe20000010000 */
[----:B------:R-:W0:Y:S01]  /*2ed0*/  MUFU.EX2 R27, R26 ;  /* 0x0000001a001b7308 */ /* 0x000e220000000800 */
[----:B--2---:R-:W-:Y:S02]  /*2ee0*/  FADD.FTZ R33, R23, R0 ;  /* 0x0000000017217221 */ /* 0x004fe40000010000 */
[C---:B------:R-:W-:Y:S01]  /*2ef0*/  FADD.FTZ R35, R151.reuse, R4 ;  /* 0x0000000497237221 */ /* 0x040fe20000010000 */
[----:B------:R-:W-:Y:S02]  /*2f00*/  F2FP.F16.F32.PACK_AB R151, R151, R84 ;  /* 0x000000549797723e */ /* 0x000fe400000000ff */
[----:B------:R-:W-:Y:S02]  /*2f10*/  CS2R R84, SRZ ;  /* 0x0000000000547805 */ /* 0x000fe4000001ff00 */
[----:B------:R-:W-:Y:S01]  /*2f20*/  F2FP.F16.F32.PACK_AB R148, R23, R40 ;  /* 0x000000281794723e */ /* 0x000fe200000000ff */
[----:B------:R-:W-:Y:S01]  /*2f30*/  FADD.FTZ R4, R88, R35 ;  /* 0x0000002358047221 */ /* 0x000fe20000010000 */
[----:B------:R-:W-:Y:S01]  /*2f40*/  CS2R R40, SRZ ;  /* 0x0000000000287805 */ /* 0x000fe2000001ff00 */
[----:B------:R-:W2:Y:S01]  /*2f50*/  MUFU.EX2 R48, R48 ;  /* 0x0000003000307308 */ /* 0x000ea20000000800 */
[----:B-1----:R-:W-:Y:S01]  /*2f60*/  FADD.FTZ R0, R44, R33 ;  /* 0x000000212c007221 */ /* 0x002fe20000010000 */
[C---:B------:R-:W-:Y:S01]  /*2f70*/  FADD.FTZ R37, R145.reuse, R4 ;  /* 0x0000000491257221 */ /* 0x040fe20000010000 */
[----:B------:R-:W-:-:S03]  /*2f80*/  F2FP.F16.F32.PACK_AB R145, R145, R88 ;  /* 0x000000589191723e */ /* 0x000fc600000000ff */
[----:B------:R-:W-:Y:S01]  /*2f90*/  FADD.FTZ R4, R54, R37 ;  /* 0x0000002536047221 */ /* 0x000fe20000010000 */
[----:B------:R-:W-:Y:S01]  /*2fa0*/  CS2R R36, SRZ ;  /* 0x0000000000247805 */ /* 0x000fe2000001ff00 */
[----:B------:R-:W1:Y:S01]  /*2fb0*/  MUFU.EX2 R29, R30 ;  /* 0x0000001e001d7308 */ /* 0x000e620000000800 */
[----:B0-----:R-:W-:Y:S01]  /*2fc0*/  FADD.FTZ R33, R27, R0 ;  /* 0x000000001b217221 */ /* 0x001fe20000010000 */
[----:B------:R-:W-:Y:S01]  /*2fd0*/  FADD.FTZ R15, R147, R4 ;  /* 0x00000004930f7221 */ /* 0x000fe20000010000 */
[----:B------:R-:W-:Y:S02]  /*2fe0*/  F2FP.F16.F32.PACK_AB R150, R27, R44 ;  /* 0x0000002c1b96723e */ /* 0x000fe400000000ff */
[----:B------:R-:W-:Y:S02]  /*2ff0*/  CS2R R44, SRZ ;  /* 0x00000000002c7805 */ /* 0x000fe4000001ff00 */
[----:B------:R-:W-:Y:S01]  /*3000*/  F2FP.F16.F32.PACK_AB R147, R147, R54 ;  /* 0x000000369393723e */ /* 0x000fe200000000ff */
[----:B------:R-:W-:Y:S01]  /*3010*/  FADD.FTZ R4, R58, R15 ;  /* 0x0000000f3a047221 */ /* 0x000fe20000010000 */
[----:B------:R-:W-:Y:S01]  /*3020*/  CS2R R54, SRZ ;  /* 0x0000000000367805 */ /* 0x000fe2000001ff00 */
[----:B------:R-:W0:Y:S01]  /*3030*/  MUFU.EX2 R52, R52 ;  /* 0x0000003400347308 */ /* 0x000e220000000800 */
[----:B--2---:R-:W-:Y:S01]  /*3040*/  FADD.FTZ R0, R48, R33 ;  /* 0x0000002130007221 */ /* 0x004fe20000010000 */
[C---:B------:R-:W-:Y:S01]  /*3050*/  FADD.FTZ R21, R141.reuse, R4 ;  /* 0x000000048d157221 */ /* 0x040fe20000010000 */
[----:B------:R-:W-:-:S02]  /*3060*/  F2FP.F16.F32.PACK_AB R141, R141, R58 ;  /* 0x0000003a8d8d723e */ /* 0x000fc400000000ff */
[----:B------:R-:W-:Y:S02]  /*3070*/  CS2R R58, SRZ ;  /* 0x00000000003a7805 */ /* 0x000fe4000001ff00 */
[----:B------:R-:W-:Y:S01]  /*3080*/  CS2R R26, SRZ ;  /* 0x00000000001a7805 */ /* 0x000fe2000001ff00 */
[----:B------:R-:W-:Y:S01]  /*3090*/  FADD.FTZ R4, R62, R21 ;  /* 0x000000153e047221 */ /* 0x000fe20000010000 */
[----:B------:R2:W3:Y:S01]  /*30a0*/  MUFU.EX2 R19, R34 ;  /* 0x0000002200137308 */ /* 0x0004e20000000800 */
[C---:B-1----:R-:W-:Y:S01]  /*30b0*/  FADD.FTZ R35, R29.reuse, R0 ;  /* 0x000000001d237221 */ /* 0x042fe20000010000 */
[----:B------:R-:W-:Y:S02]  /*30c0*/  F2FP.F16.F32.PACK_AB R144, R29, R48 ;  /* 0x000000301d90723e */ /* 0x000fe400000000ff */
[----:B------:R-:W-:Y:S02]  /*30d0*/  CS2R R48, SRZ ;  /* 0x0000000000307805 */ /* 0x000fe4000001ff00 */
[----:B------:R-:W-:-:S02]  /*30e0*/  CS2R R28, SRZ ;  /* 0x00000000001c7805 */ /* 0x000fc4000001ff00 */
[----:B------:R-:W1:Y:S01]  /*30f0*/  MUFU.EX2 R56, R56 ;  /* 0x0000003800387308 */ /* 0x000e620000000800 */
[----:B0-----:R-:W-:Y:S01]  /*3100*/  FADD.FTZ R0, R52, R35 ;  /* 0x0000002334007221 */ /* 0x001fe20000010000 */
[----:B--2---:R-:W-:-:S06]  /*3110*/  CS2R R34, SRZ ;  /* 0x0000000000227805 */ /* 0x004fcc000001ff00 */
[----:B------:R0:W2:Y:S01]  /*3120*/  MUFU.EX2 R31, R38 ;  /* 0x00000026001f7308 */ /* 0x0000a20000000800 */
[C---:B---3--:R-:W-:Y:S01]  /*3130*/  FADD.FTZ R7, R19.reuse, R0 ;  /* 0x0000000013077221 */ /* 0x048fe20000010000 */
[----:B------:R-:W-:Y:S01]  /*3140*/  F2FP.F16.F32.PACK_AB R146, R19, R52 ;  /* 0x000000341392723e */ /* 0x000fe200000000ff */
[C---:B------:R-:W-:Y:S01]  /*3150*/  FADD.FTZ R19, R143.reuse, R4 ;  /* 0x000000048f137221 */ /* 0x040fe20000010000 */
[----:B------:R-:W-:Y:S02]  /*3160*/  F2FP.F16.F32.PACK_AB R143, R143, R62 ;  /* 0x0000003e8f8f723e */ /* 0x000fe400000000ff */
[----:B------:R-:W-:Y:S02]  /*3170*/  CS2R R62, SRZ ;  /* 0x00000000003e7805 */ /* 0x000fe4000001ff00 */
[----:B------:R-:W-:Y:S01]  /*3180*/  CS2R R52, SRZ ;  /* 0x0000000000347805 */ /* 0x000fe2000001ff00 */
[----:B------:R-:W-:Y:S01]  /*3190*/  FADD.FTZ R4, R66, R19 ;  /* 0x0000001342047221 */ /* 0x000fe20000010000 */
[----:B------:R-:W3:Y:S01]  /*31a0*/  MUFU.EX2 R60, R60 ;  /* 0x0000003c003c7308 */ /* 0x000ee20000000800 */
[----:B-1----:R-:W-:Y:S01]  /*31b0*/  FADD.FTZ R0, R56, R7 ;  /* 0x0000000738007221 */ /* 0x002fe20000010000 */
[----:B0-----:R-:W-:-:S06]  /*31c0*/  CS2R R38, SRZ ;  /* 0x0000000000267805 */ /* 0x001fcc000001ff00 */
[----:B------:R0:W1:Y:S01]  /*31d0*/  MUFU.EX2 R3, R42 ;  /* 0x0000002a00037308 */ /* 0x0000620000000800 */
[C---:B--2---:R-:W-:Y:S01]  /*31e0*/  FADD.FTZ R15, R31.reuse, R0 ;  /* 0x000000001f0f7221 */ /* 0x044fe20000010000 */
[----:B------:R-:W-:Y:S02]  /*31f0*/  F2FP.F16.F32.PACK_AB R140, R31, R56 ;  /* 0x000000381f8c723e */ /* 0x000fe400000000ff */
[----:B------:R-:W-:Y:S02]  /*3200*/  CS2R R56, SRZ ;  /* 0x0000000000387805 */ /* 0x000fe4000001ff00 */
[----:B------:R-:W-:Y:S02]  /*3210*/  CS2R R30, SRZ ;  /* 0x00000000001e7805 */ /* 0x000fe4000001ff00 */
[----:B------:R-:W2:Y:S01]  /*3220*/  MUFU.EX2 R64, R64 ;  /* 0x0000004000407308 */ /* 0x000ea20000000800 */
[----:B---3--:R-:W-:Y:S01]  /*3230*/  FADD.FTZ R0, R60, R15 ;  /* 0x0000000f3c007221 */ /* 0x008fe20000010000 */
[----:B0-----:R-:W-:-:S06]  /*3240*/  CS2R R42, SRZ ;  /* 0x00000000002a7805 */ /* 0x001fcc000001ff00 */
[----:B------:R0:W3:Y:S01]  /*3250*/  MUFU.EX2 R33, R46 ;  /* 0x0000002e00217308 */ /* 0x0000e20000000800 */
[C---:B-1----:R-:W-:Y:S01]  /*3260*/  FADD.FTZ R15, R3.reuse, R0 ;  /* 0x00000000030f7221 */ /* 0x042fe20000010000 */
[----:B------:R-:W-:Y:S01]  /*3270*/  F2FP.F16.F32.PACK_AB R142, R3, R60 ;  /* 0x0000003c038e723e */ /* 0x000fe200000000ff */
[C---:B------:R-:W-:Y:S01]  /*3280*/  FADD.FTZ R3, R137.reuse, R4 ;  /* 0x0000000489037221 */ /* 0x040fe20000010000 */
[----:B------:R-:W-:Y:S02]  /*3290*/  F2FP.F16.F32.PACK_AB R137, R137, R66 ;  /* 0x000000428989723e */ /* 0x000fe400000000ff */
[----:B------:R-:W-:Y:S02]  /*32a0*/  CS2R R66, SRZ ;  /* 0x0000000000427805 */ /* 0x000fe4000001ff00 */
[----:B------:R-:W-:Y:S01]  /*32b0*/  CS2R R60, SRZ ;  /* 0x00000000003c7805 */ /* 0x000fe2000001ff00 */
[----:B------:R-:W1:Y:S01]  /*32c0*/  MUFU.EX2 R68, R68 ;  /* 0x0000004400447308 */ /* 0x000e620000000800 */
[----:B--2---:R-:W-:Y:S01]  /*32d0*/  FADD.FTZ R0, R64, R15 ;  /* 0x0000000f40007221 */ /* 0x004fe20000010000 */
[----:B0-----:R-:W-:-:S06]  /*32e0*/  CS2R R46, SRZ ;  /* 0x00000000002e7805 */ /* 0x001fcc000001ff00 */
[----:B------:R-:W0:Y:S01]  /*32f0*/  MUFU.EX2 R70, R70 ;  /* 0x0000004600467308 */ /* 0x000e220000000800 */
[C---:B---3--:R-:W-:Y:S01]  /*3300*/  FADD.FTZ R15, R33.reuse, R0 ;  /* 0x00000000210f7221 */ /* 0x048fe20000010000 */
[----:B------:R-:W-:Y:S02]  /*3310*/  F2FP.F16.F32.PACK_AB R136, R33, R64 ;  /* 0x000000402188723e */ /* 0x000fe400000000ff */
[----:B------:R-:W-:Y:S02]  /*3320*/  CS2R R64, SRZ ;  /* 0x0000000000407805 */ /* 0x000fe4000001ff00 */
[----:B------:R-:W-:Y:S02]  /*3330*/  CS2R R32, SRZ ;  /* 0x0000000000207805 */ /* 0x000fe4000001ff00 */
[----:B------:R-:W2:Y:S01]  /*3340*/  MUFU.EX2 R139, R100 ;  /* 0x00000064008b7308 */ /* 0x000ea20000000800 */
[----:B-1----:R-:W-:Y:S01]  /*3350*/  FADD.FTZ R4, R68, R15 ;  /* 0x0000000f44047221 */ /* 0x002fe20000010000 */
[----:B------:R-:W-:-:S04]  /*3360*/  VIMNMX R15, R17, R14, !PT ;  /* 0x0000000e110f7248 */ /* 0x000fc80007fe0100 */
[----:B------:R-:W-:Y:S02]  /*3370*/  ISETP.GE.AND P1, PT, R20, R15, PT ;  /* 0x0000000f1400720c */ /* 0x000fe40003f26270 */
[----:B------:R1:W3:Y:S01]  /*3380*/  MUFU.EX2 R7, R50 ;  /* 0x0000003200077308 */ /* 0x0002e20000000800 */
[----:B0-----:R-:W-:-:S04]  /*3390*/  FADD.FTZ R0, R70, R3 ;  /* 0x0000000346007221 */ /* 0x001fc80000010000 */
[C---:B--2---:R-:W-:Y:S01]  /*33a0*/  FADD.FTZ R3, R139.reuse, R0 ;  /* 0x000000008b037221 */ /* 0x044fe20000010000 */
[----:B------:R-:W-:Y:S02]  /*33b0*/  F2FP.F16.F32.PACK_AB R139, R139, R70 ;  /* 0x000000468b8b723e */ /* 0x000fe400000000ff */
[----:B------:R-:W-:Y:S02]  /*33c0*/  CS2R R70, SRZ ;  /* 0x0000000000467805 */ /* 0x000fe4000001ff00 */
[----:B------:R-:W-:Y:S02]  /*33d0*/  MOV R0, RZ ;  /* 0x000000ff00007202 */ /* 0x000fe40000000f00 */
[----:B-1----:R-:W-:Y:S01]  /*33e0*/  CS2R R50, SRZ ;  /* 0x0000000000327805 */ /* 0x002fe2000001ff00 */
[C---:B---3--:R-:W-:Y:S01]  /*33f0*/  FADD.FTZ R4, R7.reuse, R4 ;  /* 0x0000000407047221 */ /* 0x048fe20000010000 */
[----:B------:R-:W-:Y:S01]  /*3400*/  F2FP.F16.F32.PACK_AB R138, R7, R68 ;  /* 0x00000044078a723e */ /* 0x000fe200000000ff */
[----:B------:R-:W-:Y:S01]  /*3410*/  IMAD.MOV.U32 R7, RZ, RZ, 0x3f800000 ;  /* 0x3f800000ff077424 */ /* 0x000fe200078e00ff */
[----:B------:R-:W-:Y:S01]  /*3420*/  CS2R R68, SRZ ;  /* 0x0000000000447805 */ /* 0x000fe2000001ff00 */
[----:B------:R-:W-:Y:S06]  /*3430*/  @!P1 BRA `(.L_x_2195) ;  /* 0x0000002000cc9947 */ /* 0x000fec0003800000 */
[----:B------:R-:W-:Y:S01]  /*3440*/  IMAD.MOV.U32 R14, RZ, RZ, R8 ;  /* 0x000000ffff0e7224 */ /* 0x000fe200078e0008 */
[----:B------:R-:W-:Y:S01]  /*3450*/  MOV R87, RZ ;  /* 0x000000ff00577202 */ /* 0x000fe20000000f00 */
[----:B------:R-:W-:Y:S01]  /*3460*/  IMAD.MOV.U32 R19, RZ, RZ, R10 ;  /* 0x000000ffff137224 */ /* 0x000fe200078e000a */
[----:B------:R-:W-:Y:S01]  /*3470*/  UMOV UR5, URZ ;  /* 0x0000003f00057c82 */ /* 0x000fe20008000000 */
[----:B------:R-:W-:Y:S01]  /*3480*/  IMAD.MOV.U32 R21, RZ, RZ, RZ ;  /* 0x000000ffff157224 */ /* 0x000fe200078e00ff */
[----:B------:R-:W-:Y:S01]  /*3490*/  ULDC UR6, c[0x0][0x288] ;  /* 0x0000a20000067ab9 */ /* 0x000fe20000000800 */
[----:B------:R-:W-:-:S07]  /*34a0*/  IMAD.MOV.U32 R6, RZ, RZ, 0x3f800000 ;  /* 0x3f800000ff067424 */ /* 0x000fce00078e00ff */
.L_x_2206:
[----:B------:R-:W-:-:S04]  /*34b0*/  UISETP.NE.AND UP0, UPT, UR5, 0x1, UPT ;  /* 0x000000010500788c */ /* 0x000fc8000bf05270 */
[----:B------:R-:W-:-:S06]  /*34c0*/  USEL UR4, URZ, 0x1, UP0 ;  /* 0x000000013f047887 */ /* 0x000fcc0008000000 */
[----:B------:R-:W-:Y:S01]  /*34d0*/  LOP3.LUT R0, R21, UR4, RZ, 0x3c, !PT ;  /* 0x0000000415007c12 */ /* 0x000fe2000f8e3cff */
[----:B------:R-:W-:Y:S06]  /*34e0*/  @!P0 BRA `(.L_x_2196) ;  /* 0x0000000000048947 */ /* 0x000fec0003800000 */
[----:B------:R-:W-:Y:S01]  /*34f0*/  BPT.TRAP 0x1 ;  /* 0x000000040000795c */ /* 0x000fe20000300000 */
.L_x_2196:
        /* <DEDUP_REMOVED lines=8> */
.L_x_2197:
[----:B-1----:R-:W-:Y:S05]  /*3580*/  @P1 BRA `(.L_x_2198) ;  /* 0x0000000000081947 */ /* 0x002fea0003800000 */
[----:B------:R-:W1:Y:S02]  /*3590*/  SYNCS.PHASECHK.TRANS64.TRYWAIT P1, [UR7+0x2a830], R5 ;  /* 0x02a83005ff0075a7 */ /* 0x000e640008020147 */
[----:B-1----:R-:W-:Y:S05]  /*35a0*/  @!P1 BRA `(.L_x_2199) ;  /* 0x0000009c00949947 */ /* 0x002fea0003800000 */
.L_x_2198:
        /* <DEDUP_REMOVED lines=129> */
.L_x_2200:
[----:B------:R-:W-:Y:S01]  /*3dc0*/  ULEA UR10, UR5, UR38, 0x3 ;  /* 0x00000026050a7291 */ /* 0x000fe2000f8e183f */
[----:B01----:R-:W-:-:S08]  /*3dd0*/  SHF.L.U32 R5, R21, 0x1f, RZ ;  /* 0x0000001f15057819 */ /* 0x003fd000000006ff */
[----:B------:R0:W1:Y:S01]  /*3de0*/  SYNCS.PHASECHK.TRANS64.TRYWAIT P1, [UR10+0x2a850], R5 ;  /* 0x02a85005ff0075a7 */ /* 0x000062000802014a */
[----:B------:R-:W-:Y:S05]  /*3df0*/  @!P0 BRA `(.L_x_2201) ;  /* 0x0000000000048947 */ /* 0x000fea0003800000 */
[----:B------:R-:W-:Y:S01]  /*3e00*/  BPT.TRAP 0x1 ;  /* 0x000000040000795c */ /* 0x000fe20000300000 */
.L_x_2201:
[----:B-1----:R-:W-:Y:S05]  /*3e10*/  @P1 BRA `(.L_x_2202) ;  /* 0x0000000000081947 */ /* 0x002fea0003800000 */
[----:B------:R-:W1:Y:S02]  /*3e20*/  SYNCS.PHASECHK.TRANS64.TRYWAIT P1, [UR10+0x2a850], R5 ;  /* 0x02a85005ff0075a7 */ /* 0x000e64000802014a */
[----:B-1----:R-:W-:Y:S05]  /*3e30*/  @!P1 BRA `(.L_x_2203) ;  /* 0x0000009400889947 */ /* 0x002fea0003800000 */
.L_x_2202:
[----:B------:R-:W-:Y:S01]  /*3e40*/  UIADD3 UR11, UR38, 0x400, URZ ;  /* 0x00000400260b7890 */ /* 0x000fe2000fffe03f */
[----:B------:R-:W-:Y:S01]  /*3e50*/  WARPGROUP.ARRIVE ;  /* 0x00000000000079c5 */ /* 0x000fe20000000000 */
[----:B------:R-:W-:Y:S01]  /*3e60*/  UMOV UR15, 0x40000040 ;  /* 0x40000040000f7882 */ /* 0x000fe20000000000 */
[----:B------:R-:W-:Y:S01]  /*3e70*/  UMOV UR19, 0x40000040 ;  /* 0x4000004000137882 */ /* 0x000fe20000000000 */
[----:B------:R-:W-:-:S04]  /*3e80*/  USHF.R.U32.HI UR11, URZ, 0x4, UR11 ;  /* 0x000000043f0b7899 */ /* 0x000fc8000801160b */
[----:B------:R-:W-:-:S04]  /*3e90*/  ULOP3.LUT UR11, UR11, 0x3fff, URZ, 0xc0, !UPT ;  /* 0x00003fff0b0b7892 */ /* 0x000fc8000f8ec03f */
[----:B------:R-:W-:-:S04]  /*3ea0*/  ULOP3.LUT UR11, UR11, 0x3000000, URZ, 0xfc, !UPT ;  /* 0x030000000b0b7892 */ /* 0x000fc8000f8efc3f */
[----:B------:R-:W-:-:S04]  /*3eb0*/  UIMAD UR14, UR5, 0x600, UR11 ;  /* 0x00000600050e78a4 */ /* 0x000fc8000f8e020b */
[----:B------:R-:W-:-:S05]  /*3ec0*/  UIADD3 UR18, UR14, 0x80, URZ ;  /* 0x000000800e127890 */ /* 0x000fca000fffe03f */
[----:B------:R-:W-:Y:S01]  /*3ed0*/  HGMMA.64x128x16.F32 R24, R156, gdesc[UR12].tnspB, R24, gsb0 ;  /* 0x41e0000c9c187df0 */ /* 0x000fe20008000818 */
[----:B------:R-:W-:Y:S02]  /*3ee0*/  UMOV UR15, 0x40000040 ;  /* 0x40000040000f7882 */ /* 0x000fe40000000000 */
        /* <DEDUP_REMOVED lines=18> */
[----:B------:R-:W-:Y:S03]  /*4010*/  HGMMA.64x128x16.F32 R24, R140, gdesc[UR16].tnspB, R24, gsb0 ;  /* 0x41e000108c187df0 */ /* 0x000fe60008000818 */
[----:B------:R-:W-:Y:S02]  /*4020*/  WARPGROUP.DEPBAR.LE gsb0, 0x0 ;  /* 0x00008000000079c5 */ /* 0x000fe40000010000 */
[----:B------:R-:W-:-:S07]  /*4030*/  WARPGROUP.ARRIVE ;  /* 0x00000000000079c5 */ /* 0x000fce0000000000 */
[----:B------:R-:W-:Y:S03]  /*4040*/  HGMMA.64x128x16.F32 R24, R136, gdesc[UR12].tnspB, R24, gsb0 ;  /* 0x41e0000c88187df0 */ /* 0x000fe60008000818 */
[----:B------:R-:W-:Y:S02]  /*4050*/  WARPGROUP.DEPBAR.LE gsb0, 0x0 ;  /* 0x00008000000079c5 */ /* 0x000fe40000010000 */
[----:B------:R-:W-:Y:S05]  /*4060*/  @!P0 BRA `(.L_x_2204) ;  /* 0x0000000000048947 */ /* 0x000fea0003800000 */
[----:B------:R-:W-:Y:S01]  /*4070*/  BPT.TRAP 0x1 ;  /* 0x000000040000795c */ /* 0x000fe20000300000 */
.L_x_2204:
[----:B------:R-:W-:Y:S01]  /*4080*/  UISETP.NE.AND UP0, UPT, UR60, URZ, UPT ;  /* 0x0000003f3c00728c */ /* 0x000fe2000bf05270 */
[----:B------:R-:W-:Y:S01]  /*4090*/  IMAD.MOV.U32 R7, RZ, RZ, R9 ;  /* 0x000000ffff077224 */ /* 0x000fe200078e0009 */
[----:B------:R-:W-:Y:S01]  /*40a0*/  ULDC UR11, c[0x0][0x2f0] ;  /* 0x0000bc00000b7ab9 */ /* 0x000fe20000000800 */
[----:B------:R-:W-:-:S03]  /*40b0*/  UIADD3 UR7, UR7, 0x2a840, URZ ;  /* 0x0002a84007077890 */ /* 0x000fc6000fffe03f */
[----:B------:R-:W-:Y:S01]  /*40c0*/  PLOP3.LUT P1, PT, PT, PT, UP0, 0x80, 0x0 ;  /* 0x000000000000781c */ /* 0x000fe20003f2f008 */
[----:B------:R-:W-:Y:S01]  /*40d0*/  UPRMT UR7, UR61, 0x654, UR7 ;  /* 0x000006543d077896 */ /* 0x000fe20008000007 */
[----:B------:R-:W-:-:S03]  /*40e0*/  PLOP3.LUT P2, PT, PT, PT, UP0, 0x80, 0x0 ;  /* 0x000000000000781c */ /* 0x000fc60003f4f008 */
[----:B------:R-:W-:-:S05]  /*40f0*/  @UP0 ULDC UR5, c[0x0][0x44c] ;  /* 0x0001130000050ab9 */ /* 0x000fca0000000800 */
[----:B------:R-:W-:Y:S03]  /*4100*/  SYNCS.ARRIVE.TRANS64.RED.A1T0 RZ, [UR7], RZ ;  /* 0x000000ffffff79a7 */ /* 0x000fe60008100407 */
[----:B01----:R-:W-:Y:S01]  /*4110*/  @P1 IMAD.HI.U32 R5, R9, UR5, RZ ;  /* 0x0000000509051c27 */ /* 0x003fe2000f8e00ff */
[----:B------:R-:W-:-:S04]  /*4120*/  @UP0 ULDC UR5, c[0x0][0x450] ;  /* 0x0001140000050ab9 */ /* 0x000fc80000000800 */
[----:B------:R-:W-:Y:S01]  /*4130*/  @P2 SHF.R.U32.HI R7, RZ, UR5, R5 ;  /* 0x00000005ff072c19 */ /* 0x000fe20008011605 */
[----:B------:R-:W-:-:S04]  /*4140*/  IMAD.MOV.U32 R5, RZ, RZ, -0x60 ;  /* 0xffffffa0ff057424 */ /* 0x000fc800078e00ff */
[----:B------:R-:W0:Y:S01]  /*4150*/  SHFL.IDX PT, R21, R7, RZ, 0x1c1f ;  /* 0x001c1fff07157589 */ /* 0x000e2200000e0000 */
[----:B------:R-:W-:-:S03]  /*4160*/  IMAD R6, R20, R5, 0x1 ;  /* 0x0000000114067424 */ /* 0x000fc600078e0205 */
[----:B------:R-:W1:Y:S01]  /*4170*/  SHFL.IDX PT, R7, R7, 0x1, 0x1c1f ;  /* 0x003c1f0007077f89 */ /* 0x000e6200000e0000 */
[----:B------:R-:W-:-:S04]  /*4180*/  IMAD R5, R11, -0x2, R6 ;  /* 0xfffffffe0b057824 */ /* 0x000fc800078e0206 */
[----:B------:R-:W-:-:S05]  /*4190*/  IMAD R10, R18, UR11, R5 ;  /* 0x0000000b120a7c24 */ /* 0x000fca000f8e0205 */
[----:B0-----:R-:W-:-:S04]  /*41a0*/  IADD3 R21, R21, -UR6, R10 ;  /* 0x8000000615157c10 */ /* 0x001fc8000fffe00a */
[C---:B------:R-:W-:Y:S02]  /*41b0*/  ISETP.GT.AND P1, PT, R21.reuse, RZ, PT ;  /* 0x000000ff1500720c */ /* 0x040fe40003f24270 */
[C---:B------:R-:W-:Y:S02]  /*41c0*/  ISETP.GT.AND P2, PT, R21.reuse, 0x1, PT ;  /* 0x000000011500780c */ /* 0x040fe40003f44270 */
[----:B------:R-:W-:Y:S02]  /*41d0*/  FSEL R140, R88, -INF , P1 ;  /* 0xff800000588c7808 */ /* 0x000fe40000800000 */
[----:B------:R-:W-:Y:S02]  /*41e0*/  ISETP.GT.AND P1, PT, R21, 0x8, PT ;  /* 0x000000081500780c */ /* 0x000fe40003f24270 */
[----:B------:R-:W-:Y:S02]  /*41f0*/  FSEL R142, R89, -INF , P2 ;  /* 0xff800000598e7808 */ /* 0x000fe40001000000 */
[----:B------:R-:W-:-:S02]  /*4200*/  FMNMX.FTZ R5, R140, R19, !PT ;  /* 0x000000138c057209 */ /* 0x000fc40007810000 */
[C---:B------:R-:W-:Y:S02]  /*4210*/  ISETP.GT.AND P2, PT, R21.reuse, 0x9, PT ;  /* 0x000000091500780c */ /* 0x040fe40003f44270 */
[----:B------:R-:W-:Y:S02]  /*4220*/  FSEL R144, R92, -INF , P1 ;  /* 0xff8000005c907808 */ /* 0x000fe40000800000 */
[----:B------:R-:W-:Y:S02]  /*4230*/  FMNMX.FTZ R5, R142, R5, !PT ;  /* 0x000000058e057209 */ /* 0x000fe40007810000 */
        /* <DEDUP_REMOVED lines=61> */
[----:B------:R-:W-:Y:S02]  /*4610*/  FMNMX.FTZ R5, R132, R5, !PT ;  /* 0x0000000584057209 */ /* 0x000fe40007810000 */
[----:B-1----:R-:W-:-:S02]  /*4620*/  IADD3 R93, R7, -UR6, R10 ;  /* 0x80000006075d7c10 */ /* 0x002fc4000fffe00a */
[----:B------:R-:W-:Y:S02]  /*4630*/  FMNMX.FTZ R21, R104, R5, !PT ;  /* 0x0000000568157209 */ /* 0x000fe40007810000 */
[----:B------:R-:W0:Y:S01]  /*4640*/  LDC R5, c[0x0][0x988] ;  /* 0x00026200ff057b82 */ /* 0x000e220000000800 */
[C---:B------:R-:W-:Y:S02]  /*4650*/  ISETP.GT.AND P1, PT, R93.reuse, RZ, PT ;  /* 0x000000ff5d00720c */ /* 0x040fe40003f24270 */
[----:B------:R-:W1:Y:S01]  /*4660*/  SHFL.BFLY PT, R136, R21, 0x2, 0x1f ;  /* 0x0c401f0015887f89 */ /* 0x000e6200000e0000 */
[C---:B------:R-:W-:Y:S02]  /*4670*/  ISETP.GT.AND P2, PT, R93.reuse, 0x1, PT ;  /* 0x000000015d00780c */ /* 0x040fe40003f44270 */
[----:B------:R-:W-:Y:S02]  /*4680*/  FSEL R90, R90, -INF , P1 ;  /* 0xff8000005a5a7808 */ /* 0x000fe40000800000 */
[----:B------:R-:W-:-:S02]  /*4690*/  ISETP.GT.AND P3, PT, R93, 0x8, PT ;  /* 0x000000085d00780c */ /* 0x000fc40003f64270 */
[----:B------:R-:W-:Y:S02]  /*46a0*/  FMNMX.FTZ R7, R90, R14, !PT ;  /* 0x0000000e5a077209 */ /* 0x000fe40007810000 */
[----:B------:R-:W-:Y:S02]  /*46b0*/  ISETP.GT.AND P4, PT, R93, 0x9, PT ;  /* 0x000000095d00780c */ /* 0x000fe40003f84270 */
[----:B------:R-:W-:Y:S02]  /*46c0*/  FSEL R94, R94, -INF , P3 ;  /* 0xff8000005e5e7808 */ /* 0x000fe40001800000 */
[----:B------:R-:W-:Y:S02]  /*46d0*/  FSEL R138, R95, -INF , P4 ;  /* 0xff8000005f8a7808 */ /* 0x000fe40002000000 */
[----:B------:R-:W-:Y:S02]  /*46e0*/  ISETP.GT.AND P3, PT, R93, 0x11, PT ;  /* 0x000000115d00780c */ /* 0x000fe40003f64270 */
[----:B-1----:R-:W-:-:S05]  /*46f0*/  FMNMX.FTZ R23, R21, R136, !PT ;  /* 0x0000008815177209 */ /* 0x002fca0007810000 */
[----:B------:R-:W1:Y:S02]  /*4700*/  SHFL.BFLY PT, R136, R23, 0x1, 0x1f ;  /* 0x0c201f0017887f89 */ /* 0x000e6400000e0000 */
[----:B-1----:R-:W-:Y:S02]  /*4710*/  FMNMX.FTZ R10, R23, R136, !PT ;  /* 0x00000088170a7209 */ /* 0x002fe40007810000 */
[----:B------:R-:W-:Y:S02]  /*4720*/  FSEL R136, R91, -INF , P2 ;  /* 0xff8000005b887808 */ /* 0x000fe40001000000 */
[C---:B------:R-:W-:Y:S01]  /*4730*/  FSETP.NEU.FTZ.AND P1, PT, R10.reuse, -INF , PT ;  /* 0xff8000000a00780b */ /* 0x040fe20003f3d000 */
[----:B0-----:R-:W-:Y:S01]  /*4740*/  FMUL.FTZ R21, R10, R5 ;  /* 0x000000050a157220 */ /* 0x001fe20000410000 */
[----:B------:R-:W-:Y:S02]  /*4750*/  FMNMX.FTZ R7, R136, R7, !PT ;  /* 0x0000000788077209 */ /* 0x000fe40007810000 */
[----:B------:R-:W-:-:S02]  /*4760*/  ISETP.GT.AND P2, PT, R93, 0x10, PT ;  /* 0x000000105d00780c */ /* 0x000fc40003f44270 */
[----:B------:R-:W-:Y:S02]  /*4770*/  FMNMX.FTZ R7, R94, R7, !PT ;  /* 0x000000075e077209 */ /* 0x000fe40007810000 */
[----:B------:R-:W-:Y:S02]  /*4780*/  FSEL R109, R21, RZ, P1 ;  /* 0x000000ff156d7208 */ /* 0x000fe40000800000 */
[----:B------:R-:W-:Y:S02]  /*4790*/  FSEL R98, R98, -INF , P2 ;  /* 0xff80000062627808 */ /* 0x000fe40001000000 */
[----:B------:R-:W-:Y:S01]  /*47a0*/  FMNMX.FTZ R7, R138, R7, !PT ;  /* 0x000000078a077209 */ /* 0x000fe20007810000 */
[-CC-:B------:R-:W-:Y:S01]  /*47b0*/  FFMA.FTZ R156, R140, R5.reuse, -R109.reuse ;  /* 0x000000058c9c7223 */ /* 0x180fe2000001086d */
[----:B------:R-:W-:Y:S01]  /*47c0*/  ISETP.GT.AND P2, PT, R93, 0x18, PT ;  /* 0x000000185d00780c */ /* 0x000fe20003f44270 */
[-CC-:B------:R-:W-:Y:S01]  /*47d0*/  FFMA.FTZ R95, R6, R5.reuse, -R109.reuse ;  /* 0x00000005065f7223 */ /* 0x180fe2000001086d */
[----:B------:R-:W-:Y:S01]  /*47e0*/  FSEL R140, R99, -INF , P3 ;  /* 0xff800000638c7808 */ /* 0x000fe20001800000 */
[--C-:B------:R-:W-:Y:S01]  /*47f0*/  FFMA.FTZ R97, R8, R5, -R109.reuse ;  /* 0x0000000508617223 */ /* 0x100fe2000001086d */
[----:B------:R-:W-:Y:S01]  /*4800*/  FMNMX.FTZ R7, R98, R7, !PT ;  /* 0x0000000762077209 */ /* 0x000fe20007810000 */
[-CC-:B------:R-:W-:Y:S01]  /*4810*/  FFMA.FTZ R21, R142, R5.reuse, -R109.reuse ;  /* 0x000000058e157223 */ /* 0x180fe2000001086d */
[C---:B------:R-:W-:Y:S01]  /*4820*/  ISETP.GT.AND P3, PT, R93.reuse, 0x19, PT ;  /* 0x000000195d00780c */ /* 0x040fe20003f64270 */
[-CC-:B------:R-:W-:Y:S01]  /*4830*/  FFMA.FTZ R158, R144, R5.reuse, -R109.reuse ;  /* 0x00000005909e7223 */ /* 0x180fe2000001086d */
[----:B------:R-:W-:Y:S01]  /*4840*/  FSEL R160, R102, -INF , P2 ;  /* 0xff80000066a07808 */ /* 0x000fe20001000000 */
[--C-:B------:R-:W-:Y:S01]  /*4850*/  FFMA.FTZ R23, R146, R5, -R109.reuse ;  /* 0x0000000592177223 */ /* 0x100fe2000001086d */
        /* <DEDUP_REMOVED lines=32> */
[----:B------:R-:W-:Y:S01]  /*4a60*/  ISETP.GT.AND P3, PT, R93, 0x31, PT ;  /* 0x000000315d00780c */ /* 0x000fe20003f64270 */
[----:B------:R-:W-:Y:S01]  /*4a70*/  FFMA.FTZ R107, R104, R5, -R109 ;  /* 0x00000005686b7223 */ /* 0x000fe2000001086d */
[----:B------:R-:W-:Y:S01]  /*4a80*/  FSEL R166, R114, -INF , P2 ;  /* 0xff80000072a67808 */ /* 0x000fe20001000000 */
[----:B------:R-:W-:Y:S01]  /*4a90*/  MUFU.EX2 R156, R156 ;  /* 0x0000009c009c7308 */ /* 0x000fe20000000800 */
[----:B------:R-:W-:-:S02]  /*4aa0*/  FMNMX.FTZ R7, R110, R7, !PT ;  /* 0x000000076e077209 */ /* 0x000fc40007810000 */
[----:B------:R-:W-:Y:S02]  /*4ab0*/  ISETP.GT.AND P2, PT, R93, 0x38, PT ;  /* 0x000000385d00780c */ /* 0x000fe40003f44270 */
[----:B------:R-:W-:Y:S02]  /*4ac0*/  FSEL R172, R115, -INF , P3 ;  /* 0xff80000073ac7808 */ /* 0x000fe40001800000 */
[----:B------:R-:W-:Y:S01]  /*4ad0*/  FMNMX.FTZ R7, R166, R7, !PT ;  /* 0x00000007a6077209 */ /* 0x000fe20007810000 */
[----:B------:R-:W-:Y:S01]  /*4ae0*/  MUFU.EX2 R21, R21 ;  /* 0x0000001500157308 */ /* 0x000fe20000000800 */
[----:B------:R-:W-:Y:S02]  /*4af0*/  ISETP.GT.AND P3, PT, R93, 0x39, PT ;  /* 0x000000395d00780c */ /* 0x000fe40003f64270 */
[----:B------:R-:W-:Y:S02]  /*4b00*/  FSEL R174, R118, -INF , P2 ;  /* 0xff80000076ae7808 */ /* 0x000fe40001000000 */
[----:B------:R-:W-:-:S02]  /*4b10*/  FMNMX.FTZ R7, R172, R7, !PT ;  /* 0x00000007ac077209 */ /* 0x000fc40007810000 */
[----:B------:R-:W-:Y:S01]  /*4b20*/  ISETP.GT.AND P2, PT, R93, 0x40, PT ;  /* 0x000000405d00780c */ /* 0x000fe20003f44270 */
[----:B------:R-:W-:Y:S01]  /*4b30*/  MUFU.EX2 R158, R158 ;  /* 0x0000009e009e7308 */ /* 0x000fe20000000800 */
[----:B------:R-:W-:Y:S02]  /*4b40*/  FSEL R118, R119, -INF , P3 ;  /* 0xff80000077767808 */ /* 0x000fe40001800000 */
[----:B------:R-:W-:Y:S02]  /*4b50*/  FMNMX.FTZ R7, R174, R7, !PT ;  /* 0x00000007ae077209 */ /* 0x000fe40007810000 */
[----:B------:R-:W-:Y:S02]  /*4b60*/  ISETP.GT.AND P3, PT, R93, 0x41, PT ;  /* 0x000000415d00780c */ /* 0x000fe40003f64270 */
        /* <DEDUP_REMOVED lines=22> */
[----:B------:R-:W-:Y:S01]  /*4cd0*/  ISETP.GT.AND P3, PT, R93, 0x59, PT ;  /* 0x000000595d00780c */ /* 0x000fe20003f64270 */
[----:B------:R-:W-:Y:S01]  /*4ce0*/  FFMA.FTZ R93, R22, R5, -R109 ;  /* 0x00000005165d7223 */ /* 0x000fe2000001086d */
[----:B------:R-:W-:Y:S02]  /*4cf0*/  FSEL R134, R134, -INF , P2 ;  /* 0xff80000086867808 */ /* 0x000fe40001000000 */
[----:B------:R-:W-:-:S02]  /*4d00*/  FMNMX.FTZ R7, R106, R7, !PT ;  /* 0x000000076a077209 */ /* 0x000fc40007810000 */
[----:B------:R-:W-:Y:S01]  /*4d10*/  FSEL R22, R135, -INF , P3 ;  /* 0xff80000087167808 */ /* 0x000fe20001800000 */
[----:B------:R-:W-:Y:S01]  /*4d20*/  MUFU.EX2 R148, R148 ;  /* 0x0000009400947308 */ /* 0x000fe20000000800 */
[----:B------:R-:W-:-:S04]  /*4d30*/  FMNMX.FTZ R7, R134, R7, !PT ;  /* 0x0000000786077209 */ /* 0x000fc80007810000 */
[----:B------:R-:W-:-:S03]  /*4d40*/  FMNMX.FTZ R7, R22, R7, !PT ;  /* 0x0000000716077209 */ /* 0x000fc60007810000 */
[----:B------:R-:W-:Y:S02]  /*4d50*/  MUFU.EX2 R93, R93 ;  /* 0x0000005d005d7308 */ /* 0x000fe40000000800 */
[----:B------:R-:W0:Y:S06]  /*4d60*/  SHFL.BFLY PT, R6, R7, 0x2, 0x1f ;  /* 0x0c401f0007067f89 */ /* 0x000e2c00000e0000 */
        /* <DEDUP_REMOVED lines=13> */
[----:B------:R-:W-:Y:S02]  /*4e40*/  FSEL R109, R6, RZ, P2 ;  /* 0x000000ff066d7208 */ /* 0x000fe40001000000 */
[----:B------:R-:W-:-:S03]  /*4e50*/  FSEL R6, R10, RZ, P1 ;  /* 0x000000ff0a067208 */ /* 0x000fc60000800000 */
[-CC-:B------:R-:W-:Y:S01]  /*4e60*/  FFMA.FTZ R157, R90, R5.reuse, -R109.reuse ;  /* 0x000000055a9d7223 */ /* 0x180fe2000001086d */
[-C--:B------:R-:W-:Y:S01]  /*4e70*/  FFMA.FTZ R90, R136, R5.reuse, -R109 ;  /* 0x00000005885a7223 */ /* 0x080fe2000001086d */
[----:B------:R-:W-:Y:S01]  /*4e80*/  FADD.FTZ R6, -R6, R19 ;  /* 0x0000001306067221 */ /* 0x000fe20000010100 */
[----:B------:R-:W-:Y:S01]  /*4e90*/  FSEL R19, R8, RZ, P2 ;  /* 0x000000ff08137208 */ /* 0x000fe20001000000 */
[-CC-:B------:R-:W-:Y:S01]  /*4ea0*/  FFMA.FTZ R159, R94, R5.reuse, -R109.reuse ;  /* 0x000000055e9f7223 */ /* 0x180fe2000001086d */
[-CC-:B------:R-:W-:Y:S01]  /*4eb0*/  FFMA.FTZ R138, R138, R5.reuse, -R109.reuse ;  /* 0x000000058a8a7223 */ /* 0x180fe2000001086d */
[-C--:B------:R-:W-:Y:S01]  /*4ec0*/  FMUL.FTZ R7, R6, R5.reuse ;  /* 0x0000000506077220 */ /* 0x080fe20000410000 */
[----:B------:R-:W-:Y:S01]  /*4ed0*/  MUFU.EX2 R157, R157 ;  /* 0x0000009d009d7308 */ /* 0x000fe20000000800 */
[----:B------:R-:W-:Y:S01]  /*4ee0*/  FADD.FTZ R6, -R19, R14 ;  /* 0x0000000e13067221 */ /* 0x000fe20000010100 */
[-CC-:B------:R-:W-:Y:S01]  /*4ef0*/  FFMA.FTZ R98, R98, R5.reuse, -R109.reuse ;  /* 0x0000000562627223 */ /* 0x180fe2000001086d */
[-CC-:B------:R-:W-:Y:S01]  /*4f00*/  FFMA.FTZ R140, R140, R5.reuse, -R109.reuse ;  /* 0x000000058c8c7223 */ /* 0x180fe2000001086d */
[-CC-:B------:R-:W-:Y:S01]  /*4f10*/  FFMA.FTZ R160, R160, R5.reuse, -R109.reuse ;  /* 0x00000005a0a07223 */ /* 0x180fe2000001086d */
[-C--:B------:R-:W-:Y:S01]  /*4f20*/  FMUL.FTZ R6, R6, R5.reuse ;  /* 0x0000000506067220 */ /* 0x080fe20000410000 */
        /* <DEDUP_REMOVED lines=14> */
[-CC-:B------:R-:W-:Y:S01]  /*5010*/  FFMA.FTZ R102, R102, R5.reuse, -R109.reuse ;  /* 0x0000000566667223 */ /* 0x180fe2000001086d */
[-CC-:B------:R-:W-:Y:S01]  /*5020*/  FFMA.FTZ R130, R130, R5.reuse, -R109.reuse ;  /* 0x0000000582827223 */ /* 0x180fe2000001086d */
[-CC-:B------:R-:W-:Y:S01]  /*5030*/  FFMA.FTZ R106, R106, R5.reuse, -R109.reuse ;  /* 0x000000056a6a7223 */ /* 0x180fe2000001086d */
[-CC-:B------:R-:W-:Y:S01]  /*5040*/  FFMA.FTZ R134, R134, R5.reuse, -R109.reuse ;  /* 0x0000000586867223 */ /* 0x180fe2000001086d */
[----:B------:R-:W2:Y:S01]  /*5050*/  MUFU.EX2 R90, R90 ;  /* 0x0000005a005a7308 */ /* 0x000ea20000000800 */
[----:B0-----:R-:W-:Y:S01]  /*5060*/  FFMA.FTZ R4, R7, R4, R156 ;  /* 0x0000000407047223 */ /* 0x001fe2000001009c */
[----:B------:R-:W-:-:S03]  /*5070*/  FFMA.FTZ R22, R22, R5, -R109 ;  /* 0x0000000516167223 */ /* 0x000fc6000001086d */
[----:B------:R-:W-:-:S03]  /*5080*/  FADD.FTZ R19, R21, R4 ;  /* 0x0000000415137221 */ /* 0x000fc60000010000 */
[----:B------:R-:W0:Y:S01]  /*5090*/  MUFU.EX2 R159, R159 ;  /* 0x0000009f009f7308 */ /* 0x000e220000000800 */
[----:B-1----:R-:W-:Y:S01]  /*50a0*/  FFMA.FTZ R3, R6, R3, R157 ;  /* 0x0000000306037223 */ /* 0x002fe2000001009d */
[----:B------:R-:W-:-:S06]  /*50b0*/  FADD.FTZ R14, R158, R19 ;  /* 0x000000139e0e7221 */ /* 0x000fcc0000010000 */
        /* <DEDUP_REMOVED lines=30> */
[----:B------:R-:W-:-:S06]  /*52a0*/  FADD.FTZ R3, R101, R14 ;  /* 0x0000000e65037221 */ /* 0x000fcc0000010000 */
        /* <DEDUP_REMOVED lines=42> */
.L_x_2205:
        /* <DEDUP_REMOVED lines=32> */
[----:B------:R-:W-:Y:S01]  /*5750*/  MOV R19, R10 ;  /* 0x0000000a00137202 */ /* 0x000fe20000000f00 */
[----:B------:R-:W-:Y:S06]  /*5760*/  @P1 BRA `(.L_x_2206) ;  /* 0xffffffdc00501947 */ /* 0x000fec000383ffff */
.L_x_2195:
[----:B------:R-:W-:-:S13]  /*5770*/  ISETP.GE.AND P1, PT, R20, R17, PT ;  /* 0x000000111400720c */ /* 0x000fda0003f26270 */
[----:B------:R-:W-:Y:S05]  /*5780*/  @!P1 BRA `(.L_x_2207) ;  /* 0x0000001800e89947 */ /* 0x000fea0003800000 */
[----:B------:R-:W-:Y:S01]  /*5790*/  IMAD.MOV.U32 R9, RZ, RZ, R8 ;  /* 0x000000ffff097224 */ /* 0x000fe200078e0008 */
[----:B------:R-:W-:Y:S01]  /*57a0*/  UMOV UR6, UR4 ;  /* 0x0000000400067c82 */ /* 0x000fe20008000000 */
[----:B------:R-:W-:Y:S02]  /*57b0*/  IMAD.MOV.U32 R11, RZ, RZ, R10 ;  /* 0x000000ffff0b7224 */ /* 0x000fe400078e000a */
[----:B------:R-:W-:-:S07]  /*57c0*/  IMAD.MOV.U32 R14, RZ, RZ, R0 ;  /* 0x000000ffff0e7224 */ /* 0x000fce00078e0000 */
.L_x_2218:
[----:B------:R-:W-:-:S04]  /*57d0*/  UIADD3 UR4, UR6, 0x1, URZ ;  /* 0x0000000106047890 */ /* 0x000fc8000fffe03f */
[----:B------:R-:W-:-:S04]  /*57e0*/  UISETP.NE.AND UP0, UPT, UR4, 0x2, UPT ;  /* 0x000000020400788c */ /* 0x000fc8000bf05270 */
[----:B------:R-:W-:Y:S02]  /*57f0*/  USEL UR5, URZ, 0x1, UP0 ;  /* 0x000000013f057887 */ /* 0x000fe40008000000 */
[----:B------:R-:W-:-:S04]  /*5800*/  USEL UR4, UR4, URZ, UP0 ;  /* 0x0000003f04047287 */ /* 0x000fc80008000000 */
[----:B------:R-:W-:Y:S01]  /*5810*/  LOP3.LUT R0, R14, UR5, RZ, 0x3c, !PT ;  /* 0x000000050e007c12 */ /* 0x000fe2000f8e3cff */
[----:B------:R-:W-:Y:S07]  /*5820*/  @!P0 BRA `(.L_x_2208) ;  /* 0x0000000000048947 */ /* 0x000fee0003800000 */
[----:B------:R-:W-:Y:S01]  /*5830*/  BPT.TRAP 0x1 ;  /* 0x000000040000795c */ /* 0x000fe20000300000 */
.L_x_2208:
[----:B------:R-:W-:Y:S01]  /*5840*/  ULEA UR7, UR4, UR38, 0x3 ;  /* 0x0000002604077291 */ /* 0x000fe2000f8e183f */
[----:B------:R-:W-:-:S08]  /*5850*/  SHF.L.U32 R5, R0, 0x1f, RZ ;  /* 0x0000001f00057819 */ /* 0x000fd000000006ff */
[----:B------:R0:W1:Y:S01]  /*5860*/  SYNCS.PHASECHK.TRANS64.TRYWAIT P1, [UR7+0x2a830], R5 ;  /* 0x02a83005ff0075a7 */ /* 0x0000620008020147 */
[----:B------:R-:W-:Y:S05]  /*5870*/  @!P0 BRA `(.L_x_2209) ;  /* 0x0000000000048947 */ /* 0x000fea0003800000 */
[----:B------:R-:W-:Y:S01]  /*5880*/  BPT.TRAP 0x1 ;  /* 0x000000040000795c */ /* 0x000fe20000300000 */
.L_x_2209:
[----:B-1----:R-:W-:Y:S05]  /*5890*/  @P1 BRA `(.L_x_2210) ;  /* 0x0000000000081947 */ /* 0x002fea0003800000 */
[----:B------:R-:W1:Y:S02]  /*58a0*/  SYNCS.PHASECHK.TRANS64.TRYWAIT P1, [UR7+0x2a830], R5 ;  /* 0x02a83005ff0075a7 */ /* 0x000e640008020147 */
[----:B-1----:R-:W-:Y:S05]  /*58b0*/  @!P1 BRA `(.L_x_2211) ;  /* 0x0000007c00009947 */ /* 0x002fea0003800000 */
.L_x_2210:
        /* <DEDUP_REMOVED lines=129> */
.L_x_2212:
[----:B------:R-:W-:Y:S01]  /*60d0*/  ULEA UR5, UR6, UR38, 0x3 ;  /* 0x0000002606057291 */ /* 0x000fe2000f8e183f */
[----:B01----:R-:W-:-:S08]  /*60e0*/  SHF.L.U32 R5, R14, 0x1f, RZ ;  /* 0x0000001f0e057819 */ /* 0x003fd000000006ff */
[----:B------:R0:W1:Y:S01]  /*60f0*/  SYNCS.PHASECHK.TRANS64.TRYWAIT P1, [UR5+0x2a850], R5 ;  /* 0x02a85005ff0075a7 */ /* 0x0000620008020145 */
[----:B------:R-:W-:Y:S05]  /*6100*/  @!P0 BRA `(.L_x_2213) ;  /* 0x0000000000048947 */ /* 0x000fea0003800000 */
[----:B------:R-:W-:Y:S01]  /*6110*/  BPT.TRAP 0x1 ;  /* 0x000000040000795c */ /* 0x000fe20000300000 */
.L_x_2213:
[----:B-1----:R-:W-:Y:S05]  /*6120*/  @P1 BRA `(.L_x_2214) ;  /* 0x0000000000081947 */ /* 0x002fea0003800000 */
[----:B------:R-:W1:Y:S02]  /*6130*/  SYNCS.PHASECHK.TRANS64.TRYWAIT P1, [UR5+0x2a850], R5 ;  /* 0x02a85005ff0075a7 */ /* 0x000e640008020145 */
[----:B-1----:R-:W-:Y:S05]  /*6140*/  @!P1 BRA `(.L_x_2215) ;  /* 0x0000007000f49947 */ /* 0x002fea0003800000 */
.L_x_2214:
        /* <DEDUP_REMOVED lines=38> */
.L_x_2216:
        /* <DEDUP_REMOVED lines=54> */
[----:B------:R-:W0:Y:S01]  /*6710*/  LDC R5, c[0x0][0x988] ;  /* 0x00026200ff057b82 */ /* 0x000e220000000800 */
[----:B-1----:R-:W-:Y:S02]  /*6720*/  FMNMX.FTZ R18, R7, R8, !PT ;  /* 0x0000000807127209 */ /* 0x002fe40007810000 */
[----:B------:R-:W1:Y:S04]  /*6730*/  SHFL.BFLY PT, R15, R14, 0x1, 0x1f ;  /* 0x0c201f000e0f7f89 */ /* 0x000e6800000e0000 */
[----:B------:R-:W2:Y:S01]  /*6740*/  SHFL.BFLY PT, R19, R18, 0x1, 0x1f ;  /* 0x0c201f0012137f89 */ /* 0x000ea200000e0000 */
[----:B-1----:R-:W-:-:S02]  /*6750*/  FMNMX.FTZ R10, R14, R15, !PT ;  /* 0x0000000f0e0a7209 */ /* 0x002fc40007810000 */
[----:B--2---:R-:W-:-:S03]  /*6760*/  FMNMX.FTZ R8, R18, R19, !PT ;  /* 0x0000001312087209 */ /* 0x004fc60007810000 */
[CC--:B0-----:R-:W-:Y:S01]  /*6770*/  FMUL.FTZ R160, R10.reuse, R5.reuse ;  /* 0x000000050aa07220 */ /* 0x0c1fe20000410000 */
[----:B------:R-:W-:Y:S01]  /*6780*/  FADD.FTZ R22, -R10, R11 ;  /* 0x0000000b0a167221 */ /* 0x000fe20000010100 */
[C---:B------:R-:W-:Y:S01]  /*6790*/  FADD.FTZ R6, -R8.reuse, R9 ;  /* 0x0000000908067221 */ /* 0x040fe20000010100 */
[-C--:B------:R-:W-:Y:S01]  /*67a0*/  FMUL.FTZ R14, R8, R5.reuse ;  /* 0x00000005080e7220 */ /* 0x080fe20000410000 */
[-C--:B------:R-:W-:Y:S01]  /*67b0*/  FFMA.FTZ R156, R88, R5.reuse, -R160 ;  /* 0x00000005589c7223 */ /* 0x080fe200000108a0 */
[-C--:B------:R-:W-:Y:S01]  /*67c0*/  FMUL.FTZ R22, R22, R5.reuse ;  /* 0x0000000516167220 */ /* 0x080fe20000410000 */
        /* <DEDUP_REMOVED lines=43> */
[----:B------:R2:W0:Y:S01]  /*6a80*/  MUFU.EX2 R18, R91 ;  /* 0x0000005b00127308 */ /* 0x0004220000000800 */
        /* <DEDUP_REMOVED lines=12> */
[-C--:B------:R-:W-:Y:S01]  /*6b50*/  FFMA.FTZ R109, R133, R5.reuse, -R160 ;  /* 0x00000005856d7223 */ /* 0x080fe200000108a0 */
[----:B------:R-:W-:-:S02]  /*6b60*/  FFMA.FTZ R14, R135, R5, -R14 ;  /* 0x00000005870e7223 */ /* 0x000fc4000001080e */
        /* <DEDUP_REMOVED lines=90> */
.L_x_2217:
[----:B------:R-:W-:Y:S01]  /*7110*/  UIADD3 UR5, UR5, 0x2a860, URZ ;  /* 0x0002a86005057890 */ /* 0x000fe2000fffe03f */
[----:B------:R-:W-:Y:S01]  /*7120*/  ISETP.GT.AND P1, PT, R20, R17, PT ;  /* 0x000000111400720c */ /* 0x000fe20003f24270 */
[----:B------:R-:W-:Y:S01]  /*7130*/  UMOV UR6, UR4 ;  /* 0x0000000400067c82 */ /* 0x000fe20008000000 */
[----:B------:R-:W-:Y:S01]  /*7140*/  F2FP.F16.F32.PACK_AB R156, R9, R156 ;  /* 0x0000009c099c723e */ /* 0x000fe200000000ff */
[----:B------:R-:W-:Y:S01]  /*7150*/  UPRMT UR5, UR61, 0x654, UR5 ;  /* 0x000006543d057896 */ /* 0x000fe20008000005 */
[----:B------:R-:W-:Y:S01]  /*7160*/  F2FP.F16.F32.PACK_AB R158, R11, R158 ;  /* 0x0000009e0b9e723e */ /* 0x000fe200000000ff */
[----:B------:R-:W-:Y:S01]  /*7170*/  IMAD.MOV.U32 R9, RZ, RZ, R8 ;  /* 0x000000ffff097224 */ /* 0x000fe200078e0008 */
        /* <DEDUP_REMOVED lines=26> */
[----:B------:R-:W-:Y:S06]  /*7320*/  @P1 BRA `(.L_x_2218) ;  /* 0xffffffe400281947 */ /* 0x000fec000383ffff */
.L_x_2207:
        /* <DEDUP_REMOVED lines=67> */
.L_x_2219:
[----:B------:R-:W-:Y:S01]  /*7760*/  ULEA UR5, UR4, UR38, 0x3 ;  /* 0x0000002604057291 */ /* 0x000fe2000f8e183f */
[----:B------:R-:W-:-:S08]  /*7770*/  SHF.L.U32 R0, R0, 0x1f, RZ ;  /* 0x0000001f00007819 */ /* 0x000fd000000006ff */
[----:B------:R0:W1:Y:S01]  /*7780*/  SYNCS.PHASECHK.TRANS64.TRYWAIT P1, [UR5+0x2a850], R0 ;  /* 0x02a85000ff0075a7 */ /* 0x0000620008020145 */
[----:B------:R-:W-:Y:S05]  /*7790*/  @!P0 BRA `(.L_x_2220) ;  /* 0x0000000000048947 */ /* 0x000fea0003800000 */
[----:B------:R-:W-:Y:S01]  /*77a0*/  BPT.TRAP 0x1 ;  /* 0x000000040000795c */ /* 0x000fe20000300000 */
.L_x_2220:
[----:B-1----:R-:W-:Y:S05]  /*77b0*/  @P1 BRA `(.L_x_2221) ;  /* 0x0000000000081947 */ /* 0x002fea0003800000 */
[----:B------:R-:W1:Y:S02]  /*77c0*/  SYNCS.PHASECHK.TRANS64.TRYWAIT P1, [UR5+0x2a850], R0 ;  /* 0x02a85000ff0075a7 */ /* 0x000e640008020145 */
[----:B-1----:R-:W-:Y:S05]  /*77d0*/  @!P1 BRA `(.L_x_2222) ;  /* 0x0000005c00689947 */ /* 0x002fea0003800000 */
.L_x_2221:
[----:B------:R-:W-:Y:S01]  /*77e0*/  UIADD3 UR38, UR38, 0x400, URZ ;  /* 0x0000040026267890 */ /* 0x000fe2000fffe03f */
[----:B------:R-:W-:Y:S01]  /*77f0*/  WARPGROUP.ARRIVE ;  /* 0x00000000000079c5 */ /* 0x000fe20000000000 */
[----:B------:R-:W-:Y:S01]  /*7800*/  UMOV UR7, 0x40000040 ;  /* 0x4000004000077882 */ /* 0x000fe20000000000 */
[----:B-1----:R-:W1:Y:S01]  /*7810*/  SHFL.BFLY PT, R7, R4, 0x2, 0x1f ;  /* 0x0c401f0004077f89 */ /* 0x002e6200000e0000 */
[----:B------:R-:W-:Y:S01]  /*7820*/  USHF.R.U32.HI UR38, URZ, 0x4, UR38 ;  /* 0x000000043f267899 */ /* 0x000fe20008011626 */
[----:B------:R-:W-:Y:S02]  /*7830*/  MOV R11, RZ ;  /* 0x000000ff000b7202 */ /* 0x000fe40000000f00 */
        /* <DEDUP_REMOVED lines=56> */
.L_x_2223:
        /* <DEDUP_REMOVED lines=68> */
.L_x_2187:
[----:B------:R-:W-:Y:S05]  /*8000*/  @P0 BRA `(.L_x_2224) ;  /* 0x0000001400340947 */ /* 0x000fea0003800000 */
[----:B------:R-:W1:Y:S01]  /*8010*/  S2R R4, SR_TID.X ;  /* 0x0000000000047919 */ /* 0x000e620000002100 */
[----:B------:R-:W2:Y:S01]  /*8020*/  LDC R18, c[0x0][0xbe8] ;  /* 0x0002fa00ff127b82 */ /* 0x000ea20000000800 */
[----:B------:R-:W-:Y:S01]  /*8030*/  ULDC.64 UR4, c[0x0][0xbd0] ;  /* 0x0002f40000047ab9 */ /* 0x000fe20000000a00 */
[----:B------:R-:W-:Y:S01]  /*8040*/  ULDC.64 UR6, c[0x0][0xb38] ;  /* 0x0002ce0000067ab9 */ /* 0x000fe20000000a00 */
[----:B------:R-:W3:Y:S01]  /*8050*/  S2R R19, SR_CTAID.X ;  /* 0x0000000000137919 */ /* 0x000ee20000002500 */
[----:B------:R-:W-:Y:S04]  /*8060*/  BSSY B0, `(.L_x_2225) ;  /* 0x00000e3000007945 */ /* 0x000fe80003800000 */
[----:B------:R-:W4:Y:S08]  /*8070*/  S2UR UR9, SR_CTAID.Z ;  /* 0x00000000000979c3 */ /* 0x000f300000002700 */
[----:B------:R-:W5:Y:S08]  /*8080*/  LDC.64 R20, c[0x0][0xbd8] ;  /* 0x0002f600ff147b82 */ /* 0x000f700000000a00 */
[----:B------:R-:W-:Y:S01]  /*8090*/  BAR.SYNC.DEFER_BLOCKING 0x1, 0x100 ;  /* 0x0044000000007b1d */ /* 0x000fe20000010000 */
[----:B--2---:R-:W-:-:S07]  /*80a0*/  ISETP.NE.AND P0, PT, R18, 0x1, PT ;  /* 0x000000011200780c */ /* 0x004fce0003f05270 */
[----:B------:R-:W2:Y:S01]  /*80b0*/  S2UR UR8, SR_CTAID.Y ;  /* 0x00000000000879c3 */ /* 0x000ea20000002600 */
[----:B-1----:R-:W-:-:S07]  /*80c0*/  VIADD R4, R4, 0xffffff80 ;  /* 0xffffff8004047836 */ /* 0x002fce0000000000 */
[----:B------:R-:W2:Y:S01]  /*80d0*/  LDC R17, c[0x0][0xc50] ;  /* 0x00031400ff117b82 */ /* 0x000ea20000000800 */
[----:B------:R-:W-:-:S04]  /*80e0*/  SHF.R.S32.HI R5, RZ, 0x1f, R4 ;  /* 0x0000001fff057819 */ /* 0x000fc80000011404 */
[----:B0-----:R-:W-:-:S03]  /*80f0*/  LEA.HI R6, R5, R4, RZ, 0x7 ;  /* 0x0000000405067211 */ /* 0x001fc600078f38ff */
[----:B------:R-:W0:Y:S01]  /*8100*/  @P0 LDC R12, c[0x0][0xbec] ;  /* 0x0002fb00ff0c0b82 */ /* 0x000e220000000800 */
[----:B------:R-:W-:Y:S02]  /*8110*/  LEA.HI R5, R5, R4, RZ, 0x2 ;  /* 0x0000000405057211 */ /* 0x000fe400078f10ff */
[----:B------:R-:W-:Y:S02]  /*8120*/  LOP3.LUT R7, R6, 0xffffff80, RZ, 0xc0, !PT ;  /* 0xffffff8006077812 */ /* 0x000fe400078ec0ff */
[----:B------:R-:W-:-:S03]  /*8130*/  LOP3.LUT R11, R5, 0xfffffffc, RZ, 0xc0, !PT ;  /* 0xfffffffc050b7812 */ /* 0x000fc600078ec0ff */
[C---:B------:R-:W-:Y:S01]  /*8140*/  IMAD.IADD R88, R4.reuse, 0x1, -R7 ;  /* 0x0000000104587824 */ /* 0x040fe200078e0a07 */
[----:B------:R-:W-:Y:S01]  /*8150*/  IADD3 R11, R4, -R11, RZ ;  /* 0x8000000b040b7210 */ /* 0x000fe20007ffe0ff */
[----:B------:R-:W1:Y:S03]  /*8160*/  LDC.64 R22, c[0x0][0xb40] ;  /* 0x0002d000ff167b82 */ /* 0x000e660000000a00 */
[----:B------:R-:W-:-:S04]  /*8170*/  SHF.R.S32.HI R9, RZ, 0x1f, R88 ;  /* 0x0000001fff097819 */ /* 0x000fc80000011458 */
[CC--:B------:R-:W-:Y:S01]  /*8180*/  LEA.HI R89, R9.reuse, R88.reuse, RZ, 0x2 ;  /* 0x0000005809597211 */ /* 0x0c0fe200078f10ff */
[----:B------:R-:W1:Y:S01]  /*8190*/  @P0 LDC R90, c[0x0][0xbec] ;  /* 0x0002fb00ff5a0b82 */ /* 0x000e620000000800 */
[----:B------:R-:W-:Y:S02]  /*81a0*/  LEA.HI R9, R9, R88, RZ, 0x5 ;  /* 0x0000005809097211 */ /* 0x000fe400078f28ff */
[--C-:B------:R-:W-:Y:S02]  /*81b0*/  SHF.R.S32.HI R8, RZ, 0x2, R89.reuse ;  /* 0x00000002ff087819 */ /* 0x100fe40000011459 */
[----:B------:R-:W-:Y:S02]  /*81c0*/  SHF.R.S32.HI R7, RZ, 0x1f, R89 ;  /* 0x0000001fff077819 */ /* 0x000fe40000011459 */
[----:B------:R-:W-:Y:S01]  /*81d0*/  LOP3.LUT R89, R89, 0x7ffffffc, RZ, 0xc0, !PT ;  /* 0x7ffffffc59597812 */ /* 0x000fe200078ec0ff */
[----:B------:R-:W1:Y:S01]  /*81e0*/  @P0 LDC R15, c[0x0][0xbf0] ;  /* 0x0002fc00ff0f0b82 */ /* 0x000e620000000800 */
[----:B------:R-:W-:-:S04]  /*81f0*/  LEA.HI R7, R7, R8, RZ, 0x3 ;  /* 0x0000000807077211 */ /* 0x000fc800078f18ff */
[----:B------:R-:W-:Y:S02]  /*8200*/  LOP3.LUT R5, R7, 0xfffffff8, RZ, 0xc0, !PT ;  /* 0xfffffff807057812 */ /* 0x000fe400078ec0ff */
[----:B------:R-:W-:Y:S01]  /*8210*/  SHF.R.S32.HI R7, RZ, 0x7, R6 ;  /* 0x00000007ff077819 */ /* 0x000fe20000011406 */
[----:B------:R-:W1:Y:S02]  /*8220*/  @P0 LDC R91, c[0x0][0xbf0] ;  /* 0x0002fc00ff5b0b82 */ /* 0x000e640000000800 */
[----:B------:R-:W-:Y:S01]  /*8230*/  IMAD.IADD R5, R8, 0x1, -R5 ;  /* 0x0000000108057824 */ /* 0x000fe200078e0a05 */
[----:B------:R-:W-:Y:S02]  /*8240*/  LEA.HI R8, R11, R11, RZ, 0x1 ;  /* 0x0000000b0b087211 */ /* 0x000fe400078f08ff */
[----:B------:R-:W-:Y:S02]  /*8250*/  LEA.HI R4, R6, R7, RZ, 0x1 ;  /* 0x0000000706047211 */ /* 0x000fe400078f08ff */
[----:B------:R-:W-:-:S02]  /*8260*/  LOP3.LUT R8, R8, 0x1ffffffe, RZ, 0xc0, !PT ;  /* 0x1ffffffe08087812 */ /* 0x000fc400078ec0ff */
[----:B------:R-:W-:Y:S02]  /*8270*/  LOP3.LUT R4, R4, 0x3fffffe, RZ, 0xc0, !PT ;  /* 0x03fffffe04047812 */ /* 0x000fe400078ec0ff */
[----:B------:R-:W-:Y:S01]  /*8280*/  SHF.R.S32.HI R6, RZ, 0x5, R9 ;  /* 0x00000005ff067819 */ /* 0x000fe20000011409 */
[----:B------:R-:W-:Y:S01]  /*8290*/  IMAD.IADD R13, R11, 0x1, -R8 ;  /* 0x000000010b0d7824 */ /* 0x000fe200078e0a08 */
[----:B------:R-:W-:Y:S01]  /*82a0*/  SHF.R.S32.HI R11, RZ, 0x1f, R16 ;  /* 0x0000001fff0b7819 */ /* 0x000fe20000011410 */
[----:B------:R-:W-:Y:S02]  /*82b0*/  IMAD.IADD R4, R7, 0x1, -R4 ;  /* 0x0000000107047824 */ /* 0x000fe400078e0a04 */
[----:B------:R-:W-:Y:S02]  /*82c0*/  IMAD R5, R6, 0x10, R5 ;  /* 0x0000001006057824 */ /* 0x000fe400078e0205 */
[C---:B------:R-:W-:Y:S02]  /*82d0*/  IMAD R7, R11.reuse, UR4, RZ ;  /* 0x000000040b077c24 */ /* 0x040fe4000f8e02ff */
[----:B------:R-:W-:Y:S01]  /*82e0*/  IMAD R11, R11, UR6, RZ ;  /* 0x000000060b0b7c24 */ /* 0x000fe2000f8e02ff */
[----:B------:R-:W-:Y:S01]  /*82f0*/  LEA R8, R4, R5, 0x6 ;  /* 0x0000000504087211 */ /* 0x000fe200078e30ff */
[----:B------:R-:W-:Y:S01]  /*8300*/  IMAD.WIDE.U32 R4, R16, UR4, RZ ;  /* 0x0000000410047c25 */ /* 0x000fe2000f8e00ff */
[----:B----4-:R-:W-:-:S03]  /*8310*/  USHF.R.S32.HI UR4, URZ, 0x1f, UR9 ;  /* 0x0000001f3f047899 */ /* 0x010fc60008011409 */
[C---:B------:R-:W-:Y:S02]  /*8320*/  IMAD R9, R16.reuse, UR5, R7 ;  /* 0x0000000510097c24 */ /* 0x040fe4000f8e0207 */
[----:B------:R-:W-:-:S04]  /*8330*/  IMAD.WIDE.U32 R6, R16, UR6, RZ ;  /* 0x0000000610067c25 */ /* 0x000fc8000f8e00ff */
[----:B------:R-:W-:Y:S02]  /*8340*/  IMAD.IADD R5, R5, 0x1, R9 ;  /* 0x0000000105057824 */ /* 0x000fe400078e0209 */
[C---:B------:R-:W-:Y:S01]  /*8350*/  IMAD R11, R16.reuse, UR7, R11 ;  /* 0x00000007100b7c24 */ /* 0x040fe2000f8e020b */
[----:B------:R-:W-:Y:S01]  /*8360*/  IADD3 R16, -R16, RZ, RZ ;  /* 0x000000ff10107210 */ /* 0x000fe20007ffe1ff */
[----:B------:R-:W-:Y:S01]  /*8370*/  IMAD R9, R13, 0x8, R8 ;  /* 0x000000080d097824 */ /* 0x000fe200078e0208 */
[----:B------:R-:W-:Y:S01]  /*8380*/  ULDC.64 UR6, c[0x0][0xb48] ;  /* 0x0002d20000067ab9 */ /* 0x000fe20000000a00 */
[----:B-----5:R-:W-:Y:S02]  /*8390*/  IMAD R10, R20, UR4, RZ ;  /* 0x00000004140a7c24 */ /* 0x020fe4000f8e02ff */
[----:B---3--:R-:W-:Y:S02]  /*83a0*/  IMAD R9, R19, 0x80, R9 ;  /* 0x0000008013097824 */ /* 0x008fe400078e0209 */
[----:B------:R-:W-:-:S02]  /*83b0*/  IMAD R13, R21, UR9, R10 ;  /* 0x00000009150d7c24 */ /* 0x000fc4000f8e020a */
[----:B--2---:R-:W-:Y:S02]  /*83c0*/  IMAD R21, R17, R16, UR8 ;  /* 0x0000000811157e24 */ /* 0x004fe4000f8e0210 */
[----:B------:R-:W-:-:S03]  /*83d0*/  IMAD.WIDE.U32 R4, R20, UR9, R4 ;  /* 0x0000000914047c25 */ /* 0x000fc6000f8e0004 */
[----:B------:R-:W-:Y:S01]  /*83e0*/  SHF.R.S32.HI R14, RZ, 0x1f, R21 ;  /* 0x0000001fff0e7819 */ /* 0x000fe20000011415 */
[----:B0-----:R-:W-:-:S04]  /*83f0*/  @P0 IMAD.HI.U32 R10, R9, R12, RZ ;  /* 0x0000000c090a0227 */ /* 0x001fc800078e00ff */
[----:B------:R-:W-:Y:S02]  /*8400*/  IMAD.IADD R7, R7, 0x1, R11 ;  /* 0x0000000107077824 */ /* 0x000fe400078e020b */
[----:B------:R-:W-:Y:S02]  /*8410*/  IMAD.IADD R5, R5, 0x1, R13 ;  /* 0x0000000105057824 */ /* 0x000fe400078e020d */
[----:B-1----:R-:W-:Y:S01]  /*8420*/  IMAD R12, R22, UR4, RZ ;  /* 0x00000004160c7c24 */ /* 0x002fe2000f8e02ff */
[----:B------:R-:W-:Y:S01]  /*8430*/  ULDC.64 UR4, c[0x0][0xbe0] ;  /* 0x0002f80000047ab9 */ /* 0x000fe20000000a00 */
[----:B------:R-:W-:-:S04]  /*8440*/  @P0 IMAD.HI.U32 R90, R9, R90, RZ ;  /* 0x0000005a095a0227 */ /* 0x000fc800078e00ff */
[----:B------:R-:W-:Y:S01]  /*8450*/  IMAD.MOV.U32 R11, RZ, RZ, R9 ;  /* 0x000000ffff0b7224 */ /* 0x000fe200078e0009 */
[----:B------:R-:W-:Y:S01]  /*8460*/  @P0 SHF.R.U32.HI R11, RZ, R15, R10 ;  /* 0x0000000fff0b0219 */ /* 0x000fe2000001160a */
[----:B------:R-:W-:Y:S02]  /*8470*/  IMAD R15, R23, UR9, R12 ;  /* 0x00000009170f7c24 */ /* 0x000fe4000f8e020c */
[----:B------:R-:W-:Y:S01]  /*8480*/  IMAD.WIDE.U32 R6, R22, UR9, R6 ;  /* 0x0000000916067c25 */ /* 0x000fe2000f8e0006 */
[----:B------:R-:W-:-:S03]  /*8490*/  ULDC.64 UR8, c[0x0][0xb28] ;  /* 0x0002ca0000087ab9 */ /* 0x000fc60000000a00 */
[----:B------:R-:W-:-:S04]  /*84a0*/  IMAD.WIDE.U32 R4, R21, UR4, R4 ;  /* 0x0000000415047c25 */ /* 0x000fc8000f8e0004 */
[----:B------:R-:W-:Y:S01]  /*84b0*/  IMAD.MOV.U32 R13, RZ, RZ, R9 ;  /* 0x000000ffff0d7224 */ /* 0x000fe200078e0009 */
[----:B------:R-:W-:Y:S01]  /*84c0*/  @P0 SHF.R.U32.HI R13, RZ, R91, R90 ;  /* 0x0000005bff0d0219 */ /* 0x000fe2000001165a */
[C---:B------:R-:W-:Y:S01]  /*84d0*/  IMAD R10, R14.reuse, UR4, RZ ;  /* 0x000000040e0a7c24 */ /* 0x040fe2000f8e02ff */
[----:B------:R-:W-:Y:S01]  /*84e0*/  IADD3 R4, P0, R11, R4, RZ ;  /* 0x000000040b047210 */ /* 0x000fe20007f1e0ff */
[----:B------:R-:W-:Y:S01]  /*84f0*/  IMAD.IADD R7, R7, 0x1, R15 ;  /* 0x0000000107077824 */ /* 0x000fe200078e020f */
[----:B------:R-:W-:Y:S01]  /*8500*/  SHF.R.S32.HI R15, RZ, 0x1f, R11 ;  /* 0x0000001fff0f7819 */ /* 0x000fe2000001140b */
[----:B------:R-:W-:Y:S01]  /*8510*/  IMAD R14, R14, UR6, RZ ;  /* 0x000000060e0e7c24 */ /* 0x000fe2000f8e02ff */
[----:B------:R-:W-:Y:S01]  /*8520*/  IADD3 R11, -R11, RZ, RZ ;  /* 0x000000ff0b0b7210 */ /* 0x000fe20007ffe1ff */
[C---:B------:R-:W-:Y:S01]  /*8530*/  IMAD R12, R21.reuse, UR5, R10 ;  /* 0x00000005150c7c24 */ /* 0x040fe2000f8e020a */
[--C-:B------:R-:W-:Y:S01]  /*8540*/  SHF.R.S32.HI R10, RZ, 0x1f, R13.reuse ;  /* 0x0000001fff0a7819 */ /* 0x100fe2000001140d */
[----:B------:R-:W-:Y:S01]  /*8550*/  IMAD R17, R21, UR7, R14 ;  /* 0x0000000715117c24 */ /* 0x000fe2000f8e020e */
[----:B------:R-:W-:Y:S01]  /*8560*/  ULDC.64 UR4, c[0x0][0xb30] ;  /* 0x0002cc0000047ab9 */ /* 0x000fe20000000a00 */
[----:B------:R-:W-:Y:S01]  /*8570*/  IMAD.MOV R14, RZ, RZ, -R13 ;  /* 0x000000ffff0e7224 */ /* 0x000fe200078e0a0d */
[----:B------:R-:W-:Y:S01]  /*8580*/  IADD3.X R5, R15, R5, R12, P0, !PT ;  /* 0x000000050f057210 */ /* 0x000fe200007fe40c */
[----:B------:R-:W-:-:S02]  /*8590*/  IMAD R10, R10, UR4, RZ ;  /* 0x000000040a0a7c24 */ /* 0x000fc4000f8e02ff */
[----:B------:R-:W-:Y:S02]  /*85a0*/  IMAD R11, R18, R11, R9 ;  /* 0x0000000b120b7224 */ /* 0x000fe400078e0209 */
[----:B------:R-:W-:Y:S01]  /*85b0*/  IMAD.WIDE.U32 R6, R21, UR6, R6 ;  /* 0x0000000615067c25 */ /* 0x000fe2000f8e0006 */
[----:B------:R-:W-:-:S03]  /*85c0*/  ULDC.64 UR6, c[0x0][0xbc8] ;  /* 0x0002f20000067ab9 */ /* 0x000fc60000000a00 */
        /* <DEDUP_REMOVED lines=52> */
[----:B------:R-:W-:Y:S01]  /*8910*/  VIADD R9, R21, 0x28 ;  /* 0x0000002815097836 */ /* 0x000fe20000000000 */
[----:B------:R-:W-:Y:S01]  /*8920*/  ISETP.GE.AND P0, PT, R3, UR4, PT ;  /* 0x0000000403007c0c */ /* 0x000fe2000bf06270 */
[C---:B------:R-:W-:Y:S01]  /*8930*/  VIADD R10, R21.reuse, 0x30 ;  /* 0x00000030150a7836 */ /* 0x040fe20000000000 */
        /* <DEDUP_REMOVED lines=13> */
[----:B------:R-:W-:Y:S01]  /*8a10*/  @!P0 LOP3.LUT R3, R3, 0xfffffffe, RZ, 0xc0, !PT ;  /* 0xfffffffe03038812 */ /* 0x000fe200078ec0ff */
[--C-:B------:R-:W-:Y:S01]  /*8a20*/  @!P3 IMAD.WIDE R6, R7, 0x4, R16.reuse ;  /* 0x000000040706b825 */ /* 0x100fe200078e0210 */
[----:B------:R-:W-:Y:S02]  /*8a30*/  ISETP.GE.AND P2, PT, R0, UR4, PT ;  /* 0x0000000400007c0c */ /* 0x000fe4000bf46270 */
[----:B------:R-:W-:Y:S02]  /*8a40*/  @!P1 LEA.HI R8, R8, R8, RZ, 0x1 ;  /* 0x0000000808089211 */ /* 0x000fe400078f08ff */
[----:B------:R1:W-:Y:S01]  /*8a50*/  @!P3 ST.E.64 desc[UR36][R6.64], R28 ;  /* 0x0000001c0600b985 */ /* 0x0003e2000c101b24 */
[----:B------:R-:W-:Y:S01]  /*8a60*/  ISETP.GE.AND P3, PT, R9, UR4, PT ;  /* 0x0000000409007c0c */ /* 0x000fe2000bf66270 */
[----:B0-----:R-:W-:Y:S01]  /*8a70*/  @!P0 IMAD.WIDE R4, R3, 0x4, R16 ;  /* 0x0000000403048825 */ /* 0x001fe200078e0210 */
[----:B------:R-:W-:Y:S02]  /*8a80*/  @!P4 LEA.HI R10, R10, R10, RZ, 0x1 ;  /* 0x0000000a0a0ac211 */ /* 0x000fe400078f08ff */
[----:B------:R-:W-:-:S02]  /*8a90*/  @!P6 LEA.HI R12, R12, R12, RZ, 0x1 ;  /* 0x0000000c0c0ce211 */ /* 0x000fc400078f08ff */
[----:B------:R0:W-:Y:S01]  /*8aa0*/  @!P0 ST.E.64 desc[UR36][R4.64], R32 ;  /* 0x0000002004008985 */ /* 0x0001e2000c101b24 */
[----:B------:R-:W-:Y:S02]  /*8ab0*/  IADD3 R15, R21, 0x60, RZ ;  /* 0x00000060150f7810 */ /* 0x000fe40007ffe0ff */
[----:B------:R-:W-:-:S04]  /*8ac0*/  @!P2 LEA.HI R0, R0, R0, RZ, 0x1 ;  /* 0x000000000000a211 */ /* 0x000fc800078f08ff */
[----:B------:R-:W-:Y:S02]  /*8ad0*/  @!P3 LEA.HI R3, R9, R9, RZ, 0x1 ;  /* 0x000000090903b211 */ /* 0x000fe400078f08ff */
[----:B-1----:R-:W-:Y:S02]  /*8ae0*/  @!P1 LOP3.LUT R7, R8, 0xfffffffe, RZ, 0xc0, !PT ;  /* 0xfffffffe08079812 */ /* 0x002fe400078ec0ff */
[----:B------:R-:W-:Y:S02]  /*8af0*/  @!P2 LOP3.LUT R9, R0, 0xfffffffe, RZ, 0xc0, !PT ;  /* 0xfffffffe0009a812 */ /* 0x000fe400078ec0ff */
[----:B------:R-:W-:Y:S01]  /*8b00*/  @!P3 LOP3.LUT R3, R3, 0xfffffffe, RZ, 0xc0, !PT ;  /* 0xfffffffe0303b812 */ /* 0x000fe200078ec0ff */
[--C-:B------:R-:W-:Y:S01]  /*8b10*/  @!P1 IMAD.WIDE R6, R7, 0x4, R16.reuse ;  /* 0x0000000407069825 */ /* 0x100fe200078e0210 */
[----:B------:R-:W-:Y:S02]  /*8b20*/  @!P5 LEA.HI R0, R11, R11, RZ, 0x1 ;  /* 0x0000000b0b00d211 */ /* 0x000fe400078f08ff */
[----:B------:R-:W-:Y:S01]  /*8b30*/  @!P4 LOP3.LUT R11, R10, 0xfffffffe, RZ, 0xc0, !PT ;  /* 0xfffffffe0a0bc812 */ /* 0x000fe200078ec0ff */
[--C-:B0-----:R-:W-:Y:S01]  /*8b40*/  @!P3 IMAD.WIDE R4, R3, 0x4, R16.reuse ;  /* 0x000000040304b825 */ /* 0x101fe200078e0210 */
[----:B------:R-:W-:Y:S01]  /*8b50*/  @!P5 LOP3.LUT R13, R0, 0xfffffffe, RZ, 0xc0, !PT ;  /* 0xfffffffe000dd812 */ /* 0x000fe200078ec0ff */
[----:B------:R0:W-:Y:S01]  /*8b60*/  @!P1 ST.E.64 desc[UR36][R6.64], R36 ;  /* 0x0000002406009985 */ /* 0x0001e2000c101b24 */
[----:B------:R-:W-:Y:S01]  /*8b70*/  @!P6 LOP3.LUT R3, R12, 0xfffffffe, RZ, 0xc0, !PT ;  /* 0xfffffffe0c03e812 */ /* 0x000fe200078ec0ff */
[----:B------:R-:W-:-:S04]  /*8b80*/  @!P2 IMAD.WIDE R8, R9, 0x4, R16 ;  /* 0x000000040908a825 */ /* 0x000fc800078e0210 */
[----:B------:R-:W-:Y:S01]  /*8b90*/  VIADD R0, R21, 0x48 ;  /* 0x0000004815007836 */ /* 0x000fe20000000000 */
[----:B------:R-:W-:Y:S01]  /*8ba0*/  @!P2 ST.E.64 desc[UR36][R8.64], R40 ;  /* 0x000000280800a985 */ /* 0x000fe2000c101b24 */
[----:B------:R-:W-:-:S03]  /*8bb0*/  ISETP.GE.AND P2, PT, R14, UR4, PT ;  /* 0x000000040e007c0c */ /* 0x000fc6000bf46270 */
[----:B------:R1:W-:Y:S01]  /*8bc0*/  @!P3 ST.E.64 desc[UR36][R4.64], R44 ;  /* 0x0000002c0400b985 */ /* 0x0003e2000c101b24 */
[----:B------:R-:W-:Y:S01]  /*8bd0*/  ISETP.GE.AND P0, PT, R0, UR4, PT ;  /* 0x0000000400007c0c */ /* 0x000fe2000bf06270 */
[----:B0-----:R-:W-:Y:S01]  /*8be0*/  @!P4 IMAD.WIDE R6, R11, 0x4, R16 ;  /* 0x000000040b06c825 */ /* 0x001fe200078e0210 */
[----:B------:R-:W-:-:S03]  /*8bf0*/  ISETP.GE.AND P3, PT, R15, UR4, PT ;  /* 0x000000040f007c0c */ /* 0x000fc6000bf66270 */
[--C-:B------:R-:W-:Y:S01]  /*8c00*/  @!P5 IMAD.WIDE R10, R13, 0x4, R16.reuse ;  /* 0x000000040d0ad825 */ /* 0x100fe200078e0210 */
[----:B------:R-:W-:Y:S03]  /*8c10*/  @!P4 ST.E.64 desc[UR36][R6.64], R48 ;  /* 0x000000300600c985 */ /* 0x000fe6000c101b24 */
[----:B------:R-:W-:Y:S01]  /*8c20*/  @!P2 LEA.HI R14, R14, R14, RZ, 0x1 ;  /* 0x0000000e0e0ea211 */ /* 0x000fe200078f08ff */
[----:B------:R-:W-:Y:S01]  /*8c30*/  @!P6 IMAD.WIDE R12, R3, 0x4, R16 ;  /* 0x00000004030ce825 */ /* 0x000fe200078e0210 */
[----:B------:R0:W-:Y:S02]  /*8c40*/  @!P5 ST.E.64 desc[UR36][R10.64], R52 ;  /* 0x000000340a00d985 */ /* 0x0001e4000c101b24 */
[----:B------:R-:W-:Y:S01]  /*8c50*/  @!P0 LEA.HI R0, R0, R0, RZ, 0x1 ;  /* 0x0000000000008211 */ /* 0x000fe200078f08ff */
[C---:B------:R-:W-:Y:S01]  /*8c60*/  VIADD R3, R21.reuse, 0x50 ;  /* 0x0000005015037836 */ /* 0x040fe20000000000 */
[----:B------:R2:W-:Y:S01]  /*8c70*/  @!P6 ST.E.64 desc[UR36][R12.64], R56 ;  /* 0x000000380c00e985 */ /* 0x0005e2000c101b24 */
[----:B-1----:R-:W-:Y:S01]  /*8c80*/  VIADD R5, R21, 0x78 ;  /* 0x0000007815057836 */ /* 0x002fe20000000000 */
[----:B------:R-:W-:Y:S01]  /*8c90*/  @!P3 LEA.HI R15, R15, R15, RZ, 0x1 ;  /* 0x0000000f0f0fb211 */ /* 0x000fe200078f08ff */
[----:B------:R-:W-:Y:S01]  /*8ca0*/  VIADD R8, R21, 0x68 ;  /* 0x0000006815087836 */ /* 0x000fe20000000000 */
[----:B------:R-:W-:Y:S01]  /*8cb0*/  ISETP.GE.AND P1, PT, R3, UR4, PT ;  /* 0x0000000403007c0c */ /* 0x000fe2000bf26270 */
[----:B------:R-:W-:Y:S01]  /*8cc0*/  VIADD R9, R21, 0x70 ;  /* 0x0000007015097836 */ /* 0x000fe20000000000 */
[----:B------:R-:W-:-:S02]  /*8cd0*/  ISETP.GE.AND P6, PT, R5, UR4, PT ;  /* 0x0000000405007c0c */ /* 0x000fc4000bfc6270 */
[----:B------:R-:W-:Y:S02]  /*8ce0*/  ISETP.GE.AND P4, PT, R8, UR4, PT ;  /* 0x0000000408007c0c */ /* 0x000fe4000bf86270 */
[----:B------:R-:W-:Y:S02]  /*8cf0*/  ISETP.GE.AND P5, PT, R9, UR4, PT ;  /* 0x0000000409007c0c */ /* 0x000fe4000bfa6270 */
[----:B0-----:R-:W-:-:S05]  /*8d00*/  @!P3 LOP3.LUT R11, R15, 0xfffffffe, RZ, 0xc0, !PT ;  /* 0xfffffffe0f0bb812 */ /* 0x001fca00078ec0ff */
[----:B------:R-:W-:Y:S01]  /*8d10*/  @!P1 LEA.HI R3, R3, R3, RZ, 0x1 ;  /* 0x0000000303039211 */ /* 0x000fe200078f08ff */
[----:B------:R-:W-:Y:S01]  /*8d20*/  @!P3 IMAD.WIDE R10, R11, 0x4, R16 ;  /* 0x000000040b0ab825 */ /* 0x000fe200078e0210 */
[----:B------:R-:W-:Y:S02]  /*8d30*/  @!P6 LEA.HI R6, R5, R5, RZ, 0x1 ;  /* 0x000000050506e211 */ /* 0x000fe400078f08ff */
[----:B------:R-:W-:Y:S02]  /*8d40*/  @!P4 LEA.HI R8, R8, R8, RZ, 0x1 ;  /* 0x000000080808c211 */ /* 0x000fe400078f08ff */
[----:B------:R-:W-:Y:S02]  /*8d50*/  @!P5 LEA.HI R4, R9, R9, RZ, 0x1 ;  /* 0x000000090904d211 */ /* 0x000fe400078f08ff */
[----:B------:R-:W-:Y:S02]  /*8d60*/  @!P0 LOP3.LUT R5, R0, 0xfffffffe, RZ, 0xc0, !PT ;  /* 0xfffffffe00058812 */ /* 0x000fe400078ec0ff */
[----:B------:R-:W-:-:S02]  /*8d70*/  @!P1 LOP3.LUT R3, R3, 0xfffffffe, RZ, 0xc0, !PT ;  /* 0xfffffffe03039812 */ /* 0x000fc400078ec0ff */
[----:B------:R-:W-:Y:S02]  /*8d80*/  @!P2 LOP3.LUT R9, R14, 0xfffffffe, RZ, 0xc0, !PT ;  /* 0xfffffffe0e09a812 */ /* 0x000fe400078ec0ff */
[----:B--2---:R-:W-:Y:S02]  /*8d90*/  @!P4 LOP3.LUT R13, R8, 0xfffffffe, RZ, 0xc0, !PT ;  /* 0xfffffffe080dc812 */ /* 0x004fe400078ec0ff */
        /* <DEDUP_REMOVED lines=15> */
.L_x_2226:
[----:B------:R-:W-:Y:S05]  /*8e90*/  BSYNC B0 ;  /* 0x0000000000007941 */ /* 0x000fea0003800000 */
.L_x_2225:
        /* <DEDUP_REMOVED lines=10> */
[----:B------:R-:W-:Y:S01]  /*8f40*/  VIADD R9, R21, 0x20 ;  /* 0x0000002015097836 */ /* 0x000fe20000000000 */
[----:B------:R-:W-:Y:S01]  /*8f50*/  ISETP.GE.AND P6, PT, R3, UR4, PT ;  /* 0x0000000403007c0c */ /* 0x000fe2000bfc6270 */
[C---:B------:R-:W-:Y:S01]  /*8f60*/  VIADD R11, R21.reuse, 0x30 ;  /* 0x00000030150b7836 */ /* 0x040fe20000000000 */
[C---:B------:R-:W-:Y:S01]  /*8f70*/  IADD3 R10, R21.reuse, 0x28, RZ ;  /* 0x00000028150a7810 */ /* 0x040fe20007ffe0ff */
[----:B------:R-:W-:Y:S01]  /*8f80*/  VIADD R12, R21, 0x38 ;  /* 0x00000038150c7836 */ /* 0x000fe20000000000 */
[----:B------:R-:W-:Y:S01]  /*8f90*/  ISETP.GE.AND P4, PT, R9, UR4, PT ;  /* 0x0000000409007c0c */ /* 0x000fe2000bf86270 */
[C---:B---3--:R-:W-:Y:S01]  /*8fa0*/  VIADD R16, R21.reuse, 0x40 ;  /* 0x0000004015107836 */ /* 0x048fe20000000000 */
[----:B------:R-:W-:Y:S01]  /*8fb0*/  ISETP.GE.AND P3, PT, R10, UR4, PT ;  /* 0x000000040a007c0c */ /* 0x000fe2000bf66270 */
[----:B0-----:R-:W-:Y:S01]  /*8fc0*/  VIADD R20, R21, 0x70 ;  /* 0x0000007015147836 */ /* 0x001fe20000000000 */
        /* <DEDUP_REMOVED lines=10> */
[----:B------:R-:W-:Y:S01]  /*9070*/  @!P3 LEA.HI R10, R10, R10, RZ, 0x1 ;  /* 0x0000000a0a0ab211 */ /* 0x000fe200078f08ff */
[--C-:B------:R-:W-:Y:S01]  /*9080*/  @!P6 IMAD.WIDE R6, R7, 0x4, R14.reuse ;  /* 0x000000040706e825 */ /* 0x100fe200078e020e */
[----:B------:R-:W-:Y:S02]  /*9090*/  @!P2 LEA.HI R0, R11, R11, RZ, 0x1 ;  /* 0x0000000b0b00a211 */ /* 0x000fe400078f08ff */
[----:B------:R-:W-:Y:S01]  /*90a0*/  @!P0 LEA.HI R8, R8, R8, RZ, 0x1 ;  /* 0x0000000808088211 */ /* 0x000fe200078f08ff */
[----:B0-----:R-:W-:Y:S01]  /*90b0*/  @!P5 IMAD.WIDE R4, R3, 0x4, R14 ;  /* 0x000000040304d825 */ /* 0x001fe200078e020e */
[----:B------:R-:W-:Y:S02]  /*90c0*/  @!P1 LEA.HI R12, R12, R12, RZ, 0x1 ;  /* 0x0000000c0c0c9211 */ /* 0x000fe400078f08ff */
[----:B------:R-:W-:Y:S02]  /*90d0*/  @!P0 LOP3.LUT R3, R8, 0xfffffffe, RZ, 0xc0, !PT ;  /* 0xfffffffe08038812 */ /* 0x000fe400078ec0ff */
[----:B------:R-:W-:Y:S01]  /*90e0*/  @!P4 LOP3.LUT R9, R9, 0xfffffffe, RZ, 0xc0, !PT ;  /* 0xfffffffe0909c812 */ /* 0x000fe200078ec0ff */
[----:B------:R0:W-:Y:S01]  /*90f0*/  @!P5 ST.E.64 desc[UR36][R4.64], R30 ;  /* 0x0000001e0400d985 */ /* 0x0001e2000c101b24 */
[----:B------:R-:W-:-:S02]  /*9100*/  @!P3 LOP3.LUT R11, R10, 0xfffffffe, RZ, 0xc0, !PT ;  /* 0xfffffffe0a0bb812 */ /* 0x000fc400078ec0ff */
[----:B------:R-:W-:Y:S01]  /*9110*/  @!P2 LOP3.LUT R13, R0, 0xfffffffe, RZ, 0xc0, !PT ;  /* 0xfffffffe000da812 */ /* 0x000fe200078ec0ff */
[----:B------:R1:W-:Y:S01]  /*9120*/  @!P6 ST.E.64 desc[UR36][R6.64], R34 ;  /* 0x000000220600e985 */ /* 0x0003e2000c101b24 */
[----:B----4-:R-:W-:Y:S01]  /*9130*/  @!P1 LOP3.LUT R17, R12, 0xfffffffe, RZ, 0xc0, !PT ;  /* 0xfffffffe0c119812 */ /* 0x010fe200078ec0ff */
[C---:B------:R-:W-:Y:S01]  /*9140*/  VIADD R0, R21.reuse, 0x50 ;  /* 0x0000005015007836 */ /* 0x040fe20000000000 */
[C---:B------:R-:W-:Y:S02]  /*9150*/  IADD3 R18, R21.reuse, 0x48, RZ ;  /* 0x0000004815127810 */ /* 0x040fe40007ffe0ff */
[----:B------:R-:W-:Y:S02]  /*9160*/  ISETP.GE.AND P5, PT, R16, UR4, PT ;  /* 0x0000000410007c0c */ /* 0x000fe4000bfa6270 */
[----:B------:R-:W-:Y:S02]  /*9170*/  ISETP.GE.AND P6, PT, R18, UR4, PT ;  /* 0x0000000412007c0c */ /* 0x000fe4000bfc6270 */
[----:B------:R-:W-:Y:S01]  /*9180*/  IADD3 R19, R21, 0x68, RZ ;  /* 0x0000006815137810 */ /* 0x000fe20007ffe0ff */
        /* <DEDUP_REMOVED lines=9> */
[----:B------:R-:W-:-:S02]  /*9220*/  ISETP.GE.AND P3, PT, R19, UR4, PT ;  /* 0x0000000413007c0c */ /* 0x000fc4000bf66270 */
[----:B------:R-:W-:Y:S01]  /*9230*/  @!P1 IMAD.WIDE R12, R17, 0x4, R14 ;  /* 0x00000004110c9825 */ /* 0x000fe200078e020e */
[----:B------:R3:W-:Y:S01]  /*9240*/  @!P2 ST.E.64 desc[UR36][R10.64], R50 ;  /* 0x000000320a00a985 */ /* 0x0007e2000c101b24 */
[----:B------:R-:W-:Y:S02]  /*9250*/  @!P5 LEA.HI R16, R16, R16, RZ, 0x1 ;  /* 0x000000101010d211 */ /* 0x000fe400078f08ff */
[C---:B------:R-:W-:Y:S01]  /*9260*/  VIADD R3, R21.reuse, 0x58 ;  /* 0x0000005815037836 */ /* 0x040fe20000000000 */
[----:B------:R4:W-:Y:S01]  /*9270*/  @!P1 ST.E.64 desc[UR36][R12.64], R54 ;  /* 0x000000360c009985 */ /* 0x0009e2000c101b24 */
[C---:B------:R-:W-:Y:S01]  /*9280*/  VIADD R17, R21.reuse, 0x60 ;  /* 0x0000006015117836 */ /* 0x040fe20000000000 */
[----:B------:R-:W-:Y:S01]  /*9290*/  @!P6 LEA.HI R18, R18, R18, RZ, 0x1 ;  /* 0x000000121212e211 */ /* 0x000fe200078f08ff */
        /* <DEDUP_REMOVED lines=10> */
[----:B--2---:R-:W-:Y:S01]  /*9340*/  @!P1 LEA.HI R8, R3, R3, RZ, 0x1 ;  /* 0x0000000303089211 */ /* 0x004fe200078f08ff */
[----:B------:R0:W-:Y:S01]  /*9350*/  @!P5 ST.E.64 desc[UR36][R4.64], R58 ;  /* 0x0000003a0400d985 */ /* 0x0001e2000c101b24 */
[----:B------:R-:W-:-:S02]  /*9360*/  @!P2 LEA.HI R17, R17, R17, RZ, 0x1 ;  /* 0x000000111111a211 */ /* 0x000fc400078f08ff */
[----:B------:R-:W-:Y:S01]  /*9370*/  @!P0 LOP3.LUT R3, R0, 0xfffffffe, RZ, 0xc0, !PT ;  /* 0xfffffffe00038812 */ /* 0x000fe200078ec0ff */
[----:B------:R1:W-:Y:S01]  /*9380*/  @!P6 ST.E.64 desc[UR36][R6.64], R62 ;  /* 0x0000003e0600e985 */ /* 0x0003e2000c101b24 */
[----:B------:R-:W-:Y:S02]  /*9390*/  @!P1 LOP3.LUT R9, R8, 0xfffffffe, RZ, 0xc0, !PT ;  /* 0xfffffffe08099812 */ /* 0x000fe400078ec0ff */
[----:B------:R-:W-:Y:S02]  /*93a0*/  @!P2 LOP3.LUT R17, R17, 0xfffffffe, RZ, 0xc0, !PT ;  /* 0xfffffffe1111a812 */ /* 0x000fe400078ec0ff */
[----:B---3--:R-:W-:Y:S02]  /*93b0*/  @!P3 LOP3.LUT R11, R19, 0xfffffffe, RZ, 0xc0, !PT ;  /* 0xfffffffe130bb812 */ /* 0x008fe400078ec0ff */
        /* <DEDUP_REMOVED lines=18> */
.L_x_2224:
[----:B------:R-:W1:Y:S02]  /*94e0*/  S2R R0, SR_TID.X ;  /* 0x0000000000007919 */ /* 0x000e640000002100 */
[----:B-1----:R-:W-:-:S05]  /*94f0*/  VIADD R3, R0, 0xffffff80 ;  /* 0xffffff8000037836 */ /* 0x002fca0000000000 */
[----:B------:R-:W-:-:S13]  /*9500*/  ISETP.GT.AND P0, PT, R3, 0x7f, PT ;  /* 0x0000007f0300780c */ /* 0x000fda0003f04270 */
[----:B------:R-:W-:Y:S05]  /*9510*/  @P0 BRA `(.L_x_2185) ;  /* 0x0000003c00800947 */ /* 0x000fea0003800000 */
[----:B------:R-:W1:Y:S01]  /*9520*/  S2R R3, SR_CTAID.X ;  /* 0x0000000000037919 */ /* 0x000e620000002500 */
[----:B------:R-:W2:Y:S01]  /*9530*/  LDC R8, c[0x0][0xbe8] ;  /* 0x0002fa00ff087b82 */ /* 0x000ea20000000800 */
[----:B------:R-:W-:Y:S01]  /*9540*/  ULDC UR4, c[0x0][0xa88] ;  /* 0x0002a20000047ab9 */ /* 0x000fe20000000800 */
[----:B-1----:R-:W-:Y:S01]  /*9550*/  LEA R0, R3, R0, 0x7 ;  /* 0x0000000003007211 */ /* 0x002fe200078e38ff */
[----:B--2---:R-:W-:-:S04]  /*9560*/  IMAD R3, R8, UR4, RZ ;  /* 0x0000000408037c24 */ /* 0x004fc8000f8e02ff */
[----:B------:R-:W-:-:S05]  /*9570*/  VIADD R0, R0, 0xffffff80 ;  /* 0xffffff8000007836 */ /* 0x000fca0000000000 */
[----:B------:R-:W-:-:S13]  /*9580*/  ISETP.GE.AND P0, PT, R0, R3, PT ;  /* 0x000000030000720c */ /* 0x000fda0003f06270 */
[----:B------:R-:W-:Y:S05]  /*9590*/  @P0 BRA `(.L_x_2185) ;  /* 0x0000003c00600947 */ /* 0x000fea0003800000 */
[----:B------:R-:W-:Y:S01]  /*95a0*/  ISETP.NE.AND P0, PT, R8, 0x1, PT ;  /* 0x000000010800780c */ /* 0x000fe20003f05270 */
[----:B------:R-:W1:Y:S01]  /*95b0*/  S2UR UR4, SR_CTAID.Z ;  /* 0x00000000000479c3 */ /* 0x000e620000002700 */
[----:B------:R-:W-:Y:S01]  /*95c0*/  SHF.R.S32.HI R3, RZ, 0x1f, R16 ;  /* 0x0000001fff037819 */ /* 0x000fe20000011410 */
[----:B------:R-:W-:Y:S02]  /*95d0*/  ULDC.64 UR6, c[0x0][0xbd0] ;  /* 0x0002f40000067ab9 */ /* 0x000fe40000000a00 */
[----:B------:R-:W-:-:S04]  /*95e0*/  IMAD.WIDE.U32 R4, R16, UR6, RZ ;  /* 0x0000000610047c25 */ /* 0x000fc8000f8e00ff */
[----:B------:R-:W2:Y:S01]  /*95f0*/  LDC.64 R12, c[0x0][0xbd8] ;  /* 0x0002f600ff0c7b82 */ /* 0x000ea20000000a00 */
[----:B------:R-:W-:-:S04]  /*9600*/  IMAD R3, R3, UR6, RZ ;  /* 0x0000000603037c24 */ /* 0x000fc8000f8e02ff */
[----:B------:R-:W-:Y:S02]  /*9610*/  IMAD R3, R16, UR7, R3 ;  /* 0x0000000710037c24 */ /* 0x000fe4000f8e0203 */
[----:B------:R-:W-:Y:S01]  /*9620*/  IMAD.MOV R16, RZ, RZ, -R16 ;  /* 0x000000ffff107224 */ /* 0x000fe200078e0a10 */
[----:B------:R-:W0:Y:S01]  /*9630*/  @P0 LDC R9, c[0x0][0xbec] ;  /* 0x0002fb00ff090b82 */ /* 0x000e220000000800 */
[----:B------:R-:W-:Y:S01]  /*9640*/  IMAD.IADD R5, R5, 0x1, R3 ;  /* 0x0000000105057824 */ /* 0x000fe200078e0203 */
[----:B------:R-:W-:-:S06]  /*9650*/  MOV R3, R0 ;  /* 0x0000000000037202 */ /* 0x000fcc0000000f00 */
[----:B------:R-:W3:Y:S01]  /*9660*/  S2UR UR8, SR_CTAID.Y ;  /* 0x00000000000879c3 */ /* 0x000ee20000002600 */
[----:B-1----:R-:W-:-:S07]  /*9670*/  USHF.R.S32.HI UR5, URZ, 0x1f, UR4 ;  /* 0x0000001f3f057899 */ /* 0x002fce0008011404 */
[----:B------:R-:W3:Y:S01]  /*9680*/  LDC R7, c[0x0][0xc50] ;  /* 0x00031400ff077b82 */ /* 0x000ee20000000800 */
[C---:B--2---:R-:W-:Y:S02]  /*9690*/  IMAD R10, R12.reuse, UR5, RZ ;  /* 0x000000050c0a7c24 */ /* 0x044fe4000f8e02ff */
[----:B------:R-:W-:-:S04]  /*96a0*/  IMAD.WIDE.U32 R4, R12, UR4, R4 ;  /* 0x000000040c047c25 */ /* 0x000fc8000f8e0004 */
[----:B------:R-:W-:Y:S01]  /*96b0*/  IMAD R13, R13, UR4, R10 ;  /* 0x000000040d0d7c24 */ /* 0x000fe2000f8e020a */
[----:B------:R-:W1:Y:S01]  /*96c0*/  @P0 LDC R11, c[0x0][0xbf0] ;  /* 0x0002fc00ff0b0b82 */ /* 0x000e620000000800 */
[----:B0-----:R-:W-:Y:S01]  /*96d0*/  @P0 IMAD.HI.U32 R6, R0, R9, RZ ;  /* 0x0000000900060227 */ /* 0x001fe200078e00ff */
[----:B------:R-:W-:-:S03]  /*96e0*/  ULDC.64 UR4, c[0x0][0xbe0] ;  /* 0x0002f80000047ab9 */ /* 0x000fc60000000a00 */
[----:B------:R-:W-:Y:S02]  /*96f0*/  IMAD.IADD R5, R13, 0x1, R5 ;  /* 0x000000010d057824 */ /* 0x000fe400078e0205 */
[----:B---3--:R-:W-:-:S04]  /*9700*/  IMAD R9, R7, R16, UR8 ;  /* 0x0000000807097e24 */ /* 0x008fc8000f8e0210 */
[----:B------:R-:W-:Y:S01]  /*9710*/  IMAD.WIDE.U32 R4, R9, UR4, R4 ;  /* 0x0000000409047c25 */ /* 0x000fe2000f8e0004 */
[----:B-1----:R-:W-:Y:S02]  /*9720*/  @P0 SHF.R.U32.HI R3, RZ, R11, R6 ;  /* 0x0000000bff030219 */ /* 0x002fe40000011606 */
[----:B------:R-:W-:Y:S02]  /*9730*/  SHF.R.S32.HI R6, RZ, 0x1f, R9 ;  /* 0x0000001fff067819 */ /* 0x000fe40000011409 */
[----:B------:R-:W-:Y:S01]  /*9740*/  IADD3 R4, P0, R3, R4, RZ ;  /* 0x0000000403047210 */ /* 0x000fe20007f1e0ff */
[----:B------:R-:W-:Y:S02]  /*9750*/  IMAD.MOV R7, RZ, RZ, -R3 ;  /* 0x000000ffff077224 */ /* 0x000fe400078e0a03 */
[----:B------:R-:W-:Y:S02]  /*9760*/  IMAD R6, R6, UR4, RZ ;  /* 0x0000000406067c24 */ /* 0x000fe4000f8e02ff */
[----:B------:R-:W-:-:S02]  /*9770*/  IMAD R7, R8, R7, R0 ;  /* 0x0000000708077224 */ /* 0x000fc400078e0200 */
[----:B------:R-:W-:Y:S01]  /*9780*/  IMAD R6, R9, UR5, R6 ;  /* 0x0000000509067c24 */ /* 0x000fe2000f8e0206 */
[----:B------:R-:W-:Y:S01]  /*9790*/  SHF.R.S32.HI R9, RZ, 0x1f, R3 ;  /* 0x0000001fff097819 */ /* 0x000fe20000011403 */
[----:B------:R-:W-:Y:S01]  /*97a0*/  ULDC.64 UR4, c[0x0][0xbc8] ;  /* 0x0002f20000047ab9 */ /* 0x000fe20000000a00 */
        /* <DEDUP_REMOVED lines=8> */
[----:B------:R-:W-:Y:S02]  /*9830*/  LEA.HI.X R7, R4, UR5, R3, 0x2, P0 ;  /* 0x0000000504077c11 */ /* 0x000fe400080f1403 */
[----:B------:R-:W-:-:S05]  /*9840*/  MOV R3, 0xff800000 ;  /* 0xff80000000037802 */ /* 0x000fca0000000f00 */
[----:B------:R1:W-:Y:S01]  /*9850*/  STG.E desc[UR36][R6.64], R3 ;  /* 0x0000000306007986 */ /* 0x0003e2000c101924 */
[----:B------:R-:W-:Y:S05]  /*9860*/  BRA `(.L_x_2185) ;  /* 0x0000003800ac7947 */ /* 0x000fea0003800000 */
.L_x_2183:
        /* <DEDUP_REMOVED lines=18> */
.L_x_2227:
[----:B------:R-:W-:Y:S01]  /*9990*/  ULDC UR44, c[0x0][0xc50] ;  /* 0x00031400002c7ab9 */ /* 0x000fe20000000800 */
[----:B------:R-:W-:Y:S01]  /*99a0*/  UMOV UR41, UR6 ;  /* 0x0000000600297c82 */ /* 0x000fe20008000000 */
[----:B------:R-:W-:-:S11]  /*99b0*/  UISETP.NE.AND UP0, UPT, UR44, 0x1, UPT ;  /* 0x000000012c00788c */ /* 0x000fd6000bf05270 */
[----:B------:R-:W-:Y:S01]  /*99c0*/  @UP0 ULDC UR4, c[0x0][0xc54] ;  /* 0x0003150000040ab9 */ /* 0x000fe20000000800 */
[----:B------:R-:W-:Y:S01]  /*99d0*/  @UP0 ULDC UR7, c[0x0][0xc58] ;  /* 0x0003160000070ab9 */ /* 0x000fe20000000800 */
[----:B------:R-:W-:-:S04]  /*99e0*/  UIMAD.WIDE.U32 UR4, UR6, UR4, URZ ;  /* 0x00000004060472a5 */ /* 0x000fc8000f8e003f */
[----:B------:R-:W-:-:S12]  /*99f0*/  @UP0 USHF.R.U32.HI UR41, URZ, UR7, UR5 ;  /* 0x000000073f290299 */ /* 0x000fd80008011605 */
.L_x_2228:
        /* <DEDUP_REMOVED lines=8> */
[----:B------:R-:W-:Y:S01]  /*9a80*/  ULDC UR4, c[0x0][0x448] ;  /* 0x0001120000047ab9 */ /* 0x000fe20000000800 */
[----:B------:R-:W-:Y:S01]  /*9a90*/  ULDC UR7, c[0x0][0x2f0] ;  /* 0x0000bc0000077ab9 */ /* 0x000fe20000000800 */
[----:B------:R-:W-:-:S05]  /*9aa0*/  MOV R30, RZ ;  /* 0x000000ff001e7202 */ /* 0x000fca0000000f00 */
[----:B------:R-:W1:Y:S01]  /*9ab0*/  S2UR UR48, SR_CTAID.X ;  /* 0x00000000003079c3 */ /* 0x000e620000002500 */
[----:B------:R-:W-:Y:S01]  /*9ac0*/  UISETP.NE.AND UP1, UPT, UR4, 0x1, UPT ;  /* 0x000000010400788c */ /* 0x000fe2000bf25270 */
[----:B------:R-:W-:Y:S02]  /*9ad0*/  ULDC UR8, c[0x0][0x288] ;  /* 0x0000a20000087ab9 */ /* 0x000fe40000000800 */
[----:B------:R-:W-:Y:S02]  /*9ae0*/  ULDC.64 UR4, c[0x0][0x418] ;  /* 0x0001060000047ab9 */ /* 0x000fe40000000a00 */
[----:B------:R-:W-:-:S03]  /*9af0*/  UISETP.NE.U32.AND UP0, UPT, UR4, URZ, UPT ;  /* 0x0000003f0400728c */ /* 0x000fc6000bf05070 */
[----:B------:R-:W-:Y:S01]  /*9b00*/  ULDC UR4, c[0x0][0x424] ;  /* 0x0001090000047ab9 */ /* 0x000fe20000000800 */
[----:B------:R-:W-:-:S03]  /*9b10*/  UISETP.NE.AND.EX UP0, UPT, UR5, URZ, UPT, UP0 ;  /* 0x0000003f0500728c */ /* 0x000fc6000bf05300 */
[----:B------:R-:W-:Y:S01]  /*9b20*/  @UP1 ULDC UR5, c[0x0][0x44c] ;  /* 0x0001130000051ab9 */ /* 0x000fe20000000800 */
[----:B0-----:R-:W-:Y:S01]  /*9b30*/  ISETP.NE.U32.AND P0, PT, R4, RZ, PT ;  /* 0x000000ff0400720c */ /* 0x001fe20003f05070 */
[----:B------:R-:W-:-:S03]  /*9b40*/  USEL UR42, UR4, 0x1, UP0 ;  /* 0x00000001042a7887 */ /* 0x000fc60008000000 */
[----:B------:R-:W-:Y:S01]  /*9b50*/  ISETP.NE.AND.EX P0, PT, R5, RZ, PT, P0 ;  /* 0x000000ff0500720c */ /* 0x000fe20003f05300 */
[----:B-1----:R-:W-:Y:S02]  /*9b60*/  ULEA UR6, UR48, 0x7f, 0x7 ;  /* 0x0000007f30067891 */ /* 0x002fe4000f8e383f */
[----:B------:R-:W-:Y:S02]  /*9b70*/  UIMAD UR42, UR42, UR7, URZ ;  /* 0x000000072a2a72a4 */ /* 0x000fe4000f8e023f */
[----:B------:R-:W-:Y:S01]  /*9b80*/  UIMAD.WIDE.U32 UR4, UR6, UR5, URZ ;  /* 0x00000005060472a5 */ /* 0x000fe2000f8e003f */
[----:B------:R-:W-:-:S03]  /*9b90*/  @UP1 ULDC UR7, c[0x0][0x450] ;  /* 0x0001140000071ab9 */ /* 0x000fc60000000800 */
[----:B------:R-:W-:-:S04]  /*9ba0*/  @UP1 USHF.R.U32.HI UR6, URZ, UR7, UR5 ;  /* 0x000000073f061299 */ /* 0x000fc80008011605 */
[----:B------:R-:W0:Y:S01]  /*9bb0*/  @P0 LDC.64 R4, c[0x0][0xa28] ;  /* 0x00028a00ff040b82 */ /* 0x000e220000000a00 */
[----:B------:R-:W-:Y:S02]  /*9bc0*/  UIADD3 UR5, UR42, 0x60, -UR8 ;  /* 0x000000602a057890 */ /* 0x000fe4000fffe808 */
[----:B------:R-:W-:Y:S02]  /*9bd0*/  UIADD3 UR4, UR42, 0x5f, URZ ;  /* 0x0000005f2a047890 */ /* 0x000fe4000fffe03f */
[----:B------:R-:W-:Y:S02]  /*9be0*/  UIADD3 UR6, UR5, UR6, URZ ;  /* 0x0000000605067290 */ /* 0x000fe4000fffe03f */
[----:B------:R-:W-:Y:S02]  /*9bf0*/  UIMAD.WIDE UR4, UR4, 0x2aaaaaab, URZ ;  /* 0x2aaaaaab040478a5 */ /* 0x000fe4000f8e023f */
[----:B------:R-:W-:Y:S02]  /*9c00*/  UIMAD.WIDE UR6, UR6, 0x2aaaaaab, URZ ;  /* 0x2aaaaaab060678a5 */ /* 0x000fe4000f8e023f */
[----:B------:R-:W-:-:S02]  /*9c10*/  USHF.R.U32.HI UR43, URZ, 0x1f, UR5 ;  /* 0x0000001f3f2b7899 */ /* 0x000fc40008011605 */
[----:B------:R-:W-:Y:S02]  /*9c20*/  USHF.R.U32.HI UR45, URZ, 0x1f, UR7 ;  /* 0x0000001f3f2d7899 */ /* 0x000fe40008011607 */
[----:B------:R-:W-:Y:S02]  /*9c30*/  ULEA.HI.SX32 UR43, UR5, UR43, 0x1c ;  /* 0x0000002b052b7291 */ /* 0x000fe4000f8fe23f */
[----:B------:R-:W-:-:S04]  /*9c40*/  ULEA.HI.SX32 UR45, UR7, UR45, 0x1c ;  /* 0x0000002d072d7291 */ /* 0x000fc8000f8fe23f */
[----:B------:R-:W-:Y:S02]  /*9c50*/  UISETP.LT.AND UP0, UPT, UR43, UR45, UPT ;  /* 0x0000002d2b00728c */ /* 0x000fe4000bf01270 */
[----:B------:R-:W-:Y:S01]  /*9c60*/  UP2UR UR49, UPR, URZ, 0x2 ;  /* 0x000000023f317883 */ /* 0x000fe20008000000 */
[----:B0-----:R-:W-:Y:S01]  /*9c70*/  @P0 IMAD.WIDE R4, R31, 0x4, R4 ;  /* 0x000000041f040825 */ /* 0x001fe200078e0204 */
[----:B------:R-:W-:-:S04]  /*9c80*/  USEL UR11, UR43, UR45, UP0 ;  /* 0x0000002d2b0b7287 */ /* 0x000fc80008000000 */
[----:B------:R-:W-:Y:S01]  /*9c90*/  UISETP.GE.AND UP1, UPT, UR11, 0x1, UPT ;  /* 0x000000010b00788c */ /* 0x000fe2000bf26270 */
[----:B------:R0:W5:Y:S01]  /*9ca0*/  @P0 LDG.E R30, desc[UR36][R4.64] ;  /* 0x00000024041e0981 */ /* 0x000162000c1e1900 */
[----:B------:R-:W-:Y:S02]  /*9cb0*/  USHF.R.U32.HI UR9, URZ, 0x10, UR44 ;  /* 0x000000103f097899 */ /* 0x000fe4000801162c */
[----:B------:R-:W-:Y:S02]  /*9cc0*/  ULOP3.LUT UR44, UR44, 0xffff, URZ, 0xc0, !UPT ;  /* 0x0000ffff2c2c7892 */ /* 0x000fe4000f8ec03f */
[----:B------:R-:W-:Y:S01]  /*9cd0*/  PLOP3.LUT P0, PT, PT, PT, UP1, 0x80, 0x0 ;  /* 0x000000000000781c */ /* 0x000fe20003f0f018 */
[----:B------:R-:W-:Y:S01]  /*9ce0*/  UISETP.NE.AND UP0, UPT, UR9, URZ, UPT ;  /* 0x0000003f0900728c */ /* 0x000fe2000bf05270 */
[----:B------:R-:W-:-:S10]  /*9cf0*/  UMOV UR40, URZ ;  /* 0x0000003f00287c82 */ /* 0x000fd40008000000 */
[----:B------:R-:W-:Y:S01]  /*9d00*/  @!UP0 ULDC UR9, c[0x0][0x9f0] ;  /* 0x00027c0000098ab9 */ /* 0x000fe20000000800 */
[----:B0-----:R-:W-:Y:S05]  /*9d10*/  @!P0 BRA `(.L_x_2230) ;  /* 0x0000000000788947 */ /* 0x001fea0003800000 */
[----:B------:R-:W-:Y:S01]  /*9d20*/  IABS R0, UR9 ;  /* 0x0000000900007c13 */ /* 0x000fe20008000000 */
[----:B------:R-:W-:Y:S02]  /*9d30*/  UIADD3 UR6, UR9, -0x1, UR11 ;  /* 0xffffffff09067890 */ /* 0x000fe4000fffe00b */
[----:B------:R-:W-:Y:S01]  /*9d40*/  IABS R5, UR9 ;  /* 0x0000000900057c13 */ /* 0x000fe20008000000 */
[----:B------:R-:W-:Y:S01]  /*9d50*/  UMOV UR4, URZ ;  /* 0x0000003f00047c82 */ /* 0x000fe20008000000 */
        /* <DEDUP_REMOVED lines=26> */
.L_x_2230:
[----:B------:R-:W-:Y:S02]  /*9f00*/  UIMAD UR50, UR44, UR40, URZ ;  /* 0x000000282c3272a4 */ /* 0x000fe4000f8e023f */
[----:B------:R-:W-:Y:S02]  /*9f10*/  IMAD.U32 R3, RZ, RZ, UR40 ;  /* 0x00000028ff037e24 */ /* 0x000fe4000f8e00ff */
[----:B------:R-:W-:Y:S02]  /*9f20*/  IMAD.MOV.U32 R10, RZ, RZ, 0x1 ;  /* 0x00000001ff0a7424 */ /* 0x000fe400078e00ff */
[----:B------:R-:W-:-:S04]  /*9f30*/  MOV R0, UR50 ;  /* 0x0000003200007c02 */ /* 0x000fc80008000f00 */
        /* <DEDUP_REMOVED lines=18> */
[----:B------:R-:W-:Y:S01]  /*a060*/  ULDC.64 UR4, c[0x4][0x8] ;  /* 0x0100020000047ab9 */ /* 0x000fe20000000a00 */
[----:B------:R-:W0:Y:S01]  /*a070*/  LDC.64 R14, c[0x4][R14] ;  /* 0x010000000e0e7b82 */ /* 0x000e220000000a00 */
[----:B------:R-:W-:Y:S01]  /*a080*/  IMAD.U32 R6, RZ, RZ, UR6 ;  /* 0x00000006ff067e24 */ /* 0x000fe2000f8e00ff */
[----:B------:R-:W-:Y:S01]  /*a090*/  MOV R11, UR5 ;  /* 0x00000005000b7c02 */ /* 0x000fe20008000f00 */
[----:B------:R-:W-:Y:S02]  /*a0a0*/  IMAD.U32 R7, RZ, RZ, UR7 ;  /* 0x00000007ff077e24 */ /* 0x000fe4000f8e00ff */
[----:B------:R-:W-:-:S02]  /*a0b0*/  IMAD.U32 R10, RZ, RZ, UR4 ;  /* 0x00000004ff0a7e24 */ /* 0x000fc4000f8e00ff */
[----:B------:R-:W-:Y:S02]  /*a0c0*/  IMAD.MOV.U32 R8, RZ, RZ, 0x70 ;  /* 0x00000070ff087424 */ /* 0x000fe400078e00ff */
[----:B------:R-:W-:Y:S02]  /*a0d0*/  IMAD.MOV.U32 R12, RZ, RZ, 0x1 ;  /* 0x00000001ff0c7424 */ /* 0x000fe400078e00ff */
[----:B------:R-:W-:-:S07]  /*a0e0*/  IMAD.MOV.U32 R13, RZ, RZ, RZ ;  /* 0x000000ffff0d7224 */ /* 0x000fce00078e00ff */
[----:B------:R-:W-:-:S07]  /*a0f0*/  LEPC R20, `(.L_x_2231) ;  /* 0x000000001014794e */ /* 0x000fce0000000000 */
[----:B0----5:R-:W-:Y:S05]  /*a100*/  CALL.ABS.NOINC R14 ;  /* 0x000000000e007343 */ /* 0x021fea0003c00000 */
.L_x_2231:
[----:B------:R-:W-:-:S04]  /*a110*/  UIADD3 UR4, UR46, 0x400, URZ ;  /* 0x000004002e047890 */ /* 0x000fc8000fffe03f */
[----:B------:R-:W-:-:S06]  /*a120*/  ULOP3.LUT UP0, URZ, UR4, 0x3ff, URZ, 0xc0, !UPT ;  /* 0x000003ff043f7892 */ /* 0x000fcc000f80c03f */
[----:B------:R-:W-:-:S13]  /*a130*/  PLOP3.LUT P0, PT, PT, PT, UP0, 0x80, 0x0 ;  /* 0x000000000000781c */ /* 0x000fda0003f0f008 */
[----:B------:R-:W-:Y:S05]  /*a140*/  @!P0 BRA `(.L_x_2232) ;  /* 0x00000000007c8947 */ /* 0x000fea0003800000 */
[----:B------:R-:W-:Y:S01]  /*a150*/  MOV R17, 0x0 ;  /* 0x0000000000117802 */ /* 0x000fe20000000f00 */
[----:B------:R-:W-:Y:S01]  /*a160*/  ULDC.64 UR4, c[0x4][0x90] ;  /* 0x0100240000047ab9 */ /* 0x000fe20000000a00 */
[----:B------:R-:W-:Y:S01]  /*a170*/  ULDC.64 UR6, c[0x4][0x98] ;  /* 0x0100260000067ab9 */ /* 0x000fe20000000a00 */
[----:B------:R-:W-:Y:S01]  /*a180*/  MOV R4, UR4 ;  /* 0x0000000400047c02 */ /* 0x000fe20008000f00 */
[----:B------:R0:W1:Y:S01]  /*a190*/  LDC.64 R14, c[0x4][R17] ;  /* 0x01000000110e7b82 */ /* 0x0000620000000a00 */
[----:B------:R-:W-:Y:S01]  /*a1a0*/  IMAD.U32 R5, RZ, RZ, UR5 ;  /* 0x00000005ff057e24 */ /* 0x000fe2000f8e00ff */
[----:B------:R-:W-:Y:S01]  /*a1b0*/  ULDC.64 UR4, c[0x4][0x10] ;  /* 0x0100040000047ab9 */ /* 0x000fe20000000a00 */
        /* <DEDUP_REMOVED lines=8> */
[----:B-1---5:R-:W-:Y:S05]  /*a240*/  CALL.ABS.NOINC R14 ;  /* 0x000000000e007343 */ /* 0x022fea0003c00000 */
.L_x_2233:
        /* <DEDUP_REMOVED lines=8> */
[----:B------:R-:W-:Y:S01]  /*a2d0*/  MOV R12, 0x1 ;  /* 0x00000001000c7802 */ /* 0x000fe20000000f00 */
[----:B------:R-:W-:Y:S02]  /*a2e0*/  IMAD.U32 R10, RZ, RZ, UR4 ;  /* 0x00000004ff0a7e24 */ /* 0x000fe4000f8e00ff */
[----:B------:R-:W-:-:S02]  /*a2f0*/  IMAD.U32 R11, RZ, RZ, UR5 ;  /* 0x00000005ff0b7e24 */ /* 0x000fc4000f8e00ff */
[----:B------:R-:W-:Y:S02]  /*a300*/  IMAD.MOV.U32 R8, RZ, RZ, 0x70 ;  /* 0x00000070ff087424 */ /* 0x000fe400078e00ff */
[----:B0-----:R-:W-:-:S07]  /*a310*/  IMAD.MOV.U32 R13, RZ, RZ, RZ ;  /* 0x000000ffff0d7224 */ /* 0x001fce00078e00ff */
[----:B------:R-:W-:-:S07]  /*a320*/  LEPC R20, `(.L_x_2232) ;  /* 0x000000001014794e */ /* 0x000fce0000000000 */
[----:B-1----:R-:W-:Y:S05]  /*a330*/  CALL.ABS.NOINC R14 ;  /* 0x000000000e007343 */ /* 0x002fea0003c00000 */
.L_x_2232:
        /* <DEDUP_REMOVED lines=17> */
[----:B------:R-:W-:Y:S02]  /*a450*/  LOP3.LUT R24, R27, 0x80, RZ, 0xfc, !PT ;  /* 0x000000801b187812 */ /* 0x000fe400078efcff */
        /* <DEDUP_REMOVED lines=12> */
.L_x_2276:
[----:B------:R-:W-:Y:S01]  /*a520*/  UIADD3 UR4, UR51, -0x1, URZ ;  /* 0xffffffff33047890 */ /* 0x000fe2000fffe03f */
[----:B------:R-:W-:Y:S02]  /*a530*/  SHF.R.U32.HI R23, RZ, 0x3, R7 ;  /* 0x00000003ff177819 */ /* 0x000fe40000011607 */
[----:B------:R-:W-:Y:S02]  /*a540*/  ISETP.NE.AND P2, PT, R28, 0x1, PT ;  /* 0x000000011c00780c */ /* 0x000fe40003f45270 */
[----:B------:R-:W-:Y:S01]  /*a550*/  LOP3.LUT R22, R26, R23, RZ, 0xfc, !PT ;  /* 0x000000171a167212 */ /* 0x000fe200078efcff */
[----:B------:R-:W-:Y:S01]  /*a560*/  IMAD.U32 R13, RZ, RZ, UR4 ;  /* 0x00000004ff0d7e24 */ /* 0x000fe2000f8e00ff */
[----:B-----5:R-:W-:Y:S02]  /*a570*/  SHF.R.S32.HI R33, RZ, 0x1f, R29 ;  /* 0x0000001fff217819 */ /* 0x020fe4000001141d */
[----:B------:R-:W-:Y:S01]  /*a580*/  LOP3.LUT R36, R36, 0xffffffdf, RZ, 0xc0, !PT ;  /* 0xffffffdf24247812 */ /* 0x000fe200078ec0ff */
[----:B------:R-:W-:Y:S01]  /*a590*/  IMAD R13, R13, 0x60, R22 ;  /* 0x000000600d0d7824 */ /* 0x000fe200078e0216 */
[----:B------:R-:W-:-:S04]  /*a5a0*/  R2UR UR5, R2 ;  /* 0x00000000020572ca */ /* 0x000fc800000e0000 */
[C---:B------:R-:W-:Y:S01]  /*a5b0*/  ISETP.GE.AND P1, PT, R13.reuse, UR42, PT ;  /* 0x0000002a0d007c0c */ /* 0x040fe2000bf26270 */
[----:B------:R-:W0:Y:S01]  /*a5c0*/  @P2 LDC R0, c[0x0][0x434] ;  /* 0x00010d00ff002b82 */ /* 0x000e220000000800 */
[----:B------:R-:W-:Y:S01]  /*a5d0*/  IMAD.IADD R13, R13, 0x1, R30 ;  /* 0x000000010d0d7824 */ /* 0x000fe200078e021e */
[----:B------:R-:W-:Y:S02]  /*a5e0*/  @P2 LOP3.LUT R36, R36, 0x20, RZ, 0xfc, !PT ;  /* 0x0000002024242812 */ /* 0x000fe400078efcff */
[----:B------:R-:W-:Y:S01]  /*a5f0*/  ISETP.GT.U32.OR P1, PT, R22, 0x5f, P1 ;  /* 0x0000005f1600780c */ /* 0x000fe20000f24470 */
[----:B------:R-:W-:-:S03]  /*a600*/  IMAD.MOV.U32 R10, RZ, RZ, R13 ;  /* 0x000000ffff0a7224 */ /* 0x000fc600078e000d */
[----:B------:R-:W1:Y:S09]  /*a610*/  @P2 LDC R3, c[0x0][0x438] ;  /* 0x00010e00ff032b82 */ /* 0x000e720000000800 */
[----:B------:R-:W2:Y:S01]  /*a620*/  @!P1 LDC.64 R4, c[0x0][0x428] ;  /* 0x00010a00ff049b82 */ /* 0x000ea20000000a00 */
[----:B0-----:R-:W-:-:S07]  /*a630*/  @P2 IMAD.HI.U32 R0, R13, R0, RZ ;  /* 0x000000000d002227 */ /* 0x001fce00078e00ff */
[----:B------:R-:W0:Y:S01]  /*a640*/  @!P1 LDC.64 R8, c[0x0][0x418] ;  /* 0x00010600ff089b82 */ /* 0x000e220000000a00 */
[----:B-1----:R-:W-:-:S04]  /*a650*/  @P2 SHF.R.U32.HI R10, RZ, R3, R0 ;  /* 0x00000003ff0a2219 */ /* 0x002fc80000011600 */
[----:B------:R-:W-:Y:S01]  /*a660*/  @!P1 SHF.R.S32.HI R11, RZ, 0x1f, R10 ;  /* 0x0000001fff0b9819 */ /* 0x000fe2000001140a */
[----:B--2---:R-:W-:-:S04]  /*a670*/  @!P1 IMAD R0, R33, R4, RZ ;  /* 0x0000000421009224 */ /* 0x004fc800078e02ff */
[C---:B------:R-:W-:Y:S02]  /*a680*/  @!P1 IMAD R3, R29.reuse, R5, R0 ;  /* 0x000000051d039224 */ /* 0x040fe400078e0200 */
[----:B------:R-:W-:-:S05]  /*a690*/  @!P1 IMAD.WIDE.U32 R4, R29, R4, R10 ;  /* 0x000000041d049225 */ /* 0x000fca00078e000a */
[----:B------:R-:W-:Y:S01]  /*a6a0*/  @!P1 IADD3 R0, R5, R3, RZ ;  /* 0x0000000305009210 */ /* 0x000fe20007ffe0ff */
[----:B------:R-:W-:Y:S01]  /*a6b0*/  IMAD.MOV.U32 R3, RZ, RZ, RZ ;  /* 0x000000ffff037224 */ /* 0x000fe200078e00ff */
[----:B0-----:R-:W-:-:S04]  /*a6c0*/  @!P1 LEA R8, P2, R4, R8, 0x2 ;  /* 0x0000000804089211 */ /* 0x001fc800078410ff */
[----:B------:R-:W-:-:S05]  /*a6d0*/  @!P1 LEA.HI.X R9, R4, R9, R0, 0x2, P2 ;  /* 0x0000000904099211 */ /* 0x000fca00010f1400 */
[----:B------:R0:W5:Y:S01]  /*a6e0*/  @!P1 LDG.E R3, desc[UR36][R8.64] ;  /* 0x0000002408039981 */ /* 0x000162000c1e1900 */
[----:B------:R-:W-:Y:S01]  /*a6f0*/  ULOP3.LUT UR5, UR5, 0x2, URZ, 0xfc, !UPT ;  /* 0x0000000205057892 */ /* 0x000fe2000f8efc3f */
[----:B------:R-:W-:Y:S01]  /*a700*/  SEL R0, RZ, 0xffffffff, P0 ;  /* 0xffffffffff007807 */ /* 0x000fe20000000000 */
[----:B------:R-:W-:Y:S01]  /*a710*/  IMAD.U32 R34, RZ, RZ, UR41 ;  /* 0x00000029ff227e24 */ /* 0x000fe2000f8e00ff */
[----:B------:R-:W-:Y:S01]  /*a720*/  ISETP.GT.U32.AND P0, PT, R22, 0x5f, PT ;  /* 0x0000005f1600780c */ /* 0x000fe20003f04070 */
[----:B------:R-:W-:Y:S01]  /*a730*/  IMAD.MOV R10, RZ, RZ, -R10 ;  /* 0x000000ffff0a7224 */ /* 0x000fe200078e0a0a */
[----:B------:R-:W-:Y:S01]  /*a740*/  LOP3.LUT R36, R36, 0xffffffef, RZ, 0xc0, !PT ;  /* 0xffffffef24247812 */ /* 0x000fe200078ec0ff */
[----:B------:R-:W-:Y:S01]  /*a750*/  IMAD.U32 R4, RZ, RZ, UR5 ;  /* 0x00000005ff047e24 */ /* 0x000fe2000f8e00ff */
[----:B------:R-:W-:Y:S01]  /*a760*/  SEL R32, RZ, 0x1, P3 ;  /* 0x00000001ff207807 */ /* 0x000fe20001800000 */
[----:B------:R-:W-:Y:S01]  /*a770*/  IMAD.U32 R35, RZ, RZ, UR4 ;  /* 0x00000004ff237e24 */ /* 0x000fe2000f8e00ff */
[----:B------:R-:W-:Y:S01]  /*a780*/  SHF.L.U32 R5, R0, 0x1, RZ ;  /* 0x0000000100057819 */ /* 0x000fe200000006ff */
[----:B------:R-:W-:Y:S01]  /*a790*/  IMAD R10, R28, R10, R13 ;  /* 0x0000000a1c0a7224 */ /* 0x000fe200078e020d */
[----:B------:R-:W-:-:S02]  /*a7a0*/  ISETP.NE.AND P4, PT, R4, 0x3, PT ;  /* 0x000000030400780c */ /* 0x000fc40003f85270 */
[----:B------:R-:W-:Y:S02]  /*a7b0*/  LOP3.LUT R32, R5, 0x2, R32, 0xe2, !PT ;  /* 0x0000000205207812 */ /* 0x000fe400078ee220 */
[----:B------:R-:W-:-:S09]  /*a7c0*/  SHF.R.S32.HI R34, RZ, 0x1f, R34 ;  /* 0x0000001fff227819 */ /* 0x000fd20000011422 */
[----:B------:R-:W-:-:S04]  /*a7d0*/  @P4 LOP3.LUT R36, R36, 0x10, RZ, 0xfc, !PT ;  /* 0x0000001024244812 */ /* 0x000fc800078efcff */
[----:B------:R-:W-:-:S04]  /*a7e0*/  LOP3.LUT R36, R36, 0xfffffff7, RZ, 0xc0, !PT ;  /* 0xfffffff724247812 */ /* 0x000fc800078ec0ff */
[----:B------:R-:W-:Y:S01]  /*a7f0*/  @P0 LOP3.LUT R36, R36, 0x8, RZ, 0xfc, !PT ;  /* 0x0000000824240812 */ /* 0x000fe200078efcff */
[----:B0-----:R-:W-:Y:S06]  /*a800*/  @!P4 BRA `(.L_x_2235) ;  /* 0x000000000004c947 */ /* 0x001fec0003800000 */
[----:B------:R-:W-:Y:S01]  /*a810*/  BPT.TRAP 0x1 ;  /* 0x000000040000795c */ /* 0x000fe20000300000 */
.L_x_2235:
[----:B------:R-:W-:Y:S01]  /*a820*/  SHF.R.S32.HI R8, RZ, 0x1f, R10 ;  /* 0x0000001fff087819 */ /* 0x000fe2000001140a */
[----:B------:R-:W-:Y:S01]  /*a830*/  ULDC.64 UR4, c[0x0][0x328] ;  /* 0x0000ca0000047ab9 */ /* 0x000fe20000000a00 */
[----:B-----5:R-:W-:Y:S02]  /*a840*/  SHF.R.S32.HI R0, RZ, 0x1f, R3 ;  /* 0x0000001fff007819 */ /* 0x020fe40000011403 */
[----:B------:R-:W-:Y:S01]  /*a850*/  R2UR UR6, R34 ;  /* 0x00000000220672ca */ /* 0x000fe200000e0000 */
[----:B------:R-:W-:-:S04]  /*a860*/  IMAD R5, R8, UR4, RZ ;  /* 0x0000000408057c24 */ /* 0x000fc8000f8e02ff */
[C---:B------:R-:W-:Y:S02]  /*a870*/  IMAD R9, R10.reuse, UR5, R5 ;  /* 0x000000050a097c24 */ /* 0x040fe4000f8e0205 */
        /* <DEDUP_REMOVED lines=20> */
.L_x_2277:
[----:B------:R-:W-:Y:S01]  /*a9c0*/  ULDC.64 UR4, c[0x0][0x300] ;  /* 0x0000c00000047ab9 */ /* 0x000fe20000000a00 */
[----:B------:R-:W-:Y:S01]  /*a9d0*/  R2UR UR6, R34 ;  /* 0x00000000220672ca */ /* 0x000fe200000e0000 */
[----:B0-----:R-:W-:Y:S01]  /*a9e0*/  IMAD R5, R8, UR4, RZ ;  /* 0x0000000408057c24 */ /* 0x001fe2000f8e02ff */
[----:B------:R-:W-:Y:S01]  /*a9f0*/  MOV R8, 0xffffffa0 ;  /* 0xffffffa000087802 */ /* 0x000fe20000000f00 */
[----:B------:R-:W-:Y:S01]  /*aa00*/  IMAD.SHL.U32 R37, R7, 0x8, RZ ;  /* 0x0000000807257824 */ /* 0x000fe200078e00ff */
[----:B------:R-:W-:Y:S01]  /*aa10*/  LOP3.LUT P3, RZ, R36, 0x4, RZ, 0xc0, !PT ;  /* 0x0000000424ff7812 */ /* 0x000fe2000786c0ff */
[----:B------:R-:W-:Y:S01]  /*aa20*/  IMAD R9, R10, UR5, R5 ;  /* 0x000000050a097c24 */ /* 0x000fe2000f8e0205 */
[----:B------:R-:W-:Y:S01]  /*aa30*/  LOP3.LUT P2, RZ, R36, 0x2, RZ, 0xc0, !PT ;  /* 0x0000000224ff7812 */ /* 0x000fe2000784c0ff */
[----:B------:R-:W-:Y:S01]  /*aa40*/  IMAD.WIDE.U32 R4, R10, UR4, RZ ;  /* 0x000000040a047c25 */ /* 0x000fe2000f8e00ff */
[----:B------:R-:W-:Y:S01]  /*aa50*/  ULDC.64 UR4, c[0x0][0x310] ;  /* 0x0000c40000047ab9 */ /* 0x000fe20000000a00 */
[----:B------:R-:W-:-:S02]  /*aa60*/  LOP3.LUT P1, RZ, R36, 0x1, RZ, 0xc0, !PT ;  /* 0x0000000124ff7812 */ /* 0x000fc4000782c0ff */
[----:B------:R-:W-:Y:S01]  /*aa70*/  IMAD R0, R0, UR4, RZ ;  /* 0x0000000400007c24 */ /* 0x000fe2000f8e02ff */
[----:B------:R-:W-:Y:S01]  /*aa80*/  IADD3 R5, R5, R9, RZ ;  /* 0x0000000905057210 */ /* 0x000fe20007ffe0ff */
[----:B------:R-:W-:Y:S02]  /*aa90*/  IMAD R8, R35, R8, UR42 ;  /* 0x0000002a23087e24 */ /* 0x000fe4000f8e0208 */
[C---:B------:R-:W-:Y:S02]  /*aaa0*/  IMAD R9, R3.reuse, UR5, R0 ;  /* 0x0000000503097c24 */ /* 0x040fe4000f8e0200 */
[----:B------:R-:W-:Y:S01]  /*aab0*/  IMAD.WIDE.U32 R4, R3, UR4, R4 ;  /* 0x0000000403047c25 */ /* 0x000fe2000f8e0004 */
[----:B------:R-:W-:-:S03]  /*aac0*/  ULDC.64 UR4, c[0x0][0x308] ;  /* 0x0000c20000047ab9 */ /* 0x000fc60000000a00 */
[----:B------:R-:W-:Y:S01]  /*aad0*/  IMAD.U32 R3, RZ, RZ, UR4 ;  /* 0x00000004ff037e24 */ /* 0x000fe2000f8e00ff */
[----:B------:R-:W-:Y:S01]  /*aae0*/  UIMAD UR4, UR6, UR4, URZ ;  /* 0x00000004060472a4 */ /* 0x000fe2000f8e023f */
[----:B------:R-:W-:Y:S02]  /*aaf0*/  IMAD.IADD R5, R5, 0x1, R9 ;  /* 0x0000000105057824 */ /* 0x000fe400078e0209 */
[----:B------:R-:W-:Y:S01]  /*ab00*/  ULDC.64 UR6, c[0x0][0x2e8] ;  /* 0x0000ba0000067ab9 */ /* 0x000fe20000000a00 */
[----:B------:R-:W-:Y:S02]  /*ab10*/  UIMAD UR4, UR41, UR5, UR4 ;  /* 0x00000005290472a4 */ /* 0x000fe4000f8e0204 */
[----:B------:R-:W-:-:S04]  /*ab20*/  IMAD.WIDE.U32 R4, R3, UR41, R4 ;  /* 0x0000002903047c25 */ /* 0x000fc8000f8e0004 */
[----:B------:R-:W-:Y:S01]  /*ab30*/  VIADD R3, R5, UR4 ;  /* 0x0000000405037c36 */ /* 0x000fe20008000000 */
[----:B------:R-:W-:Y:S01]  /*ab40*/  LEA R0, P0, R4, UR6, 0x1 ;  /* 0x0000000604007c11 */ /* 0x000fe2000f8008ff */
[----:B------:R-:W-:Y:S01]  /*ab50*/  UMOV UR4, 0xffffffff ;  /* 0xffffffff00047882 */ /* 0x000fe20000000000 */
[----:B------:R-:W-:Y:S02]  /*ab60*/  LOP3.LUT R5, R6, 0x1c0, RZ, 0xc0, !PT ;  /* 0x000001c006057812 */ /* 0x000fe400078ec0ff */
[----:B------:R-:W-:Y:S02]  /*ab70*/  LEA.HI.X R3, R4, UR7, R3, 0x1, P0 ;  /* 0x0000000704037c11 */ /* 0x000fe400080f0c03 */
[----:B------:R-:W-:Y:S01]  /*ab80*/  LOP3.LUT R4, R5, 0x38, R6, 0xf8, !PT ;  /* 0x0000003805047812 */ /* 0x000fe200078ef806 */
[----:B------:R-:W-:-:S03]  /*ab90*/  IMAD.IADD R6, R8, 0x1, -R23 ;  /* 0x0000000108067824 */ /* 0x000fc600078e0a17 */
[----:B------:R-:W-:Y:S02]  /*aba0*/  LOP3.LUT R4, R4, 0x38, R19, 0x78, !PT ;  /* 0x0000003804047812 */ /* 0x000fe400078e7813 */
[----:B------:R-:W-:Y:S02]  /*abb0*/  ISETP.GE.AND P0, PT, R6, 0x1, PT ;  /* 0x000000010600780c */ /* 0x000fe40003f06270 */
[----:B------:R-:W-:Y:S01]  /*abc0*/  LOP3.LUT R37, R4, 0x200, R37, 0xf8, !PT ;  /* 0x0000020004257812 */ /* 0x000fe200078ef825 */
[----:B------:R-:W-:Y:S10]  /*abd0*/  BRA.DIV UR4, `(.L_x_2237) ;  /* 0x0000002a04b87947 */ /* 0x000ff4000b800000 */
[----:B------:R-:W-:Y:S01]  /*abe0*/  SHFL.IDX PT, R5, R3, RZ, 0x181f ;  /* 0x00181fff03057589 */ /* 0x000fe200000e0000 */
[----:B------:R-:W-:-:S03]  /*abf0*/  @P0 LEA R19, R37, UR46, 0x1 ;  /* 0x0000002e25130c11 */ /* 0x000fc6000f8e08ff */
[----:B------:R-:W0:Y:S04]  /*ac00*/  SHFL.IDX PT, R4, R0, RZ, 0x181f ;  /* 0x00181fff00047589 */ /* 0x000e2800000e0000 */
[----:B------:R-:W1:Y:S04]  /*ac10*/  SHFL.IDX PT, R7, R3, 0x1, 0x181f ;  /* 0x00381f0003077f89 */ /* 0x000e6800000e0000 */
[----:B------:R-:W2:Y:S04]  /*ac20*/  SHFL.IDX PT, R14, R0, 0x1, 0x181f ;  /* 0x00381f00000e7f89 */ /* 0x000ea800000e0000 */
[----:B------:R-:W-:Y:S04]  /*ac30*/  SHFL.IDX PT, R10, R3, 0x2, 0x181f ;  /* 0x00581f00030a7f89 */ /* 0x000fe800000e0000 */
[----:B------:R-:W3:Y:S01]  /*ac40*/  SHFL.IDX PT, R21, R0, 0x2, 0x181f ;  /* 0x00581f0000157f89 */ /* 0x000ee200000e0000 */
[----:B0-----:R-:W-:-:S05]  /*ac50*/  @P0 IMAD.WIDE.U32 R4, R27, 0x2, R4 ;  /* 0x000000021b040825 */ /* 0x001fca00078e0004 */
[----:B------:R-:W-:Y:S04]  /*ac60*/  @P0 LDGSTS.E.BYPASS.LTC128B.128 [R19+0x18400], desc[UR36][R4.64], !P3 ;  /* 0x1840000004130fae */ /* 0x000fe8000d901d64 */
[----:B------:R-:W-:Y:S04]  /*ac70*/  @P0 LDGSTS.E.BYPASS.LTC128B.128 [R19+0x1b400], desc[UR36][R4.64+0x80], !P2 ;  /* 0x1b40008004130fae */ /* 0x000fe8000d101d64 */
[----:B------:R1:W-:Y:S01]  /*ac80*/  @P0 LDGSTS.E.BYPASS.LTC128B.128 [R19+0x1e400], desc[UR36][R4.64+0x100], !P1 ;  /* 0x1e40010004130fae */ /* 0x0003e2000c901d64 */
[----:B------:R-:W-:Y:S02]  /*ac90*/  ISETP.GE.AND P0, PT, R6, 0x11, PT ;  /* 0x000000110600780c */ /* 0x000fe40003f06270 */
[----:B-1----:R-:W-:Y:S01]  /*aca0*/  MOV R5, R7 ;  /* 0x0000000700057202 */ /* 0x002fe20000000f00 */
[----:B--2---:R-:W-:-:S10]  /*acb0*/  IMAD.MOV.U32 R4, RZ, RZ, R14 ;  /* 0x000000ffff047224 */ /* 0x004fd400078e000e */
[----:B------:R-:W-:Y:S01]  /*acc0*/  @P0 LEA R20, R37, UR46, 0x1 ;  /* 0x0000002e25140c11 */ /* 0x000fe2000f8e08ff */
[----:B------:R-:W0:Y:S01]  /*acd0*/  SHFL.IDX PT, R7, R3, 0x3, 0x181f ;  /* 0x00781f0003077f89 */ /* 0x000e2200000e0000 */
[----:B------:R-:W-:-:S03]  /*ace0*/  @P0 IMAD.WIDE.U32 R8, R27, 0x2, R4 ;  /* 0x000000021b080825 */ /* 0x000fc600078e0004 */
[----:B------:R-:W1:Y:S01]  /*acf0*/  SHFL.IDX PT, R14, R0, 0x3, 0x181f ;  /* 0x00781f00000e7f89 */ /* 0x000e6200000e0000 */
[----:B---3--:R-:W-:-:S03]  /*ad00*/  IMAD.MOV.U32 R4, RZ, RZ, R21 ;  /* 0x000000ffff047224 */ /* 0x008fc600078e0015 */
[----:B------:R-:W-:Y:S01]  /*ad10*/  @P0 LDGSTS.E.BYPASS.LTC128B.128 [R20+0x18c00], desc[UR36][R8.64], !P3 ;  /* 0x18c0000008140fae */ /* 0x000fe2000d901d64 */
[----:B------:R-:W-:-:S03]  /*ad20*/  IMAD.MOV.U32 R5, RZ, RZ, R10 ;  /* 0x000000ffff057224 */ /* 0x000fc600078e000a */
[----:B------:R-:W-:Y:S04]  /*ad30*/  @P0 LDGSTS.E.BYPASS.LTC128B.128 [R20+0x1bc00], desc[UR36][R8.64+0x80], !P2 ;  /* 0x1bc0008008140fae */ /* 0x000fe8000d101d64 */
[----:B------:R-:W-:Y:S01]  /*ad40*/  @P0 LDGSTS.E.BYPASS.LTC128B.128 [R20+0x1ec00], desc[UR36][R8.64+0x100], !P1 ;  /* 0x1ec0010008140fae */ /* 0x000fe2000c901d64 */
[----:B------:R-:W-:-:S03]  /*ad50*/  ISETP.GE.AND P0, PT, R6, 0x21, PT ;  /* 0x000000210600780c */ /* 0x000fc60003f06270 */
[----:B------:R-:W-:Y:S04]  /*ad60*/  SHFL.IDX PT, R10, R3, 0x4, 0x181f ;  /* 0x00981f00030a7f89 */ /* 0x000fe800000e0000 */
[----:B------:R-:W2:Y:S04]  /*ad70*/  SHFL.IDX PT, R19, R0, 0x4, 0x181f ;  /* 0x00981f0000137f89 */ /* 0x000ea800000e0000 */
[----:B------:R-:W3:Y:S02]  /*ad80*/  SHFL.IDX PT, R3, R3, 0x5, 0x181f ;  /* 0x00b81f0003037f89 */ /* 0x000ee400000e0000 */
[----:B------:R-:W-:Y:S01]  /*ad90*/  @P0 IMAD.WIDE.U32 R4, R27, 0x2, R4 ;  /* 0x000000021b040825 */ /* 0x000fe200078e0004 */
[----:B------:R-:W-:-:S05]  /*ada0*/  @P0 LEA R21, R37, UR46, 0x1 ;  /* 0x0000002e25150c11 */ /* 0x000fca000f8e08ff */
[----:B------:R-:W-:Y:S04]  /*adb0*/  @P0 LDGSTS.E.BYPASS.LTC128B.128 [R21+0x19400], desc[UR36][R4.64], !P3 ;  /* 0x1940000004150fae */ /* 0x000fe8000d901d64 */
[----:B------:R-:W-:Y:S04]  /*adc0*/  @P0 LDGSTS.E.BYPASS.LTC128B.128 [R21+0x1c400], desc[UR36][R4.64+0x80], !P2 ;  /* 0x1c40008004150fae */ /* 0x000fe8000d101d64 */
[----:B------:R0:W-:Y:S01]  /*add0*/  @P0 LDGSTS.E.BYPASS.LTC128B.128 [R21+0x1f400], desc[UR36][R4.64+0x100], !P1 ;  /* 0x1f40010004150fae */ /* 0x0001e2000c901d64 */
[----:B------:R-:W-:Y:S02]  /*ade0*/  ISETP.GE.AND P0, PT, R6, 0x31, PT ;  /* 0x000000310600780c */ /* 0x000fe40003f06270 */
[----:B0-----:R-:W-:Y:S01]  /*adf0*/  MOV R5, R7 ;  /* 0x0000000700057202 */ /* 0x001fe20000000f00 */
[----:B-1----:R-:W-:-:S10]  /*ae00*/  IMAD.MOV.U32 R4, RZ, RZ, R14 ;  /* 0x000000ffff047224 */ /* 0x002fd400078e000e */
[----:B------:R-:W-:Y:S01]  /*ae10*/  @P0 LEA R7, R37, UR46, 0x1 ;  /* 0x0000002e25070c11 */ /* 0x000fe2000f8e08ff */
[----:B------:R0:W1:Y:S01]  /*ae20*/  SHFL.IDX PT, R14, R0, 0x5, 0x181f ;  /* 0x00b81f00000e7f89 */ /* 0x00006200000e0000 */
[----:B------:R-:W-:-:S04]  /*ae30*/  @P0 IMAD.WIDE.U32 R8, R27, 0x2, R4 ;  /* 0x000000021b080825 */ /* 0x000fc800078e0004 */
[----:B--2---:R-:W-:Y:S01]  /*ae40*/  IMAD.MOV.U32 R4, RZ, RZ, R19 ;  /* 0x000000ffff047224 */ /* 0x004fe200078e0013 */
[----:B------:R0:W-:Y:S01]  /*ae50*/  @P0 LDGSTS.E.BYPASS.LTC128B.128 [R7+0x19c00], desc[UR36][R8.64], !P3 ;  /* 0x19c0000008070fae */ /* 0x0001e2000d901d64 */
[----:B------:R-:W-:-:S03]  /*ae60*/  IMAD.MOV.U32 R5, RZ, RZ, R10 ;  /* 0x000000ffff057224 */ /* 0x000fc600078e000a */
        /* <DEDUP_REMOVED lines=8> */
.L_x_2291:
        /* <DEDUP_REMOVED lines=18> */
.L_x_2238:
        /* <DEDUP_REMOVED lines=22> */
[----:B------:R-:W-:Y:S01]  /*b170*/  MOV R12, 0x1 ;  /* 0x00000001000c7802 */ /* 0x000fe20000000f00 */
[----:B------:R-:W-:Y:S02]  /*b180*/  IMAD.U32 R6, RZ, RZ, UR8 ;  /* 0x00000008ff067e24 */ /* 0x000fe4000f8e00ff */
[----:B------:R-:W-:-:S02]  /*b190*/  IMAD.U32 R10, RZ, RZ, UR4 ;  /* 0x00000004ff0a7e24 */ /* 0x000fc4000f8e00ff */
[----:B------:R-:W-:Y:S02]  /*b1a0*/  IMAD.U32 R11, RZ, RZ, UR5 ;  /* 0x00000005ff0b7e24 */ /* 0x000fe4000f8e00ff */
[----:B------:R-:W-:Y:S02]  /*b1b0*/  IMAD.MOV.U32 R8, RZ, RZ, 0x70 ;  /* 0x00000070ff087424 */ /* 0x000fe400078e00ff */
[----:B------:R-:W-:-:S07]  /*b1c0*/  IMAD.MOV.U32 R13, RZ, RZ, RZ ;  /* 0x000000ffff0d7224 */ /* 0x000fce00078e00ff */
[----:B------:R-:W-:-:S07]  /*b1d0*/  LEPC R20, `(.L_x_2239) ;  /* 0x000000001014794e */ /* 0x000fce0000000000 */
[----:B0-----:R-:W-:Y:S05]  /*b1e0*/  CALL.ABS.NOINC R14 ;  /* 0x000000000e007343 */ /* 0x001fea0003c00000 */
.L_x_2239:
[----:B------:R-:W-:Y:S01]  /*b1f0*/  UISETP.NE.AND UP0, UPT, UR49, URZ, UPT ;  /* 0x0000003f3100728c */ /* 0x000fe2000bf05270 */
[----:B------:R-:W-:Y:S01]  /*b200*/  IMAD.U32 R3, RZ, RZ, UR48 ;  /* 0x00000030ff037e24 */ /* 0x000fe2000f8e00ff */
[----:B------:R-:W0:Y:S01]  /*b210*/  LDC R8, c[0x0][0x448] ;  /* 0x00011200ff087b82 */ /* 0x000e220000000800 */
[----:B------:R-:W-:Y:S01]  /*b220*/  IMAD.U32 R4, RZ, RZ, UR38 ;  /* 0x00000026ff047e24 */ /* 0x000fe2000f8e00ff */
[----:B------:R-:W-:Y:S01]  /*b230*/  MOV R7, UR47 ;  /* 0x0000002f00077c02 */ /* 0x000fe20008000f00 */
[----:B------:R-:W-:Y:S01]  /*b240*/  IMAD R3, R3, 0x80, R22 ;  /* 0x0000008003037824 */ /* 0x000fe200078e0216 */
[----:B------:R-:W-:Y:S01]  /*b250*/  PLOP3.LUT P0, PT, PT, PT, UP0, 0x80, 0x0 ;  /* 0x000000000000781c */ /* 0x000fe20003f0f008 */
[----:B------:R-:W-:Y:S01]  /*b260*/  IMAD.MOV.U32 R6, RZ, RZ, R4 ;  /* 0x000000ffff067224 */ /* 0x000fe200078e0004 */
[----:B------:R-:W-:Y:S01]  /*b270*/  ULDC.64 UR4, c[0x0][0x2e0] ;  /* 0x0000b80000047ab9 */ /* 0x000fe20000000a00 */
[----:B------:R-:W-:Y:S01]  /*b280*/  IMAD.U32 R5, RZ, RZ, UR39 ;  /* 0x00000027ff057e24 */ /* 0x000fe2000f8e00ff */
[----:B------:R-:W-:Y:S01]  /*b290*/  MOV R9, R3 ;  /* 0x0000000300097202 */ /* 0x000fe20000000f00 */
[----:B------:R-:W-:Y:S01]  /*b2a0*/  @UP0 ULDC UR6, c[0x0][0x44c] ;  /* 0x0001130000060ab9 */ /* 0x000fe20000000800 */
[----:B------:R-:W-:-:S02]  /*b2b0*/  IMAD R0, R19, UR4, RZ ;  /* 0x0000000413007c24 */ /* 0x000fc4000f8e02ff */
[----:B------:R-:W-:Y:S01]  /*b2c0*/  IMAD.WIDE.U32 R6, R31, UR4, R6 ;  /* 0x000000041f067c25 */ /* 0x000fe2000f8e0006 */
[----:B------:R-:W-:-:S03]  /*b2d0*/  @UP0 ULDC UR4, c[0x0][0x450] ;  /* 0x0001140000040ab9 */ /* 0x000fc60000000800 */
[----:B------:R-:W-:Y:S02]  /*b2e0*/  IMAD R5, R31, UR5, R0 ;  /* 0x000000051f057c24 */ /* 0x000fe4000f8e0200 */
[----:B------:R-:W-:Y:S01]  /*b2f0*/  @P0 IMAD.HI.U32 R10, R3, UR6, RZ ;  /* 0x00000006030a0c27 */ /* 0x000fe2000f8e00ff */
[----:B------:R-:W-:-:S03]  /*b300*/  PLOP3.LUT P0, PT, PT, PT, UP0, 0x80, 0x0 ;  /* 0x000000000000781c */ /* 0x000fc60003f0f008 */
[----:B------:R-:W-:-:S10]  /*b310*/  IMAD.IADD R7, R7, 0x1, R5 ;  /* 0x0000000107077824 */ /* 0x000fd400078e0205 */
        /* <DEDUP_REMOVED lines=16> */
[----:B------:R-:W-:Y:S01]  /*b420*/  ULDC UR4, c[0x0][0x2b8] ;  /* 0x0000ae0000047ab9 */ /* 0x000fe20000000800 */
[----:B------:R-:W-:Y:S02]  /*b430*/  IADD3 R5, R5, R7, RZ ;  /* 0x0000000705057210 */ /* 0x000fe40007ffe0ff */
[----:B------:R-:W-:Y:S02]  /*b440*/  ISETP.GE.AND P2, PT, R25, UR4, PT ;  /* 0x0000000419007c0c */ /* 0x000fe4000bf46270 */
[----:B------:R-:W-:Y:S01]  /*b450*/  LEA.HI.X R0, R4, UR5, R5, 0x1, P0 ;  /* 0x0000000504007c11 */ /* 0x000fe200080f0c05 */
[----:B------:R-:W-:Y:S01]  /*b460*/  UMOV UR5, 0xffffffff ;  /* 0xffffffff00057882 */ /* 0x000fe20000000000 */
[----:B------:R-:W-:-:S02]  /*b470*/  ISETP.GE.AND P0, PT, R24, UR4, PT ;  /* 0x0000000418007c0c */ /* 0x000fc4000bf06270 */
[----:B------:R-:W-:Y:S01]  /*b480*/  ISETP.GE.AND P3, PT, R27, UR4, PT ;  /* 0x000000041b007c0c */ /* 0x000fe2000bf66270 */
[----:B------:R-:W-:-:S12]  /*b490*/  BRA.DIV UR5, `(.L_x_2240) ;  /* 0x0000002a05747947 */ /* 0x000fd8000b800000 */
[----:B------:R-:W-:Y:S01]  /*b4a0*/  SHFL.IDX PT, R5, R0, RZ, 0x181f ;  /* 0x00181fff00057589 */ /* 0x000fe200000e0000 */
[----:B------:R-:W-:Y:S01]  /*b4b0*/  IMAD.U32 R10, RZ, RZ, UR48 ;  /* 0x00000030ff0a7e24 */ /* 0x000fe2000f8e00ff */
[----:B------:R-:W-:Y:S02]  /*b4c0*/  ULDC UR4, c[0x0][0x288] ;  /* 0x0000a20000047ab9 */ /* 0x000fe40000000800 */
[----:B------:R-:W0:Y:S01]  /*b4d0*/  SHFL.IDX PT, R4, R3, RZ, 0x181f ;  /* 0x00181fff03047589 */ /* 0x000e2200000e0000 */
[----:B------:R-:W-:Y:S02]  /*b4e0*/  IMAD R6, R8, UR4, RZ ;  /* 0x0000000408067c24 */ /* 0x000fe4000f8e02ff */
[----:B------:R-:W-:Y:S01]  /*b4f0*/  IMAD R7, R10, 0x80, R23 ;  /* 0x000000800a077824 */ /* 0x000fe200078e0217 */
[----:B------:R-:W-:Y:S03]  /*b500*/  SHFL.IDX PT, R8, R0, 0x1, 0x181f ;  /* 0x00381f0000087f89 */ /* 0x000fe600000e0000 */
[C---:B------:R-:W-:Y:S01]  /*b510*/  VIADD R9, R7.reuse, 0x10 ;  /* 0x0000001007097836 */ /* 0x040fe20000000000 */
[C---:B------:R-:W-:Y:S01]  /*b520*/  ISETP.GE.AND P1, PT, R7.reuse, R6, PT ;  /* 0x000000060700720c */ /* 0x040fe20003f26270 */
[----:B------:R-:W1:Y:S01]  /*b530*/  SHFL.IDX PT, R14, R3, 0x1, 0x181f ;  /* 0x00381f00030e7f89 */ /* 0x000e6200000e0000 */
[----:B------:R-:W-:-:S11]  /*b540*/  VIADD R11, R7, 0x20 ;  /* 0x00000020070b7836 */ /* 0x000fd60000000000 */
[----:B------:R-:W-:Y:S01]  /*b550*/  @!P1 LEA R19, R37, UR46, 0x1 ;  /* 0x0000002e25139c11 */ /* 0x000fe2000f8e08ff */
[----:B0-----:R-:W-:-:S05]  /*b560*/  @!P1 IMAD.WIDE.U32 R4, R27, 0x2, R4 ;  /* 0x000000021b049825 */ /* 0x001fca00078e0004 */
[----:B------:R-:W-:Y:S04]  /*b570*/  @!P1 LDGSTS.E.BYPASS.LTC128B.128 [R19+0xc400], desc[UR36][R4.64], !P3 ;  /* 0x0c40000004139fae */ /* 0x000fe8000d901d64 */
[----:B------:R-:W-:Y:S04]  /*b580*/  @!P1 LDGSTS.E.BYPASS.LTC128B.128 [R19+0x10400], desc[UR36][R4.64+0x80], !P2 ;  /* 0x1040008004139fae */ /* 0x000fe8000d101d64 */
[----:B------:R1:W-:Y:S01]  /*b590*/  @!P1 LDGSTS.E.BYPASS.LTC128B.128 [R19+0x14400], desc[UR36][R4.64+0x100], !P0 ;  /* 0x1440010004139fae */ /* 0x0003e2000c101d64 */
[----:B------:R-:W-:Y:S02]  /*b5a0*/  ISETP.GE.AND P1, PT, R9, R6, PT ;  /* 0x000000060900720c */ /* 0x000fe40003f26270 */
[----:B-1----:R-:W-:Y:S01]  /*b5b0*/  MOV R4, R14 ;  /* 0x0000000e00047202 */ /* 0x002fe20000000f00 */
[----:B------:R-:W-:-:S10]  /*b5c0*/  IMAD.MOV.U32 R5, RZ, RZ, R8 ;  /* 0x000000ffff057224 */ /* 0x000fd400078e0008 */
[----:B------:R-:W-:Y:S01]  /*b5d0*/  @!P1 LEA R21, R37, UR46, 0x1 ;  /* 0x0000002e25159c11 */ /* 0x000fe2000f8e08ff */
[----:B------:R-:W-:Y:S01]  /*b5e0*/  SHFL.IDX PT, R14, R3, 0x3, 0x181f ;  /* 0x00781f00030e7f89 */ /* 0x000fe200000e0000 */
[----:B------:R-:W-:-:S03]  /*b5f0*/  @!P1 IMAD.WIDE.U32 R8, R27, 0x2, R4 ;  /* 0x000000021b089825 */ /* 0x000fc600078e0004 */
[----:B------:R-:W-:Y:S04]  /*b600*/  SHFL.IDX PT, R5, R0, 0x2, 0x181f ;  /* 0x00581f0000057f89 */ /* 0x000fe800000e0000 */
[----:B------:R-:W0:Y:S04]  /*b610*/  SHFL.IDX PT, R4, R3, 0x2, 0x181f ;  /* 0x00581f0003047f89 */ /* 0x000e2800000e0000 */
[----:B------:R-:W-:Y:S04]  /*b620*/  @!P1 LDGSTS.E.BYPASS.LTC128B.128 [R21+0xcc00], desc[UR36][R8.64], !P3 ;  /* 0x0cc0000008159fae */ /* 0x000fe8000d901d64 */
[----:B------:R-:W-:Y:S04]  /*b630*/  @!P1 LDGSTS.E.BYPASS.LTC128B.128 [R21+0x10c00], desc[UR36][R8.64+0x80], !P2 ;  /* 0x10c0008008159fae */ /* 0x000fe8000d101d64 */
[----:B------:R1:W-:Y:S01]  /*b640*/  @!P1 LDGSTS.E.BYPASS.LTC128B.128 [R21+0x14c00], desc[UR36][R8.64+0x100], !P0 ;  /* 0x14c0010008159fae */ /* 0x0003e2000c101d64 */
[----:B------:R-:W-:Y:S01]  /*b650*/  ISETP.GE.AND P1, PT, R11, R6, PT ;  /* 0x000000060b00720c */ /* 0x000fe20003f26270 */
[----:B------:R-:W-:-:S02]  /*b660*/  VIADD R11, R7, 0x40 ;  /* 0x00000040070b7836 */ /* 0x000fc40000000000 */
[----:B-1----:R-:W1:Y:S01]  /*b670*/  SHFL.IDX PT, R8, R0, 0x3, 0x181f ;  /* 0x00781f0000087f89 */ /* 0x002e6200000e0000 */
[----:B------:R-:W-:-:S09]  /*b680*/  VIADD R9, R7, 0x30 ;  /* 0x0000003007097836 */ /* 0x000fd20000000000 */
[----:B------:R-:W-:Y:S01]  /*b690*/  @!P1 LEA R19, R37, UR46, 0x1 ;  /* 0x0000002e25139c11 */ /* 0x000fe2000f8e08ff */
[----:B0-----:R-:W-:-:S05]  /*b6a0*/  @!P1 IMAD.WIDE.U32 R4, R27, 0x2, R4 ;  /* 0x000000021b049825 */ /* 0x001fca00078e0004 */
[----:B------:R-:W-:Y:S04]  /*b6b0*/  @!P1 LDGSTS.E.BYPASS.LTC128B.128 [R19+0xd400], desc[UR36][R4.64], !P3 ;  /* 0x0d40000004139fae */ /* 0x000fe8000d901d64 */
[----:B------:R-:W-:Y:S04]  /*b6c0*/  @!P1 LDGSTS.E.BYPASS.LTC128B.128 [R19+0x11400], desc[UR36][R4.64+0x80], !P2 ;  /* 0x1140008004139fae */ /* 0x000fe8000d101d64 */
[----:B------:R0:W-:Y:S01]  /*b6d0*/  @!P1 LDGSTS.E.BYPASS.LTC128B.128 [R19+0x15400], desc[UR36][R4.64+0x100], !P0 ;  /* 0x1540010004139fae */ /* 0x0001e2000c101d64 */
[----:B------:R-:W-:Y:S02]  /*b6e0*/  ISETP.GE.AND P1, PT, R9, R6, PT ;  /* 0x000000060900720c */ /* 0x000fe40003f26270 */
[----:B0-----:R-:W-:Y:S01]  /*b6f0*/  MOV R4, R14 ;  /* 0x0000000e00047202 */ /* 0x001fe20000000f00 */
[----:B-1----:R-:W-:-:S10]  /*b700*/  IMAD.MOV.U32 R5, RZ, RZ, R8 ;  /* 0x000000ffff057224 */ /* 0x002fd400078e0008 */
        /* <DEDUP_REMOVED lines=35> */
.L_x_2308:
[----:B------:R-:W-:Y:S01]  /*b940*/  VIADD R7, R7, 0x70 ;  /* 0x0000007007077836 */ /* 0x000fe20000000000 */
[----:B------:R-:W-:Y:S01]  /*b950*/  BSSY B0, `(.L_x_2241) ;  /* 0x000000d000007945 */ /* 0x000fe20003800000 */
[----:B-1----:R-:W-:Y:S01]  /*b960*/  MOV R4, R14 ;  /* 0x0000000e00047202 */ /* 0x002fe20000000f00 */
[----:B--2---:R-:W-:Y:S02]  /*b970*/  IMAD.MOV.U32 R5, RZ, RZ, R8 ;  /* 0x000000ffff057224 */ /* 0x004fe400078e0008 */
        /* <DEDUP_REMOVED lines=10> */
.L_x_2242:
[----:B------:R-:W-:Y:S05]  /*ba20*/  BSYNC B0 ;  /* 0x0000000000007941 */ /* 0x000fea0003800000 */
.L_x_2241:
        /* <DEDUP_REMOVED lines=9> */
.L_x_2309:
        /* <DEDUP_REMOVED lines=8> */
[----:B------:R-:W-:Y:S01]  /*bb40*/  ULOP3.LUT UR5, URZ, UR45, URZ, 0x33, !UPT ;  /* 0x0000002d3f057292 */ /* 0x000fe2000f8e333f */
[----:B------:R-:W-:Y:S01]  /*bb50*/  IADD3 R26, R26, R30, R23 ;  /* 0x0000001e1a1a7210 */ /* 0x000fe20007ffe017 */
[----:B------:R-:W-:Y:S01]  /*bb60*/  UIMAD UR4, UR4, UR40, URZ ;  /* 0x00000028040472a4 */ /* 0x000fe2000f8e023f */
[----:B------:R-:W-:Y:S01]  /*bb70*/  IADD3 R5, -R23, UR42, RZ ;  /* 0x0000002a17057c10 */ /* 0x000fe2000fffe1ff */
[----:B------:R-:W-:Y:S01]  /*bb80*/  BSSY B0, `(.L_x_2244) ;  /* 0x00000f0000007945 */ /* 0x000fe20003800000 */
[----:B------:R-:W-:Y:S01]  /*bb90*/  IMAD.SHL.U32 R20, R27, 0x2, RZ ;  /* 0x000000021b147824 */ /* 0x000fe200078e00ff */
[----:B------:R-:W-:Y:S01]  /*bba0*/  MOV R10, RZ ;  /* 0x000000ff000a7202 */ /* 0x000fe20000000f00 */
[----:B------:R-:W-:Y:S01]  /*bbb0*/  VIADD R7, R26, 0xfffffee0 ;  /* 0xfffffee01a077836 */ /* 0x000fe20000000000 */
[----:B------:R-:W-:Y:S01]  /*bbc0*/  LOP3.LUT R3, RZ, UR4, RZ, 0x33, !PT ;  /* 0x00000004ff037c12 */ /* 0x000fe2000f8e33ff */
[----:B------:R-:W-:-:S03]  /*bbd0*/  IMAD.MOV.U32 R19, RZ, RZ, 0x1 ;  /* 0x00000001ff137424 */ /* 0x000fc600078e00ff */
[----:B------:R-:W-:-:S04]  /*bbe0*/  VIMNMX3 R0, R0, UR5, R3, !PT ;  /* 0x0000000500007c0f */ /* 0x000fc8000f800103 */
[C---:B------:R-:W-:Y:S01]  /*bbf0*/  IADD3 R35, -R0.reuse, -0x2, RZ ;  /* 0xfffffffe00237810 */ /* 0x040fe20007ffe1ff */
[C---:B------:R-:W-:Y:S02]  /*bc00*/  IMAD R5, R0.reuse, 0x60, R5 ;  /* 0x0000006000057824 */ /* 0x040fe400078e0205 */
[----:B------:R-:W-:Y:S02]  /*bc10*/  IMAD R7, R0, -0x60, R7 ;  /* 0xffffffa000077824 */ /* 0x000fe400078e0207 */
[----:B------:R-:W-:-:S07]  /*bc20*/  VIADD R6, R5, 0xc0 ;  /* 0x000000c005067836 */ /* 0x000fce0000000000 */
.L_x_2257:
[----:B------:R-:W-:Y:S01]  /*bc30*/  ISETP.NE.AND P0, PT, R28, 0x1, PT ;  /* 0x000000011c00780c */ /* 0x000fe20003f05270 */
[----:B------:R-:W-:Y:S01]  /*bc40*/  IMAD.MOV.U32 R30, RZ, RZ, RZ ;  /* 0x000000ffff1e7224 */ /* 0x000fe200078e00ff */
[----:B------:R-:W-:Y:S02]  /*bc50*/  ISETP.GT.U32.AND P2, PT, R22, 0x5f, PT ;  /* 0x0000005f1600780c */ /* 0x000fe40003f44070 */
[----:B------:R-:W-:-:S09]  /*bc60*/  LOP3.LUT P1, RZ, R36, 0x10, RZ, 0xc0, !PT ;  /* 0x0000001024ff7812 */ /* 0x000fd2000782c0ff */
[----:B------:R-:W0:Y:S08]  /*bc70*/  @P0 LDC R0, c[0x0][0x434] ;  /* 0x00010d00ff000b82 */ /* 0x000e300000000800 */
[----:B-1----:R-:W1:Y:S08]  /*bc80*/  @P0 LDC R12, c[0x0][0x438] ;  /* 0x00010e00ff0c0b82 */ /* 0x002e700000000800 */
[----:B------:R-:W2:Y:S08]  /*bc90*/  @!P2 LDC.64 R4, c[0x0][0x428] ;  /* 0x00010a00ff04ab82 */ /* 0x000eb00000000a00 */
[----:B------:R-:W3:Y:S01]  /*bca0*/  @!P2 LDC.64 R8, c[0x0][0x418] ;  /* 0x00010600ff08ab82 */ /* 0x000ee20000000a00 */
[----:B0-----:R-:W-:-:S04]  /*bcb0*/  @P0 IMAD.HI.U32 R3, R7, R0, RZ ;  /* 0x0000000007030227 */ /* 0x001fc800078e00ff */
[----:B------:R-:W-:Y:S01]  /*bcc0*/  IMAD.MOV.U32 R0, RZ, RZ, R7 ;  /* 0x000000ffff007224 */ /* 0x000fe200078e0007 */
[----:B-1----:R-:W-:-:S04]  /*bcd0*/  @P0 SHF.R.U32.HI R0, RZ, R12, R3 ;  /* 0x0000000cff000219 */ /* 0x002fc80000011603 */
[----:B------:R-:W-:Y:S01]  /*bce0*/  @!P2 SHF.R.S32.HI R13, RZ, 0x1f, R0 ;  /* 0x0000001fff0da819 */ /* 0x000fe20000011400 */
[----:B--2---:R-:W-:-:S04]  /*bcf0*/  @!P2 IMAD R12, R33, R4, RZ ;  /* 0x00000004210ca224 */ /* 0x004fc800078e02ff */
[----:B------:R-:W-:Y:S02]  /*bd00*/  @!P2 IMAD R3, R29, R5, R12 ;  /* 0x000000051d03a224 */ /* 0x000fe400078e020c */
[----:B------:R-:W-:-:S04]  /*bd10*/  @!P2 IMAD.MOV.U32 R12, RZ, RZ, R0 ;  /* 0x000000ffff0ca224 */ /* 0x000fc800078e0000 */
[----:B------:R-:W-:-:S05]  /*bd20*/  @!P2 IMAD.WIDE.U32 R12, R29, R4, R12 ;  /* 0x000000041d0ca225 */ /* 0x000fca00078e000c */
[----:B------:R-:W-:Y:S02]  /*bd30*/  @!P2 IADD3 R3, R3, R13, RZ ;  /* 0x0000000d0303a210 */ /* 0x000fe40007ffe0ff */
[----:B---3--:R-:W-:-:S04]  /*bd40*/  @!P2 LEA R4, P0, R12, R8, 0x2 ;  /* 0x000000080c04a211 */ /* 0x008fc800078010ff */
        /* <DEDUP_REMOVED lines=9> */
.L_x_2245:
[----:B------:R-:W-:Y:S01]  /*bde0*/  LEA R26, R8, UR46, 0x3 ;  /* 0x0000002e081a7c11 */ /* 0x000fe2000f8e18ff */
[----:B------:R-:W-:Y:S01]  /*bdf0*/  BSSY B1, `(.L_x_2246) ;  /* 0x0000004000017945 */ /* 0x000fe20003800000 */
[----:B------:R-:W-:-:S04]  /*be00*/  SHF.L.U32 R3, R9, 0x1f, RZ ;  /* 0x0000001f09037819 */ /* 0x000fc800000006ff */
[----:B------:R-:W0:Y:S02]  /*be10*/  SYNCS.PHASECHK.TRANS64.TRYWAIT P0, [R26+URZ+0x2a840], R3 ;  /* 0x02a840031a0075a7 */ /* 0x000e24000800017f */
[----:B0-----:R-:W-:Y:S05]  /*be20*/  @!P0 BRA `(.L_x_2247) ;  /* 0x0000002800c08947 */ /* 0x001fea0003800000 */
.L_x_2310:
[----:B------:R-:W-:Y:S05]  /*be30*/  BSYNC B1 ;  /* 0x0000000000017941 */ /* 0x000fea0003800000 */
.L_x_2246:
[----:B------:R-:W-:Y:S01]  /*be40*/  ULDC UR4, c[0x0][0x430] ;  /* 0x00010c0000047ab9 */ /* 0x000fe20000000800 */
[----:B-----5:R-:W-:Y:S01]  /*be50*/  SHF.R.S32.HI R21, RZ, 0x1f, R30 ;  /* 0x0000001fff157819 */ /* 0x020fe2000001141e */
[----:B------:R-:W-:Y:S01]  /*be60*/  UIADD3 UR4, -UR4, URZ, URZ ;  /* 0x0000003f04047290 */ /* 0x000fe2000fffe13f */
[----:B------:R-:W-:Y:S02]  /*be70*/  R2UR UR6, R34 ;  /* 0x00000000220672ca */ /* 0x000fe400000e0000 */
[C---:B------:R-:W-:Y:S02]  /*be80*/  LOP3.LUT P3, RZ, R36.reuse, 0x4, RZ, 0xc0, !PT ;  /* 0x0000000424ff7812 */ /* 0x040fe4000786c0ff */
[----:B------:R-:W-:Y:S01]  /*be90*/  LOP3.LUT P2, RZ, R36, 0x2, RZ, 0xc0, !PT ;  /* 0x0000000224ff7812 */ /* 0x000fe2000784c0ff */
[----:B------:R-:W-:Y:S01]  /*bea0*/  IMAD R25, R0, UR4, R7 ;  /* 0x0000000400197c24 */ /* 0x000fe2000f8e0207 */
[----:B------:R-:W-:Y:S01]  /*beb0*/  ULDC.64 UR4, c[0x0][0x300] ;  /* 0x0000c00000047ab9 */ /* 0x000fe20000000a00 */
[----:B------:R-:W-:-:S02]  /*bec0*/  LOP3.LUT P1, RZ, R36, 0x1, RZ, 0xc0, !PT ;  /* 0x0000000124ff7812 */ /* 0x000fc4000782c0ff */
[----:B------:R-:W-:Y:S01]  /*bed0*/  IMAD.WIDE.U32 R4, R25, UR4, RZ ;  /* 0x0000000419047c25 */ /* 0x000fe2000f8e00ff */
[----:B------:R-:W-:-:S05]  /*bee0*/  SHF.R.S32.HI R24, RZ, 0x1f, R25 ;  /* 0x0000001fff187819 */ /* 0x000fca0000011419 */
[----:B------:R-:W-:-:S04]  /*bef0*/  IMAD R0, R24, UR4, RZ ;  /* 0x0000000418007c24 */ /* 0x000fc8000f8e02ff */
[----:B0-----:R-:W-:Y:S01]  /*bf00*/  IMAD R3, R25, UR5, R0 ;  /* 0x0000000519037c24 */ /* 0x001fe2000f8e0200 */
        /* <DEDUP_REMOVED lines=16> */
[----:B------:R-:W-:Y:S01]  /*c010*/  IMAD R5, R8, 0x4800, R37 ;  /* 0x0000480008057824 */ /* 0x000fe200078e0225 */
[----:B------:R-:W-:Y:S06]  /*c020*/  BRA.DIV UR4, `(.L_x_2248) ;  /* 0x0000002a04547947 */ /* 0x000fec000b800000 */
[----:B------:R-:W0:Y:S01]  /*c030*/  SHFL.IDX PT, R14, R3, RZ, 0x181f ;  /* 0x00181fff030e7589 */ /* 0x000e2200000e0000 */
[----:B------:R-:W-:-:S03]  /*c040*/  LEA R5, R5, UR46, 0x1 ;  /* 0x0000002e05057c11 */ /* 0x000fc6000f8e08ff */
[----:B------:R-:W1:Y:S04]  /*c050*/  SHFL.IDX PT, R4, R0, RZ, 0x181f ;  /* 0x00181fff00047589 */ /* 0x000e6800000e0000 */
[----:B------:R-:W-:Y:S04]  /*c060*/  SHFL.IDX PT, R11, R3, 0x2, 0x181f ;  /* 0x00581f00030b7f89 */ /* 0x000fe800000e0000 */
[----:B------:R-:W-:Y:S01]  /*c070*/  SHFL.IDX PT, R31, R0, 0x2, 0x181f ;  /* 0x00581f00001f7f89 */ /* 0x000fe200000e0000 */
[----:B0-----:R-:W-:-:S03]  /*c080*/  IADD3 R12, P0, R14, R20, RZ ;  /* 0x000000140e0c7210 */ /* 0x001fc60007f1e0ff */
[----:B------:R-:W0:Y:S02]  /*c090*/  SHFL.IDX PT, R14, R3, 0x1, 0x181f ;  /* 0x00381f00030e7f89 */ /* 0x000e2400000e0000 */
[----:B-1----:R-:W-:Y:S02]  /*c0a0*/  IMAD.X R13, RZ, RZ, R4, P0 ;  /* 0x000000ffff0d7224 */ /* 0x002fe400000e0604 */
[----:B------:R-:W1:Y:S04]  /*c0b0*/  SHFL.IDX PT, R4, R0, 0x1, 0x181f ;  /* 0x00381f0000047f89 */ /* 0x000e6800000e0000 */
[----:B------:R-:W-:Y:S04]  /*c0c0*/  LDGSTS.E.BYPASS.LTC128B.128 [R5+0x18400], desc[UR36][R12.64], !P3 ;  /* 0x184000000c057fae */ /* 0x000fe8000d901d64 */
[----:B------:R-:W-:Y:S04]  /*c0d0*/  LDGSTS.E.BYPASS.LTC128B.128 [R5+0x1b400], desc[UR36][R12.64+0x80], !P2 ;  /* 0x1b4000800c057fae */ /* 0x000fe8000d101d64 */
[----:B------:R-:W-:Y:S01]  /*c0e0*/  LDGSTS.E.BYPASS.LTC128B.128 [R5+0x1e400], desc[UR36][R12.64+0x100], !P1 ;  /* 0x1e4001000c057fae */ /* 0x000fe2000c901d64 */
[----:B0-----:R-:W-:-:S04]  /*c0f0*/  IADD3 R14, P0, R14, R20, RZ ;  /* 0x000000140e0e7210 */ /* 0x001fc80007f1e0ff */
[----:B-1----:R-:W-:Y:S02]  /*c100*/  IADD3.X R15, RZ, R4, RZ, P0, !PT ;  /* 0x00000004ff0f7210 */ /* 0x002fe400007fe4ff */
[----:B------:R-:W-:Y:S04]  /*c110*/  SHFL.IDX PT, R4, R0, 0x4, 0x181f ;  /* 0x00981f0000047f89 */ /* 0x000fe800000e0000 */
[----:B------:R-:W-:Y:S04]  /*c120*/  LDGSTS.E.BYPASS.LTC128B.128 [R5+0x18c00], desc[UR36][R14.64], !P3 ;  /* 0x18c000000e057fae */ /* 0x000fe8000d901d64 */
[----:B------:R-:W-:Y:S04]  /*c130*/  LDGSTS.E.BYPASS.LTC128B.128 [R5+0x1bc00], desc[UR36][R14.64+0x80], !P2 ;  /* 0x1bc000800e057fae */ /* 0x000fe8000d101d64 */
[----:B------:R0:W-:Y:S02]  /*c140*/  LDGSTS.E.BYPASS.LTC128B.128 [R5+0x1ec00], desc[UR36][R14.64+0x100], !P1 ;  /* 0x1ec001000e057fae */ /* 0x0001e4000c901d64 */
[----:B0-----:R-:W-:-:S02]  /*c150*/  IADD3 R14, P0, R11, R20, RZ ;  /* 0x000000140b0e7210 */ /* 0x001fc40007f1e0ff */
[----:B------:R-:W0:Y:S03]  /*c160*/  SHFL.IDX PT, R11, R3, 0x3, 0x181f ;  /* 0x00781f00030b7f89 */ /* 0x000e2600000e0000 */
[----:B------:R-:W-:Y:S02]  /*c170*/  IMAD.X R15, RZ, RZ, R31, P0 ;  /* 0x000000ffff0f7224 */ /* 0x000fe400000e061f */
[----:B------:R-:W1:Y:S04]  /*c180*/  SHFL.IDX PT, R31, R0, 0x3, 0x181f ;  /* 0x00781f00001f7f89 */ /* 0x000e6800000e0000 */
[----:B------:R-:W-:Y:S04]  /*c190*/  LDGSTS.E.BYPASS.LTC128B.128 [R5+0x19400], desc[UR36][R14.64], !P3 ;  /* 0x194000000e057fae */ /* 0x000fe8000d901d64 */
[----:B------:R-:W-:Y:S04]  /*c1a0*/  LDGSTS.E.BYPASS.LTC128B.128 [R5+0x1c400], desc[UR36][R14.64+0x80], !P2 ;  /* 0x1c4000800e057fae */ /* 0x000fe8000d101d64 */
[----:B------:R2:W-:Y:S04]  /*c1b0*/  LDGSTS.E.BYPASS.LTC128B.128 [R5+0x1f400], desc[UR36][R14.64+0x100], !P1 ;  /* 0x1f4001000e057fae */ /* 0x0005e8000c901d64 */
[----:B------:R-:W-:Y:S01]  /*c1c0*/  SHFL.IDX PT, R0, R0, 0x5, 0x181f ;  /* 0x00b81f0000007f89 */ /* 0x000fe200000e0000 */
[----:B0-----:R-:W-:-:S03]  /*c1d0*/  IADD3 R12, P0, R11, R20, RZ ;  /* 0x000000140b0c7210 */ /* 0x001fc60007f1e0ff */
[----:B--2---:R-:W0:Y:S02]  /*c1e0*/  SHFL.IDX PT, R14, R3, 0x4, 0x181f ;  /* 0x00981f00030e7f89 */ /* 0x004e2400000e0000 */
[----:B-1----:R-:W-:Y:S02]  /*c1f0*/  IMAD.X R13, RZ, RZ, R31, P0 ;  /* 0x000000ffff0d7224 */ /* 0x002fe400000e061f */
[----:B------:R-:W1:Y:S04]  /*c200*/  SHFL.IDX PT, R3, R3, 0x5, 0x181f ;  /* 0x00b81f0003037f89 */ /* 0x000e6800000e0000 */
[----:B------:R2:W-:Y:S04]  /*c210*/  LDGSTS.E.BYPASS.LTC128B.128 [R5+0x19c00], desc[UR36][R12.64], !P3 ;  /* 0x19c000000c057fae */ /* 0x0005e8000d901d64 */
[----:B------:R2:W-:Y:S04]  /*c220*/  LDGSTS.E.BYPASS.LTC128B.128 [R5+0x1cc00], desc[UR36][R12.64+0x80], !P2 ;  /* 0x1cc000800c057fae */ /* 0x0005e8000d101d64 */
[----:B------:R2:W-:Y:S01]  /*c230*/  LDGSTS.E.BYPASS.LTC128B.128 [R5+0x1fc00], desc[UR36][R12.64+0x100], !P1 ;  /* 0x1fc001000c057fae */ /* 0x0005e2000c901d64 */
[----:B0-----:R-:W-:-:S05]  /*c240*/  IADD3 R14, P0, R14, R20, RZ ;  /* 0x000000140e0e7210 */ /* 0x001fca0007f1e0ff */
[----:B------:R-:W-:-:S05]  /*c250*/  IMAD.X R15, RZ, RZ, R4, P0 ;  /* 0x000000ffff0f7224 */ /* 0x000fca00000e0604 */
[----:B------:R2:W-:Y:S04]  /*c260*/  LDGSTS.E.BYPASS.LTC128B.128 [R5+0x1a400], desc[UR36][R14.64], !P3 ;  /* 0x1a4000000e057fae */ /* 0x0005e8000d901d64 */
[----:B------:R2:W-:Y:S04]  /*c270*/  LDGSTS.E.BYPASS.LTC128B.128 [R5+0x1d400], desc[UR36][R14.64+0x80], !P2 ;  /* 0x1d4000800e057fae */ /* 0x0005e8000d101d64 */
[----:B-1----:R2:W-:Y:S02]  /*c280*/  LDGSTS.E.BYPASS.LTC128B.128 [R5+0x20400], desc[UR36][R14.64+0x100], !P1 ;  /* 0x204001000e057fae */ /* 0x0025e4000c901d64 */
.L_x_2324:
        /* <DEDUP_REMOVED lines=10> */
.L_x_2249:
        /* <DEDUP_REMOVED lines=10> */
.L_x_2250:
[----:B------:R1:W-:Y:S01]  /*c3d0*/  SYNCS.ARRIVE.TRANS64.A1T0 RZ, [R26+URZ+0x2a830], RZ ;  /* 0x02a830ff1aff79a7 */ /* 0x0003e2000810003f */
[----:B------:R-:W-:Y:S05]  /*c3e0*/  @!P2 BRA `(.L_x_2251) ;  /* 0x000000000004a947 */ /* 0x000fea0003800000 */
[----:B------:R-:W-:Y:S01]  /*c3f0*/  BPT.TRAP 0x1 ;  /* 0x000000040000795c */ /* 0x000fe20000300000 */
.L_x_2251:
[----:B------:R-:W-:Y:S01]  /*c400*/  SHF.L.U32 R3, R19, 0x1f, RZ ;  /* 0x0000001f13037819 */ /* 0x000fe200000006ff */
[----:B------:R-:W-:Y:S01]  /*c410*/  BSSY B1, `(.L_x_2252) ;  /* 0x0000004000017945 */ /* 0x000fe20003800000 */
[----:B------:R-:W-:-:S04]  /*c420*/  LEA R0, R10, UR46, 0x3 ;  /* 0x0000002e0a007c11 */ /* 0x000fc8000f8e18ff */
[----:B------:R-:W2:Y:S02]  /*c430*/  SYNCS.PHASECHK.TRANS64.TRYWAIT P0, [R0+URZ+0x2a860], R3 ;  /* 0x02a86003000075a7 */ /* 0x000ea4000800017f */
[----:B--2---:R-:W-:Y:S05]  /*c440*/  @!P0 BRA `(.L_x_2253) ;  /* 0x0000002c00288947 */ /* 0x004fea0003800000 */
.L_x_2325:
[----:B------:R-:W-:Y:S05]  /*c450*/  BSYNC B1 ;  /* 0x0000000000017941 */ /* 0x000fea0003800000 */
.L_x_2252:
[----:B------:R-:W-:Y:S01]  /*c460*/  UMOV UR4, 0xffffffff ;  /* 0xffffffff00047882 */ /* 0x000fe20000000000 */
[----:B------:R-:W-:Y:S01]  /*c470*/  LOP3.LUT P0, RZ, R32, 0x2, RZ, 0xc0, !PT ;  /* 0x0000000220ff7812 */ /* 0x000fe2000780c0ff */
[----:B------:R-:W-:Y:S01]  /*c480*/  IMAD R10, R10, 0x3000, R37 ;  /* 0x000030000a0a7824 */ /* 0x000fe200078e0225 */
[----:B------:R-:W-:Y:S11]  /*c490*/  BRA.DIV UR4, `(.L_x_2254) ;  /* 0x0000002e04287947 */ /* 0x000ff6000b800000 */
[----:B------:R-:W3:Y:S04]  /*c4a0*/  SHFL.IDX PT, R14, R17, RZ, 0x181f ;  /* 0x00181fff110e7589 */ /* 0x000ee800000e0000 */
[----:B--2---:R-:W0:Y:S04]  /*c4b0*/  SHFL.IDX PT, R3, R18, RZ, 0x181f ;  /* 0x00181fff12037589 */ /* 0x004e2800000e0000 */
[----:B------:R-:W-:Y:S01]  /*c4c0*/  SHFL.IDX PT, R19, R18, 0x1, 0x181f ;  /* 0x00381f0012137f89 */ /* 0x000fe200000e0000 */
[----:B---3--:R-:W-:-:S03]  /*c4d0*/  IADD3 R4, P1, R14, R20, RZ ;  /* 0x000000140e047210 */ /* 0x008fc60007f3e0ff */
[----:B------:R-:W2:Y:S02]  /*c4e0*/  SHFL.IDX PT, R14, R17, 0x1, 0x181f ;  /* 0x00381f00110e7f89 */ /* 0x000ea400000e0000 */
[----:B0-----:R-:W-:Y:S01]  /*c4f0*/  IMAD.X R5, RZ, RZ, R3, P1 ;  /* 0x000000ffff057224 */ /* 0x001fe200008e0603 */
[----:B------:R-:W-:Y:S02]  /*c500*/  LOP3.LUT P1, RZ, R32, 0x1, RZ, 0xc0, !PT ;  /* 0x0000000120ff7812 */ /* 0x000fe4000782c0ff */
[----:B------:R-:W-:Y:S02]  /*c510*/  LEA R3, R10, UR46, 0x1 ;  /* 0x0000002e0a037c11 */ /* 0x000fe4000f8e08ff */
[----:B------:R-:W-:-:S13]  /*c520*/  ISETP.LT.OR P2, PT, R6, 0x1, !P1 ;  /* 0x000000010600780c */ /* 0x000fda0004f41670 */
[----:B------:R-:W-:Y:S01]  /*c530*/  LDGSTS.E.BYPASS.LTC128B.128 [R3+0x400], desc[UR36][R4.64], !P2 ;  /* 0x0040000004037fae */ /* 0x000fe2000d101d64 */
[----:B------:R-:W-:-:S13]  /*c540*/  ISETP.LT.OR P2, PT, R6, 0x1, !P0 ;  /* 0x000000010600780c */ /* 0x000fda0004741670 */
[----:B------:R0:W-:Y:S01]  /*c550*/  LDGSTS.E.BYPASS.LTC128B.128 [R3+0x3400], desc[UR36][R4.64+0x80], !P2 ;  /* 0x0340008004037fae */ /* 0x0001e2000d101d64 */
[----:B--2---:R-:W-:-:S03]  /*c560*/  IADD3 R10, P2, R14, R20, RZ ;  /* 0x000000140e0a7210 */ /* 0x004fc60007f5e0ff */
[----:B------:R-:W0:Y:S02]  /*c570*/  SHFL.IDX PT, R14, R17, 0x2, 0x181f ;  /* 0x00581f00110e7f89 */ /* 0x000e2400000e0000 */
[----:B------:R-:W-:Y:S01]  /*c580*/  IMAD.X R11, RZ, RZ, R19, P2 ;  /* 0x000000ffff0b7224 */ /* 0x000fe200010e0613 */
[----:B------:R-:W-:Y:S01]  /*c590*/  ISETP.LT.OR P2, PT, R6, 0x11, !P1 ;  /* 0x000000110600780c */ /* 0x000fe20004f41670 */
[----:B------:R-:W2:-:S12]  /*c5a0*/  SHFL.IDX PT, R19, R18, 0x2, 0x181f ;  /* 0x00581f0012137f89 */ /* 0x000e9800000e0000 */
[----:B------:R-:W-:Y:S01]  /*c5b0*/  LDGSTS.E.BYPASS.LTC128B.128 [R3+0xc00], desc[UR36][R10.64], !P2 ;  /* 0x00c000000a037fae */ /* 0x000fe2000d101d64 */
[----:B------:R-:W-:-:S13]  /*c5c0*/  ISETP.LT.OR P2, PT, R6, 0x11, !P0 ;  /* 0x000000110600780c */ /* 0x000fda0004741670 */
[----:B------:R3:W-:Y:S01]  /*c5d0*/  LDGSTS.E.BYPASS.LTC128B.128 [R3+0x3c00], desc[UR36][R10.64+0x80], !P2 ;  /* 0x03c000800a037fae */ /* 0x0007e2000d101d64 */
[----:B0-----:R-:W-:-:S03]  /*c5e0*/  IADD3 R4, P2, R14, R20, RZ ;  /* 0x000000140e047210 */ /* 0x001fc60007f5e0ff */
[----:B------:R-:W3:Y:S02]  /*c5f0*/  SHFL.IDX PT, R14, R17, 0x3, 0x181f ;  /* 0x00781f00110e7f89 */ /* 0x000ee400000e0000 */
[----:B--2---:R-:W-:Y:S01]  /*c600*/  IMAD.X R5, RZ, RZ, R19, P2 ;  /* 0x000000ffff057224 */ /* 0x004fe200010e0613 */
[----:B------:R-:W-:Y:S01]  /*c610*/  ISETP.LT.OR P2, PT, R6, 0x21, !P1 ;  /* 0x000000210600780c */ /* 0x000fe20004f41670 */
[----:B------:R-:W0:-:S12]  /*c620*/  SHFL.IDX PT, R19, R18, 0x3, 0x181f ;  /* 0x00781f0012137f89 */ /* 0x000e1800000e0000 */
[----:B------:R-:W-:Y:S01]  /*c630*/  LDGSTS.E.BYPASS.LTC128B.128 [R3+0x1400], desc[UR36][R4.64], !P2 ;  /* 0x0140000004037fae */ /* 0x000fe2000d101d64 */
[----:B------:R-:W-:-:S13]  /*c640*/  ISETP.LT.OR P2, PT, R6, 0x21, !P0 ;  /* 0x000000210600780c */ /* 0x000fda0004741670 */
[----:B------:R2:W-:Y:S01]  /*c650*/  LDGSTS.E.BYPASS.LTC128B.128 [R3+0x4400], desc[UR36][R4.64+0x80], !P2 ;  /* 0x0440008004037fae */ /* 0x0005e2000d101d64 */
[----:B---3--:R-:W-:-:S03]  /*c660*/  IADD3 R10, P2, R14, R20, RZ ;  /* 0x000000140e0a7210 */ /* 0x008fc60007f5e0ff */
[----:B------:R-:W2:Y:S01]  /*c670*/  SHFL.IDX PT, R14, R17, 0x4, 0x181f ;  /* 0x00981f00110e7f89 */ /* 0x000ea200000e0000 */
[----:B0-----:R-:W-:Y:S02]  /*c680*/  IADD3.X R11, RZ, R19, RZ, P2, !PT ;  /* 0x00000013ff0b7210 */ /* 0x001fe400017fe4ff */
[----:B------:R-:W-:Y:S01]  /*c690*/  ISETP.LT.OR P2, PT, R6, 0x31, !P1 ;  /* 0x000000310600780c */ /* 0x000fe20004f41670 */
[----:B------:R-:W0:-:S12]  /*c6a0*/  SHFL.IDX PT, R19, R18, 0x4, 0x181f ;  /* 0x00981f0012137f89 */ /* 0x000e1800000e0000 */
[----:B------:R3:W-:Y:S01]  /*c6b0*/  LDGSTS.E.BYPASS.LTC128B.128 [R3+0x1c00], desc[UR36][R10.64], !P2 ;  /* 0x01c000000a037fae */ /* 0x0007e2000d101d64 */
[----:B------:R-:W-:-:S13]  /*c6c0*/  ISETP.LT.OR P2, PT, R6, 0x31, !P0 ;  /* 0x000000310600780c */ /* 0x000fda0004741670 */
[----:B------:R3:W-:Y:S01]  /*c6d0*/  LDGSTS.E.BYPASS.LTC128B.128 [R3+0x4c00], desc[UR36][R10.64+0x80], !P2 ;  /* 0x04c000800a037fae */ /* 0x0007e2000d101d64 */
[----:B--2---:R-:W-:-:S03]  /*c6e0*/  IADD3 R4, P2, R14, R20, RZ ;  /* 0x000000140e047210 */ /* 0x004fc60007f5e0ff */
[----:B------:R3:W2:Y:S02]  /*c6f0*/  SHFL.IDX PT, R14, R17, 0x5, 0x181f ;  /* 0x00b81f00110e7f89 */ /* 0x0006a400000e0000 */
[----:B0-----:R-:W-:Y:S01]  /*c700*/  IMAD.X R5, RZ, RZ, R19, P2 ;  /* 0x000000ffff057224 */ /* 0x001fe200010e0613 */
[----:B------:R-:W-:Y:S01]  /*c710*/  ISETP.LT.OR P2, PT, R6, 0x41, !P1 ;  /* 0x000000410600780c */ /* 0x000fe20004f41670 */
[----:B------:R3:W4:-:S12]  /*c720*/  SHFL.IDX PT, R19, R18, 0x5, 0x181f ;  /* 0x00b81f0012137f89 */ /* 0x00071800000e0000 */
[----:B------:R3:W-:Y:S01]  /*c730*/  LDGSTS.E.BYPASS.LTC128B.128 [R3+0x2400], desc[UR36][R4.64], !P2 ;  /* 0x0240000004037fae */ /* 0x0007e2000d101d64 */
[----:B------:R-:W-:-:S13]  /*c740*/  ISETP.LT.OR P2, PT, R6, 0x41, !P0 ;  /* 0x000000410600780c */ /* 0x000fda0004741670 */
[----:B--2-4-:R3:W-:Y:S02]  /*c750*/  LDGSTS.E.BYPASS.LTC128B.128 [R3+0x5400], desc[UR36][R4.64+0x80], !P2 ;  /* 0x0540008004037fae */ /* 0x0147e4000d101d64 */
.L_x_2339:
[C---:B------:R-:W-:Y:S01]  /*c760*/  ISETP.LT.OR P1, PT, R6.reuse, 0x51, !P1 ;  /* 0x000000510600780c */ /* 0x040fe20004f21670 */
[----:B------:R-:W-:Y:S01]  /*c770*/  ULDC.64 UR4, c[0x0][0x328] ;  /* 0x0000ca0000047ab9 */ /* 0x000fe20000000a00 */
[----:B------:R-:W-:Y:S01]  /*c780*/  ISETP.LT.OR P0, PT, R6, 0x51, !P0 ;  /* 0x000000510600780c */ /* 0x000fe20004701670 */
[----:B------:R-:W-:Y:S01]  /*c790*/  IMAD R24, R24, UR4, RZ ;  /* 0x0000000418187c24 */ /* 0x000fe2000f8e02ff */
[----:B0--3--:R-:W-:Y:S01]  /*c7a0*/  IADD3 R4, P2, R14, R20, RZ ;  /* 0x000000140e047210 */ /* 0x009fe20007f5e0ff */
[----:B------:R-:W-:-:S04]  /*c7b0*/  IMAD.WIDE.U32 R10, R25, UR4, RZ ;  /* 0x00000004190a7c25 */ /* 0x000fc8000f8e00ff */
[----:B------:R-:W-:Y:S02]  /*c7c0*/  IMAD.X R5, RZ, RZ, R19, P2 ;  /* 0x000000ffff057224 */ /* 0x000fe400010e0613 */
[----:B------:R-:W-:Y:S01]  /*c7d0*/  IMAD R13, R25, UR5, R24 ;  /* 0x00000005190d7c24 */ /* 0x000fe2000f8e0218 */
[----:B------:R-:W-:Y:S02]  /*c7e0*/  ULDC.64 UR4, c[0x0][0x338] ;  /* 0x0000ce0000047ab9 */ /* 0x000fe40000000a00 */
[----:B------:R-:W-:Y:S01]  /*c7f0*/  @!PT LDS RZ, [RZ] ;  /* 0x00000000fffff984 */ /* 0x000fe20000000800 */
[----:B------:R-:W-:Y:S01]  /*c800*/  @!PT LDS RZ, [RZ] ;  /* 0x00000000fffff984 */ /* 0x000fe20000000800 */
[----:B------:R-:W-:Y:S01]  /*c810*/  @!PT LDS RZ, [RZ] ;  /* 0x00000000fffff984 */ /* 0x000fe20000000800 */
[----:B------:R0:W-:Y:S01]  /*c820*/  LDGSTS.E.BYPASS.LTC128B.128 [R3+0x2c00], desc[UR36][R4.64], !P1 ;  /* 0x02c0000004037fae */ /* 0x0001e2000c901d64 */
[----:B------:R-:W-:Y:S02]  /*c830*/  IMAD.IADD R11, R11, 0x1, R13 ;  /* 0x000000010b0b7824 */ /* 0x000fe400078e020d */
[----:B------:R-:W-:Y:S01]  /*c840*/  IMAD R21, R21, UR4, RZ ;  /* 0x0000000415157c24 */ /* 0x000fe2000f8e02ff */
[----:B------:R0:W-:Y:S01]  /*c850*/  LDGSTS.E.BYPASS.LTC128B.128 [R3+0x5c00], desc[UR36][R4.64+0x80], !P0 ;  /* 0x05c0008004037fae */ /* 0x0001e2000c101d64 */
[----:B------:R-:W-:Y:S01]  /*c860*/  IMAD.WIDE.U32 R10, R30, UR4, R10 ;  /* 0x000000041e0a7c25 */ /* 0x000fe2000f8e000a */
[----:B------:R-:W-:Y:S01]  /*c870*/  PLOP3.LUT P0, PT, PT, PT, PT, 0x80, 0x0 ;  /* 0x000000000000781c */ /* 0x000fe20003f0f070 */
[----:B------:R-:W-:-:S02]  /*c880*/  NOP ;  /* 0x0000000000007918 */ /* 0x000fc40000000000 */
[----:B------:R-:W-:-:S05]  /*c890*/  IMAD R21, R30, UR5, R21 ;  /* 0x000000051e157c24 */ /* 0x000fca000f8e0215 */
[----:B------:R-:W-:-:S07]  /*c8a0*/  IADD3 R21, R11, R21, RZ ;  /* 0x000000150b157210 */ /* 0x000fce0007ffe0ff */
.L_x_2255:
        /* <DEDUP_REMOVED lines=10> */
.L_x_2256:
[----:B------:R-:W-:Y:S01]  /*c950*/  R2UR UR4, R34 ;  /* 0x00000000220472ca */ /* 0x000fe200000e0000 */
[----:B------:R-:W-:Y:S01]  /*c960*/  ULDC.64 UR6, c[0x0][0x330] ;  /* 0x0000cc0000067ab9 */ /* 0x000fe20000000a00 */
[----:B------:R-:W-:Y:S01]  /*c970*/  IMAD.MOV.U32 R11, RZ, RZ, R21 ;  /* 0x000000ffff0b7224 */ /* 0x000fe200078e0015 */
[----:B------:R-:W-:Y:S01]  /*c980*/  IADD3 R35, R35, -0x1, RZ ;  /* 0xffffffff23237810 */ /* 0x000fe20007ffe0ff */
[----:B0-----:R-:W-:Y:S01]  /*c990*/  IMAD.U32 R3, RZ, RZ, UR6 ;  /* 0x00000006ff037e24 */ /* 0x001fe2000f8e00ff */
[----:B------:R0:W-:Y:S01]  /*c9a0*/  SYNCS.ARRIVE.TRANS64.A1T0 RZ, [R0+URZ+0x2a850], RZ ;  /* 0x02a850ff00ff79a7 */ /* 0x0001e2000810003f */
[----:B------:R-:W-:Y:S01]  /*c9b0*/  VIADD R6, R6, 0x60 ;  /* 0x0000006006067836 */ /* 0x000fe20000000000 */
[----:B------:R-:W-:Y:S01]  /*c9c0*/  MOV R19, R9 ;  /* 0x0000000900137202 */ /* 0x000fe20000000f00 */
[----:B------:R-:W-:-:S04]  /*c9d0*/  IMAD.WIDE.U32 R10, R3, UR41, R10 ;  /* 0x00000029030a7c25 */ /* 0x000fc8000f8e000a */
[----:B------:R-:W-:Y:S01]  /*c9e0*/  VIADD R7, R7, 0xffffffa0 ;  /* 0xffffffa007077836 */ /* 0x000fe20000000000 */
[----:B------:R-:W-:-:S04]  /*c9f0*/  UIMAD UR4, UR4, UR6, URZ ;  /* 0x00000006040472a4 */ /* 0x000fc8000f8e023f */
[----:B------:R-:W-:-:S03]  /*ca00*/  UIMAD UR4, UR41, UR7, UR4 ;  /* 0x00000007290472a4 */ /* 0x000fc6000f8e0204 */
[----:B------:R-:W-:Y:S02]  /*ca10*/  ULDC.64 UR6, c[0x0][0x318] ;  /* 0x0000c60000067ab9 */ /* 0x000fe40000000a00 */
[----:B------:R-:W-:Y:S01]  /*ca20*/  LEA R17, P0, R10, UR6, 0x1 ;  /* 0x000000060a117c11 */ /* 0x000fe2000f8008ff */
[----:B------:R-:W-:-:S05]  /*ca30*/  VIADD R3, R11, UR4 ;  /* 0x000000040b037c36 */ /* 0x000fca0008000000 */
[----:B------:R-:W-:Y:S01]  /*ca40*/  LEA.HI.X R18, R10, UR7, R3, 0x1, P0 ;  /* 0x000000070a127c11 */ /* 0x000fe200080f0c03 */
[----:B------:R-:W-:Y:S01]  /*ca50*/  IMAD.MOV.U32 R10, RZ, RZ, R8 ;  /* 0x000000ffff0a7224 */ /* 0x000fe200078e0008 */
[----:B------:R-:W-:-:S13]  /*ca60*/  ISETP.GT.AND P0, PT, R35, UR50, PT ;  /* 0x0000003223007c0c */ /* 0x000fda000bf04270 */
[----:B0-----:R-:W-:Y:S05]  /*ca70*/  @P0 BRA `(.L_x_2257) ;  /* 0xfffffff0006c0947 */ /* 0x001fea000383ffff */
[----:B------:R-:W-:Y:S05]  /*ca80*/  BSYNC B0 ;  /* 0x0000000000007941 */ /* 0x000fea0003800000 */
.L_x_2244:
[----:B------:R-:W-:-:S13]  /*ca90*/  LOP3.LUT P0, RZ, R36, 0x10, RZ, 0xc0, !PT ;  /* 0x0000001024ff7812 */ /* 0x000fda000780c0ff */
[----:B------:R-:W-:Y:S05]  /*caa0*/  @!P0 BRA `(.L_x_2258) ;  /* 0x0000000000048947 */ /* 0x000fea0003800000 */
[----:B------:R-:W-:Y:S01]  /*cab0*/  BPT.TRAP 0x1 ;  /* 0x000000040000795c */ /* 0x000fe20000300000 */
.L_x_2258:
        /* <DEDUP_REMOVED lines=9> */
.L_x_2340:
[----:B------:R-:W-:Y:S05]  /*cb50*/  BSYNC B0 ;  /* 0x0000000000007941 */ /* 0x000fea0003800000 */
.L_x_2259:
[----:B------:R-:W-:-:S03]  /*cb60*/  UMOV UR4, 0xffffffff ;  /* 0xffffffff00047882 */ /* 0x000fc60000000000 */
[----:B------:R-:W-:Y:S05]  /*cb70*/  BRA.DIV UR4, `(.L_x_2261) ;  /* 0x0000002e048c7947 */ /* 0x000fea000b800000 */
[----:B------:R-:W-:Y:S01]  /*cb80*/  SHFL.IDX PT, R5, R18, RZ, 0x181f ;  /* 0x00181fff12057589 */ /* 0x000fe200000e0000 */
[C---:B0-----:R-:W-:Y:S02]  /*cb90*/  LOP3.LUT R3, R32.reuse, 0x1, RZ, 0xc0, !PT ;  /* 0x0000000120037812 */ /* 0x041fe400078ec0ff */
[----:B------:R-:W-:Y:S01]  /*cba0*/  LOP3.LUT P0, RZ, R32, 0x2, RZ, 0xc0, !PT ;  /* 0x0000000220ff7812 */ /* 0x000fe2000780c0ff */
[----:B------:R-:W0:Y:S01]  /*cbb0*/  SHFL.IDX PT, R4, R17, RZ, 0x181f ;  /* 0x00181fff11047589 */ /* 0x000e2200000e0000 */
[----:B------:R-:W-:Y:S02]  /*cbc0*/  ISETP.NE.U32.AND P1, PT, R3, 0x1, PT ;  /* 0x000000010300780c */ /* 0x000fe40003f25070 */
[C---:B------:R-:W-:Y:S01]  /*cbd0*/  ISETP.LT.OR P3, PT, R23.reuse, 0x1, !P0 ;  /* 0x000000011700780c */ /* 0x040fe20004761670 */
[----:B------:R-:W2:Y:S01]  /*cbe0*/  SHFL.IDX PT, R6, R18, 0x1, 0x181f ;  /* 0x00381f0012067f89 */ /* 0x000ea200000e0000 */
[----:B------:R-:W-:Y:S02]  /*cbf0*/  ISETP.LT.OR P2, PT, R23, 0x1, P1 ;  /* 0x000000011700780c */ /* 0x000fe40000f41670 */
[----:B------:R-:W-:Y:S01]  /*cc00*/  LEA R3, R37, UR46, 0x1 ;  /* 0x0000002e25037c11 */ /* 0x000fe2000f8e08ff */
[----:B------:R-:W3:Y:S01]  /*cc10*/  SHFL.IDX PT, R14, R17, 0x1, 0x181f ;  /* 0x00381f00110e7f89 */ /* 0x000ee200000e0000 */
[----:B------:R-:W-:-:S02]  /*cc20*/  ISETP.LT.OR P4, PT, R23, 0x11, P1 ;  /* 0x000000111700780c */ /* 0x000fc40000f81670 */
[----:B------:R-:W-:Y:S01]  /*cc30*/  ISETP.LT.OR P5, PT, R23, 0x11, !P0 ;  /* 0x000000111700780c */ /* 0x000fe200047a1670 */
[----:B------:R-:W4:Y:S04]  /*cc40*/  SHFL.IDX PT, R20, R18, 0x2, 0x181f ;  /* 0x00581f0012147f89 */ /* 0x000f2800000e0000 */
[----:B------:R-:W5:Y:S04]  /*cc50*/  SHFL.IDX PT, R10, R17, 0x2, 0x181f ;  /* 0x00581f00110a7f89 */ /* 0x000f6800000e0000 */
[----:B------:R-:W1:Y:S04]  /*cc60*/  SHFL.IDX PT, R22, R17, 0x3, 0x181f ;  /* 0x00781f0011167f89 */ /* 0x000e6800000e0000 */
[----:B------:R-:W-:Y:S01]  /*cc70*/  SHFL.IDX PT, R19, R18, 0x4, 0x181f ;  /* 0x00981f0012137f89 */ /* 0x000fe200000e0000 */
[----:B0-----:R-:W-:-:S03]  /*cc80*/  IMAD.WIDE.U32 R4, R27, 0x2, R4 ;  /* 0x000000021b047825 */ /* 0x001fc600078e0004 */
[----:B------:R-:W0:Y:S01]  /*cc90*/  SHFL.IDX PT, R24, R17, 0x4, 0x181f ;  /* 0x00981f0011187f89 */ /* 0x000e2200000e0000 */
[----:B--2---:R-:W-:-:S03]  /*cca0*/  MOV R13, R6 ;  /* 0x00000006000d7202 */ /* 0x004fc60000000f00 */
[----:B------:R-:W2:Y:S01]  /*ccb0*/  SHFL.IDX PT, R7, R18, 0x3, 0x181f ;  /* 0x00781f0012077f89 */ /* 0x000ea200000e0000 */
[----:B---3--:R-:W-:-:S03]  /*ccc0*/  IMAD.MOV.U32 R12, RZ, RZ, R14 ;  /* 0x000000ffff0c7224 */ /* 0x008fc600078e000e */
[----:B------:R-:W-:Y:S01]  /*ccd0*/  LDGSTS.E.BYPASS.LTC128B.128 [R3+0x400], desc[UR36][R4.64], !P2 ;  /* 0x0040000004037fae */ /* 0x000fe2000d101d64 */
[C---:B------:R-:W-:Y:S01]  /*cce0*/  ISETP.LT.OR P2, PT, R23.reuse, 0x21, P1 ;  /* 0x000000211700780c */ /* 0x040fe20000f41670 */
[----:B----4-:R-:W-:Y:S02]  /*ccf0*/  IMAD.MOV.U32 R11, RZ, RZ, R20 ;  /* 0x000000ffff0b7224 */ /* 0x010fe400078e0014 */
[----:B------:R0:W-:Y:S01]  /*cd00*/  LDGSTS.E.BYPASS.LTC128B.128 [R3+0x3400], desc[UR36][R4.64+0x80], !P3 ;  /* 0x0340008004037fae */ /* 0x0001e2000d901d64 */
[----:B------:R-:W-:Y:S01]  /*cd10*/  ISETP.LT.OR P3, PT, R23, 0x21, !P0 ;  /* 0x000000211700780c */ /* 0x000fe20004761670 */
[C---:B------:R-:W-:Y:S02]  /*cd20*/  IMAD.WIDE.U32 R12, R27.reuse, 0x2, R12 ;  /* 0x000000021b0c7825 */ /* 0x040fe400078e000c */
[----:B------:R-:W3:Y:S02]  /*cd30*/  SHFL.IDX PT, R18, R18, 0x5, 0x181f ;  /* 0x00b81f0012127f89 */ /* 0x000ee400000e0000 */
[----:B-----5:R-:W-:-:S02]  /*cd40*/  IMAD.WIDE.U32 R10, R27, 0x2, R10 ;  /* 0x000000021b0a7825 */ /* 0x020fc400078e000a */
[----:B------:R-:W-:Y:S01]  /*cd50*/  LDGSTS.E.BYPASS.LTC128B.128 [R3+0xc00], desc[UR36][R12.64], !P4 ;  /* 0x00c000000c037fae */ /* 0x000fe2000e101d64 */
[C---:B------:R-:W-:Y:S01]  /*cd60*/  ISETP.LT.OR P4, PT, R23.reuse, 0x31, P1 ;  /* 0x000000311700780c */ /* 0x040fe20000f81670 */
[----:B-1----:R-:W-:Y:S02]  /*cd70*/  IMAD.MOV.U32 R6, RZ, RZ, R22 ;  /* 0x000000ffff067224 */ /* 0x002fe400078e0016 */
[----:B------:R-:W-:Y:S01]  /*cd80*/  LDGSTS.E.BYPASS.LTC128B.128 [R3+0x3c00], desc[UR36][R12.64+0x80], !P5 ;  /* 0x03c000800c037fae */ /* 0x000fe2000e901d64 */
[C---:B------:R-:W-:Y:S01]  /*cd90*/  ISETP.LT.OR P5, PT, R23.reuse, 0x31, !P0 ;  /* 0x000000311700780c */ /* 0x040fe200047a1670 */
[----:B0-----:R-:W-:Y:S01]  /*cda0*/  IMAD.MOV.U32 R4, RZ, RZ, R24 ;  /* 0x000000ffff047224 */ /* 0x001fe200078e0018 */
[----:B------:R-:W-:Y:S01]  /*cdb0*/  MOV R5, R19 ;  /* 0x0000001300057202 */ /* 0x000fe20000000f00 */
[----:B------:R-:W-:Y:S01]  /*cdc0*/  LDGSTS.E.BYPASS.LTC128B.128 [R3+0x1400], desc[UR36][R10.64], !P2 ;  /* 0x014000000a037fae */ /* 0x000fe2000d101d64 */
[----:B------:R-:W-:Y:S01]  /*cdd0*/  ISETP.LT.OR P2, PT, R23, 0x41, P1 ;  /* 0x000000411700780c */ /* 0x000fe20000f41670 */
[----:B--2---:R-:W-:-:S02]  /*cde0*/  IMAD.WIDE.U32 R6, R27, 0x2, R6 ;  /* 0x000000021b067825 */ /* 0x004fc400078e0006 */
[----:B------:R0:W-:Y:S01]  /*cdf0*/  LDGSTS.E.BYPASS.LTC128B.128 [R3+0x4400], desc[UR36][R10.64+0x80], !P3 ;  /* 0x044000800a037fae */ /* 0x0001e2000d901d64 */
[----:B------:R-:W-:Y:S01]  /*ce00*/  ISETP.LT.OR P3, PT, R23, 0x41, !P0 ;  /* 0x000000411700780c */ /* 0x000fe20004761670 */
[----:B------:R-:W-:Y:S02]  /*ce10*/  IMAD.WIDE.U32 R4, R27, 0x2, R4 ;  /* 0x000000021b047825 */ /* 0x000fe400078e0004 */
[----:B------:R1:W-:Y:S04]  /*ce20*/  LDGSTS.E.BYPASS.LTC128B.128 [R3+0x1c00], desc[UR36][R6.64], !P4 ;  /* 0x01c0000006037fae */ /* 0x0003e8000e101d64 */
[----:B------:R1:W-:Y:S04]  /*ce30*/  LDGSTS.E.BYPASS.LTC128B.128 [R3+0x4c00], desc[UR36][R6.64+0x80], !P5 ;  /* 0x04c0008006037fae */ /* 0x0003e8000e901d64 */
[----:B------:R1:W-:Y:S01]  /*ce40*/  LDGSTS.E.BYPASS.LTC128B.128 [R3+0x2400], desc[UR36][R4.64], !P2 ;  /* 0x0240000004037fae */ /* 0x0003e2000d101d64 */
[----:B0-----:R-:W-:-:S03]  /*ce50*/  IMAD.MOV.U32 R10, RZ, RZ, RZ ;  /* 0x000000ffff0a7224 */ /* 0x001fc600078e00ff */
[----:B------:R1:W0:Y:S04]  /*ce60*/  SHFL.IDX PT, R14, R17, 0x5, 0x181f ;  /* 0x00b81f00110e7f89 */ /* 0x00022800000e0000 */
[----:B---3--:R1:W-:Y:S02]  /*ce70*/  LDGSTS.E.BYPASS.LTC128B.128 [R3+0x5400], desc[UR36][R4.64+0x80], !P3 ;  /* 0x0540008004037fae */ /* 0x0083e4000d901d64 */
.L_x_2354:
[C---:B------:R-:W-:Y:S01]  /*ce80*/  ISETP.LT.OR P1, PT, R23.reuse, 0x51, P1 ;  /* 0x000000511700780c */ /* 0x040fe20000f21670 */
[----:B01----:R-:W-:Y:S01]  /*ce90*/  IMAD.MOV.U32 R4, RZ, RZ, R14 ;  /* 0x000000ffff047224 */ /* 0x003fe200078e000e */
        /* <DEDUP_REMOVED lines=10> */
.L_x_2262:
        /* <DEDUP_REMOVED lines=10> */
.L_x_2263:
[----:B------:R1:W-:Y:S02]  /*cfe0*/  SYNCS.ARRIVE.TRANS64.A1T0 RZ, [R0+URZ+0x2a850], RZ ;  /* 0x02a850ff00ff79a7 */ /* 0x0003e4000810003f */
[----:B-1----:R-:W-:-:S04]  /*cff0*/  IADD3 R0, R8, 0x1, RZ ;  /* 0x0000000108007810 */ /* 0x002fc80007ffe0ff */
[----:B------:R-:W-:-:S04]  /*d000*/  ISETP.NE.AND P0, PT, R0, 0x2, PT ;  /* 0x000000020000780c */ /* 0x000fc80003f05270 */
[----:B0-----:R-:W-:Y:S02]  /*d010*/  SEL R4, RZ, 0x1, P0 ;  /* 0x00000001ff047807 */ /* 0x001fe40000000000 */
[----:B------:R-:W-:Y:S02]  /*d020*/  SEL R0, R0, RZ, P0 ;  /* 0x000000ff00007207 */ /* 0x000fe40000000000 */
[----:B------:R-:W-:-:S07]  /*d030*/  LOP3.LUT R9, R9, R4, RZ, 0x3c, !PT ;  /* 0x0000000409097212 */ /* 0x000fce00078e3cff */
.L_x_2229:
[----:B------:R-:W0:Y:S01]  /*d040*/  S2R R4, SR_CgaCtaId ;  /* 0x0000000000047919 */ /* 0x000e220000008800 */
[----:B------:R-:W-:Y:S02]  /*d050*/  MOV R3, 0x400 ;  /* 0x0000040000037802 */ /* 0x000fe40000000f00 */
[----:B------:R-:W-:Y:S02]  /*d060*/  SHF.L.U32 R10, R10, 0x1f, RZ ;  /* 0x0000001f0a0a7819 */ /* 0x000fe400000006ff */
[----:B0-----:R-:W-:-:S04]  /*d070*/  LEA R5, R4, R3, 0x18 ;  /* 0x0000000304057211 */ /* 0x001fc800078ec0ff */
[----:B------:R-:W0:Y:S02]  /*d080*/  SYNCS.PHASECHK.TRANS64.TRYWAIT P0, [R5+URZ+0x2a820], R10 ;  /* 0x02a8200a050075a7 */ /* 0x000e24000800017f */
[----:B0-----:R-:W-:Y:S05]  /*d090*/  @!P0 BRA `(.L_x_2264) ;  /* 0x0000003000388947 */ /* 0x001fea0003800000 */
.L_x_2355:
[----:B------:R-:W-:-:S03]  /*d0a0*/  UMOV UR4, 0xffffffff ;  /* 0xffffffff00047882 */ /* 0x000fc60000000000 */
[----:B------:R-:W-:Y:S05]  /*d0b0*/  BRA.DIV UR4, `(.L_x_2265) ;  /* 0x0000003204447947 */ /* 0x000fea000b800000 */
[----:B------:R1:W2:Y:S02]  /*d0c0*/  SHFL.IDX PT, R14, R16, RZ, 0x1f ;  /* 0x00001fff100e7589 */ /* 0x0002a400000e0000 */
.L_x_2358:
[----:B--2---:R-:W-:-:S13]  /*d0d0*/  ISETP.NE.AND P0, PT, R14, RZ, PT ;  /* 0x000000ff0e00720c */ /* 0x004fda0003f05270 */
[----:B------:R-:W-:Y:S05]  /*d0e0*/  @P0 BRA `(.L_x_2185) ;  /* 0x00000000008c0947 */ /* 0x000fea0003800000 */
[----:B------:R-:W-:-:S03]  /*d0f0*/  UMOV UR4, 0xffffffff ;  /* 0xffffffff00047882 */ /* 0x000fc60000000000 */
[----:B------:R-:W-:Y:S05]  /*d100*/  BRA.DIV UR4, `(.L_x_2266) ;  /* 0x0000003204587947 */ /* 0x000fea000b800000 */
[----:B------:R-:W-:-:S13]  /*d110*/  ELECT P6, URZ, PT ;  /* 0x00000000003f782f */ /* 0x000fda00038c0000 */
.L_x_2361:
[----:B------:R-:W-:Y:S05]  /*d120*/  @!P6 BRA `(.L_x_2185) ;  /* 0x00000000007ce947 */ /* 0x000fea0003800000 */
[----:B------:R-:W-:-:S13]  /*d130*/  R2UR UR4, R2 ;  /* 0x00000000020472ca */ /* 0x000fda00000e0000 */
[----:B------:R-:W-:-:S06]  /*d140*/  ULOP3.LUT UR4, UR4, 0x2, URZ, 0xfc, !UPT ;  /* 0x0000000204047892 */ /* 0x000fcc000f8efc3f */
[----:B------:R-:W-:-:S05]  /*d150*/  IMAD.U32 R3, RZ, RZ, UR4 ;  /* 0x00000004ff037e24 */ /* 0x000fca000f8e00ff */
[----:B------:R-:W-:-:S13]  /*d160*/  ISETP.NE.AND P0, PT, R3, 0x3, PT ;  /* 0x000000030300780c */ /* 0x000fda0003f05270 */
[----:B------:R-:W-:Y:S05]  /*d170*/  @!P0 BRA `(.L_x_2267) ;  /* 0x0000000000048947 */ /* 0x000fea0003800000 */
[----:B------:R-:W-:Y:S01]  /*d180*/  BPT.TRAP 0x1 ;  /* 0x000000040000795c */ /* 0x000fe20000300000 */
.L_x_2267:
[C---:B------:R-:W-:Y:S01]  /*d190*/  IMAD R6, R0.reuse, 0x8, R5 ;  /* 0x0000000800067824 */ /* 0x040fe200078e0205 */
[----:B------:R-:W-:Y:S01]  /*d1a0*/  SHF.L.U32 R3, R9, 0x1f, RZ ;  /* 0x0000001f09037819 */ /* 0x000fe200000006ff */
[----:B------:R-:W-:-:S03]  /*d1b0*/  VIADD R0, R0, 0x1 ;  /* 0x0000000100007836 */ /* 0x000fc60000000000 */
[----:B------:R-:W2:Y:S02]  /*d1c0*/  SYNCS.PHASECHK.TRANS64.TRYWAIT P1, [R6+URZ+0x2a840], R3 ;  /* 0x02a84003060075a7 */ /* 0x000ea4000802017f */
[----:B------:R-:W-:-:S04]  /*d1d0*/  ISETP.NE.AND P2, PT, R0, 0x2, PT ;  /* 0x000000020000780c */ /* 0x000fc80003f45270 */
[----:B------:R-:W-:Y:S01]  /*d1e0*/  SEL R4, RZ, 0x1, P2 ;  /* 0x00000001ff047807 */ /* 0x000fe20001000000 */
[----:B--2---:R-:W-:Y:S08]  /*d1f0*/  @!P1 BRA `(.L_x_2268) ;  /* 0x00000030003c9947 */ /* 0x004ff00003800000 */
.L_x_2362:
[----:B------:R-:W-:Y:S02]  /*d200*/  SEL R0, R0, RZ, P2 ;  /* 0x000000ff00007207 */ /* 0x000fe40001000000 */
[----:B------:R-:W-:Y:S01]  /*d210*/  LOP3.LUT R4, R9, R4, RZ, 0x3c, !PT ;  /* 0x0000000409047212 */ /* 0x000fe200078e3cff */
[----:B------:R-:W-:Y:S06]  /*d220*/  @!P0 BRA `(.L_x_2269) ;  /* 0x0000000000048947 */ /* 0x000fec0003800000 */
[----:B------:R-:W-:Y:S01]  /*d230*/  BPT.TRAP 0x1 ;  /* 0x000000040000795c */ /* 0x000fe20000300000 */
.L_x_2269:
[----:B0-----:R-:W-:Y:S02]  /*d240*/  LEA R5, R0, R5, 0x3 ;  /* 0x0000000500057211 */ /* 0x001fe400078e18ff */
[----:B------:R-:W-:-:S04]  /*d250*/  SHF.L.U32 R0, R4, 0x1f, RZ ;  /* 0x0000001f04007819 */ /* 0x000fc800000006ff */
[----:B------:R-:W0:Y:S02]  /*d260*/  SYNCS.PHASECHK.TRANS64.TRYWAIT P1, [R5+URZ+0x2a840], R0 ;  /* 0x02a84000050075a7 */ /* 0x000e24000802017f */
[----:B0-----:R-:W-:Y:S05]  /*d270*/  @!P1 BRA `(.L_x_2270) ;  /* 0x0000003000309947 */ /* 0x001fea0003800000 */
.L_x_2363:
[----:B------:R-:W-:Y:S05]  /*d280*/  @!P0 BRA `(.L_x_2271) ;  /* 0x0000000000048947 */ /* 0x000fea0003800000 */
[----:B------:R-:W-:Y:S01]  /*d290*/  BPT.TRAP 0x1 ;  /* 0x000000040000795c */ /* 0x000fe20000300000 */
.L_x_2271:
[----:B------:R-:W3:Y:S02]  /*d2a0*/  SYNCS.PHASECHK.TRANS64.TRYWAIT P1, [R6+URZ+0x2a860], R3 ;  /* 0x02a86003060075a7 */ /* 0x000ee4000802017f */
[----:B---3--:R-:W-:Y:S05]  /*d2b0*/  @!P1 BRA `(.L_x_2272) ;  /* 0x0000003000349947 */ /* 0x008fea0003800000 */
.L_x_2364:
[----:B------:R-:W-:Y:S05]  /*d2c0*/  @!P0 BRA `(.L_x_2273) ;  /* 0x0000000000048947 */ /* 0x000fea0003800000 */
[----:B------:R-:W-:Y:S01]  /*d2d0*/  BPT.TRAP 0x1 ;  /* 0x000000040000795c */ /* 0x000fe20000300000 */
.L_x_2273:
[----:B----4-:R4:W0:Y:S02]  /*d2e0*/  SYNCS.PHASECHK.TRANS64.TRYWAIT P0, [R5+URZ+0x2a860], R0 ;  /* 0x02a86000050075a7 */ /* 0x010824000800017f */
[----:B0-----:R-:W-:Y:S05]  /*d2f0*/  @!P0 NANOSLEEP.SYNCS 0x989680 ;  /* 0x009896800000895d */ /* 0x001fea0003900000 */
[----:B------:R-:W0:Y:S02]  /*d300*/  @!P0 SYNCS.PHASECHK.TRANS64 P0, [R5+URZ+0x2a860], R0 ;  /* 0x02a86000050085a7 */ /* 0x000e24000800007f */
[----:B0-----:R-:W-:Y:S05]  /*d310*/  @!P0 BRA `(.L_x_2273) ;  /* 0xfffffffc00f08947 */ /* 0x001fea000383ffff */
.L_x_2185:
[----:B------:R-:W-:Y:S05]  /*d320*/  BSYNC B6 ;  /* 0x0000000000067941 */ /* 0x000fea0003800000 */
.L_x_2182:
[----:B------:R-:W-:Y:S05]  /*d330*/  EXIT ;  /* 0x000000000000794d */ /* 0x000fea0003800000 */
.L_x_2189:
[----:B-1----:R-:W-:-:S04]  /*d340*/  IMAD.U32 R3, RZ, RZ, UR38 ;  /* 0x00000026ff037e24 */ /* 0x002fc8000f8e00ff */
[----:B------:R1:W2:Y:S03]  /*d350*/  SYNCS.PHASECHK.TRANS64.TRYWAIT P0, [R3+URZ+0x2a800], R0 ;  /* 0x02a80000030075a7 */ /* 0x0002a6000800017f */
[----:B--2---:R-:W-:Y:S05]  /*d360*/  @!P0 NANOSLEEP.SYNCS 0x989680 ;  /* 0x009896800000895d */ /* 0x004fea0003900000 */
[----:B------:R-:W2:Y:S02]  /*d370*/  @!P0 SYNCS.PHASECHK.TRANS64 P0, [R3+URZ+0x2a800], R0 ;  /* 0x02a80000030085a7 */ /* 0x000ea4000800007f */
[----:B--2---:R-:W-:Y:S05]  /*d380*/  @!P0 BRA `(.L_x_2189) ;  /* 0xfffffffc00ec8947 */ /* 0x004fea000383ffff */
[----:B------:R-:W-:Y:S05]  /*d390*/  BRA `(.L_x_2274) ;  /* 0xffffff3c00c07947 */ /* 0x000fea000383ffff */
.L_x_2193:
[----:B--2---:R-:W-:-:S04]  /*d3a0*/  IMAD.U32 R3, RZ, RZ, UR38 ;  /* 0x00000026ff037e24 */ /* 0x004fc8000f8e00ff */
[----:B------:R2:W3:Y:S03]  /*d3b0*/  SYNCS.PHASECHK.TRANS64.TRYWAIT P1, [R3+URZ+0x2a830], R0 ;  /* 0x02a83000030075a7 */ /* 0x0004e6000802017f */
[----:B---3--:R-:W-:Y:S05]  /*d3c0*/  @!P1 NANOSLEEP.SYNCS 0x989680 ;  /* 0x009896800000995d */ /* 0x008fea0003900000 */
[----:B------:R-:W3:Y:S02]  /*d3d0*/  @!P1 SYNCS.PHASECHK.TRANS64 P1, [R3+URZ+0x2a830], R0 ;  /* 0x02a83000030095a7 */ /* 0x000ee4000802007f */
[----:B---3--:R-:W-:Y:S05]  /*d3e0*/  @!P1 BRA `(.L_x_2193) ;  /* 0xfffffffc00ec9947 */ /* 0x008fea000383ffff */
[----:B------:R-:W-:Y:S05]  /*d3f0*/  BRA `(.L_x_2192) ;  /* 0xffffff3c00e07947 */ /* 0x000fea000383ffff */
.L_x_2199:
[----:B-1----:R-:W-:-:S04]  /*d400*/  IMAD.U32 R8, RZ, RZ, UR7 ;  /* 0x00000007ff087e24 */ /* 0x002fc8000f8e00ff */
[----:B------:R1:W2:Y:S03]  /*d410*/  SYNCS.PHASECHK.TRANS64.TRYWAIT P1, [R8+URZ+0x2a830], R5 ;  /* 0x02a83005080075a7 */ /* 0x0002a6000802017f */
[----:B--2---:R-:W-:Y:S05]  /*d420*/  @!P1 NANOSLEEP.SYNCS 0x989680 ;  /* 0x009896800000995d */ /* 0x004fea0003900000 */
[----:B------:R-:W2:Y:S02]  /*d430*/  @!P1 SYNCS.PHASECHK.TRANS64 P1, [R8+URZ+0x2a830], R5 ;  /* 0x02a83005080095a7 */ /* 0x000ea4000802007f */
[----:B--2---:R-:W-:Y:S05]  /*d440*/  @!P1 BRA `(.L_x_2199) ;  /* 0xfffffffc00ec9947 */ /* 0x004fea000383ffff */
[----:B------:R-:W-:Y:S05]  /*d450*/  BRA `(.L_x_2198) ;  /* 0xffffff6000547947 */ /* 0x000fea000383ffff */
.L_x_2203:
[----:B-1----:R-:W-:-:S04]  /*d460*/  MOV R6, UR10 ;  /* 0x0000000a00067c02 */ /* 0x002fc80008000f00 */
[----:B------:R1:W2:Y:S03]  /*d470*/  SYNCS.PHASECHK.TRANS64.TRYWAIT P1, [R6+URZ+0x2a850], R5 ;  /* 0x02a85005060075a7 */ /* 0x0002a6000802017f */
[----:B--2---:R-:W-:Y:S05]  /*d480*/  @!P1 NANOSLEEP.SYNCS 0x989680 ;  /* 0x009896800000995d */ /* 0x004fea0003900000 */
[----:B------:R-:W2:Y:S02]  /*d490*/  @!P1 SYNCS.PHASECHK.TRANS64 P1, [R6+URZ+0x2a850], R5 ;  /* 0x02a85005060095a7 */ /* 0x000ea4000802007f */
[----:B--2---:R-:W-:Y:S05]  /*d4a0*/  @!P1 BRA `(.L_x_2203) ;  /* 0xfffffffc00ec9947 */ /* 0x004fea000383ffff */
[----:B------:R-:W-:Y:S05]  /*d4b0*/  BRA `(.L_x_2202) ;  /* 0xffffff6800607947 */ /* 0x000fea000383ffff */
.L_x_2211:
[----:B-1----:R-:W-:-:S04]  /*d4c0*/  IMAD.U32 R8, RZ, RZ, UR7 ;  /* 0x00000007ff087e24 */ /* 0x002fc8000f8e00ff */
[----:B------:R1:W2:Y:S03]  /*d4d0*/  SYNCS.PHASECHK.TRANS64.TRYWAIT P1, [R8+URZ+0x2a830], R5 ;  /* 0x02a83005080075a7 */ /* 0x0002a6000802017f */
[----:B--2---:R-:W-:Y:S05]  /*d4e0*/  @!P1 NANOSLEEP.SYNCS 0x989680 ;  /* 0x009896800000995d */ /* 0x004fea0003900000 */
[----:B------:R-:W2:Y:S02]  /*d4f0*/  @!P1 SYNCS.PHASECHK.TRANS64 P1, [R8+URZ+0x2a830], R5 ;  /* 0x02a83005080095a7 */ /* 0x000ea4000802007f */
[----:B--2---:R-:W-:Y:S05]  /*d500*/  @!P1 BRA `(.L_x_2211) ;  /* 0xfffffffc00ec9947 */ /* 0x004fea000383ffff */
[----:B------:R-:W-:Y:S05]  /*d510*/  BRA `(.L_x_2210) ;  /* 0xffffff8000e87947 */ /* 0x000fea000383ffff */
.L_x_2215:
[----:B-1----:R-:W-:-:S04]  /*d520*/  IMAD.U32 R6, RZ, RZ, UR5 ;  /* 0x00000005ff067e24 */ /* 0x002fc8000f8e00ff */
[----:B------:R1:W2:Y:S03]  /*d530*/  SYNCS.PHASECHK.TRANS64.TRYWAIT P1, [R6+URZ+0x2a850], R5 ;  /* 0x02a85005060075a7 */ /* 0x0002a6000802017f */
[----:B--2---:R-:W-:Y:S05]  /*d540*/  @!P1 NANOSLEEP.SYNCS 0x989680 ;  /* 0x009896800000995d */ /* 0x004fea0003900000 */
[----:B------:R-:W2:Y:S02]  /*d550*/  @!P1 SYNCS.PHASECHK.TRANS64 P1, [R6+URZ+0x2a850], R5 ;  /* 0x02a85005060095a7 */ /* 0x000ea4000802007f */
[----:B--2---:R-:W-:Y:S05]  /*d560*/  @!P1 BRA `(.L_x_2215) ;  /* 0xfffffffc00ec9947 */ /* 0x004fea000383ffff */
[----:B------:R-:W-:Y:S05]  /*d570*/  BRA `(.L_x_2214) ;  /* 0xffffff8800f47947 */ /* 0x000fea000383ffff */
.L_x_2222:
[----:B-1----:R-:W-:-:S04]  /*d580*/  IMAD.U32 R7, RZ, RZ, UR5 ;  /* 0x00000005ff077e24 */ /* 0x002fc8000f8e00ff */
[----:B------:R1:W2:Y:S03]  /*d590*/  SYNCS.PHASECHK.TRANS64.TRYWAIT P1, [R7+URZ+0x2a850], R0 ;  /* 0x02a85000070075a7 */ /* 0x0002a6000802017f */
[----:B--2---:R-:W-:Y:S05]  /*d5a0*/  @!P1 NANOSLEEP.SYNCS 0x989680 ;  /* 0x009896800000995d */ /* 0x004fea0003900000 */
[----:B------:R-:W2:Y:S02]  /*d5b0*/  @!P1 SYNCS.PHASECHK.TRANS64 P1, [R7+URZ+0x2a850], R0 ;  /* 0x02a85000070095a7 */ /* 0x000ea4000802007f */
[----:B--2---:R-:W-:Y:S05]  /*d5c0*/  @!P1 BRA `(.L_x_2222) ;  /* 0xfffffffc00ec9947 */ /* 0x004fea000383ffff */
[----:B------:R-:W-:Y:S05]  /*d5d0*/  BRA `(.L_x_2221) ;  /* 0xffffffa000807947 */ /* 0x000fea000383ffff */
.L_x_2234:
[----:B------:R-:W-:Y:S01]  /*d5e0*/  MOV R13, R16 ;  /* 0x00000010000d7202 */ /* 0x000fe20000000f00 */
[----:B------:R-:W-:Y:S02]  /*d5f0*/  IMAD.MOV.U32 R12, RZ, RZ, RZ ;  /* 0x000000ffff0c7224 */ /* 0x000fe400078e00ff */
[----:B------:R-:W-:Y:S02]  /*d600*/  IMAD.MOV.U32 R11, RZ, RZ, 0x1f ;  /* 0x0000001fff0b7424 */ /* 0x000fe400078e00ff */
[----:B------:R-:W-:-:S07]  /*d610*/  IMAD.MOV.U32 R15, RZ, RZ, -0x1 ;  /* 0xffffffffff0f7424 */ /* 0x000fce00078e00ff */
[----:B-----5:R-:W-:Y:S05]  /*d620*/  WARPSYNC.COLLECTIVE R15, `(.L_x_2275) ;  /* 0x000000000f087348 */ /* 0x020fea0003c00000 */
[----:B------:R0:W1:Y:S02]  /*d630*/  SHFL.IDX P6, R14, R13, R12, R11 ;  /* 0x0000000c0d0e7389 */ /* 0x00006400000c000b */
[----:B01---5:R-:W-:Y:S01]  /*d640*/  ENDCOLLECTIVE ;  /* 0x000000000000791b */ /* 0x023fe20003800000 */
.L_x_2275:
[----:B------:R-:W-:Y:S05]  /*d650*/  BRA `(.L_x_2276) ;  /* 0xffffffcc00b07947 */ /* 0x000fea000383ffff */
.L_x_2236:
[----:B0-----:R-:W-:-:S04]  /*d660*/  MOV R5, UR46 ;  /* 0x0000002e00057c02 */ /* 0x001fc80008000f00 */
[----:B------:R0:W1:Y:S03]  /*d670*/  SYNCS.PHASECHK.TRANS64.TRYWAIT P0, [R5+URZ+0x2a840], R4 ;  /* 0x02a84004050075a7 */ /* 0x000066000800017f */
[----:B-1----:R-:W-:Y:S05]  /*d680*/  @!P0 NANOSLEEP.SYNCS 0x989680 ;  /* 0x009896800000895d */ /* 0x002fea0003900000 */
[----:B------:R-:W1:Y:S02]  /*d690*/  @!P0 SYNCS.PHASECHK.TRANS64 P0, [R5+URZ+0x2a840], R4 ;  /* 0x02a84004050085a7 */ /* 0x000e64000800007f */
[----:B-1----:R-:W-:Y:S05]  /*d6a0*/  @!P0 BRA `(.L_x_2236) ;  /* 0xfffffffc00ec8947 */ /* 0x002fea000383ffff */
[----:B------:R-:W-:Y:S05]  /*d6b0*/  BRA `(.L_x_2277) ;  /* 0xffffffd000c07947 */ /* 0x000fea000383ffff */
.L_x_2237:
[----:B------:R-:W-:Y:S01]  /*d6c0*/  BSSY B0, `(.L_x_2278) ;  /* 0x0000008000007945 */ /* 0x000fe20003800000 */
[----:B------:R-:W-:Y:S01]  /*d6d0*/  IMAD.MOV.U32 R13, RZ, RZ, R3 ;  /* 0x000000ffff0d7224 */ /* 0x000fe200078e0003 */
[----:B------:R-:W-:Y:S01]  /*d6e0*/  MOV R15, 0xffffffff ;  /* 0xffffffff000f7802 */ /* 0x000fe20000000f00 */
[----:B------:R-:W-:Y:S02]  /*d6f0*/  IMAD.MOV.U32 R12, RZ, RZ, RZ ;  /* 0x000000ffff0c7224 */ /* 0x000fe400078e00ff */
[----:B------:R-:W-:-:S07]  /*d700*/  IMAD.MOV.U32 R11, RZ, RZ, 0x181f ;  /* 0x0000181fff0b7424 */ /* 0x000fce00078e00ff */
[----:B------:R-:W-:Y:S05]  /*d710*/  WARPSYNC.COLLECTIVE R15, `(.L_x_2279) ;  /* 0x000000000f087348 */ /* 0x000fea0003c00000 */
[----:B------:R0:W1:Y:S02]  /*d720*/  SHFL.IDX P6, R14, R13, R12, R11 ;  /* 0x0000000c0d0e7389 */ /* 0x00006400000c000b */
[----:B01----:R-:W-:Y:S01]  /*d730*/  ENDCOLLECTIVE ;  /* 0x000000000000791b */ /* 0x003fe20003800000 */
.L_x_2279:
[----:B------:R-:W-:Y:S05]  /*d740*/  BSYNC B0 ;  /* 0x0000000000007941 */ /* 0x000fea0003800000 */
.L_x_2278:
[----:B------:R-:W-:Y:S01]  /*d750*/  IMAD.MOV.U32 R13, RZ, RZ, R0 ;  /* 0x000000ffff0d7224 */ /* 0x000fe200078e0000 */
[----:B------:R-:W-:Y:S01]  /*d760*/  MOV R11, 0x181f ;  /* 0x0000181f000b7802 */ /* 0x000fe20000000f00 */
[----:B------:R-:W-:Y:S01]  /*d770*/  IMAD.MOV.U32 R12, RZ, RZ, RZ ;  /* 0x000000ffff0c7224 */ /* 0x000fe200078e00ff */
[----:B------:R-:W-:Y:S01]  /*d780*/  @P0 LEA R19, R37, UR46, 0x1 ;  /* 0x0000002e25130c11 */ /* 0x000fe2000f8e08ff */
[----:B------:R-:W-:Y:S02]  /*d790*/  IMAD.MOV.U32 R15, RZ, RZ, -0x1 ;  /* 0xffffffffff0f7424 */ /* 0x000fe400078e00ff */
[----:B------:R-:W-:-:S07]  /*d7a0*/  IMAD.MOV.U32 R5, RZ, RZ, R14 ;  /* 0x000000ffff057224 */ /* 0x000fce00078e000e */
[----:B------:R-:W-:Y:S05]  /*d7b0*/  WARPSYNC.COLLECTIVE R15, `(.L_x_2280) ;  /* 0x000000000f087348 */ /* 0x000fea0003c00000 */
[----:B------:R0:W1:Y:S02]  /*d7c0*/  SHFL.IDX P6, R14, R13, R12, R11 ;  /* 0x0000000c0d0e7389 */ /* 0x00006400000c000b */
[----:B01----:R-:W-:Y:S01]  /*d7d0*/  ENDCOLLECTIVE ;  /* 0x000000000000791b */ /* 0x003fe20003800000 */
.L_x_2280:
[----:B------:R-:W-:Y:S01]  /*d7e0*/  IMAD.MOV.U32 R13, RZ, RZ, R3 ;  /* 0x000000ffff0d7224 */ /* 0x000fe200078e0003 */
[----:B------:R-:W-:Y:S01]  /*d7f0*/  MOV R12, 0x1 ;  /* 0x00000001000c7802 */ /* 0x000fe20000000f00 */
[----:B------:R-:W-:-:S07]  /*d800*/  IMAD.MOV.U32 R4, RZ, RZ, R14 ;  /* 0x000000ffff047224 */ /* 0x000fce00078e000e */
[----:B------:R-:W-:Y:S05]  /*d810*/  WARPSYNC.COLLECTIVE R15, `(.L_x_2281) ;  /* 0x000000000f087348 */ /* 0x000fea0003c00000 */
[----:B------:R0:W1:Y:S02]  /*d820*/  SHFL.IDX P6, R14, R13, R12, R11 ;  /* 0x0000000c0d0e7389 */ /* 0x00006400000c000b */
[----:B01----:R-:W-:Y:S01]  /*d830*/  ENDCOLLECTIVE ;  /* 0x000000000000791b */ /* 0x003fe20003800000 */
.L_x_2281:
        /* <DEDUP_REMOVED lines=13> */
.L_x_2282:
[----:B------:R-:W-:Y:S02]  /*d910*/  MOV R5, R7 ;  /* 0x0000000700057202 */ /* 0x000fe40000000f00 */
[----:B------:R-:W-:Y:S01]  /*d920*/  @P0 LEA R20, R37, UR46, 0x1 ;  /* 0x0000002e25140c11 */ /* 0x000fe2000f8e08ff */
[----:B------:R-:W-:Y:S02]  /*d930*/  IMAD.MOV.U32 R13, RZ, RZ, R3 ;  /* 0x000000ffff0d7224 */ /* 0x000fe400078e0003 */
[----:B------:R-:W-:Y:S02]  /*d940*/  IMAD.MOV.U32 R12, RZ, RZ, 0x2 ;  /* 0x00000002ff0c7424 */ /* 0x000fe400078e00ff */
[----:B------:R-:W-:-:S07]  /*d950*/  IMAD.MOV.U32 R4, RZ, RZ, R14 ;  /* 0x000000ffff047224 */ /* 0x000fce00078e000e */
[----:B------:R-:W-:Y:S05]  /*d960*/  WARPSYNC.COLLECTIVE R15, `(.L_x_2283) ;  /* 0x000000000f087348 */ /* 0x000fea0003c00000 */
[----:B------:R0:W1:Y:S02]  /*d970*/  SHFL.IDX P6, R14, R13, R12, R11 ;  /* 0x0000000c0d0e7389 */ /* 0x00006400000c000b */
[----:B01----:R-:W-:Y:S01]  /*d980*/  ENDCOLLECTIVE ;  /* 0x000000000000791b */ /* 0x003fe20003800000 */
.L_x_2283:
        /* <DEDUP_REMOVED lines=13> */
.L_x_2284:
[----:B------:R-:W-:Y:S01]  /*da60*/  IMAD.MOV.U32 R5, RZ, RZ, R10 ;  /* 0x000000ffff057224 */ /* 0x000fe200078e000a */
[----:B------:R-:W-:Y:S01]  /*da70*/  MOV R13, R3 ;  /* 0x00000003000d7202 */ /* 0x000fe20000000f00 */
[----:B------:R-:W-:Y:S02]  /*da80*/  IMAD.MOV.U32 R12, RZ, RZ, 0x3 ;  /* 0x00000003ff0c7424 */ /* 0x000fe400078e00ff */
[----:B------:R-:W-:-:S07]  /*da90*/  IMAD.MOV.U32 R21, RZ, RZ, R14 ;  /* 0x000000ffff157224 */ /* 0x000fce00078e000e */
[----:B------:R-:W-:Y:S05]  /*daa0*/  WARPSYNC.COLLECTIVE R15, `(.L_x_2285) ;  /* 0x000000000f087348 */ /* 0x000fea0003c00000 */
[----:B------:R0:W1:Y:S02]  /*dab0*/  SHFL.IDX P6, R14, R13, R12, R11 ;  /* 0x0000000c0d0e7389 */ /* 0x00006400000c000b */
[----:B01----:R-:W-:Y:S01]  /*dac0*/  ENDCOLLECTIVE ;  /* 0x000000000000791b */ /* 0x003fe20003800000 */
.L_x_2285:
[----:B------:R-:W-:Y:S01]  /*dad0*/  IMAD.MOV.U32 R4, RZ, RZ, R21 ;  /* 0x000000ffff047224 */ /* 0x000fe200078e0015 */
[----:B------:R-:W-:-:S03]  /*dae0*/  @P0 LEA R21, R37, UR46, 0x1 ;  /* 0x0000002e25150c11 */ /* 0x000fc6000f8e08ff */
        /* <DEDUP_REMOVED lines=13> */
.L_x_2286:
[----:B------:R-:W-:Y:S01]  /*dbc0*/  IMAD.MOV.U32 R5, RZ, RZ, R7 ;  /* 0x000000ffff057224 */ /* 0x000fe200078e0007 */
[----:B------:R-:W-:Y:S01]  /*dbd0*/  @P0 LEA R7, R37, UR46, 0x1 ;  /* 0x0000002e25070c11 */ /* 0x000fe2000f8e08ff */
[----:B------:R-:W-:Y:S02]  /*dbe0*/  IMAD.MOV.U32 R13, RZ, RZ, R3 ;  /* 0x000000ffff0d7224 */ /* 0x000fe400078e0003 */
[----:B------:R-:W-:Y:S01]  /*dbf0*/  IMAD.MOV.U32 R12, RZ, RZ, 0x4 ;  /* 0x00000004ff0c7424 */ /* 0x000fe200078e00ff */
[----:B------:R-:W-:-:S07]  /*dc00*/  MOV R4, R14 ;  /* 0x0000000e00047202 */ /* 0x000fce0000000f00 */
[----:B------:R-:W-:Y:S05]  /*dc10*/  WARPSYNC.COLLECTIVE R15, `(.L_x_2287) ;  /* 0x000000000f087348 */ /* 0x000fea0003c00000 */
[----:B------:R0:W1:Y:S02]  /*dc20*/  SHFL.IDX P6, R14, R13, R12, R11 ;  /* 0x0000000c0d0e7389 */ /* 0x00006400000c000b */
[----:B01----:R-:W-:Y:S01]  /*dc30*/  ENDCOLLECTIVE ;  /* 0x000000000000791b */ /* 0x003fe20003800000 */
.L_x_2287:
        /* <DEDUP_REMOVED lines=8> */
[----:B------:R-:W-:Y:S02]  /*dcc0*/  ISETP.GE.AND P0, PT, R6, 0x41, PT ;  /* 0x000000410600780c */ /* 0x000fe40003f06270 */
[----:B------:R-:W-:-:S11]  /*dcd0*/  MOV R10, R14 ;  /* 0x0000000e000a7202 */ /* 0x000fd60000000f00 */
[----:B0-----:R-:W-:Y:S05]  /*dce0*/  WARPSYNC.COLLECTIVE R15, `(.L_x_2288) ;  /* 0x000000000f087348 */ /* 0x001fea0003c00000 */
[----:B------:R1:W2:Y:S02]  /*dcf0*/  SHFL.IDX P6, R14, R13, R12, R11 ;  /* 0x0000000c0d0e7389 */ /* 0x0002a400000c000b */
[----:B012---:R-:W-:Y:S01]  /*dd00*/  ENDCOLLECTIVE ;  /* 0x000000000000791b */ /* 0x007fe20003800000 */
.L_x_2288:
[----:B------:R-:W-:Y:S01]  /*dd10*/  MOV R5, R10 ;  /* 0x0000000a00057202 */ /* 0x000fe20000000f00 */
[----:B------:R-:W-:Y:S02]  /*dd20*/  IMAD.MOV.U32 R13, RZ, RZ, R3 ;  /* 0x000000ffff0d7224 */ /* 0x000fe400078e0003 */
[----:B------:R-:W-:Y:S02]  /*dd30*/  IMAD.MOV.U32 R12, RZ, RZ, 0x5 ;  /* 0x00000005ff0c7424 */ /* 0x000fe400078e00ff */
[----:B------:R-:W-:-:S07]  /*dd40*/  IMAD.MOV.U32 R19, RZ, RZ, R14 ;  /* 0x000000ffff137224 */ /* 0x000fce00078e000e */
[----:B------:R-:W-:Y:S05]  /*dd50*/  WARPSYNC.COLLECTIVE R15, `(.L_x_2289) ;  /* 0x000000000f087348 */ /* 0x000fea0003c00000 */
[----:B------:R0:W1:Y:S02]  /*dd60*/  SHFL.IDX P6, R14, R13, R12, R11 ;  /* 0x0000000c0d0e7389 */ /* 0x00006400000c000b */
[----:B01----:R-:W-:Y:S01]  /*dd70*/  ENDCOLLECTIVE ;  /* 0x000000000000791b */ /* 0x003fe20003800000 */
.L_x_2289:
[----:B------:R-:W-:Y:S01]  /*dd80*/  IMAD.MOV.U32 R4, RZ, RZ, R19 ;  /* 0x000000ffff047224 */ /* 0x000fe200078e0013 */
[----:B------:R-:W-:-:S03]  /*dd90*/  @P0 LEA R19, R37, UR46, 0x1 ;  /* 0x0000002e25130c11 */ /* 0x000fc6000f8e08ff */
        /* <DEDUP_REMOVED lines=8> */
[----:B------:R-:W-:-:S07]  /*de20*/  IMAD.MOV.U32 R3, RZ, RZ, R14 ;  /* 0x000000ffff037224 */ /* 0x000fce00078e000e */
[----:B0-----:R-:W-:Y:S05]  /*de30*/  WARPSYNC.COLLECTIVE R15, `(.L_x_2290) ;  /* 0x000000000f087348 */ /* 0x001fea0003c00000 */
[----:B------:R1:W2:Y:S02]  /*de40*/  SHFL.IDX P6, R14, R13, R12, R11 ;  /* 0x0000000c0d0e7389 */ /* 0x0002a400000c000b */
[----:B012---:R-:W-:Y:S01]  /*de50*/  ENDCOLLECTIVE ;  /* 0x000000000000791b */ /* 0x007fe20003800000 */
.L_x_2290:
[----:B------:R-:W-:Y:S05]  /*de60*/  BRA `(.L_x_2291) ;  /* 0xffffffd000207947 */ /* 0x000fea000383ffff */
.L_x_2240:
[----:B------:R-:W-:Y:S01]  /*de70*/  IMAD.MOV.U32 R13, RZ, RZ, R0 ;  /* 0x000000ffff0d7224 */ /* 0x000fe200078e0000 */
[----:B------:R-:W-:Y:S01]  /*de80*/  MOV R15, 0xffffffff ;  /* 0xffffffff000f7802 */ /* 0x000fe20000000f00 */
[----:B------:R-:W-:Y:S01]  /*de90*/  IMAD.MOV.U32 R12, RZ, RZ, RZ ;  /* 0x000000ffff0c7224 */ /* 0x000fe200078e00ff */
[----:B------:R-:W-:Y:S01]  /*dea0*/  MOV R10, UR48 ;  /* 0x00000030000a7c02 */ /* 0x000fe20008000f00 */
[----:B------:R-:W-:-:S04]  /*deb0*/  IMAD.MOV.U32 R11, RZ, RZ, 0x181f ;  /* 0x0000181fff0b7424 */ /* 0x000fc800078e00ff */
[----:B------:R-:W-:-:S07]  /*dec0*/  IMAD R7, R10, 0x80, R23 ;  /* 0x000000800a077824 */ /* 0x000fce00078e0217 */
[----:B------:R-:W-:Y:S05]  /*ded0*/  WARPSYNC.COLLECTIVE R15, `(.L_x_2292) ;  /* 0x000000000f087348 */ /* 0x000fea0003c00000 */
[----:B------:R0:W1:Y:S02]  /*dee0*/  SHFL.IDX P6, R14, R13, R12, R11 ;  /* 0x0000000c0d0e7389 */ /* 0x00006400000c000b */
[----:B01----:R-:W-:Y:S01]  /*def0*/  ENDCOLLECTIVE ;  /* 0x000000000000791b */ /* 0x003fe20003800000 */
.L_x_2292:
[----:B------:R-:W-:Y:S02]  /*df00*/  VIADD R9, R7, 0x10 ;  /* 0x0000001007097836 */ /* 0x000fe40000000000 */
[----:B------:R-:W-:Y:S02]  /*df10*/  IMAD.MOV.U32 R13, RZ, RZ, R3 ;  /* 0x000000ffff0d7224 */ /* 0x000fe400078e0003 */
[----:B------:R-:W-:-:S07]  /*df20*/  IMAD.MOV.U32 R5, RZ, RZ, R14 ;  /* 0x000000ffff057224 */ /* 0x000fce00078e000e */
[----:B------:R-:W-:Y:S05]  /*df30*/  WARPSYNC.COLLECTIVE R15, `(.L_x_2293) ;  /* 0x000000000f087348 */ /* 0x000fea0003c00000 */
[----:B------:R0:W1:Y:S02]  /*df40*/  SHFL.IDX P6, R14, R13, R12, R11 ;  /* 0x0000000c0d0e7389 */ /* 0x00006400000c000b */
[----:B01----:R-:W-:Y:S01]  /*df50*/  ENDCOLLECTIVE ;  /* 0x000000000000791b */ /* 0x003fe20003800000 */
.L_x_2293:
[----:B------:R-:W-:Y:S02]  /*df60*/  ULDC UR4, c[0x0][0x288] ;  /* 0x0000a20000047ab9 */ /* 0x000fe40000000800 */
[----:B------:R-:W-:-:S05]  /*df70*/  IMAD R6, R8, UR4, RZ ;  /* 0x0000000408067c24 */ /* 0x000fca000f8e02ff */
[----:B------:R-:W-:Y:S01]  /*df80*/  ISETP.GE.AND P1, PT, R7, R6, PT ;  /* 0x000000060700720c */ /* 0x000fe20003f26270 */
[----:B------:R-:W-:Y:S01]  /*df90*/  IMAD.MOV.U32 R13, RZ, RZ, R0 ;  /* 0x000000ffff0d7224 */ /* 0x000fe200078e0000 */
[----:B------:R-:W-:-:S11]  /*dfa0*/  MOV R12, 0x1 ;  /* 0x00000001000c7802 */ /* 0x000fd60000000f00 */
[----:B------:R-:W-:Y:S01]  /*dfb0*/  @!P1 LEA R19, R37, UR46, 0x1 ;  /* 0x0000002e25139c11 */ /* 0x000fe2000f8e08ff */
[----:B------:R-:W-:-:S07]  /*dfc0*/  IMAD.MOV.U32 R4, RZ, RZ, R14 ;  /* 0x000000ffff047224 */ /* 0x000fce00078e000e */
[----:B------:R-:W-:Y:S05]  /*dfd0*/  WARPSYNC.COLLECTIVE R15, `(.L_x_2294) ;  /* 0x000000000f087348 */ /* 0x000fea0003c00000 */
[----:B------:R0:W1:Y:S02]  /*dfe0*/  SHFL.IDX P6, R14, R13, R12, R11 ;  /* 0x0000000c0d0e7389 */ /* 0x00006400000c000b */
[----:B01----:R-:W-:Y:S01]  /*dff0*/  ENDCOLLECTIVE ;  /* 0x000000000000791b */ /* 0x003fe20003800000 */
.L_x_2294:
        /* <DEDUP_REMOVED lines=13> */
.L_x_2295:
[----:B------:R-:W-:Y:S02]  /*e0d0*/  MOV R5, R8 ;  /* 0x0000000800057202 */ /* 0x000fe40000000f00 */
[----:B------:R-:W-:Y:S01]  /*e0e0*/  @!P1 LEA R21, R37, UR46, 0x1 ;  /* 0x0000002e25159c11 */ /* 0x000fe2000f8e08ff */
[----:B------:R-:W-:Y:S02]  /*e0f0*/  IMAD.MOV.U32 R13, RZ, RZ, R0 ;  /* 0x000000ffff0d7224 */ /* 0x000fe400078e0000 */
[----:B------:R-:W-:Y:S02]  /*e100*/  IMAD.MOV.U32 R12, RZ, RZ, 0x2 ;  /* 0x00000002ff0c7424 */ /* 0x000fe400078e00ff */
[----:B------:R-:W-:-:S07]  /*e110*/  IMAD.MOV.U32 R4, RZ, RZ, R14 ;  /* 0x000000ffff047224 */ /* 0x000fce00078e000e */
[----:B------:R-:W-:Y:S05]  /*e120*/  WARPSYNC.COLLECTIVE R15, `(.L_x_2296) ;  /* 0x000000000f087348 */ /* 0x000fea0003c00000 */
[----:B------:R0:W1:Y:S02]  /*e130*/  SHFL.IDX P6, R14, R13, R12, R11 ;  /* 0x0000000c0d0e7389 */ /* 0x00006400000c000b */
[----:B01----:R-:W-:Y:S01]  /*e140*/  ENDCOLLECTIVE ;  /* 0x000000000000791b */ /* 0x003fe20003800000 */
.L_x_2296:
[----:B------:R-:W-:-:S04]  /*e150*/  @!P1 IMAD.WIDE.U32 R8, R27, 0x2, R4 ;  /* 0x000000021b089825 */ /* 0x000fc800078e0004 */
[----:B------:R-:W-:Y:S01]  /*e160*/  VIADD R5, R7, 0x20 ;  /* 0x0000002007057836 */ /* 0x000fe20000000000 */
        /* <DEDUP_REMOVED lines=12> */
.L_x_2297:
[----:B------:R-:W-:Y:S01]  /*e230*/  VIADD R9, R7, 0x30 ;  /* 0x0000003007097836 */ /* 0x000fe20000000000 */
[----:B------:R-:W-:Y:S02]  /*e240*/  @!P1 LEA R19, R37, UR46, 0x1 ;  /* 0x0000002e25139c11 */ /* 0x000fe4000f8e08ff */
[----:B------:R-:W-:Y:S01]  /*e250*/  MOV R13, R0 ;  /* 0x00000000000d7202 */ /* 0x000fe20000000f00 */
[----:B------:R-:W-:Y:S02]  /*e260*/  IMAD.MOV.U32 R12, RZ, RZ, 0x3 ;  /* 0x00000003ff0c7424 */ /* 0x000fe400078e00ff */
[----:B------:R-:W-:-:S07]  /*e270*/  IMAD.MOV.U32 R4, RZ, RZ, R14 ;  /* 0x000000ffff047224 */ /* 0x000fce00078e000e */
[----:B------:R-:W-:Y:S05]  /*e280*/  WARPSYNC.COLLECTIVE R15, `(.L_x_2298) ;  /* 0x000000000f087348 */ /* 0x000fea0003c00000 */
[----:B------:R0:W1:Y:S02]  /*e290*/  SHFL.IDX P6, R14, R13, R12, R11 ;  /* 0x0000000c0d0e7389 */ /* 0x00006400000c000b */
[----:B01----:R-:W-:Y:S01]  /*e2a0*/  ENDCOLLECTIVE ;  /* 0x000000000000791b */ /* 0x003fe20003800000 */
.L_x_2298:
        /* <DEDUP_REMOVED lines=13> */
.L_x_2299:
[----:B------:R-:W-:Y:S01]  /*e380*/  IMAD.MOV.U32 R5, RZ, RZ, R8 ;  /* 0x000000ffff057224 */ /* 0x000fe200078e0008 */
[----:B------:R-:W-:Y:S01]  /*e390*/  @!P1 LEA R21, R37, UR46, 0x1 ;  /* 0x0000002e25159c11 */ /* 0x000fe2000f8e08ff */
[----:B------:R-:W-:Y:S01]  /*e3a0*/  IMAD.MOV.U32 R13, RZ, RZ, R0 ;  /* 0x000000ffff0d7224 */ /* 0x000fe200078e0000 */
[----:B------:R-:W-:Y:S02]  /*e3b0*/  MOV R12, 0x4 ;  /* 0x00000004000c7802 */ /* 0x000fe40000000f00 */
[----:B------:R-:W-:-:S07]  /*e3c0*/  MOV R4, R14 ;  /* 0x0000000e00047202 */ /* 0x000fce0000000f00 */
[----:B------:R-:W-:Y:S05]  /*e3d0*/  WARPSYNC.COLLECTIVE R15, `(.L_x_2300) ;  /* 0x000000000f087348 */ /* 0x000fea0003c00000 */
[----:B------:R0:W1:Y:S02]  /*e3e0*/  SHFL.IDX P6, R14, R13, R12, R11 ;  /* 0x0000000c0d0e7389 */ /* 0x00006400000c000b */
[----:B01----:R-:W-:Y:S01]  /*e3f0*/  ENDCOLLECTIVE ;  /* 0x000000000000791b */ /* 0x003fe20003800000 */
.L_x_2300:
        /* <DEDUP_REMOVED lines=14> */
.L_x_2301:
        /* <DEDUP_REMOVED lines=8> */
.L_x_2302:
        /* <DEDUP_REMOVED lines=8> */
[----:B------:R-:W-:Y:S01]  /*e5e0*/  ISETP.GE.AND P1, PT, R9, R6, PT ;  /* 0x000000060900720c */ /* 0x000fe20003f26270 */
[----:B------:R-:W-:-:S12]  /*e5f0*/  IMAD.MOV.U32 R8, RZ, RZ, R14 ;  /* 0x000000ffff087224 */ /* 0x000fd800078e000e */
[----:B0-----:R-:W-:Y:S05]  /*e600*/  WARPSYNC.COLLECTIVE R15, `(.L_x_2303) ;  /* 0x000000000f087348 */ /* 0x001fea0003c00000 */
[----:B------:R1:W2:Y:S02]  /*e610*/  SHFL.IDX P6, R14, R13, R12, R11 ;  /* 0x0000000c0d0e7389 */ /* 0x0002a400000c000b */
[----:B012---:R-:W-:Y:S01]  /*e620*/  ENDCOLLECTIVE ;  /* 0x000000000000791b */ /* 0x007fe20003800000 */
.L_x_2303:
[----:B------:R-:W-:Y:S01]  /*e630*/  IMAD.MOV.U32 R5, RZ, RZ, R8 ;  /* 0x000000ffff057224 */ /* 0x000fe200078e0008 */
[----:B------:R-:W-:Y:S02]  /*e640*/  @!P1 LEA R21, R37, UR46, 0x1 ;  /* 0x0000002e25159c11 */ /* 0x000fe4000f8e08ff */
[----:B------:R-:W-:Y:S01]  /*e650*/  MOV R13, R0 ;  /* 0x00000000000d7202 */ /* 0x000fe20000000f00 */
[----:B------:R-:W-:Y:S02]  /*e660*/  IMAD.MOV.U32 R12, RZ, RZ, 0x6 ;  /* 0x00000006ff0c7424 */ /* 0x000fe400078e00ff */
[----:B------:R-:W-:-:S07]  /*e670*/  IMAD.MOV.U32 R4, RZ, RZ, R14 ;  /* 0x000000ffff047224 */ /* 0x000fce00078e000e */
[----:B------:R-:W-:Y:S05]  /*e680*/  WARPSYNC.COLLECTIVE R15, `(.L_x_2304) ;  /* 0x000000000f087348 */ /* 0x000fea0003c00000 */
[----:B------:R0:W1:Y:S02]  /*e690*/  SHFL.IDX P6, R14, R13, R12, R11 ;  /* 0x0000000c0d0e7389 */ /* 0x00006400000c000b */
[----:B01----:R-:W-:Y:S01]  /*e6a0*/  ENDCOLLECTIVE ;  /* 0x000000000000791b */ /* 0x003fe20003800000 */
.L_x_2304:
        /* <DEDUP_REMOVED lines=14> */
.L_x_2305:
[----:B------:R-:W-:Y:S01]  /*e790*/  @!P1 LEA R19, R37, UR46, 0x1 ;  /* 0x0000002e25139c11 */ /* 0x000fe2000f8e08ff */
[----:B------:R-:W-:Y:S02]  /*e7a0*/  IMAD.MOV.U32 R13, RZ, RZ, R0 ;  /* 0x000000ffff0d7224 */ /* 0x000fe400078e0000 */
[----:B------:R-:W-:Y:S01]  /*e7b0*/  IMAD.MOV.U32 R12, RZ, RZ, 0x7 ;  /* 0x00000007ff0c7424 */ /* 0x000fe200078e00ff */
[----:B------:R-:W-:-:S07]  /*e7c0*/  MOV R4, R14 ;  /* 0x0000000e00047202 */ /* 0x000fce0000000f00 */
[----:B------:R-:W-:Y:S05]  /*e7d0*/  WARPSYNC.COLLECTIVE R15, `(.L_x_2306) ;  /* 0x000000000f087348 */ /* 0x000fea0003c00000 */
[----:B------:R0:W1:Y:S02]  /*e7e0*/  SHFL.IDX P6, R14, R13, R12, R11 ;  /* 0x0000000c0d0e7389 */ /* 0x00006400000c000b */
[----:B01----:R-:W-:Y:S01]  /*e7f0*/  ENDCOLLECTIVE ;  /* 0x000000000000791b */ /* 0x003fe20003800000 */
.L_x_2306:
        /* <DEDUP_REMOVED lines=12> */
.L_x_2307:
[----:B------:R-:W-:Y:S05]  /*e8c0*/  BRA `(.L_x_2308) ;  /* 0xffffffd0001c7947 */ /* 0x000fea000383ffff */
.L_x_2243:
[----:B0-----:R-:W-:-:S04]  /*e8d0*/  IMAD.U32 R3, RZ, RZ, UR46 ;  /* 0x0000002eff037e24 */ /* 0x001fc8000f8e00ff */
[----:B------:R0:W1:Y:S03]  /*e8e0*/  SYNCS.PHASECHK.TRANS64.TRYWAIT P0, [R3+URZ+0x2a820], R0 ;  /* 0x02a82000030075a7 */ /* 0x000066000800017f */
[----:B-1----:R-:W-:Y:S05]  /*e8f0*/  @!P0 NANOSLEEP.SYNCS 0x989680 ;  /* 0x009896800000895d */ /* 0x002fea0003900000 */
[----:B------:R-:W1:Y:S02]  /*e900*/  @!P0 SYNCS.PHASECHK.TRANS64 P0, [R3+URZ+0x2a820], R0 ;  /* 0x02a82000030085a7 */ /* 0x000e64000800007f */
[----:B-1----:R-:W-:Y:S05]  /*e910*/  @!P0 BRA `(.L_x_2243) ;  /* 0xfffffffc00ec8947 */ /* 0x002fea000383ffff */
[----:B------:R-:W-:Y:S05]  /*e920*/  BRA `(.L_x_2309) ;  /* 0xffffffd000647947 */ /* 0x000fea000383ffff */
.L_x_2247:
[----:B0-----:R0:W1:Y:S02]  /*e930*/  SYNCS.PHASECHK.TRANS64.TRYWAIT P0, [R26+URZ+0x2a840], R3 ;  /* 0x02a840031a0075a7 */ /* 0x001064000800017f */
[----:B-1----:R-:W-:Y:S05]  /*e940*/  @!P0 NANOSLEEP.SYNCS 0x989680 ;  /* 0x009896800000895d */ /* 0x002fea0003900000 */
[----:B------:R-:W1:Y:S02]  /*e950*/  @!P0 SYNCS.PHASECHK.TRANS64 P0, [R26+URZ+0x2a840], R3 ;  /* 0x02a840031a0085a7 */ /* 0x000e64000800007f */
[----:B-1----:R-:W-:Y:S05]  /*e960*/  @!P0 BRA `(.L_x_2247) ;  /* 0xfffffffc00f08947 */ /* 0x002fea000383ffff */
[----:B------:R-:W-:Y:S05]  /*e970*/  BRA `(.L_x_2310) ;  /* 0xffffffd4002c7947 */ /* 0x000fea000383ffff */
.L_x_2248:
[----:B------:R-:W-:Y:S01]  /*e980*/  BSSY B1, `(.L_x_2311) ;  /* 0x0000008000017945 */ /* 0x000fe20003800000 */
[----:B------:R-:W-:Y:S01]  /*e990*/  IMAD.MOV.U32 R13, RZ, RZ, R0 ;  /* 0x000000ffff0d7224 */ /* 0x000fe200078e0000 */
[----:B------:R-:W-:Y:S01]  /*e9a0*/  MOV R11, 0x181f ;  /* 0x0000181f000b7802 */ /* 0x000fe20000000f00 */
[----:B------:R-:W-:Y:S02]  /*e9b0*/  IMAD.MOV.U32 R12, RZ, RZ, RZ ;  /* 0x000000ffff0c7224 */ /* 0x000fe400078e00ff */
[----:B------:R-:W-:-:S07]  /*e9c0*/  IMAD.MOV.U32 R15, RZ, RZ, -0x1 ;  /* 0xffffffffff0f7424 */ /* 0x000fce00078e00ff */
[----:B------:R-:W-:Y:S05]  /*e9d0*/  WARPSYNC.COLLECTIVE R15, `(.L_x_2312) ;  /* 0x000000000f087348 */ /* 0x000fea0003c00000 */
[----:B------:R0:W1:Y:S02]  /*e9e0*/  SHFL.IDX P6, R14, R13, R12, R11 ;  /* 0x0000000c0d0e7389 */ /* 0x00006400000c000b */
[----:B01----:R-:W-:Y:S01]  /*e9f0*/  ENDCOLLECTIVE ;  /* 0x000000000000791b */ /* 0x003fe20003800000 */
.L_x_2312:
[----:B------:R-:W-:Y:S05]  /*ea00*/  BSYNC B1 ;  /* 0x0000000000017941 */ /* 0x000fea0003800000 */
.L_x_2311:
[----:B------:R-:W-:Y:S01]  /*ea10*/  IMAD.MOV.U32 R13, RZ, RZ, R3 ;  /* 0x000000ffff0d7224 */ /* 0x000fe200078e0003 */
[----:B------:R-:W-:Y:S01]  /*ea20*/  MOV R12, RZ ;  /* 0x000000ff000c7202 */ /* 0x000fe20000000f00 */
[----:B------:R-:W-:Y:S01]  /*ea30*/  IMAD.MOV.U32 R11, RZ, RZ, 0x181f ;  /* 0x0000181fff0b7424 */ /* 0x000fe200078e00ff */
[----:B------:R-:W-:Y:S01]  /*ea40*/  LEA R5, R5, UR46, 0x1 ;  /* 0x0000002e05057c11 */ /* 0x000fe2000f8e08ff */
[----:B------:R-:W-:Y:S02]  /*ea50*/  IMAD.MOV.U32 R15, RZ, RZ, -0x1 ;  /* 0xffffffffff0f7424 */ /* 0x000fe400078e00ff */
[----:B------:R-:W-:-:S07]  /*ea60*/  IMAD.MOV.U32 R4, RZ, RZ, R14 ;  /* 0x000000ffff047224 */ /* 0x000fce00078e000e */
[----:B------:R-:W-:Y:S05]  /*ea70*/  WARPSYNC.COLLECTIVE R15, `(.L_x_2313) ;  /* 0x000000000f087348 */ /* 0x000fea0003c00000 */
[----:B------:R0:W1:Y:S02]  /*ea80*/  SHFL.IDX P6, R14, R13, R12, R11 ;  /* 0x0000000c0d0e7389 */ /* 0x00006400000c000b */
[----:B01----:R-:W-:Y:S01]  /*ea90*/  ENDCOLLECTIVE ;  /* 0x000000000000791b */ /* 0x003fe20003800000 */
.L_x_2313:
[----:B------:R-:W-:Y:S01]  /*eaa0*/  MOV R13, R0 ;  /* 0x00000000000d7202 */ /* 0x000fe20000000f00 */
[----:B------:R-:W-:Y:S01]  /*eab0*/  IMAD.MOV.U32 R12, RZ, RZ, 0x1 ;  /* 0x00000001ff0c7424 */ /* 0x000fe200078e00ff */
[----:B------:R-:W-:-:S05]  /*eac0*/  IADD3 R14, P0, R14, R20, RZ ;  /* 0x000000140e0e7210 */ /* 0x000fca0007f1e0ff */
[----:B------:R-:W-:-:S05]  /*ead0*/  IMAD.X R15, RZ, RZ, R4, P0 ;  /* 0x000000ffff0f7224 */ /* 0x000fca00000e0604 */
[----:B------:R-:W-:Y:S01]  /*eae0*/  @!PT LDS RZ, [RZ] ;  /* 0x00000000fffff984 */ /* 0x000fe20000000800 */
[----:B------:R-:W-:Y:S01]  /*eaf0*/  @!PT LDS RZ, [RZ] ;  /* 0x00000000fffff984 */ /* 0x000fe20000000800 */
[----:B------:R-:W-:Y:S01]  /*eb00*/  @!PT LDS RZ, [RZ] ;  /* 0x00000000fffff984 */ /* 0x000fe20000000800 */
[----:B------:R-:W-:Y:S04]  /*eb10*/  LDGSTS.E.BYPASS.LTC128B.128 [R5+0x18400], desc[UR36][R14.64], !P3 ;  /* 0x184000000e057fae */ /* 0x000fe8000d901d64 */
[----:B------:R-:W-:Y:S04]  /*eb20*/  LDGSTS.E.BYPASS.LTC128B.128 [R5+0x1b400], desc[UR36][R14.64+0x80], !P2 ;  /* 0x1b4000800e057fae */ /* 0x000fe8000d101d64 */
[----:B------:R0:W-:Y:S02]  /*eb30*/  LDGSTS.E.BYPASS.LTC128B.128 [R5+0x1e400], desc[UR36][R14.64+0x100], !P1 ;  /* 0x1e4001000e057fae */ /* 0x0001e4000c901d64 */
[----:B0-----:R-:W-:-:S07]  /*eb40*/  IMAD.MOV.U32 R15, RZ, RZ, -0x1 ;  /* 0xffffffffff0f7424 */ /* 0x001fce00078e00ff */
[----:B------:R-:W-:Y:S05]  /*eb50*/  WARPSYNC.COLLECTIVE R15, `(.L_x_2314) ;  /* 0x000000000f087348 */ /* 0x000fea0003c00000 */
[----:B------:R0:W1:Y:S02]  /*eb60*/  SHFL.IDX P6, R14, R13, R12, R11 ;  /* 0x0000000c0d0e7389 */ /* 0x00006400000c000b */
[----:B01----:R-:W-:Y:S01]  /*eb70*/  ENDCOLLECTIVE ;  /* 0x000000000000791b */ /* 0x003fe20003800000 */
.L_x_2314:
[----:B------:R-:W-:Y:S01]  /*eb80*/  MOV R13, R3 ;  /* 0x00000003000d7202 */ /* 0x000fe20000000f00 */
[----:B------:R-:W-:-:S07]  /*eb90*/  IMAD.MOV.U32 R4, RZ, RZ, R14 ;  /* 0x000000ffff047224 */ /* 0x000fce00078e000e */
[----:B------:R-:W-:Y:S05]  /*eba0*/  WARPSYNC.COLLECTIVE R15, `(.L_x_2315) ;  /* 0x000000000f087348 */ /* 0x000fea0003c00000 */
[----:B------:R0:W1:Y:S02]  /*ebb0*/  SHFL.IDX P6, R14, R13, R12, R11 ;  /* 0x0000000c0d0e7389 */ /* 0x00006400000c000b */
[----:B01----:R-:W-:Y:S01]  /*ebc0*/  ENDCOLLECTIVE ;  /* 0x000000000000791b */ /* 0x003fe20003800000 */
.L_x_2315:
[----:B------:R-:W-:Y:S02]  /*ebd0*/  IMAD.MOV.U32 R13, RZ, RZ, R0 ;  /* 0x000000ffff0d7224 */ /* 0x000fe400078e0000 */
        /* <DEDUP_REMOVED lines=9> */
[----:B0-----:R-:W-:-:S07]  /*ec70*/  MOV R15, 0xffffffff ;  /* 0xffffffff000f7802 */ /* 0x001fce0000000f00 */
[----:B------:R-:W-:Y:S05]  /*ec80*/  WARPSYNC.COLLECTIVE R15, `(.L_x_2316) ;  /* 0x000000000f087348 */ /* 0x000fea0003c00000 */
[----:B------:R0:W1:Y:S02]  /*ec90*/  SHFL.IDX P6, R14, R13, R12, R11 ;  /* 0x0000000c0d0e7389 */ /* 0x00006400000c000b */
[----:B01----:R-:W-:Y:S01]  /*eca0*/  ENDCOLLECTIVE ;  /* 0x000000000000791b */ /* 0x003fe20003800000 */
.L_x_2316:
[----:B------:R-:W-:Y:S02]  /*ecb0*/  IMAD.MOV.U32 R13, RZ, RZ, R3 ;  /* 0x000000ffff0d7224 */ /* 0x000fe400078e0003 */
[----:B------:R-:W-:-:S07]  /*ecc0*/  IMAD.MOV.U32 R31, RZ, RZ, R14 ;  /* 0x000000ffff1f7224 */ /* 0x000fce00078e000e */
[----:B------:R-:W-:Y:S05]  /*ecd0*/  WARPSYNC.COLLECTIVE R15, `(.L_x_2317) ;  /* 0x000000000f087348 */ /* 0x000fea0003c00000 */
[----:B------:R0:W1:Y:S02]  /*ece0*/  SHFL.IDX P6, R14, R13, R12, R11 ;  /* 0x0000000c0d0e7389 */ /* 0x00006400000c000b */
[----:B01----:R-:W-:Y:S01]  /*ecf0*/  ENDCOLLECTIVE ;  /* 0x000000000000791b */ /* 0x003fe20003800000 */
.L_x_2317:
[----:B------:R-:W-:Y:S02]  /*ed00*/  IMAD.MOV.U32 R13, RZ, RZ, R0 ;  /* 0x000000ffff0d7224 */ /* 0x000fe400078e0000 */
[----:B------:R-:W-:Y:S02]  /*ed10*/  IMAD.MOV.U32 R12, RZ, RZ, 0x3 ;  /* 0x00000003ff0c7424 */ /* 0x000fe400078e00ff */
[----:B------:R-:W-:-:S05]  /*ed20*/  IMAD.MOV.U32 R11, RZ, RZ, R14 ;  /* 0x000000ffff0b7224 */ /* 0x000fca00078e000e */
[----:B------:R-:W-:Y:S01]  /*ed30*/  IADD3 R14, P0, R11, R20, RZ ;  /* 0x000000140b0e7210 */ /* 0x000fe20007f1e0ff */
[----:B------:R-:W-:-:S03]  /*ed40*/  IMAD.MOV.U32 R11, RZ, RZ, 0x181f ;  /* 0x0000181fff0b7424 */ /* 0x000fc600078e00ff */
[----:B------:R-:W-:-:S05]  /*ed50*/  IADD3.X R15, RZ, R31, RZ, P0, !PT ;  /* 0x0000001fff0f7210 */ /* 0x000fca00007fe4ff */
        /* <DEDUP_REMOVED lines=10> */
.L_x_2318:
[----:B------:R-:W-:Y:S02]  /*ee00*/  IMAD.MOV.U32 R13, RZ, RZ, R3 ;  /* 0x000000ffff0d7224 */ /* 0x000fe400078e0003 */
[----:B------:R-:W-:-:S07]  /*ee10*/  IMAD.MOV.U32 R31, RZ, RZ, R14 ;  /* 0x000000ffff1f7224 */ /* 0x000fce00078e000e */
[----:B------:R-:W-:Y:S05]  /*ee20*/  WARPSYNC.COLLECTIVE R15, `(.L_x_2319) ;  /* 0x000000000f087348 */ /* 0x000fea0003c00000 */
[----:B------:R0:W1:Y:S02]  /*ee30*/  SHFL.IDX P6, R14, R13, R12, R11 ;  /* 0x0000000c0d0e7389 */ /* 0x00006400000c000b */
[----:B01----:R-:W-:Y:S01]  /*ee40*/  ENDCOLLECTIVE ;  /* 0x000000000000791b */ /* 0x003fe20003800000 */
.L_x_2319:
        /* <DEDUP_REMOVED lines=16> */
.L_x_2320:
[----:B------:R-:W-:Y:S02]  /*ef50*/  IMAD.MOV.U32 R13, RZ, RZ, R3 ;  /* 0x000000ffff0d7224 */ /* 0x000fe400078e0003 */
[----:B------:R-:W-:-:S07]  /*ef60*/  IMAD.MOV.U32 R4, RZ, RZ, R14 ;  /* 0x000000ffff047224 */ /* 0x000fce00078e000e */
[----:B------:R-:W-:Y:S05]  /*ef70*/  WARPSYNC.COLLECTIVE R15, `(.L_x_2321) ;  /* 0x000000000f087348 */ /* 0x000fea0003c00000 */
[----:B------:R0:W1:Y:S02]  /*ef80*/  SHFL.IDX P6, R14, R13, R12, R11 ;  /* 0x0000000c0d0e7389 */ /* 0x00006400000c000b */
[----:B01----:R-:W-:Y:S01]  /*ef90*/  ENDCOLLECTIVE ;  /* 0x000000000000791b */ /* 0x003fe20003800000 */
.L_x_2321:
        /* <DEDUP_REMOVED lines=14> */
.L_x_2322:
[----:B------:R-:W-:Y:S01]  /*f080*/  MOV R13, R3 ;  /* 0x00000003000d7202 */ /* 0x000fe20000000f00 */
[----:B------:R-:W-:-:S07]  /*f090*/  IMAD.MOV.U32 R0, RZ, RZ, R14 ;  /* 0x000000ffff007224 */ /* 0x000fce00078e000e */
[----:B------:R-:W-:Y:S05]  /*f0a0*/  WARPSYNC.COLLECTIVE R15, `(.L_x_2323) ;  /* 0x000000000f087348 */ /* 0x000fea0003c00000 */
[----:B------:R0:W1:Y:S02]  /*f0b0*/  SHFL.IDX P6, R14, R13, R12, R11 ;  /* 0x0000000c0d0e7389 */ /* 0x00006400000c000b */
[----:B01----:R-:W-:Y:S01]  /*f0c0*/  ENDCOLLECTIVE ;  /* 0x000000000000791b */ /* 0x003fe20003800000 */
.L_x_2323:
[----:B------:R-:W-:Y:S01]  /*f0d0*/  IMAD.MOV.U32 R3, RZ, RZ, R14 ;  /* 0x000000ffff037224 */ /* 0x000fe200078e000e */
[----:B------:R-:W-:Y:S06]  /*f0e0*/  BRA `(.L_x_2324) ;  /* 0xffffffd000687947 */ /* 0x000fec000383ffff */
.L_x_2253:
[----:B--2---:R2:W3:Y:S02]  /*f0f0*/  SYNCS.PHASECHK.TRANS64.TRYWAIT P0, [R0+URZ+0x2a860], R3 ;  /* 0x02a86003000075a7 */ /* 0x0044e4000800017f */
[----:B---3--:R-:W-:Y:S05]  /*f100*/  @!P0 NANOSLEEP.SYNCS 0x989680 ;  /* 0x009896800000895d */ /* 0x008fea0003900000 */
[----:B------:R-:W3:Y:S02]  /*f110*/  @!P0 SYNCS.PHASECHK.TRANS64 P0, [R0+URZ+0x2a860], R3 ;  /* 0x02a86003000085a7 */ /* 0x000ee4000800007f */
[----:B---3--:R-:W-:Y:S05]  /*f120*/  @!P0 BRA `(.L_x_2253) ;  /* 0xfffffffc00f08947 */ /* 0x008fea000383ffff */
[----:B------:R-:W-:Y:S05]  /*f130*/  BRA `(.L_x_2325) ;  /* 0xffffffd000c47947 */ /* 0x000fea000383ffff */
.L_x_2254:
[----:B------:R-:W-:Y:S01]  /*f140*/  BSSY B1, `(.L_x_2326) ;  /* 0x0000008000017945 */ /* 0x000fe20003800000 */
[----:B0-----:R-:W-:Y:S01]  /*f150*/  IMAD.MOV.U32 R13, RZ, RZ, R18 ;  /* 0x000000ffff0d7224 */ /* 0x001fe200078e0012 */
[----:B------:R-:W-:Y:S01]  /*f160*/  MOV R11, 0x181f ;  /* 0x0000181f000b7802 */ /* 0x000fe20000000f00 */
[----:B------:R-:W-:Y:S02]  /*f170*/  IMAD.MOV.U32 R12, RZ, RZ, RZ ;  /* 0x000000ffff0c7224 */ /* 0x000fe400078e00ff */
[----:B------:R-:W-:-:S07]  /*f180*/  IMAD.MOV.U32 R15, RZ, RZ, -0x1 ;  /* 0xffffffffff0f7424 */ /* 0x000fce00078e00ff */
[----:B-12---:R-:W-:Y:S05]  /*f190*/  WARPSYNC.COLLECTIVE R15, `(.L_x_2327) ;  /* 0x000000000f087348 */ /* 0x006fea0003c00000 */
[----:B------:R0:W3:Y:S02]  /*f1a0*/  SHFL.IDX P6, R14, R13, R12, R11 ;  /* 0x0000000c0d0e7389 */ /* 0x0000e400000c000b */
[----:B0123--:R-:W-:Y:S01]  /*f1b0*/  ENDCOLLECTIVE ;  /* 0x000000000000791b */ /* 0x00ffe20003800000 */
.L_x_2327:
[----:B------:R-:W-:Y:S05]  /*f1c0*/  BSYNC B1 ;  /* 0x0000000000017941 */ /* 0x000fea0003800000 */
.L_x_2326:
        /* <DEDUP_REMOVED lines=8> */
.L_x_2328:
[----:B------:R-:W-:Y:S01]  /*f250*/  MOV R13, R18 ;  /* 0x00000012000d7202 */ /* 0x000fe20000000f00 */
[----:B------:R-:W-:Y:S01]  /*f260*/  IMAD.MOV.U32 R12, RZ, RZ, 0x1 ;  /* 0x00000001ff0c7424 */ /* 0x000fe200078e00ff */
[----:B------:R-:W-:-:S13]  /*f270*/  IADD3 R4, P1, R14, R20, RZ ;  /* 0x000000140e047210 */ /* 0x000fda0007f3e0ff */
[----:B------:R-:W-:Y:S05]  /*f280*/  WARPSYNC.COLLECTIVE R15, `(.L_x_2329) ;  /* 0x000000000f087348 */ /* 0x000fea0003c00000 */
[----:B------:R0:W1:Y:S02]  /*f290*/  SHFL.IDX P6, R14, R13, R12, R11 ;  /* 0x0000000c0d0e7389 */ /* 0x00006400000c000b */
[----:B01----:R-:W-:Y:S01]  /*f2a0*/  ENDCOLLECTIVE ;  /* 0x000000000000791b */ /* 0x003fe20003800000 */
.L_x_2329:
[----:B------:R-:W-:Y:S01]  /*f2b0*/  IMAD.X R5, RZ, RZ, R3, P1 ;  /* 0x000000ffff057224 */ /* 0x000fe200008e0603 */
[----:B------:R-:W-:Y:S02]  /*f2c0*/  LOP3.LUT P1, RZ, R32, 0x1, RZ, 0xc0, !PT ;  /* 0x0000000120ff7812 */ /* 0x000fe4000782c0ff */
[----:B------:R-:W-:Y:S02]  /*f2d0*/  LEA R3, R10, UR46, 0x1 ;  /* 0x0000002e0a037c11 */ /* 0x000fe4000f8e08ff */
        /* <DEDUP_REMOVED lines=11> */
.L_x_2330:
        /* <DEDUP_REMOVED lines=10> */
.L_x_2331:
[----:B------:R-:W-:Y:S02]  /*f430*/  IADD3.X R5, RZ, R19, RZ, P2, !PT ;  /* 0x00000013ff057210 */ /* 0x000fe400017fe4ff */
        /* <DEDUP_REMOVED lines=11> */
.L_x_2332:
        /* <DEDUP_REMOVED lines=10> */
.L_x_2333:
        /* <DEDUP_REMOVED lines=12> */
.L_x_2334:
        /* <DEDUP_REMOVED lines=10> */
.L_x_2335:
        /* <DEDUP_REMOVED lines=12> */
.L_x_2336:
        /* <DEDUP_REMOVED lines=10> */
.L_x_2337:
        /* <DEDUP_REMOVED lines=12> */
.L_x_2338:
[----:B------:R-:W-:Y:S01]  /*f910*/  @!PT LDS RZ, [RZ] ;  /* 0x00000000fffff984 */ /* 0x000fe20000000800 */
[----:B------:R-:W-:Y:S01]  /*f920*/  @!PT LDS RZ, [RZ] ;  /* 0x00000000fffff984 */ /* 0x000fe20000000800 */
[----:B------:R-:W-:Y:S01]  /*f930*/  @!PT LDS RZ, [RZ] ;  /* 0x00000000fffff984 */ /* 0x000fe20000000800 */
[----:B------:R0:W-:Y:S01]  /*f940*/  LDGSTS.E.BYPASS.LTC128B.128 [R3+0x5400], desc[UR36][R4.64+0x80], !P2 ;  /* 0x0540008004037fae */ /* 0x0001e2000d101d64 */
[----:B------:R-:W-:Y:S05]  /*f950*/  BRA `(.L_x_2339) ;  /* 0xffffffcc00807947 */ /* 0x000fea000383ffff */
.L_x_2260:
[----:B0-----:R0:W2:Y:S02]  /*f960*/  SYNCS.PHASECHK.TRANS64.TRYWAIT P0, [R0+URZ+0x2a860], R3 ;  /* 0x02a86003000075a7 */ /* 0x0010a4000800017f */
[----:B--2---:R-:W-:Y:S05]  /*f970*/  @!P0 NANOSLEEP.SYNCS 0x989680 ;  /* 0x009896800000895d */ /* 0x004fea0003900000 */
[----:B------:R-:W2:Y:S02]  /*f980*/  @!P0 SYNCS.PHASECHK.TRANS64 P0, [R0+URZ+0x2a860], R3 ;  /* 0x02a86003000085a7 */ /* 0x000ea4000800007f */
[----:B--2---:R-:W-:Y:S05]  /*f990*/  @!P0 BRA `(.L_x_2260) ;  /* 0xfffffffc00f08947 */ /* 0x004fea000383ffff */
[----:B------:R-:W-:Y:S05]  /*f9a0*/  BRA `(.L_x_2340) ;  /* 0xffffffd000687947 */ /* 0x000fea000383ffff */
.L_x_2261:
[----:B------:R-:W-:Y:S01]  /*f9b0*/  BSSY B0, `(.L_x_2341) ;  /* 0x0000008000007945 */ /* 0x000fe20003800000 */
[----:B------:R-:W-:Y:S01]  /*f9c0*/  MOV R13, R18 ;  /* 0x00000012000d7202 */ /* 0x000fe20000000f00 */
[----:B------:R-:W-:Y:S02]  /*f9d0*/  IMAD.MOV.U32 R12, RZ, RZ, RZ ;  /* 0x000000ffff0c7224 */ /* 0x000fe400078e00ff */
[----:B------:R-:W-:Y:S02]  /*f9e0*/  IMAD.MOV.U32 R11, RZ, RZ, 0x181f ;  /* 0x0000181fff0b7424 */ /* 0x000fe400078e00ff */
[----:B------:R-:W-:-:S07]  /*f9f0*/  IMAD.MOV.U32 R15, RZ, RZ, -0x1 ;  /* 0xffffffffff0f7424 */ /* 0x000fce00078e00ff */
[----:B01----:R-:W-:Y:S05]  /*fa00*/  WARPSYNC.COLLECTIVE R15, `(.L_x_2342) ;  /* 0x000000000f087348 */ /* 0x003fea0003c00000 */
[----:B------:R2:W3:Y:S02]  /*fa10*/  SHFL.IDX P6, R14, R13, R12, R11 ;  /* 0x0000000c0d0e7389 */ /* 0x0004e400000c000b */
[----:B0123--:R-:W-:Y:S01]  /*fa20*/  ENDCOLLECTIVE ;  /* 0x000000000000791b */ /* 0x00ffe20003800000 */
.L_x_2342:
[----:B------:R-:W-:Y:S05]  /*fa30*/  BSYNC B0 ;  /* 0x0000000000007941 */ /* 0x000fea0003800000 */
.L_x_2341:
[----:B------:R-:W-:Y:S01]  /*fa40*/  IMAD.MOV.U32 R13, RZ, RZ, R17 ;  /* 0x000000ffff0d7224 */ /* 0x000fe200078e0011 */
[----:B------:R-:W-:Y:S01]  /*fa50*/  MOV R15, 0xffffffff ;  /* 0xffffffff000f7802 */ /* 0x000fe20000000f00 */
[----:B------:R-:W-:Y:S01]  /*fa60*/  IMAD.MOV.U32 R12, RZ, RZ, RZ ;  /* 0x000000ffff0c7224 */ /* 0x000fe200078e00ff */
[----:B------:R-:W-:Y:S01]  /*fa70*/  MOV R5, R14 ;  /* 0x0000000e00057202 */ /* 0x000fe20000000f00 */
[----:B------:R-:W-:Y:S01]  /*fa80*/  IMAD.MOV.U32 R11, RZ, RZ, 0x181f ;  /* 0x0000181fff0b7424 */ /* 0x000fe200078e00ff */
[C---:B------:R-:W-:Y:S02]  /*fa90*/  LOP3.LUT R3, R32.reuse, 0x1, RZ, 0xc0, !PT ;  /* 0x0000000120037812 */ /* 0x040fe400078ec0ff */
[----:B------:R-:W-:-:S13]  /*faa0*/  LOP3.LUT P0, RZ, R32, 0x2, RZ, 0xc0, !PT ;  /* 0x0000000220ff7812 */ /* 0x000fda000780c0ff */
[----:B------:R-:W-:Y:S05]  /*fab0*/  WARPSYNC.COLLECTIVE R15, `(.L_x_2343) ;  /* 0x000000000f087348 */ /* 0x000fea0003c00000 */
[----:B------:R0:W1:Y:S02]  /*fac0*/  SHFL.IDX P6, R14, R13, R12, R11 ;  /* 0x0000000c0d0e7389 */ /* 0x00006400000c000b */
[----:B01----:R-:W-:Y:S01]  /*fad0*/  ENDCOLLECTIVE ;  /* 0x000000000000791b */ /* 0x003fe20003800000 */
.L_x_2343:
[----:B------:R-:W-:Y:S02]  /*fae0*/  ISETP.NE.U32.AND P1, PT, R3, 0x1, PT ;  /* 0x000000010300780c */ /* 0x000fe40003f25070 */
[C---:B------:R-:W-:Y:S02]  /*faf0*/  ISETP.LT.OR P3, PT, R23.reuse, 0x1, !P0 ;  /* 0x000000011700780c */ /* 0x040fe40004761670 */
[----:B------:R-:W-:Y:S02]  /*fb00*/  ISETP.LT.OR P2, PT, R23, 0x1, P1 ;  /* 0x000000011700780c */ /* 0x000fe40000f41670 */
[----:B------:R-:W-:Y:S01]  /*fb10*/  LEA R3, R37, UR46, 0x1 ;  /* 0x0000002e25037c11 */ /* 0x000fe2000f8e08ff */
[----:B------:R-:W-:Y:S02]  /*fb20*/  IMAD.MOV.U32 R13, RZ, RZ, R18 ;  /* 0x000000ffff0d7224 */ /* 0x000fe400078e0012 */
[----:B------:R-:W-:Y:S02]  /*fb30*/  IMAD.MOV.U32 R12, RZ, RZ, 0x1 ;  /* 0x00000001ff0c7424 */ /* 0x000fe400078e00ff */
[----:B------:R-:W-:-:S07]  /*fb40*/  IMAD.MOV.U32 R4, RZ, RZ, R14 ;  /* 0x000000ffff047224 */ /* 0x000fce00078e000e */
[----:B------:R-:W-:Y:S05]  /*fb50*/  WARPSYNC.COLLECTIVE R15, `(.L_x_2344) ;  /* 0x000000000f087348 */ /* 0x000fea0003c00000 */
[----:B------:R0:W1:Y:S02]  /*fb60*/  SHFL.IDX P6, R14, R13, R12, R11 ;  /* 0x0000000c0d0e7389 */ /* 0x00006400000c000b */
[----:B01----:R-:W-:Y:S01]  /*fb70*/  ENDCOLLECTIVE ;  /* 0x000000000000791b */ /* 0x003fe20003800000 */
.L_x_2344:
        /* <DEDUP_REMOVED lines=13> */
.L_x_2345:
[----:B------:R-:W-:Y:S01]  /*fc50*/  IMAD.MOV.U32 R5, RZ, RZ, R6 ;  /* 0x000000ffff057224 */ /* 0x000fe200078e0006 */
[----:B------:R-:W-:Y:S01]  /*fc60*/  MOV R13, R18 ;  /* 0x00000012000d7202 */ /* 0x000fe20000000f00 */
[----:B------:R-:W-:Y:S02]  /*fc70*/  IMAD.MOV.U32 R12, RZ, RZ, 0x2 ;  /* 0x00000002ff0c7424 */ /* 0x000fe400078e00ff */
[----:B------:R-:W-:-:S07]  /*fc80*/  IMAD.MOV.U32 R4, RZ, RZ, R14 ;  /* 0x000000ffff047224 */ /* 0x000fce00078e000e */
[----:B------:R-:W-:Y:S05]  /*fc90*/  WARPSYNC.COLLECTIVE R15, `(.L_x_2346) ;  /* 0x000000000f087348 */ /* 0x000fea0003c00000 */
[----:B------:R0:W1:Y:S02]  /*fca0*/  SHFL.IDX P6, R14, R13, R12, R11 ;  /* 0x0000000c0d0e7389 */ /* 0x00006400000c000b */
[----:B01----:R-:W-:Y:S01]  /*fcb0*/  ENDCOLLECTIVE ;  /* 0x000000000000791b */ /* 0x003fe20003800000 */
.L_x_2346:
        /* <DEDUP_REMOVED lines=13> */
.L_x_2347:
[----:B------:R-:W-:Y:S02]  /*fd90*/  IMAD.MOV.U32 R5, RZ, RZ, R20 ;  /* 0x000000ffff057224 */ /* 0x000fe400078e0014 */
[----:B------:R-:W-:Y:S01]  /*fda0*/  IMAD.MOV.U32 R13, RZ, RZ, R18 ;  /* 0x000000ffff0d7224 */ /* 0x000fe200078e0012 */
[----:B------:R-:W-:Y:S02]  /*fdb0*/  MOV R12, 0x3 ;  /* 0x00000003000c7802 */ /* 0x000fe40000000f00 */
[----:B------:R-:W-:-:S07]  /*fdc0*/  MOV R10, R14 ;  /* 0x0000000e000a7202 */ /* 0x000fce0000000f00 */
[----:B------:R-:W-:Y:S05]  /*fdd0*/  WARPSYNC.COLLECTIVE R15, `(.L_x_2348) ;  /* 0x000000000f087348 */ /* 0x000fea0003c00000 */
[----:B------:R0:W1:Y:S02]  /*fde0*/  SHFL.IDX P6, R14, R13, R12, R11 ;  /* 0x0000000c0d0e7389 */ /* 0x00006400000c000b */
[----:B01----:R-:W-:Y:S01]  /*fdf0*/  ENDCOLLECTIVE ;  /* 0x000000000000791b */ /* 0x003fe20003800000 */
.L_x_2348:
[----:B------:R-:W-:Y:S02]  /*fe00*/  IMAD.MOV.U32 R4, RZ, RZ, R10 ;  /* 0x000000ffff047224 */ /* 0x000fe400078e000a */
[----:B------:R-:W-:Y:S02]  /*fe10*/  IMAD.MOV.U32 R10, RZ, RZ, RZ ;  /* 0x000000ffff0a7224 */ /* 0x000fe400078e00ff */
        /* <DEDUP_REMOVED lines=13> */
.L_x_2349:
[----:B------:R-:W-:Y:S02]  /*fef0*/  IMAD.MOV.U32 R5, RZ, RZ, R7 ;  /* 0x000000ffff057224 */ /* 0x000fe400078e0007 */
[----:B------:R-:W-:Y:S02]  /*ff00*/  IMAD.MOV.U32 R13, RZ, RZ, R18 ;  /* 0x000000ffff0d7224 */ /* 0x000fe400078e0012 */
[----:B------:R-:W-:Y:S02]  /*ff10*/  IMAD.MOV.U32 R12, RZ, RZ, 0x4 ;  /* 0x00000004ff0c7424 */ /* 0x000fe400078e00ff */
[----:B------:R-:W-:-:S07]  /*ff20*/  IMAD.MOV.U32 R22, RZ, RZ, R14 ;  /* 0x000000ffff167224 */ /* 0x000fce00078e000e */
[----:B------:R-:W-:Y:S05]  /*ff30*/  WARPSYNC.COLLECTIVE R15, `(.L_x_2350) ;  /* 0x000000000f087348 */ /* 0x000fea0003c00000 */
[----:B------:R0:W1:Y:S02]  /*ff40*/  SHFL.IDX P6, R14, R13, R12, R11 ;  /* 0x0000000c0d0e7389 */ /* 0x00006400000c000b */
[----:B01----:R-:W-:Y:S01]  /*ff50*/  ENDCOLLECTIVE ;  /* 0x000000000000791b */ /* 0x003fe20003800000 */
.L_x_2350:
        /* <DEDUP_REMOVED lines=9> */
[----:B------:R-:W-:Y:S02]  /*fff0*/  ISETP.LT.OR P3, PT, R23, 0x41, !P0 ;  /* 0x000000411700780c */ /* 0x000fe40004761670 */
[----:B------:R-:W-:-:S11]  /*10000*/  MOV R19, R14 ;  /* 0x0000000e00137202 */ /* 0x000fd60000000f00 */
[----:B0-----:R-:W-:Y:S05]  /*10010*/  WARPSYNC.COLLECTIVE R15, `(.L_x_2351) ;  /* 0x000000000f087348 */ /* 0x001fea0003c00000 */
[----:B------:R1:W2:Y:S02]  /*10020*/  SHFL.IDX P6, R14, R13, R12, R11 ;  /* 0x0000000c0d0e7389 */ /* 0x0002a400000c000b */
[----:B012---:R-:W-:Y:S01]  /*10030*/  ENDCOLLECTIVE ;  /* 0x000000000000791b */ /* 0x007fe20003800000 */
.L_x_2351:
[----:B------:R-:W-:Y:S01]  /*10040*/  MOV R5, R19 ;  /* 0x0000001300057202 */ /* 0x000fe20000000f00 */
[----:B------:R-:W-:Y:S02]  /*10050*/  IMAD.MOV.U32 R13, RZ, RZ, R18 ;  /* 0x000000ffff0d7224 */ /* 0x000fe400078e0012 */
[----:B------:R-:W-:Y:S02]  /*10060*/  IMAD.MOV.U32 R12, RZ, RZ, 0x5 ;  /* 0x00000005ff0c7424 */ /* 0x000fe400078e00ff */
[----:B------:R-:W-:-:S07]  /*10070*/  IMAD.MOV.U32 R24, RZ, RZ, R14 ;  /* 0x000000ffff187224 */ /* 0x000fce00078e000e */
[----:B------:R-:W-:Y:S05]  /*10080*/  WARPSYNC.COLLECTIVE R15, `(.L_x_2352) ;  /* 0x000000000f087348 */ /* 0x000fea0003c00000 */
[----:B------:R0:W1:Y:S02]  /*10090*/  SHFL.IDX P6, R14, R13, R12, R11 ;  /* 0x0000000c0d0e7389 */ /* 0x00006400000c000b */
[----:B01----:R-:W-:Y:S01]  /*100a0*/  ENDCOLLECTIVE ;  /* 0x000000000000791b */ /* 0x003fe20003800000 */
.L_x_2352:
[----:B------:R-:W-:-:S04]  /*100b0*/  IMAD.MOV.U32 R4, RZ, RZ, R24 ;  /* 0x000000ffff047224 */ /* 0x000fc800078e0018 */
[----:B------:R-:W-:-:S05]  /*100c0*/  IMAD.WIDE.U32 R4, R27, 0x2, R4 ;  /* 0x000000021b047825 */ /* 0x000fca00078e0004 */
[----:B------:R-:W-:Y:S01]  /*100d0*/  @!PT LDS RZ, [RZ] ;  /* 0x00000000fffff984 */ /* 0x000fe20000000800 */
[----:B------:R-:W-:Y:S01]  /*100e0*/  @!PT LDS RZ, [RZ] ;  /* 0x00000000fffff984 */ /* 0x000fe20000000800 */
[----:B------:R-:W-:Y:S01]  /*100f0*/  @!PT LDS RZ, [RZ] ;  /* 0x00000000fffff984 */ /* 0x000fe20000000800 */
[----:B------:R0:W-:Y:S01]  /*10100*/  LDGSTS.E.BYPASS.LTC128B.128 [R3+0x2400], desc[UR36][R4.64], !P2 ;  /* 0x0240000004037fae */ /* 0x0001e2000d101d64 */
[----:B------:R-:W-:-:S03]  /*10110*/  MOV R13, R17 ;  /* 0x00000011000d7202 */ /* 0x000fc60000000f00 */
[----:B------:R0:W-:Y:S01]  /*10120*/  LDGSTS.E.BYPASS.LTC128B.128 [R3+0x5400], desc[UR36][R4.64+0x80], !P3 ;  /* 0x0540008004037fae */ /* 0x0001e2000d901d64 */
[----:B------:R-:W-:-:S07]  /*10130*/  IMAD.MOV.U32 R18, RZ, RZ, R14 ;  /* 0x000000ffff127224 */ /* 0x000fce00078e000e */
[----:B0-----:R-:W-:Y:S05]  /*10140*/  WARPSYNC.COLLECTIVE R15, `(.L_x_2353) ;  /* 0x000000000f087348 */ /* 0x001fea0003c00000 */
[----:B------:R1:W2:Y:S02]  /*10150*/  SHFL.IDX P6, R14, R13, R12, R11 ;  /* 0x0000000c0d0e7389 */ /* 0x0002a400000c000b */
[----:B012---:R-:W-:Y:S01]  /*10160*/  ENDCOLLECTIVE ;  /* 0x000000000000791b */ /* 0x007fe20003800000 */
.L_x_2353:
[----:B------:R-:W-:Y:S05]  /*10170*/  BRA `(.L_x_2354) ;  /* 0xffffffcc00407947 */ /* 0x000fea000383ffff */
.L_x_2264:
[----:B0-----:R0:W1:Y:S02]  /*10180*/  SYNCS.PHASECHK.TRANS64.TRYWAIT P0, [R5+URZ+0x2a820], R10 ;  /* 0x02a8200a050075a7 */ /* 0x001064000800017f */
[----:B-1----:R-:W-:Y:S05]  /*10190*/  @!P0 NANOSLEEP.SYNCS 0x989680 ;  /* 0x009896800000895d */ /* 0x002fea0003900000 */
[----:B------:R-:W1:Y:S02]  /*101a0*/  @!P0 SYNCS.PHASECHK.TRANS64 P0, [R5+URZ+0x2a820], R10 ;  /* 0x02a8200a050085a7 */ /* 0x000e64000800007f */
[----:B-1----:R-:W-:Y:S05]  /*101b0*/  @!P0 BRA `(.L_x_2264) ;  /* 0xfffffffc00f08947 */ /* 0x002fea000383ffff */
[----:B------:R-:W-:Y:S05]  /*101c0*/  BRA `(.L_x_2355) ;  /* 0xffffffcc00b47947 */ /* 0x000fea000383ffff */
.L_x_2265:
[----:B------:R-:W-:Y:S01]  /*101d0*/  BSSY B0, `(.L_x_2356) ;  /* 0x0000008000007945 */ /* 0x000fe20003800000 */
[----:B------:R-:W-:Y:S01]  /*101e0*/  IMAD.MOV.U32 R13, RZ, RZ, R16 ;  /* 0x000000ffff0d7224 */ /* 0x000fe200078e0010 */
[----:B------:R-:W-:Y:S01]  /*101f0*/  MOV R11, 0x1f ;  /* 0x0000001f000b7802 */ /* 0x000fe20000000f00 */
[----:B------:R-:W-:Y:S02]  /*10200*/  IMAD.MOV.U32 R12, RZ, RZ, RZ ;  /* 0x000000ffff0c7224 */ /* 0x000fe400078e00ff */
[----:B------:R-:W-:-:S07]  /*10210*/  IMAD.MOV.U32 R15, RZ, RZ, -0x1 ;  /* 0xffffffffff0f7424 */ /* 0x000fce00078e00ff */
[----:B0----5:R-:W-:Y:S05]  /*10220*/  WARPSYNC.COLLECTIVE R15, `(.L_x_2357) ;  /* 0x000000000f087348 */ /* 0x021fea0003c00000 */
[----:B------:R1:W2:Y:S02]  /*10230*/  SHFL.IDX P6, R14, R13, R12, R11 ;  /* 0x0000000c0d0e7389 */ /* 0x0002a400000c000b */
[----:B012--5:R-:W-:Y:S01]  /*10240*/  ENDCOLLECTIVE ;  /* 0x000000000000791b */ /* 0x027fe20003800000 */
.L_x_2357:
[----:B------:R-:W-:Y:S05]  /*10250*/  BSYNC B0 ;  /* 0x0000000000007941 */ /* 0x000fea0003800000 */
.L_x_2356:
[----:B------:R-:W-:Y:S05]  /*10260*/  BRA `(.L_x_2358) ;  /* 0xffffffcc00987947 */ /* 0x000fea000383ffff */
.L_x_2266:
[----:B------:R-:W-:Y:S01]  /*10270*/  BSSY B0, `(.L_x_2359) ;  /* 0x0000006000007945 */ /* 0x000fe20003800000 */
[----:B------:R-:W-:-:S07]  /*10280*/  IMAD.MOV.U32 R15, RZ, RZ, -0x1 ;  /* 0xffffffffff0f7424 */ /* 0x000fce00078e00ff */
[----:B01---5:R-:W-:Y:S05]  /*10290*/  WARPSYNC.COLLECTIVE R15, `(.L_x_2360) ;  /* 0x000000000f0c7348 */ /* 0x023fea0003c00000 */
[----:B------:R-:W-:Y:S02]  /*102a0*/  ELECT P6, UR62, PT ;  /* 0x00000000003e782f */ /* 0x000fe400038c0000 */
[----:B------:R-:W-:Y:S01]  /*102b0*/  MOV R14, UR62 ;  /* 0x0000003e000e7c02 */ /* 0x000fe20008000f00 */
[----:B01---5:R-:W-:Y:S10]  /*102c0*/  ENDCOLLECTIVE ;  /* 0x000000000000791b */ /* 0x023ff40003800000 */
.L_x_2360:
[----:B------:R-:W-:Y:S05]  /*102d0*/  BSYNC B0 ;  /* 0x0000000000007941 */ /* 0x000fea0003800000 */
.L_x_2359:
[----:B------:R-:W-:Y:S05]  /*102e0*/  BRA `(.L_x_2361) ;  /* 0xffffffcc008c7947 */ /* 0x000fea000383ffff */
.L_x_2268:
[----:B--2---:R2:W3:Y:S02]  /*102f0*/  SYNCS.PHASECHK.TRANS64.TRYWAIT P1, [R6+URZ+0x2a840], R3 ;  /* 0x02a84003060075a7 */ /* 0x0044e4000802017f */
[----:B---3--:R-:W-:Y:S05]  /*10300*/  @!P1 NANOSLEEP.SYNCS 0x989680 ;  /* 0x009896800000995d */ /* 0x008fea0003900000 */
[----:B------:R-:W3:Y:S02]  /*10310*/  @!P1 SYNCS.PHASECHK.TRANS64 P1, [R6+URZ+0x2a840], R3 ;  /* 0x02a84003060095a7 */ /* 0x000ee4000802007f */
[----:B---3--:R-:W-:Y:S05]  /*10320*/  @!P1 BRA `(.L_x_2268) ;  /* 0xfffffffc00f09947 */ /* 0x008fea000383ffff */
[----:B------:R-:W-:Y:S05]  /*10330*/  BRA `(.L_x_2362) ;  /* 0xffffffcc00b07947 */ /* 0x000fea000383ffff */
.L_x_2270:
[----:B0-----:R0:W3:Y:S02]  /*10340*/  SYNCS.PHASECHK.TRANS64.TRYWAIT P1, [R5+URZ+0x2a840], R0 ;  /* 0x02a84000050075a7 */ /* 0x0010e4000802017f */
[----:B---3--:R-:W-:Y:S05]  /*10350*/  @!P1 NANOSLEEP.SYNCS 0x989680 ;  /* 0x009896800000995d */ /* 0x008fea0003900000 */
[----:B------:R-:W3:Y:S02]  /*10360*/  @!P1 SYNCS.PHASECHK.TRANS64 P1, [R5+URZ+0x2a840], R0 ;  /* 0x02a84000050095a7 */ /* 0x000ee4000802007f */
[----:B---3--:R-:W-:Y:S05]  /*10370*/  @!P1 BRA `(.L_x_2270) ;  /* 0xfffffffc00f09947 */ /* 0x008fea000383ffff */
[----:B------:R-:W-:Y:S05]  /*10380*/  BRA `(.L_x_2363) ;  /* 0xffffffcc00bc7947 */ /* 0x000fea000383ffff */
.L_x_2272:
[----:B---3--:R3:W4:Y:S02]  /*10390*/  SYNCS.PHASECHK.TRANS64.TRYWAIT P1, [R6+URZ+0x2a860], R3 ;  /* 0x02a86003060075a7 */ /* 0x008724000802017f */
[----:B----4-:R-:W-:Y:S05]  /*103a0*/  @!P1 NANOSLEEP.SYNCS 0x989680 ;  /* 0x009896800000995d */ /* 0x010fea0003900000 */
[----:B------:R-:W4:Y:S02]  /*103b0*/  @!P1 SYNCS.PHASECHK.TRANS64 P1, [R6+URZ+0x2a860], R3 ;  /* 0x02a86003060095a7 */ /* 0x000f24000802007f */
[----:B----4-:R-:W-:Y:S05]  /*103c0*/  @!P1 BRA `(.L_x_2272) ;  /* 0xfffffffc00f09947 */ /* 0x010fea000383ffff */
[----:B------:R-:W-:Y:S05]  /*103d0*/  BRA `(.L_x_2364) ;  /* 0xffffffcc00b87947 */ /* 0x000fea000383ffff */
.L_x_2365:
        /* <DEDUP_REMOVED lines=10> */
.L_x_3210:


//--------------------- .text._ZN7cutlass13device_kernelIN5flash11enable_sm90INS1_16FlashAttnFwdSm90INS1_25CollectiveMainloopFwdSm90ILi2EN4cute5tupleIJNS5_1CILi1EEES8_S8_EEENS6_IJNS7_ILi128EEENS7_ILi96EEENS7_ILi192EEEEEELi128ENS_6half_tEfNS_4arch4Sm90ELb1ELb0ELb0ELb1ELb1ELb0ELb0ELb1ELb1ELb1ELb1ELb0EEENS1_21CollectiveEpilogueFwdINS6_IJSA_SA_SB_EEES9_SE_SG_Li256ELb1ELb1ELb1ELb0EEENS1_36VarlenDynamicPersistentTileSchedulerILi128ELi96ELi256ELi128ELb1ELb1ELb1ELb1ELb1ELb1EEEEEEEEEvNT_6ParamsE --------------------------
	.section	.text._ZN7cutlass13device_kernelIN5flash11enable_sm90INS1_16FlashAttnFwdSm90INS1_25CollectiveMainloopFwdSm90ILi2EN4cute5tupleIJNS5_1CILi1EEES8_S8_EEENS6_IJNS7_ILi128EEENS7_ILi96EEENS7_ILi192EEEEEELi128ENS_6half_tEfNS_4arch4Sm90ELb1ELb0ELb0ELb1ELb1ELb0ELb0ELb1ELb1ELb1ELb1ELb0EEENS1_21CollectiveEpilogueFwdINS6_IJSA_SA_SB_EEES9_SE_SG_Li256ELb1ELb1ELb1ELb0EEENS1_36VarlenDynamicPersistentTileSchedulerILi128ELi96ELi256ELi128ELb1ELb1ELb1ELb1ELb1ELb1EEEEEEEEEvNT_6ParamsE,"ax",@progbits
	.align	128
.text._ZN7cutlass13device_kernelIN5flash11enable_sm90INS1_16FlashAttnFwdSm90INS1_25CollectiveMainloopFwdSm90ILi2EN4cute5tupleIJNS5_1CILi1EEES8_S8_EEENS6_IJNS7_ILi128EEENS7_ILi96EEENS7_ILi192EEEEEELi128ENS_6half_tEfNS_4arch4Sm90ELb1ELb0ELb0ELb1ELb1ELb0ELb0ELb1ELb1ELb1ELb1ELb0EEENS1_21CollectiveEpilogueFwdINS6_IJSA_SA_SB_EEES9_SE_SG_Li256ELb1ELb1ELb1ELb0EEENS1_36VarlenDynamicPersistentTileSchedulerILi128ELi96ELi256ELi128ELb1ELb1ELb1ELb1ELb1ELb1EEEEEEEEEvNT_6ParamsE:
        .type           _ZN7cutlass13device_kernelIN5flash11enable_sm90INS1_16FlashAttnFwdSm90INS1_25CollectiveMainloopFwdSm90ILi2EN4cute5tupleIJNS5_1CILi1EEES8_S8_EEENS6_IJNS7_ILi128EEENS7_ILi96EEENS7_ILi192EEEEEELi128ENS_6half_tEfNS_4arch4Sm90ELb1ELb0ELb0ELb1ELb1ELb0ELb0ELb1ELb1ELb1ELb1ELb0EEENS1_21CollectiveEpilogueFwdINS6_IJSA_SA_SB_EEES9_SE_SG_Li256ELb1ELb1ELb1ELb0EEENS1_36VarlenDynamicPersistentTileSchedulerILi128ELi96ELi256ELi128ELb1ELb1ELb1ELb1ELb1ELb1EEEEEEEEEvNT_6ParamsE,@function
        .size           _ZN7cutlass13device_kernelIN5flash11enable_sm90INS1_16FlashAttnFwdSm90INS1_25CollectiveMainloopFwdSm90ILi2EN4cute5tupleIJNS5_1CILi1EEES8_S8_EEENS6_IJNS7_ILi128EEENS7_ILi96EEENS7_ILi192EEEEEELi128ENS_6half_tEfNS_4arch4Sm90ELb1ELb0ELb0ELb1ELb1ELb0ELb0ELb1ELb1ELb1ELb1ELb0EEENS1_21CollectiveEpilogueFwdINS6_IJSA_SA_SB_EEES9_SE_SG_Li256ELb1ELb1ELb1ELb0EEENS1_36VarlenDynamicPersistentTileSchedulerILi128ELi96ELi256ELi128ELb1ELb1ELb1ELb1ELb1ELb1EEEEEEEEEvNT_6ParamsE,(.L_x_3211 - _ZN7cutlass13device_kernelIN5flash11enable_sm90INS1_16FlashAttnFwdSm90INS1_25CollectiveMainloopFwdSm90ILi2EN4cute5tupleIJNS5_1CILi1EEES8_S8_EEENS6_IJNS7_ILi128EEENS7_ILi96EEENS7_ILi192EEEEEELi128ENS_6half_tEfNS_4arch4Sm90ELb1ELb0ELb0ELb1ELb1ELb0ELb0ELb1ELb1ELb1ELb1ELb0EEENS1_21CollectiveEpilogueFwdINS6_IJSA_SA_SB_EEES9_SE_SG_Li256ELb1ELb1ELb1ELb0EEENS1_36VarlenDynamicPersistentTileSchedulerILi128ELi96ELi256ELi128ELb1ELb1ELb1ELb1ELb1ELb1EEEEEEEEEvNT_6ParamsE)
        .other          _ZN7cutlass13device_kernelIN5flash11enable_sm90INS1_16FlashAttnFwdSm90INS1_25CollectiveMainloopFwdSm90ILi2EN4cute5tupleIJNS5_1CILi1EEES8_S8_EEENS6_IJNS7_ILi128EEENS7_ILi96EEENS7_ILi192EEEEEELi128ENS_6half_tEfNS_4arch4Sm90ELb1ELb0ELb0ELb1ELb1ELb0ELb0ELb1ELb1ELb1ELb1ELb0EEENS1_21CollectiveEpilogueFwdINS6_IJSA_SA_SB_EEES9_SE_SG_Li256ELb1ELb1ELb1ELb0EEENS1_36VarlenDynamicPersistentTileSchedulerILi128ELi96ELi256ELi128ELb1ELb1ELb1ELb1ELb1ELb1EEEEEEEEEvNT_6ParamsE,@"STO_CUDA_ENTRY STV_DEFAULT"
_ZN7cutlass13device_kernelIN5flash11enable_sm90INS1_16FlashAttnFwdSm90INS1_25CollectiveMainloopFwdSm90ILi2EN4cute5tupleIJNS5_1CILi1EEES8_S8_EEENS6_IJNS7_ILi128EEENS7_ILi96EEENS7_ILi192EEEEEELi128ENS_6half_tEfNS_4arch4Sm90ELb1ELb0ELb0ELb1ELb1ELb0ELb0ELb1ELb1ELb1ELb1ELb0EEENS1_21CollectiveEpilogueFwdINS6_IJSA_SA_SB_EEES9_SE_SG_Li256ELb1ELb1ELb1ELb0EEENS1_36VarlenDynamicPersistentTileSchedulerILi128ELi96ELi256ELi128ELb1ELb1ELb1ELb1ELb1ELb1EEEEEEEEEvNT_6ParamsE:
        /* <DEDUP_REMOVED lines=45> */
.L_x_2366:
        /* <DEDUP_REMOVED lines=22> */
.L_x_2367:
        /* <DEDUP_REMOVED lines=18> */
.L_x_2368:
        /* <DEDUP_REMOVED lines=22> */
.L_x_2369:
        /* <DEDUP_REMOVED lines=23> */
.L_x_2370:
        /* <DEDUP_REMOVED lines=10> */
.L_x_2372:
        /* <DEDUP_REMOVED lines=23> */
[----:B------:R-:W-:Y:S02]  /*0a30*/  LEA.HI R0, R3, R204, RZ, 0x4 ;  /* 0x000000cc03007211 */ /* 0x000fe400078f20ff */
[----:B------:R-:W-:Y:S02]  /*0a40*/  LOP3.LUT R7, R5, 0xffffff80, RZ, 0xc0, !PT ;  /* 0xffffff8005077812 */ /* 0x000fe400078ec0ff */
[----:B------:R-:W-:Y:S02]  /*0a50*/  SHF.R.S32.HI R9, RZ, 0x4, R0 ;  /* 0x00000004ff097819 */ /* 0x000fe40000011400 */
[----:B------:R-:W-:Y:S01]  /*0a60*/  SHF.R.S32.HI R198, RZ, 0x7, R5 ;  /* 0x00000007ffc67819 */ /* 0x000fe20000011405 */
[----:B------:R-:W-:Y:S01]  /*0a70*/  IMAD.IADD R182, R204, 0x1, -R7 ;  /* 0x00000001ccb67824 */ /* 0x000fe200078e0a07 */
[----:B------:R-:W-:-:S02]  /*0a80*/  LOP3.LUT R7, R0, 0x3fffff0, RZ, 0xc0, !PT ;  /* 0x03fffff000077812 */ /* 0x000fc400078ec0ff */
[----:B------:R-:W-:Y:S02]  /*0a90*/  LEA.HI R0, R0, R9, RZ, 0x1 ;  /* 0x0000000900007211 */ /* 0x000fe400078f08ff */
[----:B------:R-:W-:Y:S01]  /*0aa0*/  SHF.R.S32.HI R11, RZ, 0x1f, R182 ;  /* 0x0000001fff0b7819 */ /* 0x000fe200000114b6 */
[----:B------:R-:W-:Y:S01]  /*0ab0*/  IMAD.IADD R7, R204, 0x1, -R7 ;  /* 0x00000001cc077824 */ /* 0x000fe200078e0a07 */
[----:B------:R-:W-:Y:S02]  /*0ac0*/  LOP3.LUT R0, R0, 0x1ffffffe, RZ, 0xc0, !PT ;  /* 0x1ffffffe00007812 */ /* 0x000fe400078ec0ff */
[----:B------:R-:W-:Y:S02]  /*0ad0*/  LEA.HI R4, R11, R182, RZ, 0x2 ;  /* 0x000000b60b047211 */ /* 0x000fe400078f10ff */
[----:B------:R-:W-:Y:S01]  /*0ae0*/  LEA.HI R5, R5, R198, RZ, 0x1 ;  /* 0x000000c605057211 */ /* 0x000fe200078f08ff */
[----:B------:R-:W-:Y:S01]  /*0af0*/  IMAD.IADD R0, R9, 0x1, -R0 ;  /* 0x0000000109007824 */ /* 0x000fe200078e0a00 */
[----:B------:R-:W-:-:S02]  /*0b00*/  SHF.R.S32.HI R6, RZ, 0x2, R4 ;  /* 0x00000002ff067819 */ /* 0x000fc40000011404 */
[----:B------:R-:W-:Y:S02]  /*0b10*/  SHF.R.S32.HI R13, RZ, 0x1f, R4 ;  /* 0x0000001fff0d7819 */ /* 0x000fe40000011404 */
[----:B------:R-:W-:Y:S02]  /*0b20*/  LEA.HI R11, R11, R182, RZ, 0x5 ;  /* 0x000000b60b0b7211 */ /* 0x000fe400078f28ff */
[----:B------:R-:W-:Y:S02]  /*0b30*/  LEA.HI R13, R13, R6, RZ, 0x3 ;  /* 0x000000060d0d7211 */ /* 0x000fe400078f18ff */
[----:B------:R-:W-:Y:S02]  /*0b40*/  SHF.R.S32.HI R11, RZ, 0x5, R11 ;  /* 0x00000005ff0b7819 */ /* 0x000fe4000001140b */
[----:B------:R-:W-:-:S05]  /*0b50*/  LOP3.LUT R13, R13, 0xfffffff8, RZ, 0xc0, !PT ;  /* 0xfffffff80d0d7812 */ /* 0x000fca00078ec0ff */
[----:B------:R-:W-:-:S04]  /*0b60*/  IMAD.IADD R6, R6, 0x1, -R13 ;  /* 0x0000000106067824 */ /* 0x000fc800078e0a0d */
[----:B------:R-:W-:Y:S01]  /*0b70*/  IMAD R6, R11, 0x10, R6 ;  /* 0x000000100b067824 */ /* 0x000fe200078e0206 */
[----:B--2---:R-:W-:Y:S02]  /*0b80*/  R2UR UR4, R2 ;  /* 0x00000000020472ca */ /* 0x004fe400000e0000 */
[----:B------:R-:W-:-:S05]  /*0b90*/  LEA.HI R2, R3, R204, RZ, 0x5 ;  /* 0x000000cc03027211 */ /* 0x000fca00078f28ff */
[----:B------:R-:W-:-:S05]  /*0ba0*/  IMAD.SHL.U32 R2, R2, 0x20, RZ ;  /* 0x0000002002027824 */ /* 0x000fca00078e00ff */
[----:B------:R-:W-:Y:S01]  /*0bb0*/  LOP3.LUT R2, R2, 0xfffffc00, RZ, 0xc0, !PT ;  /* 0xfffffc0002027812 */ /* 0x000fe200078ec0ff */
[----:B------:R-:W-:-:S03]  /*0bc0*/  ULOP3.LUT UR7, UR4, 0x1, URZ, 0xfc, !UPT ;  /* 0x0000000104077892 */ /* 0x000fc6000f8efc3f */
[----:B------:R-:W-:Y:S01]  /*0bd0*/  UMOV UR4, URZ ;  /* 0x0000003f00047c82 */ /* 0x000fe20008000000 */
[----:B------:R-:W-:Y:S01]  /*0be0*/  IMAD R7, R7, 0x40, R2 ;  /* 0x0000004007077824 */ /* 0x000fe200078e0202 */
[CC--:B------:R-:W-:Y:S01]  /*0bf0*/  LEA.HI R2, R3.reuse, R204.reuse, RZ, 0x2 ;  /* 0x000000cc03027211 */ /* 0x0c0fe200078f10ff */
[----:B------:R-:W-:Y:S01]  /*0c00*/  IMAD.U32 R201, RZ, RZ, UR7 ;  /* 0x00000007ffc97e24 */ /* 0x000fe2000f8e00ff */
[----:B------:R-:W-:Y:S01]  /*0c10*/  LEA.HI R3, R3, R204, RZ, 0x3 ;  /* 0x000000cc03037211 */ /* 0x000fe200078f18ff */
[----:B------:R-:W-:Y:S01]  /*0c20*/  IMAD R200, R0, 0x8, R7 ;  /* 0x0000000800c87824 */ /* 0x000fe200078e0207 */
[----:B------:R-:W-:Y:S01]  /*0c30*/  LOP3.LUT R7, R5, 0x3fffffe, RZ, 0xc0, !PT ;  /* 0x03fffffe05077812 */ /* 0x000fe200078ec0ff */
[----:B------:R-:W-:Y:S01]  /*0c40*/  IMAD.U32 R181, RZ, RZ, UR4 ;  /* 0x00000004ffb57e24 */ /* 0x000fe2000f8e00ff */
[----:B------:R-:W-:Y:S02]  /*0c50*/  LOP3.LUT R5, R3, 0xfffffff8, RZ, 0xc0, !PT ;  /* 0xfffffff803057812 */ /* 0x000fe400078ec0ff */
[----:B------:R-:W-:Y:S01]  /*0c60*/  LOP3.LUT R9, R2, 0xfffffffc, RZ, 0xc0, !PT ;  /* 0xfffffffc02097812 */ /* 0x000fe200078ec0ff */
[----:B------:R-:W-:Y:S01]  /*0c70*/  IMAD.IADD R7, R198, 0x1, -R7 ;  /* 0x00000001c6077824 */ /* 0x000fe200078e0a07 */
[----:B------:R-:W-:Y:S01]  /*0c80*/  SHF.R.S32.HI R179, RZ, 0x3, R3 ;  /* 0x00000003ffb37819 */ /* 0x000fe20000011403 */
[----:B------:R-:W-:Y:S01]  /*0c90*/  IMAD.IADD R22, R204, 0x1, -R5 ;  /* 0x00000001cc167824 */ /* 0x000fe200078e0a05 */
[----:B------:R-:W-:Y:S01]  /*0ca0*/  LOP3.LUT R5, R4, 0x7ffffffc, RZ, 0xc0, !PT ;  /* 0x7ffffffc04057812 */ /* 0x000fe200078ec0ff */
[----:B------:R-:W-:-:S02]  /*0cb0*/  IMAD.IADD R9, R204, 0x1, -R9 ;  /* 0x00000001cc097824 */ /* 0x000fc400078e0a09 */
[----:B------:R-:W-:Y:S02]  /*0cc0*/  IMAD.SHL.U32 R16, R22, 0x8, RZ ;  /* 0x0000000816107824 */ /* 0x000fe400078e00ff */
[----:B------:R-:W-:Y:S01]  /*0cd0*/  IMAD.IADD R5, R182, 0x1, -R5 ;  /* 0x00000001b6057824 */ /* 0x000fe200078e0a05 */
[----:B------:R-:W-:Y:S01]  /*0ce0*/  LEA.HI R0, R9, R9, RZ, 0x1 ;  /* 0x0000000909007211 */ /* 0x000fe200078f08ff */
[----:B------:R-:W-:Y:S01]  /*0cf0*/  VIADD R19, R16, 0x40 ;  /* 0x0000004010137836 */ /* 0x000fe20000000000 */
[----:B------:R-:W-:Y:S01]  /*0d00*/  SHF.R.S32.HI R203, RZ, 0x1f, R16 ;  /* 0x0000001fffcb7819 */ /* 0x000fe20000011410 */
[----:B------:R-:W-:Y:S01]  /*0d10*/  IMAD.SHL.U32 R17, R5, 0x2, RZ ;  /* 0x0000000205117824 */ /* 0x000fe200078e00ff */
[----:B------:R-:W-:Y:S01]  /*0d20*/  LOP3.LUT R0, R0, 0x1ffffffe, RZ, 0xc0, !PT ;  /* 0x1ffffffe00007812 */ /* 0x000fe200078ec0ff */
[----:B------:R-:W-:Y:S01]  /*0d30*/  IMAD R199, R7, 0x40, R6 ;  /* 0x0000004007c77824 */ /* 0x000fe200078e0206 */
[----:B------:R-:W-:Y:S01]  /*0d40*/  SHF.R.S32.HI R202, RZ, 0x1f, R19 ;  /* 0x0000001fffca7819 */ /* 0x000fe20000011413 */
[C---:B------:R-:W-:Y:S01]  /*0d50*/  VIADD R177, R17.reuse, 0x8 ;  /* 0x0000000811b17836 */ /* 0x040fe20000000000 */
[C---:B------:R-:W-:Y:S01]  /*0d60*/  IADD3 R175, R17.reuse, 0x18, RZ ;  /* 0x0000001811af7810 */ /* 0x040fe20007ffe0ff */
[----:B------:R-:W-:-:S02]  /*0d70*/  VIADD R176, R17, 0x10 ;  /* 0x0000001011b07836 */ /* 0x000fc40000000000 */
        /* <DEDUP_REMOVED lines=25> */
[----:B------:R-:W-:-:S02]  /*0f10*/  SHF.R.S32.HI R185, RZ, 0x1f, R164 ;  /* 0x0000001fffb97819 */ /* 0x000fc400000114a4 */
[----:B------:R-:W-:Y:S01]  /*0f20*/  SHF.R.S32.HI R184, RZ, 0x1f, R163 ;  /* 0x0000001fffb87819 */ /* 0x000fe200000114a3 */
[----:B------:R-:W-:Y:S01]  /*0f30*/  IMAD R18, R0, 0x8, R199 ;  /* 0x0000000800127824 */ /* 0x000fe200078e02c7 */
[----:B------:R-:W-:-:S07]  /*0f40*/  SHF.R.S32.HI R183, RZ, 0x1f, R162 ;  /* 0x0000001fffb77819 */ /* 0x000fce00000114a2 */
.L_x_2436:
[----:B01-34-:R-:W0:Y:S01]  /*0f50*/  LDC.64 R2, c[0x0][0xc88] ;  /* 0x00032200ff027b82 */ /* 0x01be220000000a00 */
[----:B------:R-:W-:Y:S01]  /*0f60*/  ULDC.64 UR8, c[0x0][0xa28] ;  /* 0x00028a0000087ab9 */ /* 0x000fe20000000a00 */
[----:B------:R-:W-:Y:S01]  /*0f70*/  ULDC.64 UR10, c[0x0][0xa18] ;  /* 0x00028600000a7ab9 */ /* 0x000fe20000000a00 */
[----:B0-----:R-:W-:-:S06]  /*0f80*/  IMAD.WIDE R2, R27, 0x4, R2 ;  /* 0x000000041b027825 */ /* 0x001fcc00078e0202 */
[----:B--2---:R-:W2:Y:S01]  /*0f90*/  LDG.E R2, desc[UR36][R2.64] ;  /* 0x0000002402027981 */ /* 0x004ea2000c1e1900 */
        /* <DEDUP_REMOVED lines=8> */
[----:B------:R-:W-:Y:S01]  /*1020*/  IMAD.U32 R161, RZ, RZ, UR4 ;  /* 0x00000004ffa17e24 */ /* 0x000fe2000f8e00ff */
        /* <DEDUP_REMOVED lines=9> */
[----:B------:R-:W-:Y:S01]  /*10c0*/  ULDC UR4, c[0x0][0x424] ;  /* 0x0001090000047ab9 */ /* 0x000fe20000000800 */
[----:B------:R-:W-:Y:S01]  /*10d0*/  ULDC UR7, c[0x0][0x2f0] ;  /* 0x0000bc0000077ab9 */ /* 0x000fe20000000800 */
[----:B------:R-:W-:Y:S01]  /*10e0*/  IMAD.U32 R5, RZ, RZ, UR11 ;  /* 0x0000000bff057e24 */ /* 0x000fe2000f8e00ff */
[----:B------:R-:W2:Y:S01]  /*10f0*/  @P0 LDG.E R2, desc[UR36][R2.64] ;  /* 0x0000002402020981 */ /* 0x000ea2000c1e1900 */
[----:B------:R-:W-:Y:S01]  /*1100*/  UISETP.NE.U32.AND UP0, UPT, UR8, URZ, UPT ;  /* 0x0000003f0800728c */ /* 0x000fe2000bf05070 */
[----:B------:R-:W-:Y:S02]  /*1110*/  ULDC.64 UR10, c[0x0][0xa20] ;  /* 0x00028800000a7ab9 */ /* 0x000fe40000000a00 */
[----:B------:R-:W3:Y:S01]  /*1120*/  @P2 LDG.E R4, desc[UR36][R4.64] ;  /* 0x0000002404042981 */ /* 0x000ee2000c1e1900 */
[----:B------:R-:W-:Y:S01]  /*1130*/  UISETP.NE.AND.EX UP0, UPT, UR9, URZ, UPT, UP0 ;  /* 0x0000003f0900728c */ /* 0x000fe2000bf05300 */
[----:B------:R-:W-:Y:S01]  /*1140*/  ISETP.NE.U32.AND P1, PT, RZ, UR10, PT ;  /* 0x0000000aff007c0c */ /* 0x000fe2000bf25070 */
[----:B------:R-:W-:-:S02]  /*1150*/  ULOP3.LUT UR8, UR5, 0xffff, URZ, 0xc0, !UPT ;  /* 0x0000ffff05087892 */ /* 0x000fc4000f8ec03f */
[----:B------:R-:W-:Y:S01]  /*1160*/  USEL UR4, UR4, 0x1, UP0 ;  /* 0x0000000104047887 */ /* 0x000fe20008000000 */
[----:B------:R-:W-:Y:S01]  /*1170*/  ISETP.NE.AND.EX P1, PT, RZ, UR11, PT, P1 ;  /* 0x0000000bff007c0c */ /* 0x000fe2000bf25310 */
[----:B------:R-:W-:Y:S02]  /*1180*/  UMOV UR60, URZ ;  /* 0x0000003f003c7c82 */ /* 0x000fe40008000000 */
[----:B------:R-:W-:Y:S01]  /*1190*/  IMAD.U32 R178, RZ, RZ, UR8 ;  /* 0x00000008ffb27e24 */ /* 0x000fe2000f8e00ff */
[----:B------:R-:W-:Y:S01]  /*11a0*/  UIMAD UR4, UR4, UR7, URZ ;  /* 0x00000007040472a4 */ /* 0x000fe2000f8e023f */
[----:B--2---:R-:W-:Y:S02]  /*11b0*/  @P0 R2UR UR60, R2 ;  /* 0x00000000023c02ca */ /* 0x004fe400000e0000 */
[----:B---3--:R-:W-:Y:S01]  /*11c0*/  @P2 R2UR UR42, R4 ;  /* 0x00000000042a22ca */ /* 0x008fe200000e0000 */
[----:B-----5:R-:W-:-:S14]  /*11d0*/  @P2 BRA `(.L_x_2373) ;  /* 0x00000000003c2947 */ /* 0x020fdc0003800000 */
[----:B------:R-:W-:Y:S01]  /*11e0*/  ULDC.64 UR8, c[0x0][0xa00] ;  /* 0x0002800000087ab9 */ /* 0x000fe20000000a00 */
[----:B------:R-:W-:Y:S01]  /*11f0*/  ULDC UR42, c[0x0][0x288] ;  /* 0x0000a200002a7ab9 */ /* 0x000fe20000000800 */
[----:B------:R-:W-:-:S04]  /*1200*/  ISETP.NE.U32.AND P0, PT, RZ, UR8, PT ;  /* 0x00000008ff007c0c */ /* 0x000fc8000bf05070 */
[----:B------:R-:W-:-:S13]  /*1210*/  ISETP.NE.AND.EX P0, PT, RZ, UR9, PT, P0 ;  /* 0x00000009ff007c0c */ /* 0x000fda000bf05300 */
[----:B------:R-:W-:Y:S05]  /*1220*/  @!P0 BRA `(.L_x_2373) ;  /* 0x0000000000288947 */ /* 0x000fea0003800000 */
[----:B------:R-:W-:Y:S01]  /*1230*/  R2UR UR7, R161 ;  /* 0x00000000a10772ca */ /* 0x000fe200000e0000 */
[----:B------:R-:W-:-:S12]  /*1240*/  ULDC.64 UR8, c[0x0][0xa00] ;  /* 0x0002800000087ab9 */ /* 0x000fd80000000a00 */
        /* <DEDUP_REMOVED lines=8> */
.L_x_2373:
[----:B------:R-:W-:Y:S05]  /*12d0*/  @!P1 BRA `(.L_x_2374) ;  /* 0x0000000000249947 */ /* 0x000fea0003800000 */
[----:B------:R-:W-:Y:S02]  /*12e0*/  R2UR UR7, R161 ;  /* 0x00000000a10772ca */ /* 0x000fe400000e0000 */
[----:B------:R-:W-:-:S11]  /*12f0*/  R2UR UR8, R180 ;  /* 0x00000000b40872ca */ /* 0x000fd600000e0000 */
[----:B------:R-:W-:-:S04]  /*1300*/  ULEA UR4, UP0, UR7, UR10, 0x2 ;  /* 0x0000000a07047291 */ /* 0x000fc8000f80103f */
[----:B------:R-:W-:Y:S02]  /*1310*/  ULEA.HI.X UR7, UR7, UR11, UR8, 0x2, UP0 ;  /* 0x0000000b07077291 */ /* 0x000fe400080f1408 */
[----:B------:R-:W-:-:S04]  /*1320*/  IMAD.U32 R2, RZ, RZ, UR4 ;  /* 0x00000004ff027e24 */ /* 0x000fc8000f8e00ff */
[----:B------:R-:W-:-:S05]  /*1330*/  MOV R3, UR7 ;  /* 0x0000000700037c02 */ /* 0x000fca0008000f00 */
[----:B------:R-:W2:Y:S02]  /*1340*/  LDG.E R2, desc[UR36][R2.64] ;  /* 0x0000002402027981 */ /* 0x000ea4000c1e1900 */
[----:B--2---:R-:W-:Y:S01]  /*1350*/  R2UR UR4, R2 ;  /* 0x00000000020472ca */ /* 0x004fe200000e0000 */
[----:B------:R-:W-:-:S14]  /*1360*/  BRA `(.L_x_2375) ;  /* 0x0000000000387947 */ /* 0x000fdc0003800000 */
.L_x_2374:
[----:B------:R-:W-:Y:S02]  /*1370*/  ULDC.64 UR8, c[0x0][0xa08] ;  /* 0x0002820000087ab9 */ /* 0x000fe40000000a00 */
        /* <DEDUP_REMOVED lines=13> */
.L_x_2375:
[----:B------:R-:W-:Y:S01]  /*1450*/  ULDC UR7, c[0x0][0x448] ;  /* 0x0001120000077ab9 */ /* 0x000fe20000000800 */
[----:B------:R-:W-:Y:S02]  /*1460*/  USHF.L.U32 UR43, UR6, 0x7, URZ ;  /* 0x00000007062b7899 */ /* 0x000fe4000800063f */
[----:B------:R-:W-:Y:S02]  /*1470*/  UISETP.NE.AND UP0, UPT, UR7, 0x1, UPT ;  /* 0x000000010700788c */ /* 0x000fe4000bf05270 */
[----:B------:R-:W-:Y:S02]  /*1480*/  UIADD3 UR8, UR43, 0x7f, URZ ;  /* 0x0000007f2b087890 */ /* 0x000fe4000fffe03f */
[----:B------:R-:W-:Y:S02]  /*1490*/  UIADD3 UR60, -UR60, UR4, URZ ;  /* 0x000000043c3c7290 */ /* 0x000fe4000fffe13f */
[----:B------:R-:W-:-:S05]  /*14a0*/  UP2UR UR4, UPR, URZ, 0x1 ;  /* 0x000000013f047883 */ /* 0x000fca0008000000 */
[----:B------:R-:W-:Y:S01]  /*14b0*/  @UP0 ULDC UR6, c[0x0][0x44c] ;  /* 0x0001130000060ab9 */ /* 0x000fe20000000800 */
[----:B------:R-:W-:Y:S01]  /*14c0*/  @UP0 ULDC UR9, c[0x0][0x450] ;  /* 0x0001140000090ab9 */ /* 0x000fe20000000800 */
[----:B------:R-:W-:Y:S01]  /*14d0*/  UIMAD.WIDE.U32 UR6, UR8, UR6, URZ ;  /* 0x00000006080672a5 */ /* 0x000fe2000f8e003f */
[----:B------:R-:W-:Y:S01]  /*14e0*/  IMAD.U32 R170, RZ, RZ, UR4 ;  /* 0x00000004ffaa7e24 */ /* 0x000fe2000f8e00ff */
[----:B------:R-:W-:Y:S02]  /*14f0*/  UIADD3 UR4, UR60, 0x60, -UR42 ;  /* 0x000000603c047890 */ /* 0x000fe4000fffe82a */
[----:B------:R-:W-:Y:S02]  /*1500*/  @UP0 USHF.R.U32.HI UR8, URZ, UR9, UR7 ;  /* 0x000000093f080299 */ /* 0x000fe40008011607 */
[----:B------:R-:W-:Y:S02]  /*1510*/  UIADD3 UR6, UR60, 0x5f, URZ ;  /* 0x0000005f3c067890 */ /* 0x000fe4000fffe03f */
[----:B------:R-:W-:-:S02]  /*1520*/  UIADD3 UR8, UR4, UR8, URZ ;  /* 0x0000000804087290 */ /* 0x000fc4000fffe03f */
[----:B------:R-:W-:Y:S02]  /*1530*/  UIMAD.WIDE UR6, UR6, 0x2aaaaaab, URZ ;  /* 0x2aaaaaab060678a5 */ /* 0x000fe4000f8e023f */
[----:B------:R-:W-:Y:S02]  /*1540*/  UIMAD.WIDE UR8, UR8, 0x2aaaaaab, URZ ;  /* 0x2aaaaaab080878a5 */ /* 0x000fe4000f8e023f */
[----:B------:R-:W-:Y:S02]  /*1550*/  USHF.R.U32.HI UR4, URZ, 0x1f, UR7 ;  /* 0x0000001f3f047899 */ /* 0x000fe40008011607 */
[----:B------:R-:W-:Y:S02]  /*1560*/  USHF.R.U32.HI UR6, URZ, 0x1f, UR9 ;  /* 0x0000001f3f067899 */ /* 0x000fe40008011609 */
[----:B------:R-:W-:Y:S02]  /*1570*/  ULEA.HI.SX32 UR7, UR7, UR4, 0x1c ;  /* 0x0000000407077291 */ /* 0x000fe4000f8fe23f */
[----:B------:R-:W-:-:S02]  /*1580*/  ULEA.HI.SX32 UR6, UR9, UR6, 0x1c ;  /* 0x0000000609067291 */ /* 0x000fc4000f8fe23f */
[----:B------:R-:W-:Y:S02]  /*1590*/  ULOP3.LUT UR4, UR5, 0xff000000, URZ, 0xc0, !UPT ;  /* 0xff00000005047892 */ /* 0x000fe4000f8ec03f */
[----:B------:R-:W-:Y:S02]  /*15a0*/  UISETP.LT.AND UP0, UPT, UR7, UR6, UPT ;  /* 0x000000060700728c */ /* 0x000fe4000bf01270 */
[----:B------:R-:W-:Y:S02]  /*15b0*/  ULOP3.LUT UR5, UR5, 0xff0000, URZ, 0xc0, !UPT ;  /* 0x00ff000005057892 */ /* 0x000fe4000f8ec03f */
[----:B------:R-:W-:Y:S02]  /*15c0*/  USEL UR9, UR7, UR6, UP0 ;  /* 0x0000000607097287 */ /* 0x000fe40008000000 */
[----:B------:R-:W-:Y:S02]  /*15d0*/  USHF.R.U32.HI UR4, URZ, 0x8, UR4 ;  /* 0x000000083f047899 */ /* 0x000fe40008011604 */
[----:B------:R-:W-:-:S02]  /*15e0*/  UISETP.GE.AND UP0, UPT, UR9, 0x1, UPT ;  /* 0x000000010900788c */ /* 0x000fc4000bf06270 */
[----:B------:R-:W-:-:S03]  /*15f0*/  ULEA.HI UR5, UR5, UR4, URZ, 0x10 ;  /* 0x0000000405057291 */ /* 0x000fc6000f8f803f */
[----:B------:R-:W-:Y:S01]  /*1600*/  UMOV UR4, URZ ;  /* 0x0000003f00047c82 */ /* 0x000fe20008000000 */
[----:B------:R-:W-:Y:S01]  /*1610*/  PLOP3.LUT P0, PT, PT, PT, UP0, 0x80, 0x0 ;  /* 0x000000000000781c */ /* 0x000fe20003f0f008 */
[----:B------:R-:W-:Y:S02]  /*1620*/  ULOP3.LUT UR6, UR5, 0xff, URZ, 0xc0, !UPT ;  /* 0x000000ff05067892 */ /* 0x000fe4000f8ec03f */
[----:B------:R-:W-:-:S04]  /*1630*/  USHF.R.U32.HI UR5, URZ, 0x10, UR5 ;  /* 0x000000103f057899 */ /* 0x000fc80008011605 */
[----:B------:R-:W-:Y:S02]  /*1640*/  IMAD.U32 R160, RZ, RZ, UR6 ;  /* 0x00000006ffa07e24 */ /* 0x000fe4000f8e00ff */
[----:B------:R-:W-:-:S04]  /*1650*/  IMAD.U32 R23, RZ, RZ, UR5 ;  /* 0x00000005ff177e24 */ /* 0x000fc8000f8e00ff */
[----:B------:R-:W-:Y:S05]  /*1660*/  @!P0 BRA `(.L_x_2376) ;  /* 0x0000000000948947 */ /* 0x000fea0003800000 */
        /* <DEDUP_REMOVED lines=37> */
.L_x_2376:
[----:B------:R-:W-:Y:S01]  /*18c0*/  R2UR UR5, R160 ;  /* 0x00000000a00572ca */ /* 0x000fe200000e0000 */
[----:B------:R-:W-:Y:S01]  /*18d0*/  IMAD.U32 R0, RZ, RZ, UR9 ;  /* 0x00000009ff007e24 */ /* 0x000fe2000f8e00ff */
[----:B------:R-:W-:Y:S01]  /*18e0*/  PLOP3.LUT P0, PT, PT, PT, PT, 0x80, 0x0 ;  /* 0x000000000000781c */ /* 0x000fe20003f0f070 */
[----:B------:R-:W-:Y:S01]  /*18f0*/  IMAD.U32 R3, RZ, RZ, UR4 ;  /* 0x00000004ff037e24 */ /* 0x000fe2000f8e00ff */
[----:B------:R-:W-:Y:S01]  /*1900*/  CS2R R86, SRZ ;  /* 0x0000000000567805 */ /* 0x000fe2000001ff00 */
[----:B------:R-:W-:Y:S01]  /*1910*/  IMAD.MOV.U32 R96, RZ, RZ, RZ ;  /* 0x000000ffff607224 */ /* 0x000fe200078e00ff */
[----:B------:R-:W-:Y:S02]  /*1920*/  CS2R R84, SRZ ;  /* 0x0000000000547805 */ /* 0x000fe4000001ff00 */
[----:B------:R-:W-:Y:S02]  /*1930*/  CS2R R82, SRZ ;  /* 0x0000000000527805 */ /* 0x000fe4000001ff00 */
[----:B------:R-:W-:-:S02]  /*1940*/  CS2R R80, SRZ ;  /* 0x0000000000507805 */ /* 0x000fc4000001ff00 */
[----:B------:R-:W-:Y:S02]  /*1950*/  CS2R R78, SRZ ;  /* 0x00000000004e7805 */ /* 0x000fe4000001ff00 */
[----:B------:R-:W-:Y:S02]  /*1960*/  CS2R R76, SRZ ;  /* 0x00000000004c7805 */ /* 0x000fe4000001ff00 */
[----:B------:R-:W-:Y:S02]  /*1970*/  CS2R R74, SRZ ;  /* 0x00000000004a7805 */ /* 0x000fe4000001ff00 */
[----:B------:R-:W-:Y:S01]  /*1980*/  CS2R R72, SRZ ;  /* 0x0000000000487805 */ /* 0x000fe2000001ff00 */
[----:B------:R-:W-:Y:S01]  /*1990*/  UIMAD UR61, UR5, UR4, URZ ;  /* 0x00000004053d72a4 */ /* 0x000fe2000f8e023f */
[----:B------:R-:W-:Y:S02]  /*19a0*/  CS2R R70, SRZ ;  /* 0x0000000000467805 */ /* 0x000fe4000001ff00 */
[----:B------:R-:W-:-:S02]  /*19b0*/  CS2R R68, SRZ ;  /* 0x0000000000447805 */ /* 0x000fc4000001ff00 */
[----:B------:R-:W-:Y:S02]  /*19c0*/  CS2R R66, SRZ ;  /* 0x0000000000427805 */ /* 0x000fe4000001ff00 */
[----:B------:R-:W-:Y:S02]  /*19d0*/  CS2R R64, SRZ ;  /* 0x0000000000407805 */ /* 0x000fe4000001ff00 */
[----:B------:R-:W-:Y:S02]  /*19e0*/  CS2R R62, SRZ ;  /* 0x00000000003e7805 */ /* 0x000fe4000001ff00 */
[----:B------:R-:W-:Y:S01]  /*19f0*/  VIADDMNMX R3, R3, UR61, R0, PT ;  /* 0x0000003d03037c46 */ /* 0x000fe2000b800100 */
[----:B------:R-:W-:Y:S01]  /*1a00*/  IMAD.MOV.U32 R0, RZ, RZ, RZ ;  /* 0x000000ffff007224 */ /* 0x000fe200078e00ff */
[----:B------:R-:W-:Y:S02]  /*1a10*/  CS2R R60, SRZ ;  /* 0x00000000003c7805 */ /* 0x000fe4000001ff00 */
[----:B------:R-:W-:-:S02]  /*1a20*/  CS2R R58, SRZ ;  /* 0x00000000003a7805 */ /* 0x000fc4000001ff00 */
[----:B------:R-:W-:Y:S02]  /*1a30*/  R2UR UR5, R3 ;  /* 0x00000000030572ca */ /* 0x000fe400000e0000 */
        /* <DEDUP_REMOVED lines=12> */
[----:B------:R-:W-:Y:S02]  /*1b00*/  UISETP.GT.AND UP0, UPT, UR5, UR61, UPT ;  /* 0x0000003d0500728c */ /* 0x000fe4000bf04270 */
[----:B------:R-:W-:Y:S01]  /*1b10*/  IMAD.U32 R97, RZ, RZ, UR5 ;  /* 0x00000005ff617e24 */ /* 0x000fe2000f8e00ff */
[----:B------:R-:W-:Y:S02]  /*1b20*/  CS2R R88, SRZ ;  /* 0x0000000000587805 */ /* 0x000fe4000001ff00 */
[----:B------:R-:W-:Y:S02]  /*1b30*/  CS2R R92, SRZ ;  /* 0x00000000005c7805 */ /* 0x000fe4000001ff00 */
[----:B------:R-:W-:Y:S02]  /*1b40*/  CS2R R20, SRZ ;  /* 0x0000000000147805 */ /* 0x000fe4000001ff00 */
[----:B------:R-:W-:-:S02]  /*1b50*/  CS2R R90, SRZ ;  /* 0x00000000005a7805 */ /* 0x000fc4000001ff00 */
[----:B------:R-:W-:Y:S02]  /*1b60*/  PLOP3.LUT P1, PT, PT, PT, UP0, 0x80, 0x0 ;  /* 0x000000000000781c */ /* 0x000fe40003f2f008 */
[----:B------:R-:W-:-:S11]  /*1b70*/  CS2R R2, SRZ ;  /* 0x0000000000027805 */ /* 0x000fd6000001ff00 */
        /* <DEDUP_REMOVED lines=24> */
[----:B------:R-:W-:Y:S01]  /*1d00*/  MOV R13, RZ ;  /* 0x000000ff000d7202 */ /* 0x000fe20000000f00 */
[----:B------:R-:W-:Y:S02]  /*1d10*/  IMAD.U32 R6, RZ, RZ, UR4 ;  /* 0x00000004ff067e24 */ /* 0x000fe4000f8e00ff */
[----:B------:R-:W-:-:S02]  /*1d20*/  IMAD.U32 R7, RZ, RZ, UR5 ;  /* 0x00000005ff077e24 */ /* 0x000fc4000f8e00ff */
[----:B------:R-:W-:Y:S02]  /*1d30*/  IMAD.U32 R11, RZ, RZ, UR7 ;  /* 0x00000007ff0b7e24 */ /* 0x000fe4000f8e00ff */
[----:B------:R-:W-:Y:S02]  /*1d40*/  IMAD.MOV.U32 R8, RZ, RZ, 0x70 ;  /* 0x00000070ff087424 */ /* 0x000fe400078e00ff */
[----:B0-----:R-:W-:-:S07]  /*1d50*/  IMAD.MOV.U32 R12, RZ, RZ, 0x1 ;  /* 0x00000001ff0c7424 */ /* 0x001fce00078e00ff */
[----:B------:R-:W-:-:S07]  /*1d60*/  LEPC R20, `(.L_x_2378) ;  /* 0x000000001014794e */ /* 0x000fce0000000000 */
[----:B-1----:R-:W-:Y:S05]  /*1d70*/  CALL.ABS.NOINC R2 ;  /* 0x0000000002007343 */ /* 0x002fea0003c00000 */
.L_x_2378:
        /* <DEDUP_REMOVED lines=11> */
.L_x_2525:
[----:B------:R-:W-:Y:S05]  /*1e30*/  @!P0 BRA `(.L_x_2380) ;  /* 0x0000000000048947 */ /* 0x000fea0003800000 */
[----:B------:R-:W-:Y:S01]  /*1e40*/  BPT.TRAP 0x1 ;  /* 0x000000040000795c */ /* 0x000fe20000300000 */
.L_x_2380:
[----:B0-----:R-:W-:Y:S02]  /*1e50*/  IMAD.U32 R0, RZ, RZ, UR39 ;  /* 0x00000027ff007e24 */ /* 0x001fe4000f8e00ff */
[----:B------:R-:W-:-:S03]  /*1e60*/  IMAD.U32 R3, RZ, RZ, UR38 ;  /* 0x00000026ff037e24 */ /* 0x000fc6000f8e00ff */
[----:B------:R-:W-:Y:S02]  /*1e70*/  LEA R0, R0, UR40, 0x3 ;  /* 0x0000002800007c11 */ /* 0x000fe4000f8e18ff */
[----:B------:R-:W-:-:S04]  /*1e80*/  SHF.L.U32 R3, R3, 0x1f, RZ ;  /* 0x0000001f03037819 */ /* 0x000fc800000006ff */
[----:B------:R0:W1:Y:S01]  /*1e90*/  SYNCS.PHASECHK.TRANS64.TRYWAIT P1, [R0+URZ+0x2a830], R3 ;  /* 0x02a83003000075a7 */ /* 0x000062000802017f */
[----:B------:R-:W-:Y:S05]  /*1ea0*/  @!P0 BRA `(.L_x_2381) ;  /* 0x0000000000048947 */ /* 0x000fea0003800000 */
[----:B------:R-:W-:Y:S01]  /*1eb0*/  BPT.TRAP 0x1 ;  /* 0x000000040000795c */ /* 0x000fe20000300000 */
.L_x_2381:
[----:B-1----:R-:W-:Y:S05]  /*1ec0*/  @P1 BRA `(.L_x_2382) ;  /* 0x0000000000081947 */ /* 0x002fea0003800000 */
[----:B------:R-:W1:Y:S02]  /*1ed0*/  SYNCS.PHASECHK.TRANS64.TRYWAIT P1, [R0+URZ+0x2a830], R3 ;  /* 0x02a83003000075a7 */ /* 0x000e64000802017f */
[----:B-1----:R-:W-:Y:S05]  /*1ee0*/  @!P1 BRA `(.L_x_2383) ;  /* 0x0000010000749947 */ /* 0x002fea0003800000 */
.L_x_2382:
        /* <DEDUP_REMOVED lines=13> */
[----:B------:R-:W-:Y:S02]  /*1fc0*/  ULOP3.LUT UR4, UR44, 0x10000, URZ, 0xfc, !UPT ;  /* 0x000100002c047892 */ /* 0x000fe4000f8efc3f */
[----:B------:R-:W-:Y:S02]  /*1fd0*/  UIMAD UR5, UR39, 0x900, UR41 ;  /* 0x00000900270578a4 */ /* 0x000fe4000f8e0229 */
[----:B------:R-:W-:Y:S02]  /*1fe0*/  UIADD3 UR6, UR4, 0x2, URZ ;  /* 0x0000000204067890 */ /* 0x000fe4000fffe03f */
[----:B------:R-:W-:Y:S01]  /*1ff0*/  UIADD3 UR7, UR5, 0x2, URZ ;  /* 0x0000000205077890 */ /* 0x000fe2000fffe03f */
[----:B------:R-:W-:Y:S02]  /*2000*/  UMOV UR8, UR4 ;  /* 0x0000000400087c82 */ /* 0x000fe40008000000 */
[----:B------:R-:W-:Y:S01]  /*2010*/  UMOV UR10, UR5 ;  /* 0x00000005000a7c82 */ /* 0x000fe20008000000 */
[----:B------:R-:W-:Y:S01]  /*2020*/  IMAD.U32 R6, RZ, RZ, UR8 ;  /* 0x00000008ff067e24 */ /* 0x000fe2000f8e00ff */
[----:B------:R-:W-:Y:S01]  /*2030*/  HGMMA.64x96x16.F32 R24, gdesc[UR8], RZ, !UPT, gsb0 ;  /* 0x01600000081879f0 */ /* 0x000fe2000c0008ff */
[----:B------:R-:W-:Y:S01]  /*2040*/  UMOV UR8, UR6 ;  /* 0x0000000600087c82 */ /* 0x000fe20008000000 */
[----:B------:R-:W-:Y:S01]  /*2050*/  UMOV UR9, 0x40000040 ;  /* 0x4000004000097882 */ /* 0x000fe20000000000 */
[----:B------:R-:W-:Y:S01]  /*2060*/  UMOV UR10, UR7 ;  /* 0x00000007000a7c82 */ /* 0x000fe20008000000 */
[----:B------:R-:W-:Y:S01]  /*2070*/  UMOV UR11, 0x40000040 ;  /* 0x40000040000b7882 */ /* 0x000fe20000000000 */
[----:B------:R-:W-:Y:S01]  /*2080*/  UIADD3 UR56, UR4, 0x4, URZ ;  /* 0x0000000404387890 */ /* 0x000fe2000fffe03f */
[----:B------:R-:W-:Y:S01]  /*2090*/  IMAD.U32 R2, RZ, RZ, UR8 ;  /* 0x00000008ff027e24 */ /* 0x000fe2000f8e00ff */
[----:B------:R-:W-:Y:S01]  /*20a0*/  UIADD3 UR58, UR5, 0x4, URZ ;  /* 0x00000004053a7890 */ /* 0x000fe2000fffe03f */
[----:B01----:R-:W-:Y:S01]  /*20b0*/  IMAD.U32 R3, RZ, RZ, UR9 ;  /* 0x00000009ff037e24 */ /* 0x003fe2000f8e00ff */
        /* <DEDUP_REMOVED lines=70> */
.L_x_2384:
[----:B------:R-:W-:Y:S01]  /*2520*/  R2UR UR4, R170 ;  /* 0x00000000aa0472ca */ /* 0x000fe200000e0000 */
[----:B------:R-:W-:Y:S01]  /*2530*/  VIADD R4, R18, UR43 ;  /* 0x0000002b12047c36 */ /* 0x000fe20008000000 */
[----:B------:R-:W-:Y:S01]  /*2540*/  R2UR UR6, R97 ;  /* 0x00000000610672ca */ /* 0x000fe200000e0000 */
[----:B------:R-:W-:Y:S01]  /*2550*/  IMAD.U32 R11, RZ, RZ, UR42 ;  /* 0x0000002aff0b7e24 */ /* 0x000fe2000f8e00ff */
[----:B------:R-:W-:Y:S01]  /*2560*/  ULDC UR14, c[0x0][0x988] ;  /* 0x00026200000e7ab9 */ /* 0x000fe20000000800 */
[----:B------:R-:W-:Y:S01]  /*2570*/  R2UR UR10, R0 ;  /* 0x00000000000a72ca */ /* 0x000fe200000e0000 */
[----:B------:R-:W0:Y:S07]  /*2580*/  S2UR UR15, SR_CgaCtaId ;  /* 0x00000000000f79c3 */ /* 0x000e2e0000008800 */
[----:B------:R-:W-:-:S02]  /*2590*/  UISETP.NE.AND UP0, UPT, UR4, URZ, UPT ;  /* 0x0000003f0400728c */ /* 0x000fc4000bf05270 */
[----:B------:R-:W-:-:S04]  /*25a0*/  UIMAD UR5, UR6, -0x60, UR60 ;  /* 0xffffffa0060578a4 */ /* 0x000fc8000f8e023c */
[----:B------:R-:W-:Y:S02]  /*25b0*/  PLOP3.LUT P1, PT, PT, PT, UP0, 0x80, 0x0 ;  /* 0x000000000000781c */ /* 0x000fe40003f2f008 */
[----:B------:R-:W-:Y:S01]  /*25c0*/  PLOP3.LUT P2, PT, PT, PT, UP0, 0x80, 0x0 ;  /* 0x000000000000781c */ /* 0x000fe20003f4f008 */
[----:B------:R-:W-:Y:S01]  /*25d0*/  IMAD.U32 R10, RZ, RZ, UR5 ;  /* 0x00000005ff0a7e24 */ /* 0x000fe2000f8e00ff */
[----:B------:R-:W-:Y:S01]  /*25e0*/  UMOV UR5, UR43 ;  /* 0x0000002b00057c82 */ /* 0x000fe20008000000 */
[----:B------:R-:W-:Y:S01]  /*25f0*/  @UP0 ULDC UR4, c[0x0][0x44c] ;  /* 0x0001130000040ab9 */ /* 0x000fe20000000800 */
[----:B------:R-:W-:-:S07]  /*2600*/  @UP0 ULDC UR11, c[0x0][0x450] ;  /* 0x00011400000b0ab9 */ /* 0x000fce0000000800 */
[----:B------:R-:W-:Y:S01]  /*2610*/  @P1 IMAD.HI.U32 R5, R4, UR4, RZ ;  /* 0x0000000404051c27 */ /* 0x000fe2000f8e00ff */
[----:B------:R-:W-:-:S04]  /*2620*/  @UP0 ULDC UR4, c[0x0][0x450] ;  /* 0x0001140000040ab9 */ /* 0x000fc80000000800 */
[----:B------:R-:W-:Y:S01]  /*2630*/  @P2 SHF.R.U32.HI R4, RZ, UR4, R5 ;  /* 0x00000004ff042c19 */ /* 0x000fe20008011605 */
[----:B------:R-:W-:Y:S01]  /*2640*/  UIMAD UR4, UR6, -0x60, URZ ;  /* 0xffffffa0060478a4 */ /* 0x000fe2000f8e023f */
[----:B------:R-:W-:-:S03]  /*2650*/  IADD3 R5, -R17, 0x60, R10 ;  /* 0x0000006011057810 */ /* 0x000fc60007ffe10a */
[----:B------:R-:W1:Y:S02]  /*2660*/  SHFL.IDX PT, R9, R4, 0x1, 0x1c1f ;  /* 0x003c1f0004097f89 */ /* 0x000e6400000e0000 */
[----:B------:R-:W-:Y:S01]  /*2670*/  IMAD.U32 R8, RZ, RZ, UR4 ;  /* 0x00000004ff087e24 */ /* 0x000fe2000f8e00ff */
[----:B------:R-:W-:Y:S01]  /*2680*/  UIADD3 UR4, UR6, -0x2, URZ ;  /* 0xfffffffe06047890 */ /* 0x000fe2000fffe03f */
[----:B------:R-:W-:Y:S02]  /*2690*/  SHFL.IDX PT, R4, R4, RZ, 0x1c1f ;  /* 0x001c1fff04047589 */ /* 0x000fe400000e0000 */
[----:B------:R-:W-:Y:S01]  /*26a0*/  @UP0 ULDC UR6, c[0x0][0x44c] ;  /* 0x0001130000060ab9 */ /* 0x000fe20000000800 */
[----:B------:R-:W-:Y:S01]  /*26b0*/  IADD3 R8, -R17, 0x61, R8 ;  /* 0x0000006111087810 */ /* 0x000fe20007ffe108 */
[----:B------:R-:W-:-:S03]  /*26c0*/  UIMAD.WIDE.U32 UR6, UR43, UR6, URZ ;  /* 0x000000062b0672a5 */ /* 0x000fc6000f8e003f */
[----:B------:R-:W-:Y:S01]  /*26d0*/  IADD3 R8, -R11, UR60, R8 ;  /* 0x0000003c0b087c10 */ /* 0x000fe2000fffe108 */
[----:B------:R-:W-:-:S04]  /*26e0*/  @UP0 USHF.R.U32.HI UR5, URZ, UR11, UR7 ;  /* 0x0000000b3f050299 */ /* 0x000fc80008011607 */
[----:B------:R-:W-:Y:S02]  /*26f0*/  UIADD3 UR6, UR5, UR60, -UR42 ;  /* 0x0000003c05067290 */ /* 0x000fe4000fffe82a */
[----:B------:R-:W-:Y:S02]  /*2700*/  UIADD3 UR5, UR10, 0x2a840, URZ ;  /* 0x0002a8400a057890 */ /* 0x000fe4000fffe03f */
[----:B------:R-:W-:Y:S02]  /*2710*/  UIMAD.WIDE UR6, UR6, 0x2aaaaaab, URZ ;  /* 0x2aaaaaab060678a5 */ /* 0x000fe4000f8e023f */
[----:B0-----:R-:W-:Y:S01]  /*2720*/  UPRMT UR5, UR15, 0x654, UR5 ;  /* 0x000006540f057896 */ /* 0x001fe20008000005 */
[----:B-1----:R-:W-:Y:S01]  /*2730*/  VIADDMNMX R9, R9, R8, R5, PT ;  /* 0x0000000809097246 */ /* 0x002fe20003800105 */
[----:B------:R-:W-:-:S03]  /*2740*/  USHF.R.U32.HI UR6, URZ, 0x1f, UR7 ;  /* 0x0000001f3f067899 */ /* 0x000fc60008011607 */
[C---:B------:R-:W-:Y:S01]  /*2750*/  ISETP.GT.AND P1, PT, R9.reuse, RZ, PT ;  /* 0x000000ff0900720c */ /* 0x040fe20003f24270 */
[----:B------:R-:W-:Y:S01]  /*2760*/  ULEA.HI.SX32 UR6, UR7, UR6, 0x1c ;  /* 0x0000000607067291 */ /* 0x000fe2000f8fe23f */
[C---:B------:R-:W-:Y:S02]  /*2770*/  ISETP.GT.AND P2, PT, R9.reuse, 0x1, PT ;  /* 0x000000010900780c */ /* 0x040fe40003f44270 */
[----:B------:R-:W-:Y:S01]  /*2780*/  SYNCS.ARRIVE.TRANS64.RED.A1T0 RZ, [UR5], RZ ;  /* 0x000000ffffff79a7 */ /* 0x000fe20008100405 */
[----:B------:R-:W-:Y:S01]  /*2790*/  ISETP.GT.AND P3, PT, R9, 0x8, PT ;  /* 0x000000080900780c */ /* 0x000fe20003f64270 */
[----:B------:R-:W-:Y:S01]  /*27a0*/  UISETP.LT.AND UP0, UPT, UR61, UR6, UPT ;  /* 0x000000063d00728c */ /* 0x000fe2000bf01270 */
[----:B------:R-:W-:Y:S02]  /*27b0*/  FSEL R13, R26, -INF , P1 ;  /* 0xff8000001a0d7808 */ /* 0x000fe40000800000 */
[----:B------:R-:W-:Y:S01]  /*27c0*/  FSEL R27, R27, -INF , P2 ;  /* 0xff8000001b1b7808 */ /* 0x000fe20001000000 */
[----:B------:R-:W-:Y:S01]  /*27d0*/  USEL UR11, UR61, UR6, !UP0 ;  /* 0x000000063d0b7287 */ /* 0x000fe2000c000000 */
[----:B------:R-:W-:-:S02]  /*27e0*/  ISETP.GT.AND P1, PT, R9, 0x9, PT ;  /* 0x000000090900780c */ /* 0x000fc40003f24270 */
[----:B------:R-:W-:Y:S01]  /*27f0*/  FSEL R15, R30, -INF , P3 ;  /* 0xff8000001e0f7808 */ /* 0x000fe20001800000 */
[----:B------:R-:W-:Y:S01]  /*2800*/  UISETP.GE.AND UP0, UPT, UR4, UR11, UPT ;  /* 0x0000000b0400728c */ /* 0x000fe2000bf06270 */
        /* <DEDUP_REMOVED lines=62> */
[----:B------:R-:W-:-:S04]  /*2bf0*/  FMNMX.FTZ R10, R89, R10, !PT ;  /* 0x0000000a590a7209 */ /* 0x000fc80007810000 */
[----:B------:R-:W-:-:S05]  /*2c00*/  FMNMX.FTZ R10, R71, R10, !PT ;  /* 0x0000000a470a7209 */ /* 0x000fca0007810000 */
[----:B------:R-:W0:Y:S02]  /*2c10*/  SHFL.BFLY PT, R9, R10, 0x2, 0x1f ;  /* 0x0c401f000a097f89 */ /* 0x000e2400000e0000 */
[----:B0-----:R-:W-:Y:S02]  /*2c20*/  FMNMX.FTZ R12, R10, R9, !PT ;  /* 0x000000090a0c7209 */ /* 0x001fe40007810000 */
[----:B------:R-:W-:-:S03]  /*2c30*/  VIADDMNMX R9, R4, R8, R5, PT ;  /* 0x0000000804097246 */ /* 0x000fc60003800105 */
[----:B------:R-:W0:Y:S01]  /*2c40*/  SHFL.BFLY PT, R91, R12, 0x1, 0x1f ;  /* 0x0c201f000c5b7f89 */ /* 0x000e2200000e0000 */
        /* <DEDUP_REMOVED lines=12> */
[----:B0-----:R-:W-:Y:S02]  /*2d10*/  FMNMX.FTZ R5, R12, R91, !PT ;  /* 0x0000005b0c057209 */ /* 0x001fe40007810000 */
[----:B------:R-:W-:Y:S02]  /*2d20*/  FSEL R32, R32, -INF , P2 ;  /* 0xff80000020207808 */ /* 0x000fe40001000000 */
[----:B------:R-:W-:Y:S01]  /*2d30*/  FMNMX.FTZ R25, R29, R4, !PT ;  /* 0x000000041d197209 */ /* 0x000fe20007810000 */
[----:B------:R-:W-:Y:S01]  /*2d40*/  FMUL.FTZ R8, R5, UR14 ;  /* 0x0000000e05087c20 */ /* 0x000fe20008410000 */
[----:B------:R-:W-:Y:S02]  /*2d50*/  ISETP.GT.AND P3, PT, R9, 0x18, PT ;  /* 0x000000180900780c */ /* 0x000fe40003f64270 */
[----:B------:R-:W-:Y:S02]  /*2d60*/  FSEL R33, R33, -INF , P1 ;  /* 0xff80000021217808 */ /* 0x000fe40000800000 */
[----:B------:R-:W-:-:S02]  /*2d70*/  FMNMX.FTZ R4, R32, R25, !PT ;  /* 0x0000001920047209 */ /* 0x000fc40007810000 */
[----:B------:R-:W-:Y:S02]  /*2d80*/  FSETP.NEU.FTZ.AND P2, PT, R5, -INF , PT ;  /* 0xff8000000500780b */ /* 0x000fe40003f5d000 */
[----:B------:R-:W-:Y:S02]  /*2d90*/  ISETP.GT.AND P1, PT, R9, 0x19, PT ;  /* 0x000000190900780c */ /* 0x000fe40003f24270 */
[----:B------:R-:W-:Y:S02]  /*2da0*/  FSEL R36, R36, -INF , P3 ;  /* 0xff80000024247808 */ /* 0x000fe40001800000 */
[----:B------:R-:W-:Y:S02]  /*2db0*/  FMNMX.FTZ R25, R33, R4, !PT ;  /* 0x0000000421197209 */ /* 0x000fe40007810000 */
[----:B------:R-:W-:Y:S02]  /*2dc0*/  FSEL R8, R8, RZ, P2 ;  /* 0x000000ff08087208 */ /* 0x000fe40001000000 */
[----:B------:R-:W-:-:S02]  /*2dd0*/  ISETP.GT.AND P2, PT, R9, 0x20, PT ;  /* 0x000000200900780c */ /* 0x000fc40003f44270 */
[----:B------:R-:W-:Y:S01]  /*2de0*/  FSEL R37, R37, -INF , P1 ;  /* 0xff80000025257808 */ /* 0x000fe20000800000 */
[--C-:B------:R-:W-:Y:S01]  /*2df0*/  FFMA.FTZ R157, R13, UR14, -R8.reuse ;  /* 0x0000000e0d9d7c23 */ /* 0x100fe20008010808 */
[----:B------:R-:W-:Y:S01]  /*2e00*/  FMNMX.FTZ R4, R36, R25, !PT ;  /* 0x0000001924047209 */ /* 0x000fe20007810000 */
[--C-:B------:R-:W-:Y:S01]  /*2e10*/  FFMA.FTZ R10, R27, UR14, -R8.reuse ;  /* 0x0000000e1b0a7c23 */ /* 0x100fe20008010808 */
[----:B------:R-:W-:Y:S01]  /*2e20*/  ISETP.GT.AND P1, PT, R9, 0x21, PT ;  /* 0x000000210900780c */ /* 0x000fe20003f24270 */
[--C-:B------:R-:W-:Y:S01]  /*2e30*/  FFMA.FTZ R159, R15, UR14, -R8.reuse ;  /* 0x0000000e0f9f7c23 */ /* 0x100fe20008010808 */
[----:B------:R-:W-:Y:S01]  /*2e40*/  FSEL R40, R40, -INF , P2 ;  /* 0xff80000028287808 */ /* 0x000fe20001000000 */
[----:B------:R-:W-:Y:S01]  /*2e50*/  MUFU.EX2 R157, R157 ;  /* 0x0000009d009d7308 */ /* 0x000fe20000000800 */
[----:B------:R-:W-:Y:S01]  /*2e60*/  FMNMX.FTZ R13, R37, R4, !PT ;  /* 0x00000004250d7209 */ /* 0x000fe20007810000 */
[--C-:B------:R-:W-:Y:S01]  /*2e70*/  FFMA.FTZ R12, R31, UR14, -R8.reuse ;  /* 0x0000000e1f0c7c23 */ /* 0x100fe20008010808 */
[----:B------:R-:W-:Y:S01]  /*2e80*/  ISETP.GT.AND P2, PT, R9, 0x28, PT ;  /* 0x000000280900780c */ /* 0x000fe20003f44270 */
[--C-:B------:R-:W-:Y:S01]  /*2e90*/  FFMA.FTZ R153, R21, UR14, -R8.reuse ;  /* 0x0000000e15997c23 */ /* 0x100fe20008010808 */
[----:B------:R-:W-:Y:S01]  /*2ea0*/  FSEL R41, R41, -INF , P1 ;  /* 0xff80000029297808 */ /* 0x000fe20000800000 */
[--C-:B------:R-:W-:Y:S01]  /*2eb0*/  FFMA.FTZ R35, R35, UR14, -R8.reuse ;  /* 0x0000000e23237c23 */ /* 0x100fe20008010808 */
[----:B------:R-:W-:Y:S01]  /*2ec0*/  FMNMX.FTZ R4, R40, R13, !PT ;  /* 0x0000000d28047209 */ /* 0x000fe20007810000 */
[----:B------:R-:W0:Y:S01]  /*2ed0*/  MUFU.EX2 R10, R10 ;  /* 0x0000000a000a7308 */ /* 0x000e220000000800 */
[----:B------:R-:W-:Y:S01]  /*2ee0*/  ISETP.GT.AND P1, PT, R9, 0x29, PT ;  /* 0x000000290900780c */ /* 0x000fe20003f24270 */
[--C-:B------:R-:W-:Y:S01]  /*2ef0*/  FFMA.FTZ R73, R73, UR14, -R8.reuse ;  /* 0x0000000e49497c23 */ /* 0x100fe20008010808 */
[----:B------:R-:W-:Y:S01]  /*2f00*/  FSEL R44, R44, -INF , P2 ;  /* 0xff8000002c2c7808 */ /* 0x000fe20001000000 */
[--C-:B------:R-:W-:Y:S01]  /*2f10*/  FFMA.FTZ R39, R39, UR14, -R8.reuse ;  /* 0x0000000e27277c23 */ /* 0x100fe20008010808 */
[----:B------:R-:W-:Y:S01]  /*2f20*/  FMNMX.FTZ R13, R41, R4, !PT ;  /* 0x00000004290d7209 */ /* 0x000fe20007810000 */
[--C-:B------:R-:W-:Y:S01]  /*2f30*/  FFMA.FTZ R75, R75, UR14, -R8.reuse ;  /* 0x0000000e4b4b7c23 */ /* 0x100fe20008010808 */
[----:B------:R-:W-:Y:S01]  /*2f40*/  ISETP.GT.AND P2, PT, R9, 0x30, PT ;  /* 0x000000300900780c */ /* 0x000fe20003f44270 */
[----:B------:R-:W-:Y:S01]  /*2f50*/  MUFU.EX2 R159, R159 ;  /* 0x0000009f009f7308 */ /* 0x000fe20000000800 */
[----:B------:R-:W-:Y:S01]  /*2f60*/  FSEL R45, R45, -INF , P1 ;  /* 0xff8000002d2d7808 */ /* 0x000fe20000800000 */
[--C-:B------:R-:W-:Y:S01]  /*2f70*/  FFMA.FTZ R43, R43, UR14, -R8.reuse ;  /* 0x0000000e2b2b7c23 */ /* 0x100fe20008010808 */
[----:B------:R-:W-:Y:S01]  /*2f80*/  FMNMX.FTZ R4, R44, R13, !PT ;  /* 0x0000000d2c047209 */ /* 0x000fe20007810000 */
[--C-:B------:R-:W-:Y:S01]  /*2f90*/  FFMA.FTZ R77, R77, UR14, -R8.reuse ;  /* 0x0000000e4d4d7c23 */ /* 0x100fe20008010808 */
[----:B------:R-:W-:Y:S01]  /*2fa0*/  ISETP.GT.AND P1, PT, R9, 0x31, PT ;  /* 0x000000310900780c */ /* 0x000fe20003f24270 */
[----:B------:R-:W-:Y:S01]  /*2fb0*/  FFMA.FTZ R47, R47, UR14, -R8 ;  /* 0x0000000e2f2f7c23 */ /* 0x000fe20008010808 */
[----:B------:R-:W-:Y:S01]  /*2fc0*/  FSEL R48, R48, -INF , P2 ;  /* 0xff80000030307808 */ /* 0x000fe20001000000 */
[----:B------:R-:W-:Y:S01]  /*2fd0*/  MUFU.EX2 R12, R12 ;  /* 0x0000000c000c7308 */ /* 0x000fe20000000800 */
[----:B------:R-:W-:Y:S01]  /*2fe0*/  FMNMX.FTZ R13, R45, R4, !PT ;  /* 0x000000042d0d7209 */ /* 0x000fe20007810000 */
[----:B0-----:R-:W-:Y:S01]  /*2ff0*/  FADD.FTZ R54, R157, R10 ;  /* 0x0000000a9d367221 */ /* 0x001fe20000010000 */
[----:B------:R-:W-:Y:S01]  /*3000*/  ISETP.GT.AND P2, PT, R9, 0x38, PT ;  /* 0x000000380900780c */ /* 0x000fe20003f44270 */
[--C-:B------:R-:W-:Y:S01]  /*3010*/  FFMA.FTZ R145, R79, UR14, -R8.reuse ;  /* 0x0000000e4f917c23 */ /* 0x100fe20008010808 */
[----:B------:R-:W-:Y:S01]  /*3020*/  FSEL R49, R49, -INF , P1 ;  /* 0xff80000031317808 */ /* 0x000fe20000800000 */
[--C-:B------:R-:W-:Y:S01]  /*3030*/  FFMA.FTZ R14, R51, UR14, -R8.reuse ;  /* 0x0000000e330e7c23 */ /* 0x100fe20008010808 */
[----:B------:R-:W-:Y:S01]  /*3040*/  FMNMX.FTZ R4, R48, R13, !PT ;  /* 0x0000000d30047209 */ /* 0x000fe20007810000 */
[----:B------:R-:W-:Y:S01]  /*3050*/  MUFU.EX2 R153, R153 ;  /* 0x0000009900997308 */ /* 0x000fe20000000800 */
        /* <DEDUP_REMOVED lines=25> */
[----:B------:R-:W-:Y:S01]  /*31f0*/  FFMA.FTZ R8, R71, UR14, -R8 ;  /* 0x0000000e47087c23 */ /* 0x000fe20008010808 */
[----:B------:R-:W-:-:S02]  /*3200*/  FSEL R60, R60, -INF , P2 ;  /* 0xff8000003c3c7808 */ /* 0x000fc40001000000 */
[----:B------:R-:W-:Y:S02]  /*3210*/  CS2R R86, SRZ ;  /* 0x0000000000567805 */ /* 0x000fe4000001ff00 */
[----:B------:R-:W-:Y:S02]  /*3220*/  FMNMX.FTZ R13, R57, R4, !PT ;  /* 0x00000004390d7209 */ /* 0x000fe40007810000 */
[----:B------:R-:W-:Y:S02]  /*3230*/  CS2R R84, SRZ ;  /* 0x0000000000547805 */ /* 0x000fe4000001ff00 */
[----:B------:R-:W-:Y:S01]  /*3240*/  ISETP.GT.AND P2, PT, R9, 0x50, PT ;  /* 0x000000500900780c */ /* 0x000fe20003f44270 */
[----:B------:R-:W-:Y:S01]  /*3250*/  MUFU.EX2 R75, R75 ;  /* 0x0000004b004b7308 */ /* 0x000fe20000000800 */
[----:B------:R-:W-:Y:S02]  /*3260*/  FSEL R61, R61, -INF , P1 ;  /* 0xff8000003d3d7808 */ /* 0x000fe40000800000 */
[----:B------:R-:W-:-:S02]  /*3270*/  CS2R R82, SRZ ;  /* 0x0000000000527805 */ /* 0x000fc4000001ff00 */
[----:B------:R-:W-:Y:S02]  /*3280*/  FMNMX.FTZ R4, R60, R13, !PT ;  /* 0x0000000d3c047209 */ /* 0x000fe40007810000 */
[----:B------:R-:W-:Y:S02]  /*3290*/  CS2R R80, SRZ ;  /* 0x0000000000507805 */ /* 0x000fe4000001ff00 */
[----:B------:R-:W-:Y:S02]  /*32a0*/  ISETP.GT.AND P1, PT, R9, 0x51, PT ;  /* 0x000000510900780c */ /* 0x000fe40003f24270 */
[----:B------:R-:W-:Y:S02]  /*32b0*/  CS2R R78, SRZ ;  /* 0x00000000004e7805 */ /* 0x000fe4000001ff00 */
[----:B------:R-:W-:Y:S01]  /*32c0*/  FSEL R64, R64, -INF , P2 ;  /* 0xff80000040407808 */ /* 0x000fe20001000000 */
[----:B------:R-:W1:Y:S01]  /*32d0*/  MUFU.EX2 R42, R43 ;  /* 0x0000002b002a7308 */ /* 0x000e620000000800 */
[----:B------:R-:W-:-:S02]  /*32e0*/  FMNMX.FTZ R13, R61, R4, !PT ;  /* 0x000000043d0d7209 */ /* 0x000fc40007810000 */
[----:B------:R-:W-:Y:S02]  /*32f0*/  CS2R R70, SRZ ;  /* 0x0000000000467805 */ /* 0x000fe4000001ff00 */
[----:B------:R-:W-:Y:S02]  /*3300*/  ISETP.GT.AND P2, PT, R9, 0x58, PT ;  /* 0x000000580900780c */ /* 0x000fe40003f44270 */
[----:B------:R-:W-:Y:S02]  /*3310*/  CS2R R62, SRZ ;  /* 0x00000000003e7805 */ /* 0x000fe4000001ff00 */
[----:B------:R-:W-:Y:S02]  /*3320*/  FSEL R65, R65, -INF , P1 ;  /* 0xff80000041417808 */ /* 0x000fe40000800000 */
[----:B------:R-:W-:Y:S01]  /*3330*/  FMNMX.FTZ R4, R64, R13, !PT ;  /* 0x0000000d40047209 */ /* 0x000fe20007810000 */
[----:B------:R-:W-:Y:S01]  /*3340*/  MUFU.EX2 R77, R77 ;  /* 0x0000004d004d7308 */ /* 0x000fe20000000800 */
[----:B------:R-:W-:-:S02]  /*3350*/  ISETP.GT.AND P1, PT, R9, 0x59, PT ;  /* 0x000000590900780c */ /* 0x000fc40003f24270 */
[----:B------:R-:W-:Y:S02]  /*3360*/  FSEL R68, R68, -INF , P2 ;  /* 0xff80000044447808 */ /* 0x000fe40001000000 */
[----:B------:R-:W-:Y:S02]  /*3370*/  FMNMX.FTZ R9, R65, R4, !PT ;  /* 0x0000000441097209 */ /* 0x000fe40007810000 */
[----:B------:R-:W-:Y:S01]  /*3380*/  FSEL R69, R69, -INF , P1 ;  /* 0xff80000045457808 */ /* 0x000fe20000800000 */
[----:B------:R-:W2:Y:S01]  /*3390*/  MUFU.EX2 R46, R47 ;  /* 0x0000002f002e7308 */ /* 0x000ea20000000800 */
[----:B------:R-:W-:Y:S02]  /*33a0*/  FMNMX.FTZ R4, R68, R9, !PT ;  /* 0x0000000944047209 */ /* 0x000fe40007810000 */
[----:B------:R-:W-:Y:S02]  /*33b0*/  F2FP.F16.F32.PACK_AB R157, R10, R157 ;  /* 0x0000009d0a9d723e */ /* 0x000fe400000000ff */
[----:B------:R-:W-:-:S02]  /*33c0*/  FMNMX.FTZ R4, R69, R4, !PT ;  /* 0x0000000445047209 */ /* 0x000fc40007810000 */
[----:B0-----:R-:W-:Y:S01]  /*33d0*/  F2FP.F16.F32.PACK_AB R155, R38, R73 ;  /* 0x00000049269b723e */ /* 0x001fe200000000ff */
[----:B------:R-:W-:Y:S01]  /*33e0*/  MUFU.EX2 R145, R145 ;  /* 0x0000009100917308 */ /* 0x000fe20000000800 */
[----:B-1----:R-:W-:Y:S01]  /*33f0*/  F2FP.F16.F32.PACK_AB R149, R42, R75 ;  /* 0x0000004b2a95723e */ /* 0x002fe200000000ff */
[----:B------:R-:W0:Y:S06]  /*3400*/  SHFL.BFLY PT, R9, R4, 0x2, 0x1f ;  /* 0x0c401f0004097f89 */ /* 0x000e2c00000e0000 */
[----:B------:R-:W-:Y:S01]  /*3410*/  MUFU.EX2 R14, R14 ;  /* 0x0000000e000e7308 */ /* 0x000fe20000000800 */
[----:B--2---:R-:W-:-:S07]  /*3420*/  F2FP.F16.F32.PACK_AB R151, R46, R77 ;  /* 0x0000004d2e97723e */ /* 0x004fce00000000ff */
        /* <DEDUP_REMOVED lines=10> */
[----:B------:R-:W-:-:S06]  /*34d0*/  FMUL.FTZ R9, R4, UR14 ;  /* 0x0000000e04097c20 */ /* 0x000fcc0008410000 */
[----:B------:R-:W-:Y:S01]  /*34e0*/  MUFU.EX2 R137, R137 ;  /* 0x0000008900897308 */ /* 0x000fe20000000800 */
[----:B------:R-:W-:Y:S02]  /*34f0*/  FSEL R9, R9, RZ, P1 ;  /* 0x000000ff09097208 */ /* 0x000fe40000800000 */
[----:B------:R-:W-:-:S03]  /*3500*/  PLOP3.LUT P1, PT, PT, PT, UP0, 0x80, 0x0 ;  /* 0x000000000000781c */ /* 0x000fc60003f2f008 */
[--C-:B------:R-:W-:Y:S01]  /*3510*/  FFMA.FTZ R11, R11, UR14, -R9.reuse ;  /* 0x0000000e0b0b7c23 */ /* 0x100fe20008010809 */
[--C-:B------:R-:W-:Y:S01]  /*3520*/  FFMA.FTZ R30, R30, UR14, -R9.reuse ;  /* 0x0000000e1e1e7c23 */ /* 0x100fe20008010809 */
[--C-:B------:R-:W-:Y:S01]  /*3530*/  FFMA.FTZ R28, R28, UR14, -R9.reuse ;  /* 0x0000000e1c1c7c23 */ /* 0x100fe20008010809 */
[--C-:B------:R-:W-:Y:S01]  /*3540*/  FFMA.FTZ R29, R29, UR14, -R9.reuse ;  /* 0x0000000e1d1d7c23 */ /* 0x100fe20008010809 */
[--C-:B------:R-:W-:Y:S01]  /*3550*/  FFMA.FTZ R32, R32, UR14, -R9.reuse ;  /* 0x0000000e20207c23 */ /* 0x100fe20008010809 */
[--C-:B------:R-:W-:Y:S01]  /*3560*/  FFMA.FTZ R33, R33, UR14, -R9.reuse ;  /* 0x0000000e21217c23 */ /* 0x100fe20008010809 */
[----:B------:R-:W-:Y:S01]  /*3570*/  MUFU.EX2 R11, R11 ;  /* 0x0000000b000b7308 */ /* 0x000fe20000000800 */
[--C-:B------:R-:W-:Y:S01]  /*3580*/  FFMA.FTZ R36, R36, UR14, -R9.reuse ;  /* 0x0000000e24247c23 */ /* 0x100fe20008010809 */
[--C-:B------:R-:W-:Y:S01]  /*3590*/  FFMA.FTZ R37, R37, UR14, -R9.reuse ;  /* 0x0000000e25257c23 */ /* 0x100fe20008010809 */
[--C-:B------:R-:W-:Y:S01]  /*35a0*/  FFMA.FTZ R40, R40, UR14, -R9.reuse ;  /* 0x0000000e28287c23 */ /* 0x100fe20008010809 */
[--C-:B------:R-:W-:Y:S01]  /*35b0*/  FFMA.FTZ R41, R41, UR14, -R9.reuse ;  /* 0x0000000e29297c23 */ /* 0x100fe20008010809 */
[--C-:B------:R-:W-:Y:S01]  /*35c0*/  FFMA.FTZ R44, R44, UR14, -R9.reuse ;  /* 0x0000000e2c2c7c23 */ /* 0x100fe20008010809 */
[--C-:B------:R-:W-:Y:S01]  /*35d0*/  FFMA.FTZ R45, R45, UR14, -R9.reuse ;  /* 0x0000000e2d2d7c23 */ /* 0x100fe20008010809 */
[--C-:B------:R-:W-:Y:S01]  /*35e0*/  FFMA.FTZ R48, R48, UR14, -R9.reuse ;  /* 0x0000000e30307c23 */ /* 0x100fe20008010809 */
[----:B------:R-:W0:Y:S01]  /*35f0*/  MUFU.EX2 R30, R30 ;  /* 0x0000001e001e7308 */ /* 0x000e220000000800 */
[--C-:B------:R-:W-:Y:S01]  /*3600*/  FFMA.FTZ R49, R49, UR14, -R9.reuse ;  /* 0x0000000e31317c23 */ /* 0x100fe20008010809 */
[--C-:B------:R-:W-:Y:S01]  /*3610*/  FFMA.FTZ R52, R52, UR14, -R9.reuse ;  /* 0x0000000e34347c23 */ /* 0x100fe20008010809 */
[--C-:B------:R-:W-:Y:S01]  /*3620*/  FFMA.FTZ R53, R53, UR14, -R9.reuse ;  /* 0x0000000e35357c23 */ /* 0x100fe20008010809 */
[--C-:B------:R-:W-:Y:S01]  /*3630*/  FFMA.FTZ R56, R56, UR14, -R9.reuse ;  /* 0x0000000e38387c23 */ /* 0x100fe20008010809 */
[--C-:B------:R-:W-:Y:S01]  /*3640*/  FFMA.FTZ R57, R57, UR14, -R9.reuse ;  /* 0x0000000e39397c23 */ /* 0x100fe20008010809 */
[--C-:B------:R-:W-:Y:S01]  /*3650*/  FFMA.FTZ R60, R60, UR14, -R9.reuse ;  /* 0x0000000e3c3c7c23 */ /* 0x100fe20008010809 */
[--C-:B------:R-:W-:Y:S01]  /*3660*/  FFMA.FTZ R61, R61, UR14, -R9.reuse ;  /* 0x0000000e3d3d7c23 */ /* 0x100fe20008010809 */
[----:B------:R-:W1:Y:S01]  /*3670*/  MUFU.EX2 R28, R28 ;  /* 0x0000001c001c7308 */ /* 0x000e620000000800 */
[--C-:B------:R-:W-:Y:S01]  /*3680*/  FFMA.FTZ R64, R64, UR14, -R9.reuse ;  /* 0x0000000e40407c23 */ /* 0x100fe20008010809 */
[--C-:B------:R-:W-:Y:S01]  /*3690*/  FFMA.FTZ R65, R65, UR14, -R9.reuse ;  /* 0x0000000e41417c23 */ /* 0x100fe20008010809 */
[--C-:B------:R-:W-:Y:S01]  /*36a0*/  FFMA.FTZ R68, R68, UR14, -R9.reuse ;  /* 0x0000000e44447c23 */ /* 0x100fe20008010809 */
[----:B------:R-:W-:-:S04]  /*36b0*/  FFMA.FTZ R9, R69, UR14, -R9 ;  /* 0x0000000e45097c23 */ /* 0x000fc80008010809 */
[----:B------:R-:W2:Y:S01]  /*36c0*/  MUFU.EX2 R29, R29 ;  /* 0x0000001d001d7308 */ /* 0x000ea20000000800 */
[----:B0-----:R-:W-:Y:S01]  /*36d0*/  FADD.FTZ R13, R11, R30 ;  /* 0x0000001e0b0d7221 */ /* 0x001fe20000010000 */
[----:B------:R-:W-:Y:S02]  /*36e0*/  F2FP.F16.F32.PACK_AB R156, R30, R11 ;  /* 0x0000000b1e9c723e */ /* 0x000fe400000000ff */
[----:B------:R-:W-:-:S04]  /*36f0*/  CS2R R30, SRZ ;  /* 0x00000000001e7805 */ /* 0x000fc8000001ff00 */
[----:B------:R-:W0:Y:S01]  /*3700*/  MUFU.EX2 R32, R32 ;  /* 0x0000002000207308 */ /* 0x000e220000000800 */
[----:B-1----:R-:W-:Y:S01]  /*3710*/  FADD.FTZ R58, R28, R13 ;  /* 0x0000000d1c3a7221 */ /* 0x002fe20000010000 */
[----:B------:R-:W-:Y:S01]  /*3720*/  FADD.FTZ R13, R159, R54 ;  /* 0x000000369f0d7221 */ /* 0x000fe20000010000 */
[----:B------:R-:W-:-:S03]  /*3730*/  F2FP.F16.F32.PACK_AB R159, R12, R159 ;  /* 0x0000009f0c9f723e */ /* 0x000fc600000000ff */
[----:B------:R-:W-:Y:S02]  /*3740*/  FADD.FTZ R54, R12, R13 ;  /* 0x0000000d0c367221 */ /* 0x000fe40000010000 */
[----:B------:R-:W1:Y:S01]  /*3750*/  MUFU.EX2 R33, R33 ;  /* 0x0000002100217308 */ /* 0x000e620000000800 */
[----:B--2---:R-:W-:Y:S01]  /*3760*/  FADD.FTZ R15, R29, R58 ;  /* 0x0000003a1d0f7221 */ /* 0x004fe20000010000 */
[----:B------:R-:W-:Y:S01]  /*3770*/  FADD.FTZ R13, R153, R54 ;  /* 0x00000036990d7221 */ /* 0x000fe20000010000 */
[----:B------:R-:W-:Y:S02]  /*3780*/  F2FP.F16.F32.PACK_AB R153, R34, R153 ;  /* 0x000000992299723e */ /* 0x000fe400000000ff */
[----:B------:R-:W-:Y:S02]  /*3790*/  CS2R R58, SRZ ;  /* 0x00000000003a7805 */ /* 0x000fe4000001ff00 */
[----:B------:R-:W-:Y:S02]  /*37a0*/  F2FP.F16.F32.PACK_AB R158, R29, R28 ;  /* 0x0000001c1d9e723e */ /* 0x000fe400000000ff */
[----:B------:R-:W-:Y:S01]  /*37b0*/  CS2R R28, SRZ ;  /* 0x00000000001c7805 */ /* 0x000fe2000001ff00 */
[----:B------:R-:W2:Y:S01]  /*37c0*/  MUFU.EX2 R36, R36 ;  /* 0x0000002400247308 */ /* 0x000ea20000000800 */
[----:B0-----:R-:W-:-:S07]  /*37d0*/  FADD.FTZ R0, R32, R15 ;  /* 0x0000000f20007221 */ /* 0x001fce0000010000 */
[----:B------:R-:W0:Y:S01]  /*37e0*/  MUFU.EX2 R37, R37 ;  /* 0x0000002500257308 */ /* 0x000e220000000800 */
[C---:B-1----:R-:W-:Y:S01]  /*37f0*/  FADD.FTZ R15, R33.reuse, R0 ;  /* 0x00000000210f7221 */ /* 0x042fe20000010000 */
[----:B------:R-:W-:Y:S01]  /*3800*/  FADD.FTZ R0, R34, R13 ;  /* 0x0000000d22007221 */ /* 0x000fe20000010000 */
[----:B------:R-:W-:Y:S02]  /*3810*/  F2FP.F16.F32.PACK_AB R152, R33, R32 ;  /* 0x000000202198723e */ /* 0x000fe400000000ff */
[----:B------:R-:W-:Y:S02]  /*3820*/  CS2R R34, SRZ ;  /* 0x0000000000227805 */ /* 0x000fe4000001ff00 */
[----:B------:R-:W-:Y:S01]  /*3830*/  CS2R R32, SRZ ;  /* 0x0000000000207805 */ /* 0x000fe2000001ff00 */
[----:B------:R-:W-:Y:S01]  /*3840*/  FADD.FTZ R13, R73, R0 ;  /* 0x00000000490d7221 */ /* 0x000fe20000010000 */
[----:B------:R-:W-:Y:S01]  /*3850*/  CS2R R72, SRZ ;  /* 0x0000000000487805 */ /* 0x000fe2000001ff00 */
[----:B------:R-:W1:Y:S01]  /*3860*/  MUFU.EX2 R40, R40 ;  /* 0x0000002800287308 */ /* 0x000e620000000800 */
[----:B--2---:R-:W-:Y:S01]  /*3870*/  FADD.FTZ R54, R36, R15 ;  /* 0x0000000f24367221 */ /* 0x004fe20000010000 */
[----:B------:R-:W-:Y:S01]  /*3880*/  FADD.FTZ R0, R38, R13 ;  /* 0x0000000d26007221 */ /* 0x000fe20000010000 */
[----:B------:R-:W-:-:S03]  /*3890*/  CS2R R38, SRZ ;  /* 0x0000000000267805 */ /* 0x000fc6000001ff00 */
[----:B------:R-:W-:Y:S01]  /*38a0*/  FADD.FTZ R13, R75, R0 ;  /* 0x000000004b0d7221 */ /* 0x000fe20000010000 */
[----:B------:R-:W-:Y:S01]  /*38b0*/  CS2R R74, SRZ ;  /* 0x00000000004a7805 */ /* 0x000fe2000001ff00 */
[----:B------:R-:W2:Y:S01]  /*38c0*/  MUFU.EX2 R41, R41 ;  /* 0x0000002900297308 */ /* 0x000ea20000000800 */
[C---:B0-----:R-:W-:Y:S01]  /*38d0*/  FADD.FTZ R15, R37.reuse, R54 ;  /* 0x00000036250f7221 */ /* 0x041fe20000010000 */
[----:B------:R-:W-:Y:S01]  /*38e0*/  FADD.FTZ R0, R42, R13 ;  /* 0x0000000d2a007221 */ /* 0x000fe20000010000 */
[----:B------:R-:W-:Y:S02]  /*38f0*/  F2FP.F16.F32.PACK_AB R154, R37, R36 ;  /* 0x00000024259a723e */ /* 0x000fe400000000ff */
[----:B------:R-:W-:Y:S02]  /*3900*/  CS2R R42, SRZ ;  /* 0x00000000002a7805 */ /* 0x000fe4000001ff00 */
[----:B------:R-:W-:Y:S01]  /*3910*/  CS2R R36, SRZ ;  /* 0x0000000000247805 */ /* 0x000fe2000001ff00 */
[----:B------:R-:W-:Y:S01]  /*3920*/  FADD.FTZ R13, R77, R0 ;  /* 0x000000004d0d7221 */ /* 0x000fe20000010000 */
[----:B------:R-:W-:Y:S01]  /*3930*/  CS2R R76, SRZ ;  /* 0x00000000004c7805 */ /* 0x000fe2000001ff00 */
[----:B------:R-:W0:Y:S01]  /*3940*/  MUFU.EX2 R44, R44 ;  /* 0x0000002c002c7308 */ /* 0x000e220000000800 */
[----:B-1----:R-:W-:Y:S01]  /*3950*/  FADD.FTZ R54, R40, R15 ;  /* 0x0000000f28367221 */ /* 0x002fe20000010000 */
[----:B------:R-:W-:Y:S01]  /*3960*/  FADD.FTZ R0, R46, R13 ;  /* 0x0000000d2e007221 */ /* 0x000fe20000010000 */
[----:B------:R-:W-:-:S03]  /*3970*/  CS2R R46, SRZ ;  /* 0x00000000002e7805 */ /* 0x000fc6000001ff00 */
[----:B------:R-:W-:Y:S01]  /*3980*/  FADD.FTZ R13, R145, R0 ;  /* 0x00000000910d7221 */ /* 0x000fe20000010000 */
[C---:B------:R-:W-:Y:S01]  /*3990*/  F2FP.F16.F32.PACK_AB R145, R14.reuse, R145 ;  /* 0x000000910e91723e */ /* 0x040fe200000000ff */
[----:B------:R-:W1:Y:S01]  /*39a0*/  MUFU.EX2 R45, R45 ;  /* 0x0000002d002d7308 */ /* 0x000e620000000800 */
[C---:B--2---:R-:W-:Y:S01]  /*39b0*/  FADD.FTZ R15, R41.reuse, R54 ;  /* 0x00000036290f7221 */ /* 0x044fe20000010000 */
[----:B------:R-:W-:Y:S01]  /*39c0*/  FADD.FTZ R0, R14, R13 ;  /* 0x0000000d0e007221 */ /* 0x000fe20000010000 */
[----:B------:R-:W-:Y:S02]  /*39d0*/  F2FP.F16.F32.PACK_AB R148, R41, R40 ;  /* 0x000000282994723e */ /* 0x000fe400000000ff */
[----:B------:R-:W-:Y:S02]  /*39e0*/  CS2R R54, SRZ ;  /* 0x0000000000367805 */ /* 0x000fe4000001ff00 */
[----:B------:R-:W-:Y:S01]  /*39f0*/  CS2R R40, SRZ ;  /* 0x0000000000287805 */ /* 0x000fe2000001ff00 */
[----:B------:R-:W-:Y:S01]  /*3a00*/  FADD.FTZ R11, R147, R0 ;  /* 0x00000000930b7221 */ /* 0x000fe20000010000 */
[----:B------:R-:W-:Y:S01]  /*3a10*/  F2FP.F16.F32.PACK_AB R147, R20, R147 ;  /* 0x000000931493723e */ /* 0x000fe200000000ff */
[----:B------:R-:W2:Y:S01]  /*3a20*/  MUFU.EX2 R48, R48 ;  /* 0x0000003000307308 */ /* 0x000ea20000000800 */
[----:B0-----:R-:W-:Y:S01]  /*3a30*/  FADD.FTZ R10, R44, R15 ;  /* 0x0000000f2c0a7221 */ /* 0x001fe20000010000 */
[----:B------:R-:W-:-:S06]  /*3a40*/  FADD.FTZ R0, R20, R11 ;  /* 0x0000000b14007221 */ /* 0x000fcc0000010000 */
[----:B------:R-:W0:Y:S01]  /*3a50*/  MUFU.EX2 R49, R49 ;  /* 0x0000003100317308 */ /* 0x000e220000000800 */
[C---:B-1----:R-:W-:Y:S01]  /*3a60*/  FADD.FTZ R15, R45.reuse, R10 ;  /* 0x0000000a2d0f7221 */ /* 0x042fe20000010000 */
[----:B------:R-:W-:Y:S02]  /*3a70*/  F2FP.F16.F32.PACK_AB R150, R45, R44 ;  /* 0x0000002c2d96723e */ /* 0x000fe400000000ff */
[----:B------:R-:W-:-:S04]  /*3a80*/  CS2R R44, SRZ ;  /* 0x00000000002c7805 */ /* 0x000fc8000001ff00 */
[----:B------:R-:W1:Y:S01]  /*3a90*/  MUFU.EX2 R52, R52 ;  /* 0x0000003400347308 */ /* 0x000e620000000800 */
[----:B--2---:R-:W-:-:S07]  /*3aa0*/  FADD.FTZ R10, R48, R15 ;  /* 0x0000000f300a7221 */ /* 0x004fce0000010000 */
[----:B------:R-:W2:Y:S01]  /*3ab0*/  MUFU.EX2 R53, R53 ;  /* 0x0000003500357308 */ /* 0x000ea20000000800 */
[C---:B0-----:R-:W-:Y:S01]  /*3ac0*/  FADD.FTZ R15, R49.reuse, R10 ;  /* 0x0000000a310f7221 */ /* 0x041fe20000010000 */
[----:B------:R-:W-:Y:S02]  /*3ad0*/  F2FP.F16.F32.PACK_AB R144, R49, R48 ;  /* 0x000000303190723e */ /* 0x000fe400000000ff */
[----:B------:R-:W-:-:S04]  /*3ae0*/  CS2R R48, SRZ ;  /* 0x0000000000307805 */ /* 0x000fc8000001ff00 */
[----:B------:R-:W0:Y:S01]  /*3af0*/  MUFU.EX2 R56, R56 ;  /* 0x0000003800387308 */ /* 0x000e220000000800 */
[----:B-1----:R-:W-:-:S07]  /*3b00*/  FADD.FTZ R10, R52, R15 ;  /* 0x0000000f340a7221 */ /* 0x002fce0000010000 */
[----:B------:R-:W1:Y:S01]  /*3b10*/  MUFU.EX2 R57, R57 ;  /* 0x0000003900397308 */ /* 0x000e620000000800 */
[C---:B--2---:R-:W-:Y:S01]  /*3b20*/  FADD.FTZ R13, R53.reuse, R10 ;  /* 0x0000000a350d7221 */ /* 0x044fe20000010000 */
[----:B------:R-:W-:Y:S02]  /*3b30*/  F2FP.F16.F32.PACK_AB R146, R53, R52 ;  /* 0x000000343592723e */ /* 0x000fe400000000ff */
[----:B------:R-:W-:-:S04]  /*3b40*/  CS2R R52, SRZ ;  /* 0x0000000000347805 */ /* 0x000fc8000001ff00 */
[----:B------:R-:W2:Y:S01]  /*3b50*/  MUFU.EX2 R60, R60 ;  /* 0x0000003c003c7308 */ /* 0x000ea20000000800 */
[----:B0-----:R-:W-:Y:S01]  /*3b60*/  FADD.FTZ R10, R56, R13 ;  /* 0x0000000d380a7221 */ /* 0x001fe20000010000 */
[----:B------:R-:W-:Y:S01]  /*3b70*/  FADD.FTZ R13, R141, R0 ;  /* 0x000000008d0d7221 */ /* 0x000fe20000010000 */
[----:B------:R-:W-:-:S03]  /*3b80*/  F2FP.F16.F32.PACK_AB R141, R24, R141 ;  /* 0x0000008d188d723e */ /* 0x000fc600000000ff */
[----:B------:R-:W-:Y:S01]  /*3b90*/  FADD.FTZ R0, R24, R13 ;  /* 0x0000000d18007221 */ /* 0x000fe20000010000 */
[----:B------:R-:W-:Y:S01]  /*3ba0*/  CS2R R24, SRZ ;  /* 0x0000000000187805 */ /* 0x000fe2000001ff00 */
[----:B------:R-:W0:Y:S01]  /*3bb0*/  MUFU.EX2 R61, R61 ;  /* 0x0000003d003d7308 */ /* 0x000e220000000800 */
[----:B-1----:R-:W-:Y:S01]  /*3bc0*/  FADD.FTZ R15, R57, R10 ;  /* 0x0000000a390f7221 */ /* 0x002fe20000010000 */
[----:B------:R-:W-:Y:S01]  /*3bd0*/  FADD.FTZ R13, R143, R0 ;  /* 0x000000008f0d7221 */ /* 0x000fe20000010000 */
[----:B------:R-:W-:Y:S02]  /*3be0*/  F2FP.F16.F32.PACK_AB R140, R57, R56 ;  /* 0x00000038398c723e */ /* 0x000fe400000000ff */
[----:B------:R-:W-:Y:S02]  /*3bf0*/  CS2R R56, SRZ ;  /* 0x0000000000387805 */ /* 0x000fe4000001ff00 */
[----:B------:R-:W-:Y:S01]  /*3c00*/  F2FP.F16.F32.PACK_AB R143, R26, R143 ;  /* 0x0000008f1a8f723e */ /* 0x000fe200000000ff */
[----:B------:R-:W1:Y:S01]  /*3c10*/  MUFU.EX2 R64, R64 ;  /* 0x0000004000407308 */ /* 0x000e620000000800 */
[----:B--2---:R-:W-:-:S07]  /*3c20*/  FADD.FTZ R10, R60, R15 ;  /* 0x0000000f3c0a7221 */ /* 0x004fce0000010000 */
[----:B------:R-:W2:Y:S01]  /*3c30*/  MUFU.EX2 R65, R65 ;  /* 0x0000004100417308 */ /* 0x000ea20000000800 */
[C---:B0-----:R-:W-:Y:S01]  /*3c40*/  FADD.FTZ R15, R61.reuse, R10 ;  /* 0x0000000a3d0f7221 */ /* 0x041fe20000010000 */
[----:B------:R-:W-:Y:S01]  /*3c50*/  FADD.FTZ R10, R26, R13 ;  /* 0x0000000d1a0a7221 */ /* 0x000fe20000010000 */
[----:B------:R-:W-:Y:S02]  /*3c60*/  F2FP.F16.F32.PACK_AB R142, R61, R60 ;  /* 0x0000003c3d8e723e */ /* 0x000fe400000000ff */
[----:B------:R-:W-:Y:S02]  /*3c70*/  CS2R R60, SRZ ;  /* 0x00000000003c7805 */ /* 0x000fe4000001ff00 */
[----:B------:R-:W-:Y:S01]  /*3c80*/  CS2R R26, SRZ ;  /* 0x00000000001a7805 */ /* 0x000fe2000001ff00 */
[----:B------:R0:W3:Y:S01]  /*3c90*/  MUFU.EX2 R50, R67 ;  /* 0x0000004300327308 */ /* 0x0000e20000000800 */
[----:B-1----:R-:W-:-:S07]  /*3ca0*/  FADD.FTZ R12, R64, R15 ;  /* 0x0000000f400c7221 */ /* 0x002fce0000010000 */
[----:B------:R-:W1:Y:S01]  /*3cb0*/  MUFU.EX2 R68, R68 ;  /* 0x0000004400447308 */ /* 0x000e620000000800 */
[C---:B--2---:R-:W-:Y:S01]  /*3cc0*/  FADD.FTZ R13, R65.reuse, R12 ;  /* 0x0000000c410d7221 */ /* 0x044fe20000010000 */
[----:B------:R-:W-:Y:S02]  /*3cd0*/  F2FP.F16.F32.PACK_AB R136, R65, R64 ;  /* 0x000000404188723e */ /* 0x000fe400000000ff */
[----:B0-----:R-:W-:Y:S02]  /*3ce0*/  CS2R R66, SRZ ;  /* 0x0000000000427805 */ /* 0x001fe4000001ff00 */
[----:B------:R-:W-:Y:S02]  /*3cf0*/  CS2R R64, SRZ ;  /* 0x0000000000407805 */ /* 0x000fe4000001ff00 */
[----:B------:R-:W0:Y:S08]  /*3d00*/  MUFU.EX2 R89, R89 ;  /* 0x0000005900597308 */ /* 0x000e300000000800 */
[----:B------:R2:W4:Y:S08]  /*3d10*/  MUFU.EX2 R11, R9 ;  /* 0x00000009000b7308 */ /* 0x0005300000000800 */
[----:B------:R1:W5:Y:S01]  /*3d20*/  MUFU.EX2 R0, R8 ;  /* 0x0000000800007308 */ /* 0x0003620000000800 */
[----:B--2---:R-:W-:Y:S01]  /*3d30*/  FADD.FTZ R9, R137, R10 ;  /* 0x0000000a89097221 */ /* 0x004fe20000010000 */
[----:B---3--:R-:W-:-:S03]  /*3d40*/  F2FP.F16.F32.PACK_AB R137, R50, R137 ;  /* 0x000000893289723e */ /* 0x008fc600000000ff */
[----:B------:R-:W-:Y:S01]  /*3d50*/  FADD.FTZ R10, R50, R9 ;  /* 0x00000009320a7221 */ /* 0x000fe20000010000 */
[----:B------:R-:W-:Y:S01]  /*3d60*/  CS2R R50, SRZ ;  /* 0x0000000000327805 */ /* 0x000fe2000001ff00 */
[----:B-1----:R-:W-:Y:S02]  /*3d70*/  FADD.FTZ R8, R68, R13 ;  /* 0x0000000d44087221 */ /* 0x002fe40000010000 */
[----:B0-----:R-:W-:Y:S01]  /*3d80*/  FADD.FTZ R13, R89, R10 ;  /* 0x0000000a590d7221 */ /* 0x001fe20000010000 */
[C---:B----4-:R-:W-:Y:S01]  /*3d90*/  F2FP.F16.F32.PACK_AB R138, R11.reuse, R68 ;  /* 0x000000440b8a723e */ /* 0x050fe200000000ff */
[----:B------:R-:W-:Y:S02]  /*3da0*/  IMAD.MOV.U32 R10, RZ, RZ, 0x3f800000 ;  /* 0x3f800000ff0a7424 */ /* 0x000fe400078e00ff */
[----:B------:R-:W-:Y:S01]  /*3db0*/  FADD.FTZ R9, R11, R8 ;  /* 0x000000080b097221 */ /* 0x000fe20000010000 */
[----:B------:R-:W-:Y:S01]  /*3dc0*/  CS2R R68, SRZ ;  /* 0x0000000000447805 */ /* 0x000fe2000001ff00 */
[C---:B-----5:R-:W-:Y:S01]  /*3dd0*/  FADD.FTZ R8, R0.reuse, R13 ;  /* 0x0000000d00087221 */ /* 0x060fe20000010000 */
[----:B------:R-:W-:Y:S01]  /*3de0*/  F2FP.F16.F32.PACK_AB R139, R0, R89 ;  /* 0x00000059008b723e */ /* 0x000fe200000000ff */
[----:B------:R-:W-:Y:S01]  /*3df0*/  IMAD.MOV.U32 R0, RZ, RZ, 0x3f800000 ;  /* 0x3f800000ff007424 */ /* 0x000fe200078e00ff */
[----:B------:R-:W-:Y:S06]  /*3e00*/  @!P1 BRA `(.L_x_2385) ;  /* 0x0000002400209947 */ /* 0x000fec0003800000 */
[----:B------:R-:W-:Y:S01]  /*3e10*/  IMAD.MOV.U32 R11, RZ, RZ, R5 ;  /* 0x000000ffff0b7224 */ /* 0x000fe200078e0005 */
[----:B------:R-:W-:Y:S01]  /*3e20*/  UMOV UR5, UR38 ;  /* 0x0000002600057c82 */ /* 0x000fe20008000000 */
[----:B------:R-:W-:Y:S01]  /*3e30*/  IMAD.MOV.U32 R12, RZ, RZ, R4 ;  /* 0x000000ffff0c7224 */ /* 0x000fe200078e0004 */
[----:B------:R-:W-:Y:S01]  /*3e40*/  UMOV UR6, UR39 ;  /* 0x0000002700067c82 */ /* 0x000fe20008000000 */
[----:B------:R-:W-:Y:S01]  /*3e50*/  IMAD.MOV.U32 R0, RZ, RZ, 0x3f800000 ;  /* 0x3f800000ff007424 */ /* 0x000fe200078e00ff */
[----:B------:R-:W-:Y:S01]  /*3e60*/  ULDC UR34, c[0x0][0x988] ;  /* 0x0002620000227ab9 */ /* 0x000fe20000000800 */
[----:B------:R-:W-:-:S07]  /*3e70*/  IMAD.MOV.U32 R87, RZ, RZ, RZ ;  /* 0x000000ffff577224 */ /* 0x000fce00078e00ff */
.L_x_2396:
[----:B------:R-:W-:-:S04]  /*3e80*/  UISETP.NE.AND UP0, UPT, UR6, 0x1, UPT ;  /* 0x000000010600788c */ /* 0x000fc8000bf05270 */
[----:B------:R-:W-:-:S04]  /*3e90*/  USEL UR38, URZ, 0x1, UP0 ;  /* 0x000000013f267887 */ /* 0x000fc80008000000 */
[----:B------:R-:W-:Y:S01]  /*3ea0*/  ULOP3.LUT UR38, UR5, UR38, URZ, 0x3c, !UPT ;  /* 0x0000002605267292 */ /* 0x000fe2000f8e3c3f */
[----:B------:R-:W-:Y:S11]  /*3eb0*/  @!P0 BRA `(.L_x_2386) ;  /* 0x0000000000048947 */ /* 0x000ff60003800000 */
[----:B------:R-:W-:Y:S01]  /*3ec0*/  BPT.TRAP 0x1 ;  /* 0x000000040000795c */ /* 0x000fe20000300000 */
.L_x_2386:
        /* <DEDUP_REMOVED lines=9> */
.L_x_2387:
[----:B-1----:R-:W-:Y:S05]  /*3f60*/  @P1 BRA `(.L_x_2388) ;  /* 0x0000000000081947 */ /* 0x002fea0003800000 */
[----:B------:R-:W1:Y:S02]  /*3f70*/  SYNCS.PHASECHK.TRANS64.TRYWAIT P1, [UR7+0x2a830], R4 ;  /* 0x02a83004ff0075a7 */ /* 0x000e640008020147 */
[----:B-1----:R-:W-:Y:S05]  /*3f80*/  @!P1 BRA `(.L_x_2389) ;  /* 0x000000e000609947 */ /* 0x002fea0003800000 */
.L_x_2388:
        /* <DEDUP_REMOVED lines=143> */
.L_x_2390:
[----:B------:R-:W-:Y:S01]  /*4880*/  ULEA UR10, UR6, UR40, 0x3 ;  /* 0x00000028060a7291 */ /* 0x000fe2000f8e183f */
[----:B------:R-:W-:-:S05]  /*4890*/  IMAD.U32 R0, RZ, RZ, UR5 ;  /* 0x00000005ff007e24 */ /* 0x000fca000f8e00ff */
[----:B------:R-:W-:-:S04]  /*48a0*/  SHF.L.U32 R0, R0, 0x1f, RZ ;  /* 0x0000001f00007819 */ /* 0x000fc800000006ff */
[----:B------:R2:W3:Y:S01]  /*48b0*/  SYNCS.PHASECHK.TRANS64.TRYWAIT P1, [UR10+0x2a850], R0 ;  /* 0x02a85000ff0075a7 */ /* 0x0004e2000802014a */
[----:B------:R-:W-:Y:S05]  /*48c0*/  @!P0 BRA `(.L_x_2391) ;  /* 0x0000000000048947 */ /* 0x000fea0003800000 */
[----:B------:R-:W-:Y:S01]  /*48d0*/  BPT.TRAP 0x1 ;  /* 0x000000040000795c */ /* 0x000fe20000300000 */
.L_x_2391:
[----:B---3--:R-:W-:Y:S05]  /*48e0*/  @P1 BRA `(.L_x_2392) ;  /* 0x0000000000081947 */ /* 0x008fea0003800000 */
[----:B------:R-:W3:Y:S02]  /*48f0*/  SYNCS.PHASECHK.TRANS64.TRYWAIT P1, [UR10+0x2a850], R0 ;  /* 0x02a85000ff0075a7 */ /* 0x000ee4000802014a */
[----:B---3--:R-:W-:Y:S05]  /*4900*/  @!P1 BRA `(.L_x_2393) ;  /* 0x000000d800189947 */ /* 0x008fea0003800000 */
.L_x_2392:
        /* <DEDUP_REMOVED lines=37> */
.L_x_2394:
[----:B------:R-:W-:Y:S01]  /*4b60*/  R2UR UR5, R170 ;  /* 0x00000000aa0572ca */ /* 0x000fe200000e0000 */
[----:B-12---:R-:W-:Y:S01]  /*4b70*/  VIADD R0, R18, UR43 ;  /* 0x0000002b12007c36 */ /* 0x006fe20008000000 */
[----:B------:R-:W-:Y:S01]  /*4b80*/  UMOV UR14, UR34 ;  /* 0x00000022000e7c82 */ /* 0x000fe20008000000 */
[----:B------:R-:W-:Y:S01]  /*4b90*/  IMAD.U32 R13, RZ, RZ, UR42 ;  /* 0x0000002aff0d7e24 */ /* 0x000fe2000f8e00ff */
[----:B------:R-:W1:Y:S01]  /*4ba0*/  S2UR UR6, SR_CgaCtaId ;  /* 0x00000000000679c3 */ /* 0x000e620000008800 */
[----:B------:R-:W-:-:S08]  /*4bb0*/  UIADD3 UR7, UR7, 0x2a840, URZ ;  /* 0x0002a84007077890 */ /* 0x000fd0000fffe03f */
[----:B------:R-:W-:-:S06]  /*4bc0*/  UISETP.NE.AND UP0, UPT, UR5, URZ, UPT ;  /* 0x0000003f0500728c */ /* 0x000fcc000bf05270 */
[----:B------:R-:W-:Y:S02]  /*4bd0*/  PLOP3.LUT P1, PT, PT, PT, UP0, 0x80, 0x0 ;  /* 0x000000000000781c */ /* 0x000fe40003f2f008 */
[----:B------:R-:W-:-:S03]  /*4be0*/  PLOP3.LUT P2, PT, PT, PT, UP0, 0x80, 0x0 ;  /* 0x000000000000781c */ /* 0x000fc60003f4f008 */
[----:B------:R-:W-:Y:S01]  /*4bf0*/  @UP0 ULDC UR5, c[0x0][0x44c] ;  /* 0x0001130000050ab9 */ /* 0x000fe20000000800 */
[----:B-1----:R-:W-:-:S07]  /*4c00*/  UPRMT UR7, UR6, 0x654, UR7 ;  /* 0x0000065406077896 */ /* 0x002fce0008000007 */
[----:B0-----:R-:W-:Y:S01]  /*4c10*/  @P1 IMAD.HI.U32 R4, R0, UR5, RZ ;  /* 0x0000000500041c27 */ /* 0x001fe2000f8e00ff */
[----:B------:R-:W-:-:S04]  /*4c20*/  @UP0 ULDC UR5, c[0x0][0x450] ;  /* 0x0001140000050ab9 */ /* 0x000fc80000000800 */
[----:B------:R-:W-:Y:S01]  /*4c30*/  @P2 SHF.R.U32.HI R0, RZ, UR5, R4 ;  /* 0x00000005ff002c19 */ /* 0x000fe20008011604 */
[----:B------:R-:W-:Y:S01]  /*4c40*/  UIMAD UR5, UR4, -0x60, URZ ;  /* 0xffffffa0040578a4 */ /* 0x000fe2000f8e023f */
[----:B------:R-:W-:Y:S03]  /*4c50*/  SYNCS.ARRIVE.TRANS64.RED.A1T0 RZ, [UR7], RZ ;  /* 0x000000ffffff79a7 */ /* 0x000fe60008100407 */
[----:B------:R-:W0:Y:S02]  /*4c60*/  SHFL.IDX PT, R5, R0, RZ, 0x1c1f ;  /* 0x001c1fff00057589 */ /* 0x000e2400000e0000 */
[----:B------:R-:W-:-:S05]  /*4c70*/  IMAD.U32 R4, RZ, RZ, UR5 ;  /* 0x00000005ff047e24 */ /* 0x000fca000f8e00ff */
[----:B------:R-:W-:-:S04]  /*4c80*/  IADD3 R4, -R17, 0x1, R4 ;  /* 0x0000000111047810 */ /* 0x000fc80007ffe104 */
[----:B------:R-:W-:-:S04]  /*4c90*/  IADD3 R4, -R13, UR60, R4 ;  /* 0x0000003c0d047c10 */ /* 0x000fc8000fffe104 */
[----:B0-----:R-:W-:-:S04]  /*4ca0*/  IADD3 R10, R4, R5, RZ ;  /* 0x00000005040a7210 */ /* 0x001fc80007ffe0ff */
[C---:B------:R-:W-:Y:S02]  /*4cb0*/  ISETP.GT.AND P1, PT, R10.reuse, RZ, PT ;  /* 0x000000ff0a00720c */ /* 0x040fe40003f24270 */
[----:B------:R-:W-:Y:S02]  /*4cc0*/  ISETP.GT.AND P2, PT, R10, 0x1, PT ;  /* 0x000000010a00780c */ /* 0x000fe40003f44270 */
[----:B------:R-:W-:Y:S02]  /*4cd0*/  FSEL R13, R88, -INF , P1 ;  /* 0xff800000580d7808 */ /* 0x000fe40000800000 */
[----:B------:R-:W-:Y:S02]  /*4ce0*/  ISETP.GT.AND P1, PT, R10, 0x8, PT ;  /* 0x000000080a00780c */ /* 0x000fe40003f24270 */
[----:B------:R-:W-:Y:S02]  /*4cf0*/  FSEL R89, R89, -INF , P2 ;  /* 0xff80000059597808 */ /* 0x000fe40001000000 */
[----:B------:R-:W-:-:S02]  /*4d00*/  FMNMX.FTZ R14, R13, R12, !PT ;  /* 0x0000000c0d0e7209 */ /* 0x000fc40007810000 */
        /* <DEDUP_REMOVED lines=65> */
[----:B------:R-:W0:Y:S02]  /*5120*/  SHFL.IDX PT, R15, R0, 0x1, 0x1c1f ;  /* 0x003c1f00000f7f89 */ /* 0x000e2400000e0000 */
[----:B------:R-:W-:-:S05]  /*5130*/  FMNMX.FTZ R14, R133, R10, !PT ;  /* 0x0000000a850e7209 */ /* 0x000fca0007810000 */
[----:B------:R-:W1:Y:S01]  /*5140*/  SHFL.BFLY PT, R21, R14, 0x2, 0x1f ;  /* 0x0c401f000e157f89 */ /* 0x000e6200000e0000 */
[----:B0-----:R-:W-:-:S05]  /*5150*/  IMAD.IADD R10, R4, 0x1, R15 ;  /* 0x00000001040a7824 */ /* 0x001fca00078e020f */
[----:B------:R-:W-:Y:S02]  /*5160*/  ISETP.GT.AND P1, PT, R10, RZ, PT ;  /* 0x000000ff0a00720c */ /* 0x000fe40003f24270 */
[----:B-1----:R-:W-:Y:S02]  /*5170*/  FMNMX.FTZ R21, R14, R21, !PT ;  /* 0x000000150e157209 */ /* 0x002fe40007810000 */
[----:B------:R-:W-:Y:S02]  /*5180*/  ISETP.GT.AND P2, PT, R10, 0x1, PT ;  /* 0x000000010a00780c */ /* 0x000fe40003f44270 */
[----:B------:R-:W-:Y:S01]  /*5190*/  FSEL R90, R90, -INF , P1 ;  /* 0xff8000005a5a7808 */ /* 0x000fe20000800000 */
[----:B------:R-:W0:Y:S01]  /*51a0*/  SHFL.BFLY PT, R20, R21, 0x1, 0x1f ;  /* 0x0c201f0015147f89 */ /* 0x000e2200000e0000 */
[----:B------:R-:W-:Y:S02]  /*51b0*/  ISETP.GT.AND P3, PT, R10, 0x8, PT ;  /* 0x000000080a00780c */ /* 0x000fe40003f64270 */
[----:B------:R-:W-:-:S02]  /*51c0*/  FSEL R91, R91, -INF , P2 ;  /* 0xff8000005b5b7808 */ /* 0x000fc40001000000 */
[----:B------:R-:W-:Y:S02]  /*51d0*/  FMNMX.FTZ R0, R90, R11, !PT ;  /* 0x0000000b5a007209 */ /* 0x000fe40007810000 */
[----:B------:R-:W-:Y:S02]  /*51e0*/  ISETP.GT.AND P4, PT, R10, 0x9, PT ;  /* 0x000000090a00780c */ /* 0x000fe40003f84270 */
[----:B------:R-:W-:Y:S02]  /*51f0*/  FSEL R94, R94, -INF , P3 ;  /* 0xff8000005e5e7808 */ /* 0x000fe40001800000 */
[----:B------:R-:W-:Y:S02]  /*5200*/  FMNMX.FTZ R15, R91, R0, !PT ;  /* 0x000000005b0f7209 */ /* 0x000fe40007810000 */
[----:B------:R-:W-:Y:S02]  /*5210*/  ISETP.GT.AND P2, PT, R10, 0x10, PT ;  /* 0x000000100a00780c */ /* 0x000fe40003f44270 */
[----:B------:R-:W-:-:S02]  /*5220*/  FSEL R95, R95, -INF , P4 ;  /* 0xff8000005f5f7808 */ /* 0x000fc40002000000 */
[----:B------:R-:W-:Y:S02]  /*5230*/  ISETP.GT.AND P3, PT, R10, 0x11, PT ;  /* 0x000000110a00780c */ /* 0x000fe40003f64270 */
[----:B------:R-:W-:Y:S02]  /*5240*/  FSEL R98, R98, -INF , P2 ;  /* 0xff80000062627808 */ /* 0x000fe40001000000 */
[C---:B------:R-:W-:Y:S02]  /*5250*/  ISETP.GT.AND P2, PT, R10.reuse, 0x18, PT ;  /* 0x000000180a00780c */ /* 0x040fe40003f44270 */
[----:B------:R-:W-:Y:S02]  /*5260*/  FSEL R99, R99, -INF , P3 ;  /* 0xff80000063637808 */ /* 0x000fe40001800000 */
[----:B0-----:R-:W-:Y:S02]  /*5270*/  FMNMX.FTZ R4, R21, R20, !PT ;  /* 0x0000001415047209 */ /* 0x001fe40007810000 */
[----:B------:R-:W-:-:S02]  /*5280*/  ISETP.GT.AND P3, PT, R10, 0x19, PT ;  /* 0x000000190a00780c */ /* 0x000fc40003f64270 */
[C---:B------:R-:W-:Y:S01]  /*5290*/  FSETP.NEU.FTZ.AND P1, PT, R4.reuse, -INF , PT ;  /* 0xff8000000400780b */ /* 0x040fe20003f3d000 */
[----:B------:R-:W-:Y:S01]  /*52a0*/  FMUL.FTZ R14, R4, UR14 ;  /* 0x0000000e040e7c20 */ /* 0x000fe20008410000 */
[----:B------:R-:W-:Y:S02]  /*52b0*/  FSEL R102, R102, -INF , P2 ;  /* 0xff80000066667808 */ /* 0x000fe40001000000 */
[----:B------:R-:W-:Y:S02]  /*52c0*/  ISETP.GT.AND P2, PT, R10, 0x20, PT ;  /* 0x000000200a00780c */ /* 0x000fe40003f44270 */
[----:B------:R-:W-:Y:S02]  /*52d0*/  FSEL R0, R14, RZ, P1 ;  /* 0x000000ff0e007208 */ /* 0x000fe40000800000 */
[----:B------:R-:W-:Y:S02]  /*52e0*/  FMNMX.FTZ R14, R94, R15, !PT ;  /* 0x0000000f5e0e7209 */ /* 0x000fe40007810000 */
[----:B------:R-:W-:Y:S01]  /*52f0*/  FSEL R103, R103, -INF , P3 ;  /* 0xff80000067677808 */ /* 0x000fe20001800000 */
[--C-:B------:R-:W-:Y:S01]  /*5300*/  FFMA.FTZ R158, R5, UR14, -R0.reuse ;  /* 0x0000000e059e7c23 */ /* 0x100fe20008010800 */
[----:B------:R-:W-:Y:S01]  /*5310*/  FMNMX.FTZ R15, R95, R14, !PT ;  /* 0x0000000e5f0f7209 */ /* 0x000fe20007810000 */
[--C-:B------:R-:W-:Y:S01]  /*5320*/  FFMA.FTZ R156, R89, UR14, -R0.reuse ;  /* 0x0000000e599c7c23 */ /* 0x100fe20008010800 */
[----:B------:R-:W-:Y:S01]  /*5330*/  ISETP.GT.AND P3, PT, R10, 0x21, PT ;  /* 0x000000210a00780c */ /* 0x000fe20003f64270 */
[--C-:B------:R-:W-:Y:S01]  /*5340*/  FFMA.FTZ R21, R97, UR14, -R0.reuse ;  /* 0x0000000e61157c23 */ /* 0x100fe20008010800 */
[----:B------:R-:W-:Y:S01]  /*5350*/  FMNMX.FTZ R14, R98, R15, !PT ;  /* 0x0000000f620e7209 */ /* 0x000fe20007810000 */
[--C-:B------:R-:W-:Y:S01]  /*5360*/  FFMA.FTZ R89, R101, UR14, -R0.reuse ;  /* 0x0000000e65597c23 */ /* 0x100fe20008010800 */
        /* <DEDUP_REMOVED lines=73> */
[----:B------:R-:W-:Y:S02]  /*5800*/  FSEL R135, R135, -INF , P3 ;  /* 0xff80000087877808 */ /* 0x000fe40001800000 */
        /* <DEDUP_REMOVED lines=15> */
[C---:B------:R-:W-:Y:S02]  /*5900*/  FMUL.FTZ R14, R5.reuse, UR14 ;  /* 0x0000000e050e7c20 */ /* 0x040fe40008410000 */
[----:B------:R-:W-:Y:S01]  /*5910*/  MUFU.EX2 R105, R105 ;  /* 0x0000006900697308 */ /* 0x000fe20000000800 */
[----:B------:R-:W-:Y:S02]  /*5920*/  FSEL R0, R5, RZ, P2 ;  /* 0x000000ff05007208 */ /* 0x000fe40001000000 */
[----:B------:R-:W-:-:S03]  /*5930*/  FSEL R14, R14, RZ, P2 ;  /* 0x000000ff0e0e7208 */ /* 0x000fc60001000000 */
[----:B------:R-:W-:Y:S02]  /*5940*/  FADD.FTZ R0, -R0, R11 ;  /* 0x0000000b00007221 */ /* 0x000fe40000010100 */
[----:B------:R-:W-:Y:S01]  /*5950*/  MUFU.EX2 R140, R140 ;  /* 0x0000008c008c7308 */ /* 0x000fe20000000800 */
[--C-:B------:R-:W-:Y:S01]  /*5960*/  FFMA.FTZ R20, R91, UR14, -R14.reuse ;  /* 0x0000000e5b147c23 */ /* 0x100fe2000801080e */
[----:B------:R-:W-:Y:S01]  /*5970*/  FSEL R91, R4, RZ, P1 ;  /* 0x000000ff045b7208 */ /* 0x000fe20000800000 */
[--C-:B------:R-:W-:Y:S01]  /*5980*/  FFMA.FTZ R157, R90, UR14, -R14.reuse ;  /* 0x0000000e5a9d7c23 */ /* 0x100fe2000801080e */
[----:B------:R-:W-:Y:S01]  /*5990*/  FMUL.FTZ R0, R0, UR14 ;  /* 0x0000000e00007c20 */ /* 0x000fe20008410000 */
[--C-:B------:R-:W-:Y:S01]  /*59a0*/  FFMA.FTZ R159, R94, UR14, -R14.reuse ;  /* 0x0000000e5e9f7c23 */ /* 0x100fe2000801080e */
[----:B------:R-:W-:Y:S01]  /*59b0*/  FFMA.FTZ R88, R95, UR14, -R14 ;  /* 0x0000000e5f587c23 */ /* 0x000fe2000801080e */
[----:B------:R-:W-:Y:S01]  /*59c0*/  FADD.FTZ R91, -R91, R12 ;  /* 0x0000000c5b5b7221 */ /* 0x000fe20000010100 */
[----:B------:R-:W-:Y:S01]  /*59d0*/  MUFU.EX2 R20, R20 ;  /* 0x0000001400147308 */ /* 0x000fe20000000800 */
[--C-:B------:R-:W-:Y:S01]  /*59e0*/  FFMA.FTZ R153, R98, UR14, -R14.reuse ;  /* 0x0000000e62997c23 */ /* 0x100fe2000801080e */
[--C-:B------:R-:W-:Y:S01]  /*59f0*/  FFMA.FTZ R90, R99, UR14, -R14.reuse ;  /* 0x0000000e635a7c23 */ /* 0x100fe2000801080e */
[----:B------:R-:W-:Y:S01]  /*5a00*/  FMUL.FTZ R91, R91, UR14 ;  /* 0x0000000e5b5b7c20 */ /* 0x000fe20008410000 */
        /* <DEDUP_REMOVED lines=17> */
[----:B------:R-:W-:-:S03]  /*5b20*/  FFMA.FTZ R134, R134, UR14, -R14 ;  /* 0x0000000e86867c23 */ /* 0x000fc6000801080e */
[----:B------:R-:W1:Y:S01]  /*5b30*/  MUFU.EX2 R0, R0 ;  /* 0x0000000000007308 */ /* 0x000e620000000800 */
[----:B0-----:R-:W-:-:S04]  /*5b40*/  FFMA.FTZ R9, R10, R9, R13 ;  /* 0x000000090a097223 */ /* 0x001fc8000001000d */
[----:B------:R-:W-:-:S03]  /*5b50*/  FADD.FTZ R9, R156, R9 ;  /* 0x000000099c097221 */ /* 0x000fc60000010000 */
[----:B------:R-:W0:Y:S01]  /*5b60*/  MUFU.EX2 R159, R159 ;  /* 0x0000009f009f7308 */ /* 0x000e220000000800 */
[----:B------:R-:W-:-:S07]  /*5b70*/  FADD.FTZ R100, R158, R9 ;  /* 0x000000099e647221 */ /* 0x000fce0000010000 */
[----:B------:R-:W2:Y:S01]  /*5b80*/  MUFU.EX2 R88, R88 ;  /* 0x0000005800587308 */ /* 0x000ea20000000800 */
[----:B-1----:R-:W-:-:S04]  /*5b90*/  FFMA.FTZ R11, R0, R8, R157 ;  /* 0x00000008000b7223 */ /* 0x002fc8000001009d */
[----:B------:R-:W-:Y:S01]  /*5ba0*/  FADD.FTZ R8, R20, R11 ;  /* 0x0000000b14087221 */ /* 0x000fe20000010000 */
[----:B------:R-:W-:Y:S02]  /*5bb0*/  FADD.FTZ R11, R15, R100 ;  /* 0x000000640f0b7221 */ /* 0x000fe40000010000 */
[----:B------:R-:W1:Y:S01]  /*5bc0*/  MUFU.EX2 R153, R153 ;  /* 0x0000009900997308 */ /* 0x000e620000000800 */
[----:B0-----:R-:W-:Y:S01]  /*5bd0*/  FADD.FTZ R9, R159, R8 ;  /* 0x000000089f097221 */ /* 0x001fe20000010000 */
[----:B------:R-:W-:-:S04]  /*5be0*/  FADD.FTZ R100, R152, R11 ;  /* 0x0000000b98647221 */ /* 0x000fc80000010000 */
[----:B------:R-:W-:Y:S01]  /*5bf0*/  FADD.FTZ R11, R21, R100 ;  /* 0x00000064150b7221 */ /* 0x000fe20000010000 */
[--C-:B------:R-:W-:Y:S01]  /*5c00*/  FFMA.FTZ R100, R123, UR14, -R14.reuse ;  /* 0x0000000e7b647c23 */ /* 0x100fe2000801080e */
[----:B------:R-:W0:Y:S01]  /*5c10*/  MUFU.EX2 R90, R90 ;  /* 0x0000005a005a7308 */ /* 0x000e220000000800 */
[----:B--2---:R-:W-:Y:S01]  /*5c20*/  FADD.FTZ R8, R88, R9 ;  /* 0x0000000958087221 */ /* 0x004fe20000010000 */
[----:B------:R-:W-:Y:S01]  /*5c30*/  FADD.FTZ R102, R154, R11 ;  /* 0x0000000b9a667221 */ /* 0x000fe20000010000 */
[----:B------:R-:W-:-:S03]  /*5c40*/  FFMA.FTZ R14, R135, UR14, -R14 ;  /* 0x0000000e870e7c23 */ /* 0x000fc6000801080e */
        /* <DEDUP_REMOVED lines=64> */
.L_x_2395:
[----:B------:R-:W0:Y:S01]  /*6050*/  S2UR UR5, SR_CgaCtaId ;  /* 0x00000000000579c3 */ /* 0x000e220000008800 */
[----:B------:R-:W-:Y:S01]  /*6060*/  UISETP.GT.AND UP0, UPT, UR4, UR11, UPT ;  /* 0x0000000b0400728c */ /* 0x000fe2000bf04270 */
[----:B------:R-:W-:Y:S01]  /*6070*/  F2FP.F16.F32.PACK_AB R151, R12, R151 ;  /* 0x000000970c97723e */ /* 0x000fe200000000ff */
[----:B------:R-:W-:Y:S01]  /*6080*/  UIADD3 UR10, UR10, 0x2a860, URZ ;  /* 0x0002a8600a0a7890 */ /* 0x000fe2000fffe03f */
[----:B------:R-:W-:Y:S01]  /*6090*/  F2FP.F16.F32.PACK_AB R156, R156, R13 ;  /* 0x0000000d9c9c723e */ /* 0x000fe200000000ff */
[----:B------:R-:W-:Y:S01]  /*60a0*/  UIADD3 UR4, UR4, -0x1, URZ ;  /* 0xffffffff04047890 */ /* 0x000fe2000fffe03f */
[----:B------:R-:W-:Y:S01]  /*60b0*/  F2FP.F16.F32.PACK_AB R157, R20, R157 ;  /* 0x0000009d149d723e */ /* 0x000fe200000000ff */
[----:B------:R-:W-:Y:S01]  /*60c0*/  UMOV UR6, UR39 ;  /* 0x0000002700067c82 */ /* 0x000fe20008000000 */
[----:B------:R-:W-:Y:S01]  /*60d0*/  PLOP3.LUT P1, PT, PT, PT, UP0, 0x80, 0x0 ;  /* 0x000000000000781c */ /* 0x000fe20003f2f008 */
        /* <DEDUP_REMOVED lines=27> */
.L_x_2385:
[----:B------:R-:W-:-:S06]  /*6290*/  UISETP.GE.AND UP0, UPT, UR4, UR61, UPT ;  /* 0x0000003d0400728c */ /* 0x000fcc000bf06270 */
[----:B------:R-:W-:-:S13]  /*62a0*/  PLOP3.LUT P1, PT, PT, PT, UP0, 0x80, 0x0 ;  /* 0x000000000000781c */ /* 0x000fda0003f2f008 */
[----:B------:R-:W-:Y:S05]  /*62b0*/  @!P1 BRA `(.L_x_2397) ;  /* 0x0000001c003c9947 */ /* 0x000fea0003800000 */
[----:B------:R-:W-:Y:S01]  /*62c0*/  IMAD.MOV.U32 R12, RZ, RZ, R5 ;  /* 0x000000ffff0c7224 */ /* 0x000fe200078e0005 */
[----:B------:R-:W-:Y:S01]  /*62d0*/  UMOV UR5, UR38 ;  /* 0x0000002600057c82 */ /* 0x000fe20008000000 */
[----:B------:R-:W-:Y:S01]  /*62e0*/  IMAD.MOV.U32 R11, RZ, RZ, R4 ;  /* 0x000000ffff0b7224 */ /* 0x000fe200078e0004 */
[----:B------:R-:W-:Y:S01]  /*62f0*/  UMOV UR6, UR39 ;  /* 0x0000002700067c82 */ /* 0x000fe20008000000 */
[----:B------:R-:W-:-:S05]  /*6300*/  ULDC UR11, c[0x0][0x988] ;  /* 0x00026200000b7ab9 */ /* 0x000fca0000000800 */
.L_x_2408:
[----:B------:R-:W-:-:S04]  /*6310*/  UIADD3 UR10, UR6, 0x1, URZ ;  /* 0x00000001060a7890 */ /* 0x000fc8000fffe03f */
[----:B------:R-:W-:-:S04]  /*6320*/  UISETP.NE.AND UP0, UPT, UR10, 0x2, UPT ;  /* 0x000000020a00788c */ /* 0x000fc8000bf05270 */
[----:B------:R-:W-:Y:S02]  /*6330*/  USEL UR10, UR10, URZ, UP0 ;  /* 0x0000003f0a0a7287 */ /* 0x000fe40008000000 */
[----:B------:R-:W-:-:S04]  /*6340*/  USEL UR38, URZ, 0x1, UP0 ;  /* 0x000000013f267887 */ /* 0x000fc80008000000 */
[----:B------:R-:W-:Y:S01]  /*6350*/  ULOP3.LUT UR38, UR5, UR38, URZ, 0x3c, !UPT ;  /* 0x0000002605267292 */ /* 0x000fe2000f8e3c3f */
[----:B------:R-:W-:Y:S01]  /*6360*/  UMOV UR39, UR10 ;  /* 0x0000000a00277c82 */ /* 0x000fe20008000000 */
[----:B------:R-:W-:Y:S10]  /*6370*/  @!P0 BRA `(.L_x_2398) ;  /* 0x0000000000048947 */ /* 0x000ff40003800000 */
[----:B------:R-:W-:Y:S01]  /*6380*/  BPT.TRAP 0x1 ;  /* 0x000000040000795c */ /* 0x000fe20000300000 */
.L_x_2398:
[----:B------:R-:W-:Y:S01]  /*6390*/  ULEA UR7, UR39, UR40, 0x3 ;  /* 0x0000002827077291 */ /* 0x000fe2000f8e183f */
[----:B------:R-:W-:-:S05]  /*63a0*/  IMAD.U32 R4, RZ, RZ, UR38 ;  /* 0x00000026ff047e24 */ /* 0x000fca000f8e00ff */
[----:B------:R-:W-:-:S04]  /*63b0*/  SHF.L.U32 R4, R4, 0x1f, RZ ;  /* 0x0000001f04047819 */ /* 0x000fc800000006ff */
[----:B------:R0:W1:Y:S01]  /*63c0*/  SYNCS.PHASECHK.TRANS64.TRYWAIT P1, [UR7+0x2a830], R4 ;  /* 0x02a83004ff0075a7 */ /* 0x0000620008020147 */
[----:B------:R-:W-:Y:S05]  /*63d0*/  @!P0 BRA `(.L_x_2399) ;  /* 0x0000000000048947 */ /* 0x000fea0003800000 */
[----:B------:R-:W-:Y:S01]  /*63e0*/  BPT.TRAP 0x1 ;  /* 0x000000040000795c */ /* 0x000fe20000300000 */
.L_x_2399:
[----:B-1----:R-:W-:Y:S05]  /*63f0*/  @P1 BRA `(.L_x_2400) ;  /* 0x0000000000081947 */ /* 0x002fea0003800000 */
[----:B------:R-:W1:Y:S02]  /*6400*/  SYNCS.PHASECHK.TRANS64.TRYWAIT P1, [UR7+0x2a830], R4 ;  /* 0x02a83004ff0075a7 */ /* 0x000e640008020147 */
[----:B-1----:R-:W-:Y:S05]  /*6410*/  @!P1 BRA `(.L_x_2401) ;  /* 0x000000bc006c9947 */ /* 0x002fea0003800000 */
.L_x_2400:
        /* <DEDUP_REMOVED lines=143> */
.L_x_2402:
[----:B------:R-:W-:Y:S01]  /*6d10*/  ULEA UR15, UR6, UR40, 0x3 ;  /* 0x00000028060f7291 */ /* 0x000fe2000f8e183f */
[----:B------:R-:W-:-:S05]  /*6d20*/  IMAD.U32 R0, RZ, RZ, UR5 ;  /* 0x00000005ff007e24 */ /* 0x000fca000f8e00ff */
[----:B------:R-:W-:-:S04]  /*6d30*/  SHF.L.U32 R0, R0, 0x1f, RZ ;  /* 0x0000001f00007819 */ /* 0x000fc800000006ff */
[----:B------:R2:W3:Y:S01]  /*6d40*/  SYNCS.PHASECHK.TRANS64.TRYWAIT P1, [UR15+0x2a850], R0 ;  /* 0x02a85000ff0075a7 */ /* 0x0004e2000802014f */
[----:B------:R-:W-:Y:S05]  /*6d50*/  @!P0 BRA `(.L_x_2403) ;  /* 0x0000000000048947 */ /* 0x000fea0003800000 */
[----:B------:R-:W-:Y:S01]  /*6d60*/  BPT.TRAP 0x1 ;  /* 0x000000040000795c */ /* 0x000fe20000300000 */
.L_x_2403:
[----:B---3--:R-:W-:Y:S05]  /*6d70*/  @P1 BRA `(.L_x_2404) ;  /* 0x0000000000081947 */ /* 0x008fea0003800000 */
[----:B------:R-:W3:Y:S02]  /*6d80*/  SYNCS.PHASECHK.TRANS64.TRYWAIT P1, [UR15+0x2a850], R0 ;  /* 0x02a85000ff0075a7 */ /* 0x000ee4000802014f */
[----:B---3--:R-:W-:Y:S05]  /*6d90*/  @!P1 BRA `(.L_x_2405) ;  /* 0x000000b400249947 */ /* 0x008fea0003800000 */
.L_x_2404:
        /* <DEDUP_REMOVED lines=37> */
.L_x_2406:
[----:B01----:R-:W-:Y:S01]  /*6ff0*/  FMNMX.FTZ R4, R90, R12, !PT ;  /* 0x0000000c5a047209 */ /* 0x003fe20007810000 */
[----:B------:R-:W-:Y:S01]  /*7000*/  UMOV UR14, UR11 ;  /* 0x0000000b000e7c82 */ /* 0x000fe20008000000 */
[----:B--2---:R-:W-:Y:S01]  /*7010*/  FMNMX.FTZ R0, R88, R11, !PT ;  /* 0x0000000b58007209 */ /* 0x004fe20007810000 */
[----:B------:R-:W0:Y:S01]  /*7020*/  S2UR UR6, SR_CgaCtaId ;  /* 0x00000000000679c3 */ /* 0x000e220000008800 */
[----:B------:R-:W-:Y:S01]  /*7030*/  FMNMX.FTZ R13, R91, R4, !PT ;  /* 0x000000045b0d7209 */ /* 0x000fe20007810000 */
[----:B------:R-:W-:Y:S01]  /*7040*/  ULEA UR5, UR10, UR40, 0x3 ;  /* 0x000000280a057291 */ /* 0x000fe2000f8e183f */
[----:B------:R-:W-:Y:S02]  /*7050*/  FMNMX.FTZ R5, R89, R0, !PT ;  /* 0x0000000059057209 */ /* 0x000fe40007810000 */
[----:B------:R-:W-:Y:S01]  /*7060*/  FMNMX.FTZ R4, R94, R13, !PT ;  /* 0x0000000d5e047209 */ /* 0x000fe20007810000 */
[----:B------:R-:W-:Y:S01]  /*7070*/  UIADD3 UR5, UR5, 0x2a840, URZ ;  /* 0x0002a84005057890 */ /* 0x000fe2000fffe03f */
        /* <DEDUP_REMOVED lines=8> */
[----:B------:R-:W-:Y:S01]  /*7100*/  FMNMX.FTZ R0, R100, R5, !PT ;  /* 0x0000000564007209 */ /* 0x000fe20007810000 */
[----:B0-----:R-:W-:Y:S01]  /*7110*/  UPRMT UR5, UR6, 0x654, UR5 ;  /* 0x0000065406057896 */ /* 0x001fe20008000005 */
[----:B------:R-:W-:Y:S02]  /*7120*/  FMNMX.FTZ R13, R103, R4, !PT ;  /* 0x00000004670d7209 */ /* 0x000fe40007810000 */
[----:B------:R-:W-:Y:S02]  /*7130*/  FMNMX.FTZ R5, R101, R0, !PT ;  /* 0x0000000065057209 */ /* 0x000fe40007810000 */
[----:B------:R-:W-:Y:S02]  /*7140*/  FMNMX.FTZ R4, R106, R13, !PT ;  /* 0x0000000d6a047209 */ /* 0x000fe40007810000 */
[----:B------:R-:W-:-:S02]  /*7150*/  FMNMX.FTZ R0, R104, R5, !PT ;  /* 0x0000000568007209 */ /* 0x000fc40007810000 */
[----:B------:R-:W-:Y:S01]  /*7160*/  FMNMX.FTZ R13, R107, R4, !PT ;  /* 0x000000046b0d7209 */ /* 0x000fe20007810000 */
[----:B------:R-:W-:Y:S01]  /*7170*/  SYNCS.ARRIVE.TRANS64.RED.A1T0 RZ, [UR5], RZ ;  /* 0x000000ffffff79a7 */ /* 0x000fe20008100405 */
        /* <DEDUP_REMOVED lines=36> */
[----:B-1----:R-:W-:-:S03]  /*73c0*/  FMNMX.FTZ R4, R13, R4, !PT ;  /* 0x000000040d047209 */ /* 0x002fc60007810000 */
[----:B------:R-:W-:Y:S02]  /*73d0*/  FADD.FTZ R0, -R5, R12 ;  /* 0x0000000c05007221 */ /* 0x000fe40000010100 */
[C---:B------:R-:W-:Y:S01]  /*73e0*/  FMUL.FTZ R12, R4.reuse, UR14 ;  /* 0x0000000e040c7c20 */ /* 0x040fe20008410000 */
[----:B------:R-:W-:Y:S01]  /*73f0*/  FADD.FTZ R11, -R4, R11 ;  /* 0x0000000b040b7221 */ /* 0x000fe20000010100 */
[----:B------:R-:W-:Y:S02]  /*7400*/  FMUL.FTZ R0, R0, UR14 ;  /* 0x0000000e00007c20 */ /* 0x000fe40008410000 */
[--C-:B------:R-:W-:Y:S01]  /*7410*/  FFMA.FTZ R156, R89, UR14, -R12.reuse ;  /* 0x0000000e599c7c23 */ /* 0x100fe2000801080c */
[--C-:B------:R-:W-:Y:S01]  /*7420*/  FFMA.FTZ R13, R93, UR14, -R12.reuse ;  /* 0x0000000e5d0d7c23 */ /* 0x100fe2000801080c */
[--C-:B------:R-:W-:Y:S01]  /*7430*/  FFMA.FTZ R15, R97, UR14, -R12.reuse ;  /* 0x0000000e610f7c23 */ /* 0x100fe2000801080c */
[--C-:B------:R-:W-:Y:S01]  /*7440*/  FFMA.FTZ R21, R101, UR14, -R12.reuse ;  /* 0x0000000e65157c23 */ /* 0x100fe2000801080c */
[----:B------:R-:W-:Y:S01]  /*7450*/  FMUL.FTZ R14, R11, UR14 ;  /* 0x0000000e0b0e7c20 */ /* 0x000fe20008410000 */
[--C-:B------:R-:W-:Y:S01]  /*7460*/  FFMA.FTZ R89, R105, UR14, -R12.reuse ;  /* 0x0000000e69597c23 */ /* 0x100fe2000801080c */
        /* <DEDUP_REMOVED lines=18> */
[----:B------:R-:W-:Y:S01]  /*7590*/  FFMA.FTZ R117, R133, UR14, -R12 ;  /* 0x0000000e85757c23 */ /* 0x000fe2000801080c */
[----:B------:R-:W-:Y:S01]  /*75a0*/  FMUL.FTZ R12, R5, UR14 ;  /* 0x0000000e050c7c20 */ /* 0x000fe20008410000 */
[----:B------:R0:W-:Y:S03]  /*75b0*/  MUFU.EX2 R10, R14 ;  /* 0x0000000e000a7308 */ /* 0x0001e60000000800 */
[--C-:B------:R-:W-:Y:S01]  /*75c0*/  FFMA.FTZ R157, R90, UR14, -R12.reuse ;  /* 0x0000000e5a9d7c23 */ /* 0x100fe2000801080c */
[--C-:B------:R-:W-:Y:S01]  /*75d0*/  FFMA.FTZ R159, R94, UR14, -R12.reuse ;  /* 0x0000000e5e9f7c23 */ /* 0x100fe2000801080c */
[--C-:B------:R-:W-:Y:S01]  /*75e0*/  FFMA.FTZ R20, R95, UR14, -R12.reuse ;  /* 0x0000000e5f147c23 */ /* 0x100fe2000801080c */
[--C-:B------:R-:W-:Y:S01]  /*75f0*/  FFMA.FTZ R153, R98, UR14, -R12.reuse ;  /* 0x0000000e62997c23 */ /* 0x100fe2000801080c */
[--C-:B------:R-:W-:Y:S01]  /*7600*/  FFMA.FTZ R88, R99, UR14, -R12.reuse ;  /* 0x0000000e63587c23 */ /* 0x100fe2000801080c */
[----:B------:R-:W1:Y:S01]  /*7610*/  MUFU.EX2 R11, R11 ;  /* 0x0000000b000b7308 */ /* 0x000e620000000800 */
[--C-:B0-----:R-:W-:Y:S01]  /*7620*/  FFMA.FTZ R14, R91, UR14, -R12.reuse ;  /* 0x0000000e5b0e7c23 */ /* 0x101fe2000801080c */
        /* <DEDUP_REMOVED lines=15> */
[----:B-1----:R-:W-:Y:S01]  /*7720*/  FFMA.FTZ R9, R10, R9, R11 ;  /* 0x000000090a097223 */ /* 0x002fe2000001000b */
[--C-:B------:R-:W-:Y:S01]  /*7730*/  FFMA.FTZ R130, R130, UR14, -R12.reuse ;  /* 0x0000000e82827c23 */ /* 0x100fe2000801080c */
[--C-:B------:R-:W-:Y:S01]  /*7740*/  FFMA.FTZ R131, R131, UR14, -R12.reuse ;  /* 0x0000000e83837c23 */ /* 0x100fe2000801080c */
[----:B------:R-:W-:-:S04]  /*7750*/  FFMA.FTZ R134, R134, UR14, -R12 ;  /* 0x0000000e86867c23 */ /* 0x000fc8000801080c */
[----:B------:R-:W1:Y:S08]  /*7760*/  MUFU.EX2 R156, R156 ;  /* 0x0000009c009c7308 */ /* 0x000e700000000800 */
[----:B------:R-:W2:Y:S01]  /*7770*/  MUFU.EX2 R14, R14 ;  /* 0x0000000e000e7308 */ /* 0x000ea20000000800 */
[----:B0-----:R-:W-:-:S07]  /*7780*/  FFMA.FTZ R91, R0, R8, R157 ;  /* 0x00000008005b7223 */ /* 0x001fce000001009d */
        /* <DEDUP_REMOVED lines=18> */
[--C-:B------:R-:W-:Y:S01]  /*78b0*/  FFMA.FTZ R100, R123, UR14, -R12.reuse ;  /* 0x0000000e7b647c23 */ /* 0x100fe2000801080c */
[----:B------:R-:W-:-:S05]  /*78c0*/  FFMA.FTZ R12, R135, UR14, -R12 ;  /* 0x0000000e870c7c23 */ /* 0x000fca000801080c */
        /* <DEDUP_REMOVED lines=74> */
.L_x_2407:
        /* <DEDUP_REMOVED lines=36> */
.L_x_2397:
        /* <DEDUP_REMOVED lines=67> */
.L_x_2409:
[----:B------:R-:W-:Y:S01]  /*83e0*/  ULEA UR5, UR39, UR40, 0x3 ;  /* 0x0000002827057291 */ /* 0x000fe2000f8e183f */
[----:B------:R-:W-:-:S05]  /*83f0*/  IMAD.U32 R0, RZ, RZ, UR38 ;  /* 0x00000026ff007e24 */ /* 0x000fca000f8e00ff */
[----:B------:R-:W-:-:S04]  /*8400*/  SHF.L.U32 R0, R0, 0x1f, RZ ;  /* 0x0000001f00007819 */ /* 0x000fc800000006ff */
[----:B------:R0:W1:Y:S01]  /*8410*/  SYNCS.PHASECHK.TRANS64.TRYWAIT P1, [UR5+0x2a850], R0 ;  /* 0x02a85000ff0075a7 */ /* 0x0000620008020145 */
[----:B------:R-:W-:Y:S05]  /*8420*/  @!P0 BRA `(.L_x_2410) ;  /* 0x0000000000048947 */ /* 0x000fea0003800000 */
[----:B------:R-:W-:Y:S01]  /*8430*/  BPT.TRAP 0x1 ;  /* 0x000000040000795c */ /* 0x000fe20000300000 */
.L_x_2410:
[----:B-1----:R-:W-:Y:S05]  /*8440*/  @P1 BRA `(.L_x_2411) ;  /* 0x0000000000081947 */ /* 0x002fea0003800000 */
[----:B------:R-:W1:Y:S02]  /*8450*/  SYNCS.PHASECHK.TRANS64.TRYWAIT P1, [UR5+0x2a850], R0 ;  /* 0x02a85000ff0075a7 */ /* 0x000e640008020145 */
[----:B-1----:R-:W-:Y:S05]  /*8460*/  @!P1 BRA `(.L_x_2412) ;  /* 0x0000009c00889947 */ /* 0x002fea0003800000 */
.L_x_2411:
[----:B------:R-:W-:Y:S01]  /*8470*/  UIADD3 UR40, UR40, 0x400, URZ ;  /* 0x0000040028287890 */ /* 0x000fe2000fffe03f */
[----:B------:R-:W-:Y:S01]  /*8480*/  WARPGROUP.ARRIVE ;  /* 0x00000000000079c5 */ /* 0x000fe20000000000 */
[----:B------:R-:W-:Y:S01]  /*8490*/  UMOV UR7, 0x40000040 ;  /* 0x4000004000077882 */ /* 0x000fe20000000000 */
[----:B01----:R-:W0:Y:S01]  /*84a0*/  SHFL.BFLY PT, R0, R9, 0x2, 0x1f ;  /* 0x0c401f0009007f89 */ /* 0x003e2200000e0000 */
[----:B------:R-:W-:Y:S01]  /*84b0*/  USHF.R.U32.HI UR40, URZ, 0x4, UR40 ;  /* 0x000000043f287899 */ /* 0x000fe20008011628 */
[----:B------:R-:W-:Y:S02]  /*84c0*/  IMAD.MOV.U32 R6, RZ, RZ, RZ ;  /* 0x000000ffff067224 */ /* 0x000fe400078e00ff */
[----:B------:R-:W1:Y:S01]  /*84d0*/  SHFL.BFLY PT, R3, R8, 0x2, 0x1f ;  /* 0x0c401f0008037f89 */ /* 0x000e6200000e0000 */
[----:B------:R-:W-:Y:S01]  /*84e0*/  ULOP3.LUT UR40, UR40, 0x3fff, URZ, 0xc0, !UPT ;  /* 0x00003fff28287892 */ /* 0x000fe2000f8ec03f */
[----:B------:R-:W-:Y:S02]  /*84f0*/  IMAD.U32 R13, RZ, RZ, UR14 ;  /* 0x0000000eff0d7e24 */ /* 0x000fe4000f8e00ff */
[----:B------:R-:W-:Y:S01]  /*8500*/  IMAD.MOV.U32 R96, RZ, RZ, -0x800000 ;  /* 0xff800000ff607424 */ /* 0x000fe200078e00ff */
[----:B------:R-:W-:-:S04]  /*8510*/  ULOP3.LUT UR4, UR40, 0x3000000, URZ, 0xfc, !UPT ;  /* 0x0300000028047892 */ /* 0x000fc8000f8efc3f */
[----:B------:R-:W-:-:S07]  /*8520*/  UIMAD UR4, UR39, 0x600, UR4 ;  /* 0x00000600270478a4 */ /* 0x000fce000f8e0204 */
[----:B------:R-:W-:Y:S02]  /*8530*/  UMOV UR6, UR4 ;  /* 0x0000000400067c82 */ /* 0x000fe40008000000 */
[----:B------:R-:W-:Y:S01]  /*8540*/  HGMMA.64x128x16.F32 R24, R156, gdesc[UR4].tnspB, R24, gsb0 ;  /* 0x41e000049c187df0 */ /* 0x000fe20008000818 */
[----:B------:R-:W-:Y:S01]  /*8550*/  UIADD3 UR6, UR4, 0x80, URZ ;  /* 0x0000008004067890 */ /* 0x000fe2000fffe03f */
[----:B0-----:R-:W-:Y:S01]  /*8560*/  FADD.FTZ R0, R0, R9 ;  /* 0x0000000900007221 */ /* 0x001fe20000010000 */
[----:B------:R-:W-:Y:S01]  /*8570*/  UMOV UR7, 0x40000040 ;  /* 0x4000004000077882 */ /* 0x000fe20000000000 */
[----:B-1----:R-:W-:Y:S01]  /*8580*/  FADD.FTZ R2, R3, R8 ;  /* 0x0000000803027221 */ /* 0x002fe20000010000 */
[----:B------:R-:W-:Y:S02]  /*8590*/  IMAD.MOV.U32 R8, RZ, RZ, RZ ;  /* 0x000000ffff087224 */ /* 0x000fe400078e00ff */
[----:B------:R-:W0:Y:S04]  /*85a0*/  SHFL.BFLY PT, R3, R0, 0x1, 0x1f ;  /* 0x0c201f0000037f89 */ /* 0x000e2800000e0000 */
[----:B------:R-:W1:Y:S01]  /*85b0*/  SHFL.BFLY PT, R7, R2, 0x1, 0x1f ;  /* 0x0c201f0002077f89 */ /* 0x000e6200000e0000 */
[----:B0-----:R-:W-:Y:S01]  /*85c0*/  FADD.FTZ R11, R0, R3 ;  /* 0x00000003000b7221 */ /* 0x001fe20000010000 */
[----:B------:R-:W-:-:S02]  /*85d0*/  IMAD.U32 R3, RZ, RZ, UR14 ;  /* 0x0000000eff037e24 */ /* 0x000fc4000f8e00ff */
[----:B------:R-:W-:Y:S02]  /*85e0*/  IMAD.MOV.U32 R0, RZ, RZ, -0x800000 ;  /* 0xff800000ff007424 */ /* 0x000fe400078e00ff */
[----:B-1----:R-:W-:Y:S01]  /*85f0*/  FADD.FTZ R12, R2, R7 ;  /* 0x00000007020c7221 */ /* 0x002fe20000010000 */
[----:B------:R-:W-:-:S04]  /*8600*/  FSETP.NE.FTZ.AND P1, PT, R11, RZ, PT ;  /* 0x000000ff0b00720b */ /* 0x000fc80003f35000 */
[----:B------:R-:W-:-:S09]  /*8610*/  FSETP.NE.FTZ.AND P2, PT, R12, RZ, PT ;  /* 0x000000ff0c00720b */ /* 0x000fd20003f55000 */
[----:B------:R-:W0:Y:S01]  /*8620*/  @P1 MUFU.LG2 R7, R11 ;  /* 0x0000000b00071308 */ /* 0x000e220000000c00 */
[----:B------:R-:W-:-:S03]  /*8630*/  @P1 FMUL.FTZ R3, R3, 0.69314718246459960938 ;  /* 0x3f31721803031820 */ /* 0x000fc60000410000 */
[----:B------:R-:W-:-:S04]  /*8640*/  @P2 FMUL.FTZ R13, R13, 0.69314718246459960938 ;  /* 0x3f3172180d0d2820 */ /* 0x000fc80000410000 */
        /* <DEDUP_REMOVED lines=31> */
[----:B0-23--:R-:W-:Y:S05]  /*8840*/  @!P0 BRA `(.L_x_2413) ;  /* 0x0000000000048947 */ /* 0x00dfea0003800000 */
[----:B------:R-:W-:Y:S01]  /*8850*/  BPT.TRAP 0x1 ;  /* 0x000000040000795c */ /* 0x000fe20000300000 */
.L_x_2413:
        /* <DEDUP_REMOVED lines=77> */
.L_x_2377:
        /* <DEDUP_REMOVED lines=12> */
[----:B------:R-:W-:Y:S01]  /*8df0*/  ULDC.64 UR10, c[0x0][0xc00] ;  /* 0x00030000000a7ab9 */ /* 0x000fe20000000a00 */
[----:B------:R-:W-:Y:S02]  /*8e00*/  R2UR UR14, R161 ;  /* 0x00000000a10e72ca */ /* 0x000fe400000e0000 */
[----:B------:R-:W-:Y:S02]  /*8e10*/  R2UR UR13, R180 ;  /* 0x00000000b40d72ca */ /* 0x000fe400000e0000 */
[----:B------:R-:W-:Y:S02]  /*8e20*/  R2UR UR15, R160 ;  /* 0x00000000a00f72ca */ /* 0x000fe400000e0000 */
[----:B------:R-:W-:-:S07]  /*8e30*/  R2UR UR19, R178 ;  /* 0x00000000b21372ca */ /* 0x000fce00000e0000 */
[----:B------:R-:W-:Y:S02]  /*8e40*/  USHF.L.U32 UR4, UR14, 0x2, URZ ;  /* 0x000000020e047899 */ /* 0x000fe4000800063f */
[----:B------:R-:W-:Y:S02]  /*8e50*/  USHF.L.U64.HI UR12, UR14, 0x2, UR13 ;  /* 0x000000020e0c7899 */ /* 0x000fe4000801020d */
[----:B------:R-:W-:-:S04]  /*8e60*/  UIADD3 UR7, UP0, UR4, UR10, URZ ;  /* 0x0000000a04077290 */ /* 0x000fc8000ff1e03f */
        /* <DEDUP_REMOVED lines=20> */
[----:B------:R-:W-:Y:S01]  /*8fb0*/  IMAD.X R11, RZ, RZ, R5, P1 ;  /* 0x000000ffff0b7224 */ /* 0x000fe200008e0605 */
[----:B------:R-:W-:-:S02]  /*8fc0*/  LOP3.LUT R7, R8, 0x380, RZ, 0xc0, !PT ;  /* 0x0000038008077812 */ /* 0x000fc400078ec0ff */
[----:B------:R-:W-:Y:S02]  /*8fd0*/  LOP3.LUT R6, R23, 0x380, RZ, 0xc0, !PT ;  /* 0x0000038017067812 */ /* 0x000fe400078ec0ff */
[----:B------:R-:W-:Y:S02]  /*8fe0*/  SHF.R.U64 R7, R7, 0x3, RZ ;  /* 0x0000000307077819 */ /* 0x000fe400000012ff */
[----:B------:R-:W-:Y:S02]  /*8ff0*/  LOP3.LUT R10, R35, 0x380, RZ, 0xc0, !PT ;  /* 0x00000380230a7812 */ /* 0x000fe400078ec0ff */
[----:B------:R-:W-:Y:S02]  /*9000*/  LOP3.LUT R12, R99, 0x380, RZ, 0xc0, !PT ;  /* 0x00000380630c7812 */ /* 0x000fe400078ec0ff */
[----:B------:R-:W-:Y:S02]  /*9010*/  LOP3.LUT R30, R7, R8, RZ, 0x3c, !PT ;  /* 0x00000008071e7212 */ /* 0x000fe400078e3cff */
[----:B------:R-:W-:-:S02]  /*9020*/  SHF.R.U64 R6, R6, 0x3, RZ ;  /* 0x0000000306067819 */ /* 0x000fc400000012ff */
[----:B------:R-:W-:Y:S02]  /*9030*/  SHF.R.U64 R10, R10, 0x3, RZ ;  /* 0x000000030a0a7819 */ /* 0x000fe400000012ff */
[----:B------:R-:W-:Y:S02]  /*9040*/  LOP3.LUT R8, R101, 0x380, RZ, 0xc0, !PT ;  /* 0x0000038065087812 */ /* 0x000fe400078ec0ff */
[----:B------:R-:W-:Y:S02]  /*9050*/  SHF.R.U64 R12, R12, 0x3, RZ ;  /* 0x000000030c0c7819 */ /* 0x000fe400000012ff */
[----:B------:R-:W-:Y:S02]  /*9060*/  LOP3.LUT R32, R6, R23, RZ, 0x3c, !PT ;  /* 0x0000001706207212 */ /* 0x000fe400078e3cff */
[----:B------:R-:W-:Y:S02]  /*9070*/  LOP3.LUT R28, R10, R35, RZ, 0x3c, !PT ;  /* 0x000000230a1c7212 */ /* 0x000fe400078e3cff */
[----:B------:R-:W-:-:S02]  /*9080*/  SHF.R.U64 R8, R8, 0x3, RZ ;  /* 0x0000000308087819 */ /* 0x000fc400000012ff */
[----:B------:R-:W-:Y:S02]  /*9090*/  LOP3.LUT R10, R103, 0x380, RZ, 0xc0, !PT ;  /* 0x00000380670a7812 */ /* 0x000fe400078ec0ff */
[----:B------:R-:W-:Y:S02]  /*90a0*/  LOP3.LUT R23, R34, 0x380, RZ, 0xc0, !PT ;  /* 0x0000038022177812 */ /* 0x000fe400078ec0ff */
[----:B------:R-:W-:Y:S02]  /*90b0*/  LOP3.LUT R14, R12, R99, RZ, 0x3c, !PT ;  /* 0x000000630c0e7212 */ /* 0x000fe400078e3cff */
[----:B------:R-:W-:Y:S02]  /*90c0*/  LOP3.LUT R12, R8, R101, RZ, 0x3c, !PT ;  /* 0x00000065080c7212 */ /* 0x000fe400078e3cff */
[----:B------:R-:W-:Y:S02]  /*90d0*/  SHF.R.U64 R10, R10, 0x3, RZ ;  /* 0x000000030a0a7819 */ /* 0x000fe400000012ff */
[----:B------:R-:W-:-:S02]  /*90e0*/  SHF.R.U64 R23, R23, 0x3, RZ ;  /* 0x0000000317177819 */ /* 0x000fc400000012ff */
[-C--:B------:R-:W-:Y:S02]  /*90f0*/  IADD3.X R9, RZ, R5.reuse, RZ, P0, !PT ;  /* 0x00000005ff097210 */ /* 0x080fe400007fe4ff */
[----:B------:R-:W-:Y:S02]  /*9100*/  MOV R26, R4 ;  /* 0x00000004001a7202 */ /* 0x000fe40000000f00 */
[----:B------:R-:W-:Y:S02]  /*9110*/  F2FP.F16.F32.PACK_AB R4, R3, R2 ;  /* 0x000000020304723e */ /* 0x000fe400000000ff */
[----:B------:R-:W-:Y:S02]  /*9120*/  F2FP.F16.F32.PACK_AB R5, R91, R90 ;  /* 0x0000005a5b05723e */ /* 0x000fe400000000ff */
[----:B------:R-:W-:Y:S02]  /*9130*/  F2FP.F16.F32.PACK_AB R6, R21, R20 ;  /* 0x000000141506723e */ /* 0x000fe400000000ff */
[----:B------:R-:W-:-:S02]  /*9140*/  F2FP.F16.F32.PACK_AB R7, R93, R92 ;  /* 0x0000005c5d07723e */ /* 0x000fc400000000ff */
[----:B------:R-:W-:Y:S02]  /*9150*/  MOV R99, R14 ;  /* 0x0000000e00637202 */ /* 0x000fe40000000f00 */
[----:B------:R-:W-:Y:S01]  /*9160*/  MOV R98, R12 ;  /* 0x0000000c00627202 */ /* 0x000fe20000000f00 */
[----:B------:R0:W-:Y:S01]  /*9170*/  STSM.16.M88.4 [R26], R4 ;  /* 0x000000041a007844 */ /* 0x0001e20000000200 */
[----:B------:R-:W-:Y:S02]  /*9180*/  LOP3.LUT R10, R10, R103, RZ, 0x3c, !PT ;  /* 0x000000670a0a7212 */ /* 0x000fe400078e3cff */
[----:B------:R-:W-:Y:S02]  /*9190*/  LOP3.LUT R8, R23, R34, RZ, 0x3c, !PT ;  /* 0x0000002217087212 */ /* 0x000fe400078e3cff */
[----:B------:R-:W-:Y:S02]  /*91a0*/  MOV R102, R32 ;  /* 0x0000002000667202 */ /* 0x000fe40000000f00 */
[----:B------:R-:W-:-:S02]  /*91b0*/  MOV R101, R30 ;  /* 0x0000001e00657202 */ /* 0x000fc40000000f00 */
[----:B------:R-:W-:Y:S02]  /*91c0*/  MOV R100, R28 ;  /* 0x0000001c00647202 */ /* 0x000fe40000000f00 */
[----:B------:R-:W-:Y:S02]  /*91d0*/  F2FP.F16.F32.PACK_AB R12, R89, R88 ;  /* 0x00000058590c723e */ /* 0x000fe400000000ff */
[----:B------:R-:W-:Y:S02]  /*91e0*/  F2FP.F16.F32.PACK_AB R13, R95, R94 ;  /* 0x0000005e5f0d723e */ /* 0x000fe400000000ff */
[----:B------:R-:W-:Y:S02]  /*91f0*/  F2FP.F16.F32.PACK_AB R14, R37, R36 ;  /* 0x00000024250e723e */ /* 0x000fe400000000ff */
[----:B------:R-:W-:Y:S02]  /*9200*/  F2FP.F16.F32.PACK_AB R15, R39, R38 ;  /* 0x00000026270f723e */ /* 0x000fe400000000ff */
[----:B------:R-:W-:-:S02]  /*9210*/  F2FP.F16.F32.PACK_AB R28, R41, R40 ;  /* 0x00000028291c723e */ /* 0x000fc400000000ff */
[----:B------:R-:W-:Y:S01]  /*9220*/  F2FP.F16.F32.PACK_AB R29, R43, R42 ;  /* 0x0000002a2b1d723e */ /* 0x000fe200000000ff */
[----:B------:R-:W-:Y:S01]  /*9230*/  STSM.16.M88.4 [R102], R12 ;  /* 0x0000000c66007844 */ /* 0x000fe20000000200 */
[----:B------:R-:W-:Y:S02]  /*9240*/  F2FP.F16.F32.PACK_AB R30, R45, R44 ;  /* 0x0000002c2d1e723e */ /* 0x000fe400000000ff */
[----:B------:R-:W-:Y:S02]  /*9250*/  F2FP.F16.F32.PACK_AB R31, R47, R46 ;  /* 0x0000002e2f1f723e */ /* 0x000fe400000000ff */
[----:B------:R-:W-:Y:S02]  /*9260*/  F2FP.F16.F32.PACK_AB R32, R49, R48 ;  /* 0x000000303120723e */ /* 0x000fe400000000ff */
[----:B------:R-:W-:Y:S01]  /*9270*/  F2FP.F16.F32.PACK_AB R33, R51, R50 ;  /* 0x000000323321723e */ /* 0x000fe200000000ff */
[----:B------:R-:W-:Y:S01]  /*9280*/  STSM.16.M88.4 [R101], R28 ;  /* 0x0000001c65007844 */ /* 0x000fe20000000200 */
[----:B------:R-:W-:-:S02]  /*9290*/  F2FP.F16.F32.PACK_AB R34, R53, R52 ;  /* 0x000000343522723e */ /* 0x000fc400000000ff */
[----:B------:R-:W-:Y:S02]  /*92a0*/  F2FP.F16.F32.PACK_AB R35, R55, R54 ;  /* 0x000000363723723e */ /* 0x000fe400000000ff */
[----:B------:R-:W-:Y:S02]  /*92b0*/  MOV R23, R10 ;  /* 0x0000000a00177202 */ /* 0x000fe40000000f00 */
[----:B0-----:R-:W-:Y:S01]  /*92c0*/  MOV R26, R8 ;  /* 0x00000008001a7202 */ /* 0x001fe20000000f00 */
[----:B------:R0:W-:Y:S01]  /*92d0*/  STSM.16.M88.4 [R100], R32 ;  /* 0x0000002064007844 */ /* 0x0001e20000000200 */
[----:B------:R-:W-:Y:S02]  /*92e0*/  F2FP.F16.F32.PACK_AB R4, R57, R56 ;  /* 0x000000383904723e */ /* 0x000fe400000000ff */
[----:B------:R-:W-:Y:S02]  /*92f0*/  F2FP.F16.F32.PACK_AB R5, R59, R58 ;  /* 0x0000003a3b05723e */ /* 0x000fe400000000ff */
[----:B------:R-:W-:-:S02]  /*9300*/  F2FP.F16.F32.PACK_AB R6, R61, R60 ;  /* 0x0000003c3d06723e */ /* 0x000fc400000000ff */
[----:B------:R-:W-:Y:S02]  /*9310*/  F2FP.F16.F32.PACK_AB R7, R63, R62 ;  /* 0x0000003e3f07723e */ /* 0x000fe400000000ff */
[----:B------:R-:W-:Y:S02]  /*9320*/  F2FP.F16.F32.PACK_AB R8, R65, R64 ;  /* 0x000000404108723e */ /* 0x000fe400000000ff */
[----:B------:R-:W-:Y:S01]  /*9330*/  F2FP.F16.F32.PACK_AB R9, R67, R66 ;  /* 0x000000424309723e */ /* 0x000fe200000000ff */
[----:B------:R-:W-:Y:S01]  /*9340*/  STSM.16.M88.4 [R99], R4 ;  /* 0x0000000463007844 */ /* 0x000fe20000000200 */
[----:B------:R-:W-:Y:S02]  /*9350*/  F2FP.F16.F32.PACK_AB R10, R69, R68 ;  /* 0x00000044450a723e */ /* 0x000fe400000000ff */
        /* <DEDUP_REMOVED lines=8> */
[----:B------:R-:W-:-:S02]  /*93e0*/  F2FP.F16.F32.PACK_AB R15, R79, R78 ;  /* 0x0000004e4f0f723e */ /* 0x000fc400000000ff */
[----:B------:R-:W-:Y:S02]  /*93f0*/  F2FP.F16.F32.PACK_AB R28, R81, R80 ;  /* 0x00000050511c723e */ /* 0x000fe400000000ff */
        /* <DEDUP_REMOVED lines=17> */
[----:B------:R-:W-:Y:S01]  /*9510*/  IMAD.U32 R23, RZ, RZ, UR4 ;  /* 0x00000004ff177e24 */ /* 0x000fe2000f8e00ff */
        /* <DEDUP_REMOVED lines=10> */
[----:B------:R-:W-:Y:S01]  /*95c0*/  VIADD R11, R18, UR43 ;  /* 0x0000002b120b7c36 */ /* 0x000fe20008000000 */
[----:B------:R-:W-:Y:S01]  /*95d0*/  UISETP.NE.U32.AND UP0, UPT, UR10, URZ, UPT ;  /* 0x0000003f0a00728c */ /* 0x000fe2000bf05070 */
[----:B------:R0:W5:Y:S01]  /*95e0*/  @P4 LDG.E R23, desc[UR36][R4.64] ;  /* 0x0000002404174981 */ /* 0x000162000c1e1900 */
[----:B------:R-:W-:Y:S01]  /*95f0*/  UMOV UR4, URZ ;  /* 0x0000003f00047c82 */ /* 0x000fe20008000000 */
[----:B------:R-:W-:Y:S01]  /*9600*/  USEL UR16, UR15, URZ, UP1 ;  /* 0x0000003f0f107287 */ /* 0x000fe20008800000 */
[----:B------:R-:W-:Y:S01]  /*9610*/  IMAD.MOV.U32 R7, RZ, RZ, R11 ;  /* 0x000000ffff077224 */ /* 0x000fe200078e000b */
[----:B------:R-:W-:-:S04]  /*9620*/  UISETP.NE.AND.EX UP0, UPT, UR11, URZ, UPT, UP0 ;  /* 0x0000003f0b00728c */ /* 0x000fc8000bf05300 */
[----:B------:R-:W-:Y:S01]  /*9630*/  USEL UR7, UR14, URZ, !UP0 ;  /* 0x0000003f0e077287 */ /* 0x000fe2000c000000 */
[----:B------:R-:W-:Y:S01]  /*9640*/  ULDC.64 UR10, c[0x0][UR18+0x220] ;  /* 0x00008800120a7abb */ /* 0x000fe20008000a00 */
[----:B------:R-:W-:Y:S01]  /*9650*/  USEL UR17, UR13, URZ, !UP0 ;  /* 0x0000003f0d117287 */ /* 0x000fe2000c000000 */
[----:B0-----:R-:W-:Y:S01]  /*9660*/  @P1 IMAD.HI.U32 R4, R11, R6, RZ ;  /* 0x000000060b041227 */ /* 0x001fe200078e00ff */
[----:B------:R-:W-:Y:S01]  /*9670*/  ULDC.64 UR8, c[0x0][UR18+0x218] ;  /* 0x0000860012087abb */ /* 0x000fe20008000a00 */
[----:B------:R-:W-:Y:S01]  /*9680*/  UIMAD UR11, UR11, UR7, URZ ;  /* 0x000000070b0b72a4 */ /* 0x000fe2000f8e023f */
[----:B------:R-:W-:Y:S01]  /*9690*/  ULDC.64 UR12, c[0x0][UR18+0x228] ;  /* 0x00008a00120c7abb */ /* 0x000fe20008000a00 */
[----:B------:R-:W-:Y:S02]  /*96a0*/  UIMAD.WIDE.U32 UR14, UR8, UR19, URZ ;  /* 0x00000013080e72a5 */ /* 0x000fe4000f8e003f */
[----:B------:R-:W-:Y:S01]  /*96b0*/  UIMAD UR19, UR9, UR19, URZ ;  /* 0x00000013091372a4 */ /* 0x000fe2000f8e023f */
[----:B-1----:R-:W-:Y:S01]  /*96c0*/  @P1 SHF.R.U32.HI R7, RZ, R9, R4 ;  /* 0x00000009ff071219 */ /* 0x002fe20000011604 */
[----:B------:R-:W-:-:S02]  /*96d0*/  UIMAD.WIDE.U32 UR20, UR12, UR16, URZ ;  /* 0x000000100c1472a5 */ /* 0x000fc4000f8e003f */
[----:B------:R-:W-:Y:S02]  /*96e0*/  UIMAD.WIDE.U32 UR8, UR10, UR7, URZ ;  /* 0x000000070a0872a5 */ /* 0x000fe4000f8e003f */
[----:B------:R-:W-:Y:S01]  /*96f0*/  UIMAD UR12, UR13, UR16, URZ ;  /* 0x000000100d0c72a4 */ /* 0x000fe2000f8e023f */
[----:B------:R-:W-:Y:S01]  /*9700*/  IMAD.MOV R9, RZ, RZ, -R7 ;  /* 0x000000ffff097224 */ /* 0x000fe200078e0a07 */
[----:B------:R-:W-:Y:S01]  /*9710*/  UIMAD UR11, UR10, UR17, UR11 ;  /* 0x000000110a0b72a4 */ /* 0x000fe2000f8e020b */
[----:B------:R-:W-:Y:S01]  /*9720*/  IMAD.U32 R4, RZ, RZ, UR20 ;  /* 0x00000014ff047e24 */ /* 0x000fe2000f8e00ff */
[----:B------:R-:W-:Y:S02]  /*9730*/  UIADD3 UR12, UR21, UR12, URZ ;  /* 0x0000000c150c7290 */ /* 0x000fe4000fffe03f */
[----:B------:R-:W-:Y:S01]  /*9740*/  IMAD.U32 R5, RZ, RZ, UR21 ;  /* 0x00000015ff057e24 */ /* 0x000fe2000f8e00ff */
[----:B------:R-:W-:Y:S01]  /*9750*/  UIADD3 UR10, UR9, UR11, URZ ;  /* 0x0000000b090a7290 */ /* 0x000fe2000fffe03f */
[----:B------:R-:W-:Y:S01]  /*9760*/  IMAD R9, R26, R9, R11 ;  /* 0x000000091a097224 */ /* 0x000fe200078e020b */
[----:B------:R-:W-:Y:S01]  /*9770*/  UIADD3 UR19, UR15, UR19, URZ ;  /* 0x000000130f137290 */ /* 0x000fe2000fffe03f */
[----:B------:R-:W-:Y:S01]  /*9780*/  SHF.R.S32.HI R5, RZ, 0x1f, R7 ;  /* 0x0000001fff057819 */ /* 0x000fe20000011407 */
[----:B------:R-:W-:Y:S01]  /*9790*/  IMAD.U32 R8, RZ, RZ, UR12 ;  /* 0x0000000cff087e24 */ /* 0x000fe2000f8e00ff */
[----:B------:R-:W-:Y:S01]  /*97a0*/  ULDC.64 UR12, c[0x0][0xba8] ;  /* 0x0002ea00000c7ab9 */ /* 0x000fe20000000a00 */
[----:B------:R-:W-:Y:S01]  /*97b0*/  SHF.R.S32.HI R6, RZ, 0x1f, R9 ;  /* 0x0000001fff067819 */ /* 0x000fe20000011409 */
[----:B------:R-:W-:Y:S01]  /*97c0*/  @!UP1 ULDC UR12, c[0x0][0xb50] ;  /* 0x0002d400000c9ab9 */ /* 0x000fe20000000800 */
[----:B------:R-:W-:Y:S01]  /*97d0*/  @!UP1 ULDC UR13, c[0x0][0xb54] ;  /* 0x0002d500000d9ab9 */ /* 0x000fe20000000800 */
[----:B--2---:R-:W-:-:S13]  /*97e0*/  @P0 R2UR UR4, R34 ;  /* 0x00000000220402ca */ /* 0x004fda00000e0000 */
[----:B------:R-:W-:Y:S02]  /*97f0*/  UIADD3 UR14, UP0, UP2, UR8, UR14, UR4 ;  /* 0x0000000e080e7290 */ /* 0x000fe4000fa1e004 */
[----:B------:R-:W-:Y:S01]  /*9800*/  USHF.R.S32.HI UR11, URZ, 0x1f, UR4 ;  /* 0x0000001f3f0b7899 */ /* 0x000fe20008011404 */
[----:B------:R-:W-:-:S03]  /*9810*/  ULDC.64 UR8, c[0x0][UR18+0x210] ;  /* 0x0000840012087abb */ /* 0x000fc60008000a00 */
[----:B------:R-:W-:Y:S01]  /*9820*/  UIADD3.X UR10, UR10, UR19, UR11, UP0, UP2 ;  /* 0x000000130a0a7290 */ /* 0x000fe200087e440b */
[----:B------:R-:W-:Y:S01]  /*9830*/  IADD3 R4, P2, P3, R7, UR14, R4 ;  /* 0x0000000e07047c10 */ /* 0x000fe2000fb5e004 */
[----:B------:R-:W-:-:S04]  /*9840*/  IMAD R7, R9, UR9, RZ ;  /* 0x0000000909077c24 */ /* 0x000fc8000f8e02ff */
[----:B------:R-:W-:Y:S01]  /*9850*/  IADD3.X R5, R5, UR10, R8, P2, P3 ;  /* 0x0000000a05057c10 */ /* 0x000fe200097e6408 */
[----:B------:R-:W-:Y:S02]  /*9860*/  IMAD R7, R6, UR8, R7 ;  /* 0x0000000806077c24 */ /* 0x000fe4000f8e0207 */
        /* <DEDUP_REMOVED lines=9> */
.L_x_2416:
[----:B------:R-:W-:Y:S01]  /*9900*/  SHFL.IDX PT, R4, R9, RZ, 0x1c1f ;  /* 0x001c1fff09047589 */ /* 0x000fe200000e0000 */
[----:B------:R-:W-:Y:S01]  /*9910*/  VIADD R12, R199, UR43 ;  /* 0x0000002bc70c7c36 */ /* 0x000fe20008000000 */
[----:B------:R-:W-:Y:S01]  /*9920*/  LOP3.LUT P0, RZ, R182, 0x3, RZ, 0xc0, !PT ;  /* 0x00000003b6ff7812 */ /* 0x000fe2000780c0ff */
[----:B-----5:R-:W-:Y:S01]  /*9930*/  IMAD R23, R23, R26, RZ ;  /* 0x0000001a17177224 */ /* 0x020fe200078e02ff */
[----:B------:R-:W0:Y:S01]  /*9940*/  SHFL.IDX PT, R5, R10, RZ, 0x1c1f ;  /* 0x001c1fff0a057589 */ /* 0x000e2200000e0000 */
[C---:B------:R-:W-:Y:S01]  /*9950*/  VIADD R8, R12.reuse, 0x8 ;  /* 0x000000080c087836 */ /* 0x040fe20000000000 */
[----:B------:R-:W-:Y:S02]  /*9960*/  PLOP3.LUT P3, PT, PT, PT, UP1, 0x80, 0x0 ;  /* 0x000000000000781c */ /* 0x000fe40003f6f018 */
[----:B------:R-:W-:Y:S01]  /*9970*/  SHFL.IDX PT, R6, R9, 0x1, 0x1c1f ;  /* 0x003c1f0009067f89 */ /* 0x000fe200000e0000 */
[-C--:B------:R-:W-:Y:S02]  /*9980*/  ISETP.GE.OR P2, PT, R12, R23.reuse, P0 ;  /* 0x000000170c00720c */ /* 0x080fe40000746670 */
[-C--:B------:R-:W-:Y:S01]  /*9990*/  ISETP.GE.OR P0, PT, R8, R23.reuse, P0 ;  /* 0x000000170800720c */ /* 0x080fe20000706670 */
[----:B------:R-:W1:Y:S10]  /*99a0*/  SHFL.IDX PT, R7, R10, 0x1, 0x1c1f ;  /* 0x003c1f000a077f89 */ /* 0x000e7400000e0000 */
[----:B0-----:R0:W-:Y:S01]  /*99b0*/  @!P2 ST.E desc[UR36][R4.64], R96 ;  /* 0x000000600400a985 */ /* 0x0011e2000c101924 */
[----:B------:R-:W-:-:S03]  /*99c0*/  ISETP.GE.AND P2, PT, R12, R23, PT ;  /* 0x000000170c00720c */ /* 0x000fc60003f46270 */
[----:B-1----:R0:W-:Y:S01]  /*99d0*/  @!P0 ST.E desc[UR36][R6.64], R0 ;  /* 0x0000000006008985 */ /* 0x0021e2000c101924 */
[----:B------:R-:W-:Y:S01]  /*99e0*/  ISETP.GE.AND P0, PT, R8, R23, PT ;  /* 0x000000170800720c */ /* 0x000fe20003f06270 */
[----:B------:R-:W-:-:S12]  /*99f0*/  @P3 BRA `(.L_x_2417) ;  /* 0x00000008008c3947 */ /* 0x000fd80003800000 */
[----:B------:R-:W-:Y:S01]  /*9a00*/  IMAD R3, R179, 0x40, R16 ;  /* 0x00000040b3037824 */ /* 0x000fe200078e0210 */
[----:B------:R-:W-:Y:S01]  /*9a10*/  ULDC.64 UR12, c[0x0][0xaa0] ;  /* 0x0002a800000c7ab9 */ /* 0x000fe20000000a00 */
[----:B------:R-:W-:Y:S02]  /*9a20*/  R2UR UR14, R178 ;  /* 0x00000000b20e72ca */ /* 0x000fe400000e0000 */
[----:B------:R-:W-:-:S03]  /*9a30*/  IMAD.WIDE R24, R3, 0x2, R24 ;  /* 0x0000000203187825 */ /* 0x000fc600078e0218 */
[C---:B------:R-:W-:Y:S02]  /*9a40*/  IADD3 R9, P6, R24.reuse, 0x1000, RZ ;  /* 0x0000100018097810 */ /* 0x040fe40007fde0ff */
[C---:B------:R-:W-:Y:S02]  /*9a50*/  IADD3 R13, P5, R24.reuse, 0x2000, RZ ;  /* 0x00002000180d7810 */ /* 0x040fe40007fbe0ff */
[----:B------:R-:W-:Y:S02]  /*9a60*/  LOP3.LUT R8, R9, 0x380, RZ, 0xc0, !PT ;  /* 0x0000038009087812 */ /* 0x000fe400078ec0ff */
[----:B------:R-:W-:Y:S02]  /*9a70*/  IADD3 R29, P4, R24, 0x3000, RZ ;  /* 0x00003000181d7810 */ /* 0x000fe40007f9e0ff */
[----:B------:R-:W-:Y:S02]  /*9a80*/  SHF.R.U64 R8, R8, 0x3, RZ ;  /* 0x0000000308087819 */ /* 0x000fe400000012ff */
[----:B------:R-:W-:-:S02]  /*9a90*/  IADD3 R33, P3, R24, 0x4000, RZ ;  /* 0x0000400018217810 */ /* 0x000fc40007f7e0ff */
[----:B------:R-:W-:Y:S01]  /*9aa0*/  LOP3.LUT R8, R8, R9, RZ, 0x3c, !PT ;  /* 0x0000000908087212 */ /* 0x000fe200078e3cff */
[--C-:B------:R-:W-:Y:S01]  /*9ab0*/  IMAD.X R9, RZ, RZ, R25.reuse, P6 ;  /* 0x000000ffff097224 */ /* 0x100fe200030e0619 */
[C---:B------:R-:W-:Y:S02]  /*9ac0*/  IADD3 R3, P6, R24.reuse, 0x7000, RZ ;  /* 0x0000700018037810 */ /* 0x040fe40007fde0ff */
[C---:B------:R-:W-:Y:S02]  /*9ad0*/  IADD3 R37, P2, R24.reuse, 0x5000, RZ ;  /* 0x0000500018257810 */ /* 0x040fe40007f5e0ff */
[C---:B------:R-:W-:Y:S01]  /*9ae0*/  IADD3 R41, P0, R24.reuse, 0x6000, RZ ;  /* 0x0000600018297810 */ /* 0x040fe20007f1e0ff */
[----:B------:R-:W-:Y:S01]  /*9af0*/  IMAD.X R45, RZ, RZ, R25, P6 ;  /* 0x000000ffff2d7224 */ /* 0x000fe200030e0619 */
[----:B0-----:R-:W-:Y:S01]  /*9b00*/  LOP3.LUT R5, R24, 0x380, RZ, 0xc0, !PT ;  /* 0x0000038018057812 */ /* 0x001fe200078ec0ff */
[----:B------:R-:W-:Y:S01]  /*9b10*/  UIMAD UR10, UR11, UR12, URZ ;  /* 0x0000000c0b0a72a4 */ /* 0x000fe2000f8e023f */
[----:B------:R-:W-:Y:S01]  /*9b20*/  LOP3.LUT R0, R3, 0x380, RZ, 0xc0, !PT ;  /* 0x0000038003007812 */ /* 0x000fe200078ec0ff */
[----:B------:R-:W-:Y:S01]  /*9b30*/  UIMAD.WIDE.U32 UR8, UR4, UR12, URZ ;  /* 0x0000000c040872a5 */ /* 0x000fe2000f8e003f */
[----:B------:R-:W-:Y:S01]  /*9b40*/  LOP3.LUT R12, R13, 0x380, RZ, 0xc0, !PT ;  /* 0x000003800d0c7812 */ /* 0x000fe200078ec0ff */
[----:B------:R-:W5:Y:S01]  /*9b50*/  LD.E.128 R8, desc[UR36][R8.64] ;  /* 0x0000002408087980 */ /* 0x000f62000c101d00 */
[----:B------:R-:W-:-:S02]  /*9b60*/  LOP3.LUT R28, R29, 0x380, RZ, 0xc0, !PT ;  /* 0x000003801d1c7812 */ /* 0x000fc400078ec0ff */
[----:B------:R-:W-:Y:S02]  /*9b70*/  LOP3.LUT R32, R33, 0x380, RZ, 0xc0, !PT ;  /* 0x0000038021207812 */ /* 0x000fe400078ec0ff */
[----:B------:R-:W-:Y:S02]  /*9b80*/  LOP3.LUT R36, R37, 0x380, RZ, 0xc0, !PT ;  /* 0x0000038025247812 */ /* 0x000fe400078ec0ff */
[----:B------:R-:W-:Y:S02]  /*9b90*/  LOP3.LUT R40, R41, 0x380, RZ, 0xc0, !PT ;  /* 0x0000038029287812 */ /* 0x000fe400078ec0ff */
[----:B------:R-:W-:Y:S02]  /*9ba0*/  SHF.R.U64 R5, R5, 0x3, RZ ;  /* 0x0000000305057819 */ /* 0x000fe400000012ff */
[----:B------:R-:W-:Y:S02]  /*9bb0*/  SHF.R.U64 R0, R0, 0x3, RZ ;  /* 0x0000000300007819 */ /* 0x000fe400000012ff */
[----:B------:R-:W-:-:S02]  /*9bc0*/  SHF.R.U64 R12, R12, 0x3, RZ ;  /* 0x000000030c0c7819 */ /* 0x000fc400000012ff */
[----:B------:R-:W-:Y:S02]  /*9bd0*/  SHF.R.U64 R28, R28, 0x3, RZ ;  /* 0x000000031c1c7819 */ /* 0x000fe400000012ff */
[----:B------:R-:W-:Y:S02]  /*9be0*/  SHF.R.U64 R32, R32, 0x3, RZ ;  /* 0x0000000320207819 */ /* 0x000fe400000012ff */
[----:B------:R-:W-:Y:S02]  /*9bf0*/  SHF.R.U64 R36, R36, 0x3, RZ ;  /* 0x0000000324247819 */ /* 0x000fe400000012ff */
[----:B------:R-:W-:Y:S02]  /*9c00*/  SHF.R.U64 R40, R40, 0x3, RZ ;  /* 0x0000000328287819 */ /* 0x000fe400000012ff */
[----:B------:R-:W-:Y:S02]  /*9c10*/  LOP3.LUT R24, R5, R24, RZ, 0x3c, !PT ;  /* 0x0000001805187212 */ /* 0x000fe400078e3cff */
[----:B------:R-:W-:-:S02]  /*9c20*/  LOP3.LUT R44, R0, R3, RZ, 0x3c, !PT ;  /* 0x00000003002c7212 */ /* 0x000fc400078e3cff */
[----:B------:R-:W0:Y:S01]  /*9c30*/  @P1 LDC R3, c[0x0][0xbec] ;  /* 0x0002fb00ff031b82 */ /* 0x000e220000000800 */
        /* <DEDUP_REMOVED lines=10> */
[----:B------:R1:W5:Y:S01]  /*9ce0*/  LD.E.128 R4, desc[UR36][R24.64] ;  /* 0x0000002418047980 */ /* 0x000362000c101d00 */
[----:B------:R-:W-:Y:S01]  /*9cf0*/  UIMAD UR10, UR4, UR13, UR10 ;  /* 0x0000000d040a72a4 */ /* 0x000fe2000f8e020a */
[----:B------:R-:W-:-:S02]  /*9d00*/  LEA R0, R22, R179, 0x5 ;  /* 0x000000b316007211 */ /* 0x000fc400078e28ff */
[----:B------:R-:W5:Y:S04]  /*9d10*/  LD.E.128 R12, desc[UR36][R12.64] ;  /* 0x000000240c0c7980 */ /* 0x000f68000c101d00 */
[----:B------:R-:W5:Y:S01]  /*9d20*/  LD.E.128 R28, desc[UR36][R28.64] ;  /* 0x000000241c1c7980 */ /* 0x000f62000c101d00 */
[----:B-1----:R-:W1:Y:S01]  /*9d30*/  @P1 LDC R25, c[0x0][0xbf0] ;  /* 0x0002fc00ff191b82 */ /* 0x002e620000000800 */
[----:B------:R-:W-:Y:S02]  /*9d40*/  UIADD3 UR9, UR9, UR10, URZ ;  /* 0x0000000a09097290 */ /* 0x000fe4000fffe03f */
[----:B------:R-:W5:Y:S01]  /*9d50*/  LD.E.128 R32, desc[UR36][R32.64] ;  /* 0x0000002420207980 */ /* 0x000f62000c101d00 */
[----:B------:R-:W-:Y:S01]  /*9d60*/  ULDC.64 UR10, c[0x0][0xae8] ;  /* 0x0002ba00000a7ab9 */ /* 0x000fe20000000a00 */
[----:B------:R-:W-:Y:S01]  /*9d70*/  VIADD R20, R0, UR43 ;  /* 0x0000002b00147c36 */ /* 0x000fe20008000000 */
[----:B------:R-:W-:Y:S01]  /*9d80*/  UIMAD.WIDE.U32 UR8, UR14, UR10, UR8 ;  /* 0x0000000a0e0872a5 */ /* 0x000fe2000f8e0008 */
[----:B------:R-:W5:Y:S01]  /*9d90*/  LD.E.128 R36, desc[UR36][R36.64] ;  /* 0x0000002424247980 */ /* 0x000f62000c101d00 */
[----:B------:R-:W-:Y:S01]  /*9da0*/  USHF.R.S32.HI UR4, URZ, 0x1f, UR7 ;  /* 0x0000001f3f047899 */ /* 0x000fe20008011407 */
[----:B0-----:R-:W-:Y:S01]  /*9db0*/  @P1 IMAD.HI.U32 R0, R20, R3, RZ ;  /* 0x0000000314001227 */ /* 0x001fe200078e00ff */
[----:B------:R-:W-:Y:S01]  /*9dc0*/  UIMAD UR9, UR14, UR11, UR9 ;  /* 0x0000000b0e0972a4 */ /* 0x000fe2000f8e0209 */
[----:B------:R-:W5:Y:S02]  /*9dd0*/  LD.E.128 R40, desc[UR36][R40.64] ;  /* 0x0000002428287980 */ /* 0x000f64000c101d00 */
[----:B------:R-:W-:-:S02]  /*9de0*/  ULDC.64 UR10, c[0x0][0xaf0] ;  /* 0x0002bc00000a7ab9 */ /* 0x000fc40000000a00 */
[----:B------:R-:W-:Y:S01]  /*9df0*/  UIMAD UR4, UR4, UR10, URZ ;  /* 0x0000000a040472a4 */ /* 0x000fe2000f8e023f */
[----:B------:R-:W-:Y:S01]  /*9e00*/  IMAD.MOV.U32 R21, RZ, RZ, R20 ;  /* 0x000000ffff157224 */ /* 0x000fe200078e0014 */
[----:B------:R-:W-:Y:S01]  /*9e10*/  UIMAD.WIDE.U32 UR8, UR7, UR10, UR8 ;  /* 0x0000000a070872a5 */ /* 0x000fe2000f8e0008 */
[----:B------:R-:W5:Y:S01]  /*9e20*/  LD.E.128 R44, desc[UR36][R44.64] ;  /* 0x000000242c2c7980 */ /* 0x000f62000c101d00 */
[----:B------:R-:W-:-:S03]  /*9e30*/  UIMAD UR4, UR7, UR11, UR4 ;  /* 0x0000000b070472a4 */ /* 0x000fc6000f8e0204 */
[----:B------:R-:W-:Y:S01]  /*9e40*/  ULDC.64 UR10, c[0x0][0xae0] ;  /* 0x0002b800000a7ab9 */ /* 0x000fe20000000a00 */
[----:B-1----:R-:W-:Y:S01]  /*9e50*/  @P1 SHF.R.U32.HI R21, RZ, R25, R0 ;  /* 0x00000019ff151219 */ /* 0x002fe20000011600 */
[----:B------:R-:W-:Y:S02]  /*9e60*/  UIADD3 UR4, UR9, UR4, URZ ;  /* 0x0000000409047290 */ /* 0x000fe4000fffe03f */
        /* <DEDUP_REMOVED lines=12> */
[----:B------:R-:W-:Y:S02]  /*9f30*/  IMAD R25, R26, R25, R20 ;  /* 0x000000191a197224 */ /* 0x000fe400078e0214 */
[----:B------:R-:W-:Y:S02]  /*9f40*/  IMAD.U32 R3, RZ, RZ, UR4 ;  /* 0x00000004ff037e24 */ /* 0x000fe4000f8e00ff */
[C---:B------:R-:W-:Y:S01]  /*9f50*/  IMAD R49, R21.reuse, UR11, R0 ;  /* 0x0000000b15317c24 */ /* 0x040fe2000f8e0200 */
        /* <DEDUP_REMOVED lines=10> */
[----:B------:R-:W-:Y:S01]  /*a000*/  LEA R24, P3, R2, UR8, 0x1 ;  /* 0x0000000802187c11 */ /* 0x000fe2000f8608ff */
        /* <DEDUP_REMOVED lines=21> */
.L_x_2419:
[----:B------:R-:W-:Y:S05]  /*a160*/  BSYNC B1 ;  /* 0x0000000000017941 */ /* 0x000fea0003800000 */
.L_x_2418:
        /* <DEDUP_REMOVED lines=13> */
.L_x_2421:
[----:B------:R-:W-:Y:S05]  /*a240*/  BSYNC B1 ;  /* 0x0000000000017941 */ /* 0x000fea0003800000 */
.L_x_2420:
        /* <DEDUP_REMOVED lines=13> */
.L_x_2423:
[----:B------:R-:W-:Y:S05]  /*a320*/  BSYNC B1 ;  /* 0x0000000000017941 */ /* 0x000fea0003800000 */
.L_x_2422:
[----:B0-----:R-:W-:Y:S01]  /*a330*/  VIADD R0, R26, 0x60 ;  /* 0x000000601a007836 */ /* 0x001fe20000000000 */
[----:B--2-4-:R-:W4:Y:S04]  /*a340*/  SHFL.IDX PT, R25, R25, 0x3, 0x181f ;  /* 0x00781f0019197f89 */ /* 0x014f2800000e0000 */
[----:B------:R-:W-:Y:S01]  /*a350*/  ISETP.GE.AND P0, PT, R0, R23, PT ;  /* 0x000000170000720c */ /* 0x000fe20003f06270 */
[----:B------:R-:W0:-:S12]  /*a360*/  SHFL.IDX PT, R24, R24, 0x3, 0x181f ;  /* 0x00781f0018187f89 */ /* 0x000e1800000e0000 */
        /* <DEDUP_REMOVED lines=12> */
.L_x_2417:
        /* <DEDUP_REMOVED lines=12> */
[----:B------:R-:W-:Y:S01]  /*a4f0*/  BSSY B1, `(.L_x_2425) ;  /* 0x0000067000017945 */ /* 0x000fe20003800000 */
[----:B------:R-:W-:Y:S01]  /*a500*/  ULDC.64 UR10, c[0x0][0xb38] ;  /* 0x0002ce00000a7ab9 */ /* 0x000fe20000000a00 */
[----:B------:R-:W-:Y:S01]  /*a510*/  PRMT R97, RZ, 0x654, R97 ;  /* 0x00000654ff617816 */ /* 0x000fe20000000061 */
[----:B------:R-:W-:-:S04]  /*a520*/  UIMAD.WIDE.U32 UR8, UR15, UR10, UR8 ;  /* 0x0000000a0f0872a5 */ /* 0x000fc8000f8e0008 */
[----:B------:R-:W-:Y:S01]  /*a530*/  UIMAD UR9, UR15, UR11, UR9 ;  /* 0x0000000b0f0972a4 */ /* 0x000fe2000f8e0209 */
[----:B------:R2:W-:Y:S02]  /*a540*/  SYNCS.ARRIVE.TRANS64.RED.A1T0 RZ, [R97+URZ], RZ ;  /* 0x000000ff61ff79a7 */ /* 0x0005e4000810043f */
[----:B------:R-:W-:Y:S02]  /*a550*/  ULDC.64 UR10, c[0x0][0xb40] ;  /* 0x0002d000000a7ab9 */ /* 0x000fe40000000a00 */
[----:B------:R-:W-:Y:S02]  /*a560*/  UIMAD UR4, UR4, UR10, URZ ;  /* 0x0000000a040472a4 */ /* 0x000fe4000f8e023f */
[----:B------:R-:W-:Y:S01]  /*a570*/  UIMAD.WIDE.U32 UR8, UR7, UR10, UR8 ;  /* 0x0000000a070872a5 */ /* 0x000fe2000f8e0008 */
[----:B0-----:R-:W-:Y:S01]  /*a580*/  @P1 IMAD.HI.U32 R0, R11, R0, RZ ;  /* 0x000000000b001227 */ /* 0x001fe200078e00ff */
[----:B------:R-:W-:-:S03]  /*a590*/  UIMAD UR4, UR7, UR11, UR4 ;  /* 0x0000000b070472a4 */ /* 0x000fc6000f8e0204 */
        /* <DEDUP_REMOVED lines=33> */
[-C--:B0-----:R-:W-:Y:S02]  /*a7b0*/  @!P3 LEA R8, P5, R177, R6.reuse, 0x2 ;  /* 0x00000006b108b211 */ /* 0x081fe400078a10ff */
        /* <DEDUP_REMOVED lines=58> */
.L_x_2426:
[----:B------:R-:W-:Y:S05]  /*ab60*/  BSYNC B1 ;  /* 0x0000000000017941 */ /* 0x000fea0003800000 */
.L_x_2425:
        /* <DEDUP_REMOVED lines=10> */
[CC--:B------:R-:W-:Y:S02]  /*ac10*/  @!P0 LEA R8, P6, R176.reuse, R4.reuse, 0x2 ;  /* 0x00000004b0088211 */ /* 0x0c0fe400078c10ff */
        /* <DEDUP_REMOVED lines=19> */
[CC--:B0-----:R-:W-:Y:S02]  /*ad50*/  @!P0 LEA R2, P4, R172.reuse, R4.reuse, 0x2 ;  /* 0x00000004ac028211 */ /* 0x0c1fe400078810ff */
        /* <DEDUP_REMOVED lines=38> */
.L_x_2415:
[----:B------:R-:W-:Y:S01]  /*afc0*/  R2UR UR4, R161 ;  /* 0x00000000a10472ca */ /* 0x000fe200000e0000 */
[----:B------:R-:W-:Y:S01]  /*afd0*/  ULDC.64 UR8, c[0x0][0xc00] ;  /* 0x0003000000087ab9 */ /* 0x000fe20000000a00 */
[----:B------:R-:W-:Y:S01]  /*afe0*/  R2UR UR7, R23 ;  /* 0x00000000170772ca */ /* 0x000fe200000e0000 */
[----:B------:R-:W-:-:S04]  /*aff0*/  UISETP.NE.U32.AND UP0, UPT, UR8, URZ, UPT ;  /* 0x0000003f0800728c */ /* 0x000fc8000bf05070 */
[----:B------:R-:W-:-:S03]  /*b000*/  UISETP.NE.AND.EX UP0, UPT, UR9, URZ, UPT, UP0 ;  /* 0x0000003f0900728c */ /* 0x000fc6000bf05300 */
[----:B------:R-:W-:-:S03]  /*b010*/  ULDC.64 UR8, c[0x0][0xc00] ;  /* 0x0003000000087ab9 */ /* 0x000fc60000000a00 */
[----:B------:R-:W-:Y:S01]  /*b020*/  UIMAD.WIDE UR8, UR4, 0x4, UR8 ;  /* 0x00000004040878a5 */ /* 0x000fe2000f8e0208 */
[----:B------:R-:W-:-:S05]  /*b030*/  PLOP3.LUT P1, PT, PT, PT, UP0, 0x80, 0x0 ;  /* 0x000000000000781c */ /* 0x000fca0003f2f008 */
[----:B------:R-:W-:Y:S02]  /*b040*/  IMAD.U32 R2, RZ, RZ, UR8 ;  /* 0x00000008ff027e24 */ /* 0x000fe4000f8e00ff */
[----:B------:R-:W-:Y:S01]  /*b050*/  IMAD.U32 R3, RZ, RZ, UR9 ;  /* 0x00000009ff037e24 */ /* 0x000fe2000f8e00ff */
[----:B------:R-:W-:Y:S02]  /*b060*/  ULDC.64 UR8, c[0x0][0xc08] ;  /* 0x0003020000087ab9 */ /* 0x000fe40000000a00 */
[----:B------:R-:W-:-:S03]  /*b070*/  UISETP.NE.U32.AND UP1, UPT, UR8, URZ, UPT ;  /* 0x0000003f0800728c */ /* 0x000fc6000bf25070 */
[----:B------:R-:W2:Y:S01]  /*b080*/  @P1 LDG.E R6, desc[UR36][R2.64] ;  /* 0x0000002402061981 */ /* 0x000ea2000c1e1900 */
[----:B------:R-:W-:-:S06]  /*b090*/  UISETP.NE.AND.EX UP1, UPT, UR9, URZ, UPT, UP1 ;  /* 0x0000003f0900728c */ /* 0x000fcc000bf25310 */
[----:B------:R-:W-:-:S05]  /*b0a0*/  PLOP3.LUT P2, PT, PT, PT, UP1, 0x80, 0x0 ;  /* 0x000000000000781c */ /* 0x000fca0003f4f018 */
[----:B------:R-:W-:Y:S02]  /*b0b0*/  @UP1 ULDC.64 UR8, c[0x0][0xc08] ;  /* 0x0003020000081ab9 */ /* 0x000fe40000000a00 */
[----:B------:R-:W-:-:S03]  /*b0c0*/  @UP1 UIMAD.WIDE UR8, UR4, 0x4, UR8 ;  /* 0x00000004040818a5 */ /* 0x000fc6000f8e0208 */
[----:B------:R-:W-:Y:S02]  /*b0d0*/  ULDC UR4, c[0x0][0xa88] ;  /* 0x0002a20000047ab9 */ /* 0x000fe40000000800 */
[----:B------:R-:W-:Y:S01]  /*b0e0*/  MOV R0, UR4 ;  /* 0x0000000400007c02 */ /* 0x000fe20008000f00 */
        /* <DEDUP_REMOVED lines=15> */
.L_x_2427:
[----:B------:R-:W-:Y:S01]  /*b1e0*/  R2UR UR7, R161 ;  /* 0x00000000a10772ca */ /* 0x000fe200000e0000 */
[----:B------:R-:W-:Y:S01]  /*b1f0*/  BSSY B1, `(.L_x_2428) ;  /* 0x000003d000017945 */ /* 0x000fe20003800000 */
[----:B------:R-:W-:-:S11]  /*b200*/  R2UR UR8, R180 ;  /* 0x00000000b40872ca */ /* 0x000fd600000e0000 */
[----:B------:R-:W-:Y:S02]  /*b210*/  USEL UR7, UR7, URZ, !UP0 ;  /* 0x0000003f07077287 */ /* 0x000fe4000c000000 */
[----:B------:R-:W-:Y:S01]  /*b220*/  USEL UR10, UR8, URZ, !UP0 ;  /* 0x0000003f080a7287 */ /* 0x000fe2000c000000 */
[----:B------:R-:W-:Y:S11]  /*b230*/  @P0 BRA `(.L_x_2429) ;  /* 0x0000000000e00947 */ /* 0x000ff60003800000 */
[----:B------:R-:W0:Y:S01]  /*b240*/  S2R R3, SR_TID.X ;  /* 0x0000000000037919 */ /* 0x000e220000002100 */
[----:B------:R-:W1:Y:S01]  /*b250*/  LDC R9, c[0x0][0xbe8] ;  /* 0x0002fa00ff097b82 */ /* 0x000e620000000800 */
[----:B------:R-:W-:Y:S02]  /*b260*/  IMAD.U32 R4, RZ, RZ, UR43 ;  /* 0x0000002bff047e24 */ /* 0x000fe4000f8e00ff */
[----:B-1---5:R-:W-:-:S03]  /*b270*/  IMAD R2, R0, R9, RZ ;  /* 0x0000000900027224 */ /* 0x022fc600078e02ff */
        /* <DEDUP_REMOVED lines=17> */
[----:B------:R-:W-:Y:S02]  /*b390*/  UIMAD.WIDE.U32 UR16, UR8, UR19, URZ ;  /* 0x00000013081072a5 */ /* 0x000fe4000f8e003f */
[----:B------:R-:W-:Y:S01]  /*b3a0*/  UIMAD UR13, UR13, UR7, URZ ;  /* 0x000000070d0d72a4 */ /* 0x000fe2000f8e023f */
[----:B0-----:R-:W-:Y:S01]  /*b3b0*/  @P0 IMAD.HI.U32 R2, R4, R3, RZ ;  /* 0x0000000304020227 */ /* 0x001fe200078e00ff */
[----:B------:R-:W-:Y:S02]  /*b3c0*/  UIMAD UR19, UR9, UR19, URZ ;  /* 0x00000013091372a4 */ /* 0x000fe4000f8e023f */
[----:B------:R-:W-:Y:S02]  /*b3d0*/  UIMAD.WIDE.U32 UR8, UR12, UR7, URZ ;  /* 0x000000070c0872a5 */ /* 0x000fe4000f8e003f */
[----:B------:R-:W-:-:S02]  /*b3e0*/  UIMAD.WIDE.U32 UR22, UR14, UR11, URZ ;  /* 0x0000000b0e1672a5 */ /* 0x000fc4000f8e003f */
[----:B------:R-:W-:Y:S01]  /*b3f0*/  UIMAD UR11, UR15, UR11, URZ ;  /* 0x0000000b0f0b72a4 */ /* 0x000fe2000f8e023f */
[----:B-1----:R-:W-:Y:S01]  /*b400*/  @P0 SHF.R.U32.HI R5, RZ, R7, R2 ;  /* 0x00000007ff050219 */ /* 0x002fe20000011602 */
[----:B------:R-:W-:Y:S02]  /*b410*/  UIMAD UR13, UR12, UR10, UR13 ;  /* 0x0000000a0c0d72a4 */ /* 0x000fe4000f8e020d */
[----:B------:R-:W-:Y:S01]  /*b420*/  UIADD3 UR16, UP1, UP2, UR8, UR16, UR4 ;  /* 0x0000001008107290 */ /* 0x000fe2000fa3e004 */
[----:B------:R-:W-:Y:S01]  /*b430*/  IMAD.U32 R2, RZ, RZ, UR22 ;  /* 0x00000016ff027e24 */ /* 0x000fe2000f8e00ff */
[----:B------:R-:W-:Y:S01]  /*b440*/  UIADD3 UR8, UR23, UR11, URZ ;  /* 0x0000000b17087290 */ /* 0x000fe2000fffe03f */
[--C-:B------:R-:W-:Y:S01]  /*b450*/  IMAD.MOV R7, RZ, RZ, -R5.reuse ;  /* 0x000000ffff077224 */ /* 0x100fe200078e0a05 */
[----:B------:R-:W-:Y:S01]  /*b460*/  UIADD3 UR19, UR17, UR19, URZ ;  /* 0x0000001311137290 */ /* 0x000fe2000fffe03f */
[----:B------:R-:W-:Y:S01]  /*b470*/  IMAD.U32 R3, RZ, RZ, UR23 ;  /* 0x00000017ff037e24 */ /* 0x000fe2000f8e00ff */
[----:B------:R-:W-:Y:S01]  /*b480*/  UIADD3 UR11, UR9, UR13, URZ ;  /* 0x0000000d090b7290 */ /* 0x000fe2000fffe03f */
[----:B------:R-:W-:Y:S01]  /*b490*/  IMAD R7, R9, R7, R4 ;  /* 0x0000000709077224 */ /* 0x000fe200078e0204 */
[----:B------:R-:W-:Y:S01]  /*b4a0*/  IADD3 R2, P0, P1, R5, UR16, R2 ;  /* 0x0000001005027c10 */ /* 0x000fe2000f91e002 */
[----:B------:R-:W-:Y:S01]  /*b4b0*/  IMAD.U32 R6, RZ, RZ, UR8 ;  /* 0x00000008ff067e24 */ /* 0x000fe2000f8e00ff */
[----:B------:R-:W-:Y:S01]  /*b4c0*/  UIADD3.X UR11, UR11, UR19, UR20, UP1, UP2 ;  /* 0x000000130b0b7290 */ /* 0x000fe20008fe4414 */
[----:B------:R-:W-:Y:S01]  /*b4d0*/  SHF.R.S32.HI R5, RZ, 0x1f, R5 ;  /* 0x0000001fff057819 */ /* 0x000fe20000011405 */
[----:B------:R-:W-:Y:S01]  /*b4e0*/  ULDC.64 UR8, c[0x0][UR18+0x210] ;  /* 0x0000840012087abb */ /* 0x000fe20008000a00 */
[----:B------:R-:W-:Y:S01]  /*b4f0*/  SHF.R.S32.HI R4, RZ, 0x1f, R7 ;  /* 0x0000001fff047819 */ /* 0x000fe20000011407 */
[----:B------:R-:W-:Y:S01]  /*b500*/  IMAD R9, R7, UR9, RZ ;  /* 0x0000000907097c24 */ /* 0x000fe2000f8e02ff */
[----:B------:R-:W-:Y:S01]  /*b510*/  ULDC.64 UR12, c[0x0][0xba8] ;  /* 0x0002ea00000c7ab9 */ /* 0x000fe20000000a00 */
[----:B------:R-:W-:Y:S01]  /*b520*/  IADD3.X R3, R5, UR11, R6, P0, P1 ;  /* 0x0000000b05037c10 */ /* 0x000fe200087e2406 */
[----:B------:R-:W-:Y:S01]  /*b530*/  @!UP0 ULDC UR12, c[0x0][0xb50] ;  /* 0x0002d400000c8ab9 */ /* 0x000fe20000000800 */
[----:B------:R-:W-:Y:S01]  /*b540*/  IMAD R9, R4, UR8, R9 ;  /* 0x0000000804097c24 */ /* 0x000fe2000f8e0209 */
[----:B------:R-:W-:Y:S01]  /*b550*/  @!UP0 ULDC UR13, c[0x0][0xb54] ;  /* 0x0002d500000d8ab9 */ /* 0x000fe20000000800 */
[----:B------:R-:W-:-:S04]  /*b560*/  IMAD.WIDE.U32 R2, R7, UR8, R2 ;  /* 0x0000000807027c25 */ /* 0x000fc8000f8e0002 */
[----:B------:R-:W-:Y:S01]  /*b570*/  IMAD.IADD R3, R3, 0x1, R9 ;  /* 0x0000000103037824 */ /* 0x000fe200078e0209 */
[----:B------:R-:W-:-:S04]  /*b580*/  LEA R4, P0, R2, UR12, 0x2 ;  /* 0x0000000c02047c11 */ /* 0x000fc8000f8010ff */
[----:B------:R-:W-:Y:S01]  /*b590*/  LEA.HI.X R5, R2, UR13, R3, 0x2, P0 ;  /* 0x0000000d02057c11 */ /* 0x000fe200080f1403 */
[----:B------:R-:W-:-:S05]  /*b5a0*/  IMAD.MOV.U32 R3, RZ, RZ, -0x800000 ;  /* 0xff800000ff037424 */ /* 0x000fca00078e00ff */
[----:B------:R0:W-:Y:S03]  /*b5b0*/  STG.E desc[UR36][R4.64], R3 ;  /* 0x0000000304007986 */ /* 0x0001e6000c101924 */
.L_x_2429:
[----:B------:R-:W-:Y:S05]  /*b5c0*/  BSYNC B1 ;  /* 0x0000000000017941 */ /* 0x000fea0003800000 */
.L_x_2428:
[----:B------:R-:W-:-:S13]  /*b5d0*/  R2UR UR8, R23 ;  /* 0x00000000170872ca */ /* 0x000fda00000e0000 */
[----:B------:R-:W-:-:S06]  /*b5e0*/  UISETP.GT.AND UP0, UPT, UR8, 0x1, UPT ;  /* 0x000000010800788c */ /* 0x000fcc000bf04270 */
[----:B------:R-:W-:-:S13]  /*b5f0*/  PLOP3.LUT P0, PT, PT, PT, UP0, 0x80, 0x0 ;  /* 0x000000000000781c */ /* 0x000fda0003f0f008 */
[----:B------:R-:W-:Y:S05]  /*b600*/  @P0 BRA `(.L_x_2424) ;  /* 0x0000000400a80947 */ /* 0x000fea0003800000 */
[----:B------:R-:W1:Y:S01]  /*b610*/  LDC R11, c[0x0][0xbe8] ;  /* 0x0002fa00ff0b7b82 */ /* 0x000e620000000800 */
[----:B------:R-:W-:Y:S01]  /*b620*/  ULDC.64 UR12, c[0x0][0xaa0] ;  /* 0x0002a800000c7ab9 */ /* 0x000fe20000000a00 */
[----:B------:R-:W-:Y:S01]  /*b630*/  R2UR UR14, R178 ;  /* 0x00000000b20e72ca */ /* 0x000fe200000e0000 */
[----:B------:R-:W-:Y:S01]  /*b640*/  UIMAD UR11, UR20, UR12, URZ ;  /* 0x0000000c140b72a4 */ /* 0x000fe2000f8e023f */
[----:B------:R-:W-:Y:S01]  /*b650*/  IMAD R2, R22, 0x20, R179 ;  /* 0x0000002016027824 */ /* 0x000fe200078e02b3 */
[----:B------:R-:W-:Y:S01]  /*b660*/  UIMAD.WIDE.U32 UR8, UR4, UR12, URZ ;  /* 0x0000000c040872a5 */ /* 0x000fe2000f8e003f */
[----:B------:R-:W-:Y:S01]  /*b670*/  BSSY B1, `(.L_x_2430) ;  /* 0x0000039000017945 */ /* 0x000fe20003800000 */
[----:B------:R-:W-:Y:S01]  /*b680*/  UIMAD UR11, UR4, UR13, UR11 ;  /* 0x0000000d040b72a4 */ /* 0x000fe2000f8e020b */
[----:B------:R-:W-:Y:S02]  /*b690*/  VIADD R6, R2, UR43 ;  /* 0x0000002b02067c36 */ /* 0x000fe40008000000 */
[----:B------:R-:W-:Y:S01]  /*b6a0*/  ULDC.64 UR12, c[0x0][0xae8] ;  /* 0x0002ba00000c7ab9 */ /* 0x000fe20000000a00 */
[----:B------:R-:W-:Y:S01]  /*b6b0*/  UIADD3 UR9, UR9, UR11, URZ ;  /* 0x0000000b09097290 */ /* 0x000fe2000fffe03f */
[----:B0-----:R-:W-:-:S03]  /*b6c0*/  IMAD.MOV.U32 R5, RZ, RZ, R6 ;  /* 0x000000ffff057224 */ /* 0x001fc600078e0006 */
[----:B------:R-:W-:-:S04]  /*b6d0*/  UIMAD.WIDE.U32 UR8, UR14, UR12, UR8 ;  /* 0x0000000c0e0872a5 */ /* 0x000fc8000f8e0008 */
[----:B------:R-:W-:-:S03]  /*b6e0*/  UIMAD UR9, UR14, UR13, UR9 ;  /* 0x0000000d0e0972a4 */ /* 0x000fc6000f8e0209 */
[----:B------:R-:W-:Y:S01]  /*b6f0*/  ULDC.64 UR12, c[0x0][0xaf0] ;  /* 0x0002bc00000c7ab9 */ /* 0x000fe20000000a00 */
[----:B-1----:R-:W-:Y:S01]  /*b700*/  ISETP.NE.AND P0, PT, R11, 0x1, PT ;  /* 0x000000010b00780c */ /* 0x002fe20003f05270 */
[----:B------:R-:W-:Y:S02]  /*b710*/  UIMAD UR10, UR10, UR12, URZ ;  /* 0x0000000c0a0a72a4 */ /* 0x000fe4000f8e023f */
[----:B------:R-:W-:Y:S02]  /*b720*/  UIMAD.WIDE.U32 UR8, UR7, UR12, UR8 ;  /* 0x0000000c070872a5 */ /* 0x000fe4000f8e0008 */
[----:B------:R-:W-:-:S03]  /*b730*/  UIMAD UR4, UR7, UR13, UR10 ;  /* 0x0000000d070472a4 */ /* 0x000fc6000f8e020a */
[----:B------:R-:W-:Y:S01]  /*b740*/  ULDC.64 UR10, c[0x0][0xae0] ;  /* 0x0002b800000a7ab9 */ /* 0x000fe20000000a00 */
[----:B------:R-:W-:-:S04]  /*b750*/  UIADD3 UR4, UR9, UR4, URZ ;  /* 0x0000000409047290 */ /* 0x000fc8000fffe03f */
        /* <DEDUP_REMOVED lines=28> */
[----:B------:R-:W-:Y:S02]  /*b920*/  LEA.HI.X R5, R2, UR9, R3, 0x1, P3 ;  /* 0x0000000902057c11 */ /* 0x000fe400098f0c03 */
[----:B------:R0:W1:Y:S02]  /*b930*/  SHFL.IDX PT, R2, R4, RZ, 0x181f ;  /* 0x00181fff04027589 */ /* 0x00006400000e0000 */
[----:B------:R-:W-:-:S02]  /*b940*/  ISETP.GE.AND P0, PT, R0, R11, PT ;  /* 0x0000000b0000720c */ /* 0x000fc40003f06270 */
[----:B------:R0:W2:Y:S01]  /*b950*/  SHFL.IDX PT, R0, R5, RZ, 0x181f ;  /* 0x00181fff05007589 */ /* 0x0000a200000e0000 */
[----:B------:R-:W-:Y:S10]  /*b960*/  @P2 BRA `(.L_x_2431) ;  /* 0x0000000000242947 */ /* 0x000ff40003800000 */
[----:B------:R-:W-:Y:S02]  /*b970*/  ULDC UR4, c[0x0][0xac8] ;  /* 0x0002b20000047ab9 */ /* 0x000fe40000000800 */
[----:B------:R-:W-:Y:S02]  /*b980*/  ISETP.GE.AND P4, PT, R16, UR4, PT ;  /* 0x0000000410007c0c */ /* 0x000fe4000bf86270 */
[----:B------:R-:W-:-:S11]  /*b990*/  ISETP.GE.AND P5, PT, R19, UR4, PT ;  /* 0x0000000413007c0c */ /* 0x000fd6000bfa6270 */
[CC--:B-1----:R-:W-:Y:S02]  /*b9a0*/  @!P4 LEA R8, P2, R16.reuse, R2.reuse, 0x1 ;  /* 0x000000021008c211 */ /* 0x0c2fe400078408ff */
[C---:B------:R-:W-:Y:S02]  /*b9b0*/  @!P5 LEA R2, P3, R19.reuse, R2, 0x1 ;  /* 0x000000021302d211 */ /* 0x040fe400078608ff */
[-C--:B--2---:R-:W-:Y:S02]  /*b9c0*/  @!P4 LEA.HI.X R9, R16, R0.reuse, R203, 0x1, P2 ;  /* 0x000000001009c211 */ /* 0x084fe400010f0ccb */
[----:B------:R-:W-:-:S03]  /*b9d0*/  @!P5 LEA.HI.X R3, R19, R0, R202, 0x1, P3 ;  /* 0x000000001303d211 */ /* 0x000fc600018f0cca */
[----:B------:R3:W-:Y:S04]  /*b9e0*/  @!P4 ST.E.128 desc[UR36][R8.64], RZ ;  /* 0x000000ff0800c985 */ /* 0x0007e8000c101d24 */
[----:B------:R3:W-:Y:S02]  /*b9f0*/  @!P5 ST.E.128 desc[UR36][R2.64], RZ ;  /* 0x000000ff0200d985 */ /* 0x0007e4000c101d24 */
.L_x_2431:
[----:B------:R-:W-:Y:S05]  /*ba00*/  BSYNC B1 ;  /* 0x0000000000017941 */ /* 0x000fea0003800000 */
.L_x_2430:
[----:B--2---:R2:W4:Y:S01]  /*ba10*/  SHFL.IDX PT, R0, R5, 0x1, 0x181f ;  /* 0x00381f0005007f89 */ /* 0x00452200000e0000 */
[----:B------:R-:W-:Y:S03]  /*ba20*/  BSSY B1, `(.L_x_2432) ;  /* 0x000000c000017945 */ /* 0x000fe60003800000 */
[----:B-1-3--:R2:W1:Y:S01]  /*ba30*/  SHFL.IDX PT, R2, R4, 0x1, 0x181f ;  /* 0x00381f0004027f89 */ /* 0x00a46200000e0000 */
[----:B------:R-:W-:Y:S05]  /*ba40*/  @P1 BRA `(.L_x_2433) ;  /* 0x0000000000241947 */ /* 0x000fea0003800000 */
[----:B------:R-:W-:Y:S02]  /*ba50*/  ULDC UR4, c[0x0][0xac8] ;  /* 0x0002b20000047ab9 */ /* 0x000fe40000000800 */
[----:B------:R-:W-:Y:S02]  /*ba60*/  ISETP.GE.AND P3, PT, R16, UR4, PT ;  /* 0x0000000410007c0c */ /* 0x000fe4000bf66270 */
[----:B------:R-:W-:-:S11]  /*ba70*/  ISETP.GE.AND P4, PT, R19, UR4, PT ;  /* 0x0000000413007c0c */ /* 0x000fd6000bf86270 */
[CC--:B-1----:R-:W-:Y:S02]  /*ba80*/  @!P3 LEA R8, P1, R16.reuse, R2.reuse, 0x1 ;  /* 0x000000021008b211 */ /* 0x0c2fe400078208ff */
[C---:B------:R-:W-:Y:S02]  /*ba90*/  @!P4 LEA R2, P2, R19.reuse, R2, 0x1 ;  /* 0x000000021302c211 */ /* 0x040fe400078408ff */
[-C--:B----4-:R-:W-:Y:S02]  /*baa0*/  @!P3 LEA.HI.X R9, R16, R0.reuse, R203, 0x1, P1 ;  /* 0x000000001009b211 */ /* 0x090fe400008f0ccb */
[----:B------:R-:W-:-:S03]  /*bab0*/  @!P4 LEA.HI.X R3, R19, R0, R202, 0x1, P2 ;  /* 0x000000001303c211 */ /* 0x000fc600010f0cca */
[----:B------:R3:W-:Y:S04]  /*bac0*/  @!P3 ST.E.128 desc[UR36][R8.64], RZ ;  /* 0x000000ff0800b985 */ /* 0x0007e8000c101d24 */
[----:B------:R3:W-:Y:S02]  /*bad0*/  @!P4 ST.E.128 desc[UR36][R2.64], RZ ;  /* 0x000000ff0200c985 */ /* 0x0007e4000c101d24 */
.L_x_2433:
[----:B------:R-:W-:Y:S05]  /*bae0*/  BSYNC B1 ;  /* 0x0000000000017941 */ /* 0x000fea0003800000 */
.L_x_2432:
[----:B----4-:R4:W0:Y:S01]  /*baf0*/  SHFL.IDX PT, R0, R5, 0x2, 0x181f ;  /* 0x00581f0005007f89 */ /* 0x01082200000e0000 */
        /* <DEDUP_REMOVED lines=8> */
[-C--:B0-----:R-:W-:Y:S02]  /*bb80*/  @!P2 LEA.HI.X R9, R16, R0.reuse, R203, 0x1, P0 ;  /* 0x000000001009a211 */ /* 0x081fe400000f0ccb */
[----:B------:R-:W-:-:S03]  /*bb90*/  @!P3 LEA.HI.X R3, R19, R0, R202, 0x1, P1 ;  /* 0x000000001303b211 */ /* 0x000fc600008f0cca */
[----:B------:R3:W-:Y:S04]  /*bba0*/  @!P2 ST.E.128 desc[UR36][R8.64], RZ ;  /* 0x000000ff0800a985 */ /* 0x0007e8000c101d24 */
[----:B------:R3:W-:Y:S02]  /*bbb0*/  @!P3 ST.E.128 desc[UR36][R2.64], RZ ;  /* 0x000000ff0200b985 */ /* 0x0007e4000c101d24 */
.L_x_2435:
[----:B------:R-:W-:Y:S05]  /*bbc0*/  BSYNC B1 ;  /* 0x0000000000017941 */ /* 0x000fea0003800000 */
.L_x_2434:
[----:B0-----:R-:W-:Y:S01]  /*bbd0*/  VIADD R0, R6, 0x60 ;  /* 0x0000006006007836 */ /* 0x001fe20000000000 */
[----:B--2-4-:R-:W2:Y:S04]  /*bbe0*/  SHFL.IDX PT, R5, R5, 0x3, 0x181f ;  /* 0x00781f0005057f89 */ /* 0x014ea800000e0000 */
[----:B------:R-:W-:Y:S01]  /*bbf0*/  ISETP.GE.AND P0, PT, R0, R11, PT ;  /* 0x0000000b0000720c */ /* 0x000fe20003f06270 */
[----:B-1-3--:R1:W3:-:S12]  /*bc00*/  SHFL.IDX PT, R2, R4, 0x3, 0x181f ;  /* 0x00781f0004027f89 */ /* 0x00a2d800000e0000 */
[----:B-1----:R-:W-:Y:S05]  /*bc10*/  @P0 BRA `(.L_x_2424) ;  /* 0x0000000000240947 */ /* 0x002fea0003800000 */
[----:B------:R-:W-:Y:S02]  /*bc20*/  ULDC UR4, c[0x0][0xac8] ;  /* 0x0002b20000047ab9 */ /* 0x000fe40000000800 */
[----:B------:R-:W-:Y:S02]  /*bc30*/  ISETP.GE.AND P2, PT, R16, UR4, PT ;  /* 0x0000000410007c0c */ /* 0x000fe4000bf46270 */
[----:B------:R-:W-:-:S11]  /*bc40*/  ISETP.GE.AND P3, PT, R19, UR4, PT ;  /* 0x0000000413007c0c */ /* 0x000fd6000bf66270 */
[CC--:B---3--:R-:W-:Y:S02]  /*bc50*/  @!P2 LEA R6, P0, R16.reuse, R2.reuse, 0x1 ;  /* 0x000000021006a211 */ /* 0x0c8fe400078008ff */
[C---:B------:R-:W-:Y:S02]  /*bc60*/  @!P3 LEA R2, P1, R19.reuse, R2, 0x1 ;  /* 0x000000021302b211 */ /* 0x040fe400078208ff */
[-C--:B--2---:R-:W-:Y:S02]  /*bc70*/  @!P2 LEA.HI.X R7, R16, R5.reuse, R203, 0x1, P0 ;  /* 0x000000051007a211 */ /* 0x084fe400000f0ccb */
[----:B------:R-:W-:-:S03]  /*bc80*/  @!P3 LEA.HI.X R3, R19, R5, R202, 0x1, P1 ;  /* 0x000000051303b211 */ /* 0x000fc600008f0cca */
[----:B------:R1:W-:Y:S04]  /*bc90*/  @!P2 ST.E.128 desc[UR36][R6.64], RZ ;  /* 0x000000ff0600a985 */ /* 0x0003e8000c101d24 */
[----:B------:R1:W-:Y:S02]  /*bca0*/  @!P3 ST.E.128 desc[UR36][R2.64], RZ ;  /* 0x000000ff0200b985 */ /* 0x0003e4000c101d24 */
.L_x_2424:
[----:B------:R-:W-:Y:S05]  /*bcb0*/  BSYNC B0 ;  /* 0x0000000000007941 */ /* 0x000fea0003800000 */
.L_x_2414:
[----:B------:R-:W-:Y:S02]  /*bcc0*/  ULDC UR4, c[0x0][0xc3c] ;  /* 0x00030f0000047ab9 */ /* 0x000fe40000000800 */
[----:B------:R-:W-:-:S13]  /*bcd0*/  ISETP.GE.AND P0, PT, R27, UR4, PT ;  /* 0x000000041b007c0c */ /* 0x000fda000bf06270 */
[----:B------:R-:W-:Y:S05]  /*bce0*/  @!P0 BRA `(.L_x_2436) ;  /* 0xffffff5000988947 */ /* 0x000fea000383ffff */
[----:B------:R-:W-:Y:S05]  /*bcf0*/  EXIT ;  /* 0x000000000000794d */ /* 0x000fea0003800000 */
.L_x_2371:
        /* <DEDUP_REMOVED lines=16> */
.L_x_2437:
        /* <DEDUP_REMOVED lines=44> */
.L_x_2441:
[----:B------:R-:W0:Y:S01]  /*c0c0*/  LDC R0, c[0x0][0xc3c] ;  /* 0x00030f00ff007b82 */ /* 0x000e220000000800 */
[----:B------:R-:W-:-:S06]  /*c0d0*/  UIADD3 UR4, UR4, 0x1f, URZ ;  /* 0x0000001f04047890 */ /* 0x000fcc000fffe03f */
[----:B0-----:R-:W-:-:S13]  /*c0e0*/  ISETP.LE.AND P6, PT, R0, UR4, PT ;  /* 0x0000000400007c0c */ /* 0x001fda000bfc3270 */
[----:B------:R-:W-:Y:S05]  /*c0f0*/  @P6 BRA `(.L_x_2440) ;  /* 0x0000000800a86947 */ /* 0x000fea0003800000 */
[----:B------:R-:W-:-:S05]  /*c100*/  VIADD R9, R7, UR4 ;  /* 0x0000000407097c36 */ /* 0x000fca0008000000 */
        /* <DEDUP_REMOVED lines=30> */
.L_x_2439:
        /* <DEDUP_REMOVED lines=13> */
.L_x_2442:
        /* <DEDUP_REMOVED lines=11> */
[----:B0-----:R-:W-:-:S02]  /*c470*/  IADD3 R2, R6, 0xffffffe, RZ ;  /* 0x0ffffffe06027810 */ /* 0x001fc40007ffe0ff */
[----:B------:R-:W-:-:S05]  /*c480*/  IABS R6, R5 ;  /* 0x0000000500067213 */ /* 0x000fca0000000000 */
        /* <DEDUP_REMOVED lines=49> */
.L_x_2443:
        /* <DEDUP_REMOVED lines=12> */
[----:B0-----:R-:W-:-:S05]  /*c860*/  IADD3 R9, RZ, -R3, RZ ;  /* 0x80000003ff097210 */ /* 0x001fca0007ffe0ff */
        /* <DEDUP_REMOVED lines=48> */
.L_x_2444:
[----:B------:R-:W-:-:S05]  /*cb70*/  LOP3.LUT R17, RZ, R2, RZ, 0x33, !PT ;  /* 0x00000002ff117212 */ /* 0x000fca00078e33ff */
[----:B------:R-:W-:Y:S01]  /*cb80*/  IMAD.IADD R17, R0, 0x1, R17 ;  /* 0x0000000100117824 */ /* 0x000fe200078e0211 */
[----:B------:R-:W-:Y:S06]  /*cb90*/  BRA `(.L_x_2445) ;  /* 0x0000000000147947 */ /* 0x000fec0003800000 */
.L_x_2440:
[----:B------:R-:W-:Y:S01]  /*cba0*/  ULDC UR4, c[0x0][0xc3c] ;  /* 0x00030f0000047ab9 */ /* 0x000fe20000000800 */
[----:B------:R-:W-:Y:S02]  /*cbb0*/  IMAD.MOV.U32 R17, RZ, RZ, RZ ;  /* 0x000000ffff117224 */ /* 0x000fe400078e00ff */
[----:B------:R-:W-:Y:S02]  /*cbc0*/  IMAD.U32 R16, RZ, RZ, UR6 ;  /* 0x00000006ff107e24 */ /* 0x000fe4000f8e00ff */
[----:B------:R-:W-:Y:S02]  /*cbd0*/  IMAD.MOV.U32 R18, RZ, RZ, RZ ;  /* 0x000000ffff127224 */ /* 0x000fe400078e00ff */
[----:B------:R-:W-:-:S07]  /*cbe0*/  IMAD.U32 R19, RZ, RZ, UR4 ;  /* 0x00000004ff137e24 */ /* 0x000fce000f8e00ff */
.L_x_2445:
[----:B------:R-:W-:-:S13]  /*cbf0*/  ISETP.NE.AND P0, PT, R7, RZ, PT ;  /* 0x000000ff0700720c */ /* 0x000fda0003f05270 */
[----:B------:R-:W0:Y:S01]  /*cc00*/  @!P0 S2R R3, SR_CgaCtaId ;  /* 0x0000000000038919 */ /* 0x000e220000008800 */
[----:B------:R-:W-:-:S04]  /*cc10*/  @!P0 MOV R0, 0x400 ;  /* 0x0000040000008802 */ /* 0x000fc80000000f00 */
[----:B0-----:R-:W-:-:S05]  /*cc20*/  @!P0 LEA R0, R3, R0, 0x18 ;  /* 0x0000000003008211 */ /* 0x001fca00078ec0ff */
[----:B------:R1:W-:Y:S01]  /*cc30*/  @!P0 STS.128 [R0+0x2a8d0], R16 ;  /* 0x02a8d01000008388 */ /* 0x0003e20000000c00 */
[----:B------:R-:W-:Y:S06]  /*cc40*/  BAR.ARV 0x5, 0x180 ;  /* 0x0146000000007b1d */ /* 0x000fec0000002000 */
.L_x_2438:
[----:B------:R2:W-:Y:S01]  /*cc50*/  STL [R1+0x14], RZ ;  /* 0x000014ff01007387 */ /* 0x0005e20000100800 */
[----:B------:R-:W-:Y:S01]  /*cc60*/  ULDC UR4, c[0x0][0xc3c] ;  /* 0x00030f0000047ab9 */ /* 0x000fe20000000800 */
[----:B------:R-:W-:Y:S01]  /*cc70*/  MOV R28, 0x1 ;  /* 0x00000001001c7802 */ /* 0x000fe20000000f00 */
[----:B------:R-:W-:Y:S01]  /*cc80*/  IMAD.MOV.U32 R27, RZ, RZ, RZ ;  /* 0x000000ffff1b7224 */ /* 0x000fe200078e00ff */
[----:B0-----:R-:W-:-:S13]  /*cc90*/  ISETP.GE.AND P0, PT, R19, UR4, PT ;  /* 0x0000000413007c0c */ /* 0x001fda000bf06270 */
        /* <DEDUP_REMOVED lines=9> */
[C---:B-1----:R-:W-:Y:S02]  /*cd30*/  LOP3.LUT R4, R5.reuse, 0x7f, RZ, 0xc0, !PT ;  /* 0x0000007f05047812 */ /* 0x042fe400078ec0ff */
[----:B--2---:R-:W-:Y:S01]  /*cd40*/  R2UR UR4, R0 ;  /* 0x00000000000472ca */ /* 0x004fe200000e0000 */
[----:B------:R-:W-:-:S05]  /*cd50*/  IMAD.SHL.U32 R0, R5, 0x8, RZ ;  /* 0x0000000805007824 */ /* 0x000fca00078e00ff */
        /* <DEDUP_REMOVED lines=14> */
.L_x_2511:
[----:B0-----:R-:W0:Y:S02]  /*ce40*/  LDC.64 R30, c[0x0][0xc88] ;  /* 0x00032200ff1e7b82 */ /* 0x001e240000000a00 */
[----:B0-----:R-:W-:-:S06]  /*ce50*/  IMAD.WIDE R30, R19, 0x4, R30 ;  /* 0x00000004131e7825 */ /* 0x001fcc00078e021e */
[----:B------:R-:W2:Y:S01]  /*ce60*/  LDG.E R30, desc[UR36][R30.64] ;  /* 0x000000241e1e7981 */ /* 0x000ea2000c1e1900 */
        /* <DEDUP_REMOVED lines=14> */
[----:B-1----:R1:W5:Y:S01]  /*cf50*/  @P0 LDG.E R37, desc[UR36][R2.64] ;  /* 0x0000002402250981 */ /* 0x002362000c1e1900 */
        /* <DEDUP_REMOVED lines=28> */
[----:B--2---:R-:W-:-:S05]  /*d120*/  IMAD.IADD R0, R0, 0x1, -R5 ;  /* 0x0000000100007824 */ /* 0x004fca00078e0a05 */
[----:B------:R2:W-:Y:S02]  /*d130*/  STL [R1+0x4], R0 ;  /* 0x0000040001007387 */ /* 0x0005e40000100800 */
.L_x_2447:
        /* <DEDUP_REMOVED lines=9> */
.L_x_2448:
        /* <DEDUP_REMOVED lines=9> */
.L_x_2449:
[----:B------:R-:W4:Y:S01]  /*d260*/  LDL R4, [R1+0x4] ;  /* 0x0000040001047983 */ /* 0x000f220000100800 */
[----:B012---:R-:W0:Y:S01]  /*d270*/  LDC R0, c[0x0][0x448] ;  /* 0x00011200ff007b82 */ /* 0x007e220000000800 */
[----:B-----5:R-:W-:Y:S01]  /*d280*/  IMAD.IADD R34, R34, 0x1, -R37 ;  /* 0x0000000122227824 */ /* 0x020fe200078e0a25 */
[----:B------:R-:W-:Y:S01]  /*d290*/  LOP3.LUT R23, R23, 0xffffff7f, RZ, 0xc0, !PT ;  /* 0xffffff7f17177812 */ /* 0x000fe200078ec0ff */
[----:B------:R-:W-:Y:S01]  /*d2a0*/  BSSY B0, `(.L_x_2450) ;  /* 0x0000038000007945 */ /* 0x000fe20003800000 */
[----:B0-----:R-:W-:Y:S01]  /*d2b0*/  ISETP.NE.AND P0, PT, R0, 0x1, PT ;  /* 0x000000010000780c */ /* 0x001fe20003f05270 */
[----:B------:R-:W-:-:S04]  /*d2c0*/  IMAD.SHL.U32 R0, R17, 0x80, RZ ;  /* 0x0000008011007824 */ /* 0x000fc800078e00ff */
[----:B------:R-:W-:-:S08]  /*d2d0*/  VIADD R0, R0, 0x7f ;  /* 0x0000007f00007836 */ /* 0x000fd00000000000 */
[----:B---3--:R-:W0:Y:S01]  /*d2e0*/  @P0 LDC R3, c[0x0][0x44c] ;  /* 0x00011300ff030b82 */ /* 0x008e220000000800 */
[----:B------:R-:W-:-:S07]  /*d2f0*/  @P0 LOP3.LUT R23, R23, 0x80, RZ, 0xfc, !PT ;  /* 0x0000008017170812 */ /* 0x000fce00078efcff */
[----:B------:R-:W1:Y:S01]  /*d300*/  @P0 LDC R5, c[0x0][0x450] ;  /* 0x00011400ff050b82 */ /* 0x000e620000000800 */
[----:B0-----:R-:W-:-:S05]  /*d310*/  @P0 IMAD.HI.U32 R2, R0, R3, RZ ;  /* 0x0000000300020227 */ /* 0x001fca00078e00ff */
[----:B-1----:R-:W-:Y:S01]  /*d320*/  @P0 SHF.R.U32.HI R0, RZ, R5, R2 ;  /* 0x00000005ff000219 */ /* 0x002fe20000011602 */
[----:B------:R-:W-:-:S04]  /*d330*/  VIADD R2, R34, 0x5f ;  /* 0x0000005f22027836 */ /* 0x000fc80000000000 */
[----:B------:R-:W-:Y:S01]  /*d340*/  IMAD.HI R2, R2, 0x2aaaaaab, RZ ;  /* 0x2aaaaaab02027827 */ /* 0x000fe200078e02ff */
[----:B----4-:R-:W-:-:S05]  /*d350*/  IADD3 R3, R34, 0x60, -R4 ;  /* 0x0000006022037810 */ /* 0x010fca0007ffe804 */
[----:B------:R-:W-:Y:S01]  /*d360*/  IMAD.IADD R0, R3, 0x1, R0 ;  /* 0x0000000103007824 */ /* 0x000fe200078e0200 */
[----:B------:R-:W-:-:S03]  /*d370*/  SHF.R.U32.HI R3, RZ, 0x1f, R2 ;  /* 0x0000001fff037819 */ /* 0x000fc60000011602 */
[----:B------:R-:W-:Y:S01]  /*d380*/  IMAD.HI R4, R0, 0x2aaaaaab, RZ ;  /* 0x2aaaaaab00047827 */ /* 0x000fe200078e02ff */
[----:B------:R-:W-:Y:S02]  /*d390*/  LEA.HI.SX32 R0, R2, R3, 0x1c ;  /* 0x0000000302007211 */ /* 0x000fe400078fe2ff */
[----:B------:R-:W-:Y:S02]  /*d3a0*/  LOP3.LUT R2, R18, 0xff000000, RZ, 0xc0, !PT ;  /* 0xff00000012027812 */ /* 0x000fe400078ec0ff */
[----:B------:R-:W-:Y:S02]  /*d3b0*/  SHF.R.U32.HI R3, RZ, 0x1f, R4 ;  /* 0x0000001fff037819 */ /* 0x000fe40000011604 */
[----:B------:R-:W-:Y:S02]  /*d3c0*/  SHF.R.U32.HI R2, RZ, 0x8, R2 ;  /* 0x00000008ff027819 */ /* 0x000fe40000011602 */
[----:B------:R-:W-:-:S04]  /*d3d0*/  LEA.HI.SX32 R3, R4, R3, 0x1c ;  /* 0x0000000304037211 */ /* 0x000fc800078fe2ff */
[----:B------:R-:W-:Y:S02]  /*d3e0*/  VIMNMX R0, R0, R3, PT ;  /* 0x0000000300007248 */ /* 0x000fe40003fe0100 */
[----:B------:R-:W-:Y:S02]  /*d3f0*/  LOP3.LUT R3, R18, 0xff0000, RZ, 0xc0, !PT ;  /* 0x00ff000012037812 */ /* 0x000fe400078ec0ff */
[----:B------:R-:W-:Y:S02]  /*d400*/  ISETP.GE.AND P0, PT, R0, 0x1, PT ;  /* 0x000000010000780c */ /* 0x000fe40003f06270 */
[----:B------:R-:W-:Y:S01]  /*d410*/  LEA.HI R2, R3, R2, RZ, 0x10 ;  /* 0x0000000203027211 */ /* 0x000fe200078f80ff */
[----:B------:R-:W-:-:S03]  /*d420*/  IMAD.MOV.U32 R3, RZ, RZ, RZ ;  /* 0x000000ffff037224 */ /* 0x000fc600078e00ff */
[----:B------:R-:W-:-:S07]  /*d430*/  LOP3.LUT R36, R2, 0xff, RZ, 0xc0, !PT ;  /* 0x000000ff02247812 */ /* 0x000fce00078ec0ff */
[----:B------:R-:W-:Y:S05]  /*d440*/  @!P0 BRA `(.L_x_2451) ;  /* 0x0000000000748947 */ /* 0x000fea0003800000 */
[----:B------:R-:W-:-:S04]  /*d450*/  SHF.R.U32.HI R4, RZ, 0x10, R2 ;  /* 0x00000010ff047819 */ /* 0x000fc80000011602 */
[----:B------:R-:W-:-:S13]  /*d460*/  ISETP.NE.AND P0, PT, R4, RZ, PT ;  /* 0x000000ff0400720c */ /* 0x000fda0003f05270 */
[----:B------:R-:W0:Y:S02]  /*d470*/  @!P0 LDC R4, c[0x0][0x9f0] ;  /* 0x00027c00ff048b82 */ /* 0x000e240000000800 */
[-C--:B0-----:R-:W-:Y:S02]  /*d480*/  IABS R6, R4.reuse ;  /* 0x0000000400067213 */ /* 0x081fe40000000000 */
[----:B------:R-:W-:Y:S02]  /*d490*/  IADD3 R5, R4, -0x1, R0 ;  /* 0xffffffff04057810 */ /* 0x000fe40007ffe000 */
[----:B------:R-:W0:Y:S02]  /*d4a0*/  I2F.RP R8, R6 ;  /* 0x0000000600087306 */ /* 0x000e240000209400 */
[----:B------:R-:W-:-:S04]  /*d4b0*/  LOP3.LUT R2, R5, R4, RZ, 0x3c, !PT ;  /* 0x0000000405027212 */ /* 0x000fc800078e3cff */
[----:B------:R-:W-:Y:S02]  /*d4c0*/  ISETP.GE.AND P2, PT, R2, RZ, PT ;  /* 0x000000ff0200720c */ /* 0x000fe40003f46270 */
[----:B0-----:R-:W0:Y:S02]  /*d4d0*/  MUFU.RCP R8, R8 ;  /* 0x0000000800087308 */ /* 0x001e240000001000 */
[----:B0-----:R-:W-:-:S06]  /*d4e0*/  VIADD R3, R8, 0xffffffe ;  /* 0x0ffffffe08037836 */ /* 0x001fcc0000000000 */
[----:B------:R-:W0:Y:S02]  /*d4f0*/  F2I.FTZ.U32.TRUNC.NTZ R3, R3 ;  /* 0x0000000300037305 */ /* 0x000e24000021f000 */
[----:B0-----:R-:W-:-:S04]  /*d500*/  IMAD.MOV R2, RZ, RZ, -R3 ;  /* 0x000000ffff027224 */ /* 0x001fc800078e0a03 */
[----:B------:R-:W-:Y:S01]  /*d510*/  IMAD R7, R2, R6, RZ ;  /* 0x0000000602077224 */ /* 0x000fe200078e02ff */
[----:B------:R-:W-:-:S05]  /*d520*/  MOV R2, RZ ;  /* 0x000000ff00027202 */ /* 0x000fca0000000f00 */
        /* <DEDUP_REMOVED lines=10> */
[----:B------:R-:W-:-:S13]  /*d5d0*/  ISETP.GE.U32.AND P0, PT, R3, R6, PT ;  /* 0x000000060300720c */ /* 0x000fda0003f06070 */
[----:B------:R-:W-:-:S04]  /*d5e0*/  @P0 VIADD R7, R7, 0x1 ;  /* 0x0000000107070836 */ /* 0x000fc80000000000 */
[----:B------:R-:W-:-:S04]  /*d5f0*/  IMAD.MOV.U32 R3, RZ, RZ, R7 ;  /* 0x000000ffff037224 */ /* 0x000fc800078e0007 */
[----:B------:R-:W-:Y:S01]  /*d600*/  @!P2 IMAD.MOV R3, RZ, RZ, -R3 ;  /* 0x000000ffff03a224 */ /* 0x000fe200078e0a03 */
[----:B------:R-:W-:-:S07]  /*d610*/  @!P1 LOP3.LUT R3, RZ, R4, RZ, 0x33, !PT ;  /* 0x00000004ff039212 */ /* 0x000fce00078e33ff */
.L_x_2451:
[----:B------:R-:W-:Y:S05]  /*d620*/  BSYNC B0 ;  /* 0x0000000000007941 */ /* 0x000fea0003800000 */
.L_x_2450:
        /* <DEDUP_REMOVED lines=23> */
.L_x_2453:
        /* <DEDUP_REMOVED lines=20> */
.L_x_2456:
[----:B------:R-:W-:Y:S05]  /*d8e0*/  BSYNC B6 ;  /* 0x0000000000067941 */ /* 0x000fea0003800000 */
.L_x_2455:
        /* <DEDUP_REMOVED lines=20> */
.L_x_2459:
        /* <DEDUP_REMOVED lines=15> */
.L_x_2458:
[----:B------:R-:W-:Y:S05]  /*db20*/  BSYNC B6 ;  /* 0x0000000000067941 */ /* 0x000fea0003800000 */
.L_x_2457:
[----:B------:R-:W-:Y:S01]  /*db30*/  ULDC.64 UR4, c[0x0][0x9f8] ;  /* 0x00027e0000047ab9 */ /* 0x000fe20000000a00 */
[----:B------:R-:W0:Y:S01]  /*db40*/  S2R R2, SR_TID.X ;  /* 0x0000000000027919 */ /* 0x000e220000002100 */
[----:B------:R-:W-:Y:S01]  /*db50*/  ISETP.NE.U32.AND P0, PT, RZ, UR4, PT ;  /* 0x00000004ff007c0c */ /* 0x000fe2000bf05070 */
[----:B------:R-:W1:Y:S03]  /*db60*/  LDC R5, c[0x0][0x430] ;  /* 0x00010c00ff057b82 */ /* 0x000e660000000800 */
[----:B------:R-:W-:-:S13]  /*db70*/  ISETP.NE.AND.EX P0, PT, RZ, UR5, PT, P0 ;  /* 0x00000005ff007c0c */ /* 0x000fda000bf05300 */
[----:B------:R-:W-:Y:S01]  /*db80*/  @P0 IADD3 R24, P1, R24, UR4, RZ ;  /* 0x0000000418180c10 */ /* 0x000fe2000ff3e0ff */
[----:B------:R-:W2:Y:S01]  /*db90*/  S2R R21, SR_TID.X ;  /* 0x0000000000157919 */ /* 0x000ea20000002100 */
[----:B------:R-:W-:Y:S01]  /*dba0*/  LOP3.LUT R23, R23, 0xffffffdf, RZ, 0xc0, !PT ;  /* 0xffffffdf17177812 */ /* 0x000fe200078ec0ff */
[----:B------:R-:W-:Y:S01]  /*dbb0*/  ULDC UR4, c[0x0][0x320] ;  /* 0x0000c80000047ab9 */ /* 0x000fe20000000800 */
[----:B------:R-:W-:-:S05]  /*dbc0*/  @P0 IADD3.X R25, R25, UR5, RZ, P1, !PT ;  /* 0x0000000519190c10 */ /* 0x000fca0008ffe4ff */
[----:B------:R3:W4:Y:S01]  /*dbd0*/  @P0 LDG.E R31, desc[UR36][R24.64] ;  /* 0x00000024181f0981 */ /* 0x000722000c1e1900 */
[----:B-1----:R-:W-:Y:S01]  /*dbe0*/  ISETP.NE.AND P2, PT, R5, 0x1, PT ;  /* 0x000000010500780c */ /* 0x002fe20003f45270 */
[----:B------:R-:W1:Y:S01]  /*dbf0*/  S2R R26, SR_TID.X ;  /* 0x00000000001a7919 */ /* 0x000e620000002100 */
[----:B0-----:R-:W-:-:S04]  /*dc00*/  LOP3.LUT R2, R2, 0x7f, RZ, 0xc0, !PT ;  /* 0x0000007f02027812 */ /* 0x001fc800078ec0ff */
[----:B------:R-:W-:Y:S01]  /*dc10*/  SHF.R.U32.HI R2, RZ, 0x3, R2 ;  /* 0x00000003ff027819 */ /* 0x000fe20000011602 */
[----:B---3--:R-:W-:-:S06]  /*dc20*/  VIADD R25, R29, 0xffffffff ;  /* 0xffffffff1d197836 */ /* 0x008fcc0000000000 */
[----:B------:R-:W0:Y:S01]  /*dc30*/  @P2 LDC R3, c[0x0][0x434] ;  /* 0x00010d00ff032b82 */ /* 0x000e220000000800 */
[----:B------:R-:W-:Y:S01]  /*dc40*/  @P2 LOP3.LUT R23, R23, 0x20, RZ, 0xfc, !PT ;  /* 0x0000002017172812 */ /* 0x000fe200078efcff */
[----:B--2---:R-:W-:-:S05]  /*dc50*/  IMAD.SHL.U32 R20, R21, 0x10, RZ ;  /* 0x0000001015147824 */ /* 0x004fca00078e00ff */
[----:B------:R-:W-:Y:S02]  /*dc60*/  LOP3.LUT R20, R2, 0x70, R20, 0xf8, !PT ;  /* 0x0000007002147812 */ /* 0x000fe400078ef814 */
[----:B------:R-:W2:Y:S03]  /*dc70*/  @P2 LDC R2, c[0x0][0x438] ;  /* 0x00010e00ff022b82 */ /* 0x000ea60000000800 */
[----:B------:R-:W-:Y:S02]  /*dc80*/  IMAD R4, R25, 0x60, R20 ;  /* 0x0000006019047824 */ /* 0x000fe400078e0214 */
[----:B-1----:R-:W-:Y:S02]  /*dc90*/  IMAD.SHL.U32 R9, R26, 0x8, RZ ;  /* 0x000000081a097824 */ /* 0x002fe400078e00ff */
[C---:B------:R-:W-:Y:S01]  /*dca0*/  IMAD.IADD R0, R4.reuse, 0x1, R37 ;  /* 0x0000000104007824 */ /* 0x040fe200078e0225 */
[----:B------:R-:W-:-:S02]  /*dcb0*/  ISETP.GE.AND P0, PT, R4, R34, PT ;  /* 0x000000220400720c */ /* 0x000fc40003f06270 */
[----:B------:R-:W-:Y:S01]  /*dcc0*/  LOP3.LUT R9, R9, 0x38, RZ, 0xc0, !PT ;  /* 0x0000003809097812 */ /* 0x000fe200078ec0ff */
[----:B0-----:R-:W-:Y:S01]  /*dcd0*/  @P2 IMAD.HI.U32 R3, R0, R3, RZ ;  /* 0x0000000300032227 */ /* 0x001fe200078e00ff */
[----:B------:R-:W-:Y:S02]  /*dce0*/  ISETP.GT.U32.OR P0, PT, R20, 0x5f, P0 ;  /* 0x0000005f1400780c */ /* 0x000fe40000704470 */
[C---:B------:R-:W-:Y:S01]  /*dcf0*/  LOP3.LUT R8, R9.reuse, 0x40, RZ, 0xfc, !PT ;  /* 0x0000004009087812 */ /* 0x040fe200078efcff */
[----:B------:R-:W-:Y:S01]  /*dd00*/  IMAD.MOV.U32 R4, RZ, RZ, R0 ;  /* 0x000000ffff047224 */ /* 0x000fe200078e0000 */
[----:B------:R-:W-:Y:S02]  /*dd10*/  ISETP.GE.AND P1, PT, R9, UR4, PT ;  /* 0x0000000409007c0c */ /* 0x000fe4000bf26270 */
[----:B--2---:R-:W-:Y:S02]  /*dd20*/  @P2 SHF.R.U32.HI R4, RZ, R2, R3 ;  /* 0x00000002ff042219 */ /* 0x004fe40000011603 */
[----:B------:R-:W-:Y:S01]  /*dd30*/  ISETP.GE.AND P2, PT, R8, UR4, PT ;  /* 0x0000000408007c0c */ /* 0x000fe2000bf46270 */
[----:B------:R-:W-:-:S02]  /*dd40*/  ULDC UR4, c[0x0][0x2f4] ;  /* 0x0000bd0000047ab9 */ /* 0x000fc40000000800 */
[----:B------:R-:W-:Y:S01]  /*dd50*/  IMAD.MOV R3, RZ, RZ, -R4 ;  /* 0x000000ffff037224 */ /* 0x000fe200078e0a04 */
[----:B------:R-:W-:-:S03]  /*dd60*/  SEL R29, RZ, 0xffffffff, P2 ;  /* 0xffffffffff1d7807 */ /* 0x000fc60001000000 */
[----:B------:R-:W-:Y:S01]  /*dd70*/  IMAD R0, R5, R3, R0 ;  /* 0x0000000305007224 */ /* 0x000fe200078e0200 */
[----:B------:R-:W-:Y:S01]  /*dd80*/  SEL R5, RZ, 0x1, P1 ;  /* 0x00000001ff057807 */ /* 0x000fe20000800000 */
[----:B------:R-:W0:Y:S01]  /*dd90*/  @!P0 LDC.64 R2, c[0x0][0x428] ;  /* 0x00010a00ff028b82 */ /* 0x000e220000000a00 */
[----:B------:R-:W-:-:S05]  /*dda0*/  IMAD.SHL.U32 R29, R29, 0x2, RZ ;  /* 0x000000021d1d7824 */ /* 0x000fca00078e00ff */
[----:B------:R-:W-:Y:S02]  /*ddb0*/  LOP3.LUT R29, R29, 0x2, R5, 0xe2, !PT ;  /* 0x000000021d1d7812 */ /* 0x000fe400078ee205 */
[----:B------:R-:W-:Y:S02]  /*ddc0*/  @!P0 SHF.R.S32.HI R5, RZ, 0x1f, R4 ;  /* 0x0000001fff058819 */ /* 0x000fe40000011404 */
[----:B------:R-:W-:Y:S02]  /*ddd0*/  ISETP.GE.AND P2, PT, R9, UR4, PT ;  /* 0x0000000409007c0c */ /* 0x000fe4000bf46270 */
[----:B------:R-:W-:Y:S02]  /*dde0*/  LOP3.LUT R23, R23, 0xfffffffb, RZ, 0xc0, !PT ;  /* 0xfffffffb17177812 */ /* 0x000fe400078ec0ff */
[----:B------:R-:W-:-:S09]  /*ddf0*/  LOP3.LUT R7, R9, 0x80, RZ, 0xfc, !PT ;  /* 0x0000008009077812 */ /* 0x000fd200078efcff */
[----:B------:R-:W-:-:S04]  /*de00*/  @P2 LOP3.LUT R23, R23, 0x4, RZ, 0xfc, !PT ;  /* 0x0000000417172812 */ /* 0x000fc800078efcff */
[----:B------:R-:W-:Y:S01]  /*de10*/  LOP3.LUT R23, R23, 0xfffffffd, RZ, 0xc0, !PT ;  /* 0xfffffffd17177812 */ /* 0x000fe200078ec0ff */
[----:B------:R-:W-:Y:S01]  /*de20*/  UMOV UR5, 0xffffffff ;  /* 0xffffffff00057882 */ /* 0x000fe20000000000 */
[----:B------:R-:W-:Y:S02]  /*de30*/  LOP3.LUT R26, R18, 0xffff, RZ, 0xc0, !PT ;  /* 0x0000ffff121a7812 */ /* 0x000fe400078ec0ff */
[----:B----4-:R-:W-:Y:S01]  /*de40*/  SHF.R.S32.HI R6, RZ, 0x1f, R31 ;  /* 0x0000001fff067819 */ /* 0x010fe2000001141f */
[----:B0-----:R-:W-:-:S04]  /*de50*/  @!P0 IMAD.WIDE.U32 R4, R31, R2, R4 ;  /* 0x000000021f048225 */ /* 0x001fc800078e0004 */
[----:B------:R0:W-:Y:S02]  /*de60*/  STL [R1], R6 ;  /* 0x0000000601007387 */ /* 0x0001e40000100800 */
[----:B0-----:R-:W-:-:S04]  /*de70*/  @!P0 IMAD R6, R6, R2, RZ ;  /* 0x0000000206068224 */ /* 0x001fc800078e02ff */
[----:B------:R-:W-:Y:S02]  /*de80*/  @!P0 IMAD R6, R31, R3, R6 ;  /* 0x000000031f068224 */ /* 0x000fe400078e0206 */
[----:B------:R-:W0:Y:S02]  /*de90*/  @!P0 LDC.64 R2, c[0x0][0x418] ;  /* 0x00010600ff028b82 */ /* 0x000e240000000a00 */
[----:B------:R-:W-:Y:S01]  /*dea0*/  @!P0 IMAD.IADD R6, R5, 0x1, R6 ;  /* 0x0000000105068824 */ /* 0x000fe200078e0206 */
[----:B0-----:R-:W-:-:S04]  /*deb0*/  @!P0 LEA R2, P1, R4, R2, 0x2 ;  /* 0x0000000204028211 */ /* 0x001fc800078210ff */
[----:B------:R-:W-:Y:S01]  /*dec0*/  @!P0 LEA.HI.X R3, R4, R3, R6, 0x2, P1 ;  /* 0x0000000304038211 */ /* 0x000fe200008f1406 */
[----:B------:R-:W-:Y:S01]  /*ded0*/  IMAD.MOV.U32 R4, RZ, RZ, RZ ;  /* 0x000000ffff047224 */ /* 0x000fe200078e00ff */
[----:B------:R-:W-:-:S05]  /*dee0*/  ISETP.GE.AND P1, PT, R8, UR4, PT ;  /* 0x0000000408007c0c */ /* 0x000fca000bf26270 */
[----:B------:R0:W5:Y:S01]  /*def0*/  @!P0 LDG.E R4, desc[UR36][R2.64] ;  /* 0x0000002402048981 */ /* 0x000162000c1e1900 */
[----:B------:R-:W-:-:S07]  /*df00*/  ISETP.GE.AND P0, PT, R7, UR4, PT ;  /* 0x0000000407007c0c */ /* 0x000fce000bf06270 */
[----:B------:R-:W-:Y:S01]  /*df10*/  @P1 LOP3.LUT R23, R23, 0x2, RZ, 0xfc, !PT ;  /* 0x0000000217171812 */ /* 0x000fe200078efcff */
[----:B0-----:R-:W-:-:S03]  /*df20*/  IMAD.U32 R2, RZ, RZ, UR38 ;  /* 0x00000026ff027e24 */ /* 0x001fc6000f8e00ff */
[----:B------:R-:W-:-:S04]  /*df30*/  LOP3.LUT R23, R23, 0xfffffffe, RZ, 0xc0, !PT ;  /* 0xfffffffe17177812 */ /* 0x000fc800078ec0ff */
[----:B------:R-:W-:Y:S01]  /*df40*/  @P0 LOP3.LUT R23, R23, 0x1, RZ, 0xfc, !PT ;  /* 0x0000000117170812 */ /* 0x000fe200078efcff */
[----:B------:R-:W-:Y:S06]  /*df50*/  BRA.DIV UR5, `(.L_x_2460) ;  /* 0x0000004205e47947 */ /* 0x000fec000b800000 */
.L_x_2528:
        /* <DEDUP_REMOVED lines=8> */
.L_x_2461:
[----:B------:R-:W-:Y:S01]  /*dfe0*/  SHF.R.S32.HI R5, RZ, 0x1f, R0 ;  /* 0x0000001fff057819 */ /* 0x000fe20000011400 */
[----:B------:R-:W-:Y:S01]  /*dff0*/  ULDC.64 UR4, c[0x0][0x328] ;  /* 0x0000ca0000047ab9 */ /* 0x000fe20000000a00 */
[----:B------:R-:W-:Y:S01]  /*e000*/  ULDC.64 UR6, c[0x0][0x318] ;  /* 0x0000c60000067ab9 */ /* 0x000fe20000000a00 */
[----:B------:R-:W-:Y:S01]  /*e010*/  IMAD.WIDE.U32 R2, R0, UR4, RZ ;  /* 0x0000000400027c25 */ /* 0x000fe2000f8e00ff */
        /* <DEDUP_REMOVED lines=9> */
[----:B------:R-:W-:-:S03]  /*e0b0*/  ULDC.64 UR4, c[0x0][0x330] ;  /* 0x0000cc0000047ab9 */ /* 0x000fc60000000a00 */
[----:B------:R-:W-:Y:S01]  /*e0c0*/  IMAD.IADD R3, R3, 0x1, R7 ;  /* 0x0000000103037824 */ /* 0x000fe200078e0207 */
[----:B------:R-:W-:Y:S01]  /*e0d0*/  LEA R7, R27, R22, 0x3 ;  /* 0x000000161b077211 */ /* 0x000fe200078e18ff */
[----:B------:R-:W-:-:S04]  /*e0e0*/  IMAD.WIDE.U32 R2, R26, UR4, R2 ;  /* 0x000000041a027c25 */ /* 0x000fc8000f8e0002 */
[----:B------:R-:W-:Y:S01]  /*e0f0*/  IMAD R24, R26, UR5, R3 ;  /* 0x000000051a187c24 */ /* 0x000fe2000f8e0203 */
[----:B------:R-:W-:-:S04]  /*e100*/  LEA R18, P0, R2, UR6, 0x1 ;  /* 0x0000000602127c11 */ /* 0x000fc8000f8008ff */
[----:B------:R-:W-:Y:S02]  /*e110*/  LEA.HI.X R24, R2, UR7, R24, 0x1, P0 ;  /* 0x0000000702187c11 */ /* 0x000fe400080f0c18 */
[----:B------:R-:W-:-:S06]  /*e120*/  SHF.L.U32 R2, R28, 0x1f, RZ ;  /* 0x0000001f1c027819 */ /* 0x000fcc00000006ff */
[----:B------:R-:W0:Y:S02]  /*e130*/  SYNCS.PHASECHK.TRANS64.TRYWAIT P0, [R7+URZ+0x2a840], R2 ;  /* 0x02a84002070075a7 */ /* 0x000e24000800017f */
[----:B0-----:R-:W-:Y:S05]  /*e140*/  @!P0 BRA `(.L_x_2463) ;  /* 0x0000004000988947 */ /* 0x001fea0003800000 */
.L_x_2529:
[----:B------:R-:W-:Y:S05]  /*e150*/  BSYNC B0 ;  /* 0x0000000000007941 */ /* 0x000fea0003800000 */
.L_x_2462:
        /* <DEDUP_REMOVED lines=93> */
.L_x_2543:
        /* <DEDUP_REMOVED lines=12> */
.L_x_2465:
        /* <DEDUP_REMOVED lines=10> */
.L_x_2466:
        /* <DEDUP_REMOVED lines=35> */
.L_x_2468:
[----:B------:R-:W-:Y:S05]  /*eac0*/  BSYNC B6 ;  /* 0x0000000000067941 */ /* 0x000fea0003800000 */
.L_x_2467:
[----:B------:R-:W3:Y:S01]  /*ead0*/  LDL.LU R2, [R1+0x18] ;  /* 0x0000180001027983 */ /* 0x000ee20000300800 */
[----:B------:R-:W-:Y:S01]  /*eae0*/  ULDC.64 UR6, c[0x0][0x2e0] ;  /* 0x0000b80000067ab9 */ /* 0x000fe20000000a00 */
[----:B------:R-:W-:Y:S01]  /*eaf0*/  IMAD.MOV.U32 R3, RZ, RZ, R35 ;  /* 0x000000ffff037224 */ /* 0x000fe200078e0023 */
[----:B------:R-:W-:Y:S01]  /*eb00*/  ULDC.64 UR4, c[0x0][0x2d8] ;  /* 0x0000b60000047ab9 */ /* 0x000fe20000000a00 */
[----:B------:R-:W4:Y:S04]  /*eb10*/  LDL.LU.64 R20, [R1+0x8] ;  /* 0x0000080001147983 */ /* 0x000f280000300a00 */
[----:B------:R0:W5:Y:S01]  /*eb20*/  LDL R10, [R1+0x4] ;  /* 0x00000400010a7983 */ /* 0x0001620000100800 */
[----:B------:R-:W1:Y:S02]  /*eb30*/  S2R R11, SR_TID.X ;  /* 0x00000000000b7919 */ /* 0x000e640000002100 */
[----:B-1----:R-:W-:-:S05]  /*eb40*/  IMAD.SHL.U32 R8, R11, 0x8, RZ ;  /* 0x000000080b087824 */ /* 0x002fca00078e00ff */
[----:B------:R-:W-:Y:S01]  /*eb50*/  LOP3.LUT R8, R8, 0x38, RZ, 0xc0, !PT ;  /* 0x0000003808087812 */ /* 0x000fe200078ec0ff */
[----:B---3--:R-:W-:Y:S02]  /*eb60*/  IMAD.MOV.U32 R0, RZ, RZ, R2 ;  /* 0x000000ffff007224 */ /* 0x008fe400078e0002 */
[----:B----4-:R-:W-:Y:S01]  /*eb70*/  IMAD.MOV.U32 R2, RZ, RZ, R20 ;  /* 0x000000ffff027224 */ /* 0x010fe200078e0014 */
[----:B------:R-:W1:Y:S01]  /*eb80*/  S2R R21, SR_TID.X ;  /* 0x0000000000157919 */ /* 0x000e620000002100 */
[----:B------:R-:W3:Y:S01]  /*eb90*/  LDC R20, c[0x0][0x448] ;  /* 0x00011200ff147b82 */ /* 0x000ee20000000800 */
[----:B------:R-:W-:Y:S02]  /*eba0*/  IMAD R4, R0, UR6, RZ ;  /* 0x0000000600047c24 */ /* 0x000fe4000f8e02ff */
[----:B------:R-:W-:-:S04]  /*ebb0*/  IMAD.WIDE.U32 R2, R26, UR4, R2 ;  /* 0x000000041a027c25 */ /* 0x000fc8000f8e0002 */
[----:B------:R-:W-:Y:S01]  /*ebc0*/  IMAD R3, R26, UR5, R3 ;  /* 0x000000051a037c24 */ /* 0x000fe2000f8e0203 */
[----:B------:R-:W-:Y:S01]  /*ebd0*/  ULDC.64 UR4, c[0x0][0x2d0] ;  /* 0x0000b40000047ab9 */ /* 0x000fe20000000a00 */
[C---:B------:R-:W-:Y:S02]  /*ebe0*/  IMAD R4, R30.reuse, UR7, R4 ;  /* 0x000000071e047c24 */ /* 0x040fe4000f8e0204 */
[----:B------:R-:W-:Y:S01]  /*ebf0*/  IMAD.WIDE.U32 R2, R30, UR6, R2 ;  /* 0x000000061e027c25 */ /* 0x000fe2000f8e0002 */
[----:B---3--:R-:W-:Y:S02]  /*ec00*/  ISETP.NE.AND P6, PT, R20, 0x1, PT ;  /* 0x000000011400780c */ /* 0x008fe40003fc5270 */
[----:B------:R-:W3:Y:S01]  /*ec10*/  S2R R20, SR_TID.X ;  /* 0x0000000000147919 */ /* 0x000ee20000002100 */
[----:B-1----:R-:W-:-:S04]  /*ec20*/  LOP3.LUT R21, R21, 0x7f, RZ, 0xc0, !PT ;  /* 0x0000007f15157812 */ /* 0x002fc800078ec0ff */
[----:B------:R-:W-:-:S06]  /*ec30*/  SHF.R.U32.HI R21, RZ, 0x3, R21 ;  /* 0x00000003ff157819 */ /* 0x000fcc0000011615 */
[----:B--2---:R-:W1:Y:S08]  /*ec40*/  @P6 LDC R7, c[0x0][0x44c] ;  /* 0x00011300ff076b82 */ /* 0x004e700000000800 */
[----:B------:R-:W2:Y:S01]  /*ec50*/  @P6 LDC R6, c[0x0][0x450] ;  /* 0x00011400ff066b82 */ /* 0x000ea20000000800 */
[----:B---3--:R-:W-:-:S05]  /*ec60*/  IMAD.SHL.U32 R20, R20, 0x10, RZ ;  /* 0x0000001014147824 */ /* 0x008fca00078e00ff */
[----:B------:R-:W-:-:S05]  /*ec70*/  LOP3.LUT R20, R21, 0x70, R20, 0xf8, !PT ;  /* 0x0000007015147812 */ /* 0x000fca00078ef814 */
[----:B------:R-:W-:-:S04]  /*ec80*/  IMAD R5, R17, 0x80, R20 ;  /* 0x0000008011057824 */ /* 0x000fc800078e0214 */
[----:B-1----:R-:W-:-:S04]  /*ec90*/  @P6 IMAD.HI.U32 R7, R5, R7, RZ ;  /* 0x0000000705076227 */ /* 0x002fc800078e00ff */
[----:B------:R-:W-:Y:S01]  /*eca0*/  IMAD.MOV.U32 R0, RZ, RZ, R5 ;  /* 0x000000ffff007224 */ /* 0x000fe200078e0005 */
[----:B--2---:R-:W-:Y:S02]  /*ecb0*/  @P6 SHF.R.U32.HI R0, RZ, R6, R7 ;  /* 0x00000006ff006219 */ /* 0x004fe40000011607 */
[----:B------:R-:W1:Y:S01]  /*ecc0*/  LDC R6, c[0x0][0x448] ;  /* 0x00011200ff067b82 */ /* 0x000e620000000800 */
[----:B------:R-:W-:Y:S02]  /*ecd0*/  IMAD.IADD R3, R3, 0x1, R4 ;  /* 0x0000000103037824 */ /* 0x000fe400078e0204 */
[----:B------:R-:W-:Y:S02]  /*ece0*/  IMAD.MOV R4, RZ, RZ, -R0 ;  /* 0x000000ffff047224 */ /* 0x000fe400078e0a00 */
[----:B------:R-:W-:-:S04]  /*ecf0*/  IMAD.WIDE.U32 R2, R0, UR4, R2 ;  /* 0x0000000400027c25 */ /* 0x000fc8000f8e0002 */
[----:B-1----:R-:W-:Y:S01]  /*ed00*/  IMAD R4, R6, R4, R5 ;  /* 0x0000000406047224 */ /* 0x002fe200078e0205 */
[----:B------:R-:W-:-:S05]  /*ed10*/  SHF.R.S32.HI R5, RZ, 0x1f, R0 ;  /* 0x0000001fff057819 */ /* 0x000fca0000011400 */
        /* <DEDUP_REMOVED lines=23> */
[----:B0-----:R-:W-:Y:S10]  /*ee90*/  BRA.DIV UR5, `(.L_x_2469) ;  /* 0x0000003e05807947 */ /* 0x001ff4000b800000 */
[----:B------:R-:W0:Y:S01]  /*eea0*/  SHFL.IDX PT, R14, R0, RZ, 0x181f ;  /* 0x00181fff000e7589 */ /* 0x000e2200000e0000 */
[----:B-----5:R-:W-:Y:S02]  /*eeb0*/  IMAD R5, R10, R6, RZ ;  /* 0x000000060a057224 */ /* 0x020fe400078e02ff */
[----:B------:R-:W-:Y:S01]  /*eec0*/  IMAD R17, R17, 0x80, R9 ;  /* 0x0000008011117824 */ /* 0x000fe200078e0209 */
        /* <DEDUP_REMOVED lines=10> */
[----:B------:R-:W-:Y:S01]  /*ef70*/  ISETP.GE.AND P1, PT, R6, R5, PT ;  /* 0x000000050600720c */ /* 0x000fe20003f26270 */
[----:B------:R-:W-:-:S02]  /*ef80*/  VIADD R6, R17, 0x20 ;  /* 0x0000002011067836 */ /* 0x000fc40000000000 */
[----:B-1----:R-:W1:Y:S10]  /*ef90*/  SHFL.IDX PT, R2, R4, 0x1, 0x181f ;  /* 0x00381f0004027f89 */ /* 0x002e7400000e0000 */
[----:B0-----:R-:W-:-:S05]  /*efa0*/  @!P1 LEA R14, P4, R8, R14, 0x1 ;  /* 0x0000000e080e9211 */ /* 0x001fca00078808ff */
[----:B-1----:R-:W-:Y:S02]  /*efb0*/  @!P1 IMAD.X R7, RZ, RZ, R2, P4 ;  /* 0x000000ffff079224 */ /* 0x002fe400020e0602 */
[----:B------:R-:W-:Y:S02]  /*efc0*/  @!P1 IMAD.MOV.U32 R2, RZ, RZ, R14 ;  /* 0x000000ffff029224 */ /* 0x000fe400078e000e */
[----:B------:R-:W-:Y:S01]  /*efd0*/  @!P1 IMAD.MOV.U32 R3, RZ, RZ, R7 ;  /* 0x000000ffff039224 */ /* 0x000fe200078e0007 */
[----:B------:R-:W0:Y:S04]  /*efe0*/  SHFL.IDX PT, R14, R0, 0x2, 0x181f ;  /* 0x00581f00000e7f89 */ /* 0x000e2800000e0000 */
[----:B------:R-:W-:Y:S04]  /*eff0*/  @!P1 LDGSTS.E.BYPASS.LTC128B.128 [R33+0xcc00], desc[UR36][R2.64], !P3 ;  /* 0x0cc0000002219fae */ /* 0x000fe8000d901d64 */
[----:B------:R-:W-:Y:S04]  /*f000*/  @!P1 LDGSTS.E.BYPASS.LTC128B.128 [R33+0x10c00], desc[UR36][R2.64+0x80], !P2 ;  /* 0x10c0008002219fae */ /* 0x000fe8000d101d64 */
[----:B------:R1:W-:Y:S01]  /*f010*/  @!P1 LDGSTS.E.BYPASS.LTC128B.128 [R33+0x14c00], desc[UR36][R2.64+0x100], !P0 ;  /* 0x14c0010002219fae */ /* 0x0003e2000c101d64 */
[----:B------:R-:W-:Y:S01]  /*f020*/  ISETP.GE.AND P1, PT, R6, R5, PT ;  /* 0x000000050600720c */ /* 0x000fe20003f26270 */
[----:B------:R-:W-:-:S02]  /*f030*/  VIADD R6, R17, 0x30 ;  /* 0x0000003011067836 */ /* 0x000fc40000000000 */
[----:B-1----:R-:W1:Y:S10]  /*f040*/  SHFL.IDX PT, R2, R4, 0x2, 0x181f ;  /* 0x00581f0004027f89 */ /* 0x002e7400000e0000 */
[----:B0-----:R-:W-:-:S04]  /*f050*/  @!P1 LEA R14, P4, R8, R14, 0x1 ;  /* 0x0000000e080e9211 */ /* 0x001fc800078808ff */
[----:B-1----:R-:W-:Y:S01]  /*f060*/  @!P1 IADD3.X R7, RZ, R2, RZ, P4, !PT ;  /* 0x00000002ff079210 */ /* 0x002fe200027fe4ff */
[----:B------:R-:W-:Y:S02]  /*f070*/  @!P1 IMAD.MOV.U32 R2, RZ, RZ, R14 ;  /* 0x000000ffff029224 */ /* 0x000fe400078e000e */
[----:B------:R-:W0:Y:S02]  /*f080*/  SHFL.IDX PT, R14, R0, 0x3, 0x181f ;  /* 0x00781f00000e7f89 */ /* 0x000e2400000e0000 */
[----:B------:R-:W-:-:S05]  /*f090*/  @!P1 IMAD.MOV.U32 R3, RZ, RZ, R7 ;  /* 0x000000ffff039224 */ /* 0x000fca00078e0007 */
        /* <DEDUP_REMOVED lines=47> */
.L_x_2560:
        /* <DEDUP_REMOVED lines=12> */
.L_x_2471:
[----:B------:R-:W-:Y:S05]  /*f450*/  BSYNC B0 ;  /* 0x0000000000007941 */ /* 0x000fea0003800000 */
.L_x_2470:
[----:B------:R-:W-:Y:S01]  /*f460*/  NOP ;  /* 0x0000000000007918 */ /* 0x000fe20000000000 */
[----:B------:R-:W-:-:S13]  /*f470*/  PLOP3.LUT P0, PT, PT, PT, PT, 0x80, 0x0 ;  /* 0x000000000000781c */ /* 0x000fda0003f0f070 */
.L_x_2472:
        /* <DEDUP_REMOVED lines=20> */
.L_x_2561:
[----:B------:R-:W-:Y:S05]  /*f5c0*/  BSYNC B0 ;  /* 0x0000000000007941 */ /* 0x000fea0003800000 */
.L_x_2473:
[----:B------:R-:W-:Y:S01]  /*f5d0*/  ISETP.GE.AND P0, PT, R0, R36, PT ;  /* 0x000000240000720c */ /* 0x000fe20003f06270 */
[----:B------:R-:W-:-:S12]  /*f5e0*/  BSSY B0, `(.L_x_2475) ;  /* 0x00000f6000007945 */ /* 0x000fd80003800000 */
[----:B------:R-:W-:Y:S05]  /*f5f0*/  @!P0 BRA `(.L_x_2476) ;  /* 0x0000000c00d08947 */ /* 0x000fea0003800000 */
[----:B------:R-:W-:Y:S01]  /*f600*/  MOV R17, R28 ;  /* 0x0000001c00117202 */ /* 0x000fe20000000f00 */
[----:B------:R-:W-:Y:S02]  /*f610*/  IMAD.MOV.U32 R10, RZ, RZ, R27 ;  /* 0x000000ffff0a7224 */ /* 0x000fe400078e001b */
[----:B------:R-:W-:-:S07]  /*f620*/  IMAD.MOV.U32 R30, RZ, RZ, R25 ;  /* 0x000000ffff1e7224 */ /* 0x000fce00078e0019 */
.L_x_2489:
        /* <DEDUP_REMOVED lines=42> */
.L_x_2477:
[----:B------:R-:W-:Y:S01]  /*f8d0*/  IMAD R6, R27, 0x8, R22 ;  /* 0x000000081b067824 */ /* 0x000fe200078e0216 */
[----:B------:R-:W-:Y:S01]  /*f8e0*/  SHF.L.U32 R3, R28, 0x1f, RZ ;  /* 0x0000001f1c037819 */ /* 0x000fe200000006ff */
[----:B------:R-:W-:Y:S03]  /*f8f0*/  BSSY B1, `(.L_x_2478) ;  /* 0x0000003000017945 */ /* 0x000fe60003800000 */
[----:B------:R-:W0:Y:S02]  /*f900*/  SYNCS.PHASECHK.TRANS64.TRYWAIT P0, [R6+URZ+0x2a840], R3 ;  /* 0x02a84003060075a7 */ /* 0x000e24000800017f */
[----:B0-----:R-:W-:Y:S05]  /*f910*/  @!P0 BRA `(.L_x_2479) ;  /* 0x0000003c00908947 */ /* 0x001fea0003800000 */
.L_x_2562:
[----:B------:R-:W-:Y:S05]  /*f920*/  BSYNC B1 ;  /* 0x0000000000017941 */ /* 0x000fea0003800000 */
.L_x_2478:
        /* <DEDUP_REMOVED lines=30> */
[----:B------:R-:W-:-:S05]  /*fb10*/  LOP3.LUT R11, R11, 0x38, RZ, 0xc0, !PT ;  /* 0x000000380b0b7812 */ /* 0x000fca00078ec0ff */
[----:B------:R-:W-:-:S05]  /*fb20*/  IMAD.SHL.U32 R0, R11, 0x2, RZ ;  /* 0x000000020b007824 */ /* 0x000fca00078e00ff */
        /* <DEDUP_REMOVED lines=34> */
.L_x_2576:
        /* <DEDUP_REMOVED lines=10> */
.L_x_2481:
        /* <DEDUP_REMOVED lines=10> */
.L_x_2482:
[----:B------:R3:W-:Y:S01]  /*fe90*/  SYNCS.ARRIVE.TRANS64.A1T0 RZ, [R6+URZ+0x2a830], RZ ;  /* 0x02a830ff06ff79a7 */ /* 0x0007e2000810003f */
[----:B------:R-:W-:Y:S05]  /*fea0*/  @!P2 BRA `(.L_x_2483) ;  /* 0x000000000004a947 */ /* 0x000fea0003800000 */
[----:B------:R-:W-:Y:S01]  /*feb0*/  BPT.TRAP 0x1 ;  /* 0x000000040000795c */ /* 0x000fe20000300000 */
.L_x_2483:
[----:B-1----:R-:W-:Y:S01]  /*fec0*/  SHF.L.U32 R2, R17, 0x1f, RZ ;  /* 0x0000001f11027819 */ /* 0x002fe200000006ff */
[----:B------:R-:W-:Y:S01]  /*fed0*/  BSSY B1, `(.L_x_2484) ;  /* 0x0000004000017945 */ /* 0x000fe20003800000 */
[----:B------:R-:W-:-:S04]  /*fee0*/  LEA R4, R10, R22, 0x3 ;  /* 0x000000160a047211 */ /* 0x000fc800078e18ff */
[----:B------:R-:W1:Y:S02]  /*fef0*/  SYNCS.PHASECHK.TRANS64.TRYWAIT P0, [R4+URZ+0x2a860], R2 ;  /* 0x02a86002040075a7 */ /* 0x000e64000800017f */
[----:B-1----:R-:W-:Y:S05]  /*ff00*/  @!P0 BRA `(.L_x_2485) ;  /* 0x0000004000048947 */ /* 0x002fea0003800000 */
.L_x_2577:
[----:B------:R-:W-:Y:S05]  /*ff10*/  BSYNC B1 ;  /* 0x0000000000017941 */ /* 0x000fea0003800000 */
.L_x_2484:
        /* <DEDUP_REMOVED lines=53> */
.L_x_2591:
        /* <DEDUP_REMOVED lines=21> */
.L_x_2487:
        /* <DEDUP_REMOVED lines=10> */
.L_x_2488:
        /* <DEDUP_REMOVED lines=14> */
.L_x_2476:
[----:B------:R-:W-:Y:S05]  /*10540*/  BSYNC B0 ;  /* 0x0000000000007941 */ /* 0x000fea0003800000 */
.L_x_2475:
        /* <DEDUP_REMOVED lines=17> */
.L_x_2491:
[----:B------:R-:W-:Y:S05]  /*10660*/  BSYNC B0 ;  /* 0x0000000000007941 */ /* 0x000fea0003800000 */
.L_x_2490:
[----:B------:R-:W-:-:S13]  /*10670*/  LOP3.LUT P0, RZ, R23, 0x10, RZ, 0xc0, !PT ;  /* 0x0000001017ff7812 */ /* 0x000fda000780c0ff */
[----:B------:R-:W-:Y:S05]  /*10680*/  @!P0 BRA `(.L_x_2492) ;  /* 0x0000000000048947 */ /* 0x000fea0003800000 */
[----:B------:R-:W-:Y:S01]  /*10690*/  BPT.TRAP 0x1 ;  /* 0x000000040000795c */ /* 0x000fe20000300000 */
.L_x_2492:
[----:B------:R-:W-:Y:S01]  /*106a0*/  IMAD R0, R27, 0x8, R22 ;  /* 0x000000081b007824 */ /* 0x000fe200078e0216 */
[----:B0-----:R-:W-:Y:S01]  /*106b0*/  SHF.L.U32 R3, R28, 0x1f, RZ ;  /* 0x0000001f1c037819 */ /* 0x001fe200000006ff */
[----:B------:R-:W-:Y:S01]  /*106c0*/  BSSY B0, `(.L_x_2493) ;  /* 0x0000004000007945 */ /* 0x000fe20003800000 */
[----:B------:R-:W-:Y:S02]  /*106d0*/  IMAD R6, R25, -0x60, R34 ;  /* 0xffffffa019067824 */ /* 0x000fe400078e0222 */
[----:B------:R-:W0:Y:S02]  /*106e0*/  SYNCS.PHASECHK.TRANS64.TRYWAIT P0, [R0+URZ+0x2a860], R3 ;  /* 0x02a86003000075a7 */ /* 0x000e24000800017f */
[----:B0-----:R-:W-:Y:S05]  /*106f0*/  @!P0 BRA `(.L_x_2494) ;  /* 0x0000004000088947 */ /* 0x001fea0003800000 */
.L_x_2592:
[----:B------:R-:W-:Y:S05]  /*10700*/  BSYNC B0 ;  /* 0x0000000000007941 */ /* 0x000fea0003800000 */
.L_x_2493:
        /* <DEDUP_REMOVED lines=47> */
[----:B------:R0:W0:Y:S01]  /*10a00*/  SHFL.IDX PT, R14, R18, 0x5, 0x181f ;  /* 0x00b81f00120e7f89 */ /* 0x00002200000e0000 */
[----:B-1----:R-:W-:-:S05]  /*10a10*/  IADD3.X R3, RZ, R8, RZ, P4, !PT ;  /* 0x00000008ff037210 */ /* 0x002fca00027fe4ff */
        /* <DEDUP_REMOVED lines=8> */
.L_x_2606:
        /* <DEDUP_REMOVED lines=11> */
.L_x_2496:
        /* <DEDUP_REMOVED lines=10> */
.L_x_2497:
[----:B------:R1:W-:Y:S01]  /*10bf0*/  SYNCS.ARRIVE.TRANS64.A1T0 RZ, [R0+URZ+0x2a850], RZ ;  /* 0x02a850ff00ff79a7 */ /* 0x0003e2000810003f */
[----:B------:R-:W-:-:S05]  /*10c00*/  VIADD R27, R27, 0x1 ;  /* 0x000000011b1b7836 */ /* 0x000fca0000000000 */
[----:B------:R-:W-:-:S04]  /*10c10*/  ISETP.NE.AND P0, PT, R27, 0x2, PT ;  /* 0x000000021b00780c */ /* 0x000fc80003f05270 */
[----:B0-----:R-:W-:Y:S02]  /*10c20*/  SEL R3, RZ, 0x1, P0 ;  /* 0x00000001ff037807 */ /* 0x001fe40000000000 */
[----:B------:R-:W-:Y:S02]  /*10c30*/  SEL R27, R27, RZ, P0 ;  /* 0x000000ff1b1b7207 */ /* 0x000fe40000000000 */
[----:B-1----:R-:W-:-:S07]  /*10c40*/  LOP3.LUT R28, R28, R3, RZ, 0x3c, !PT ;  /* 0x000000031c1c7212 */ /* 0x002fce00078e3cff */
.L_x_2454:
[----:B------:R-:W-:Y:S05]  /*10c50*/  BSYNC B7 ;  /* 0x0000000000077941 */ /* 0x000fea0003800000 */
.L_x_2452:
        /* <DEDUP_REMOVED lines=8> */
[----:B------:R1:W2:Y:S01]  /*10ce0*/  LDS.128 R16, [R22+0x2a8d0] ;  /* 0x02a8d00016107984 */ /* 0x0002a20000000c00 */
[----:B------:R-:W-:Y:S06]  /*10cf0*/  BAR.ARV 0x4, 0x180 ;  /* 0x0106000000007b1d */ /* 0x000fec0000002000 */
[----:B------:R-:W-:Y:S05]  /*10d00*/  BRA `(.L_x_2499) ;  /* 0x0000000c00d47947 */ /* 0x000fea0003800000 */
.L_x_2498:
        /* <DEDUP_REMOVED lines=43> */
.L_x_2616:
[----:B------:R-:W-:Y:S02]  /*10fc0*/  ULDC UR4, c[0x0][0xc38] ;  /* 0x00030e0000047ab9 */ /* 0x000fe40000000800 */
[----:B------:R-:W-:-:S04]  /*10fd0*/  IMAD.U32 R5, RZ, RZ, UR4 ;  /* 0x00000004ff057e24 */ /* 0x000fc8000f8e00ff */
[----:B-1----:R-:W-:-:S04]  /*10fe0*/  IMAD R14, R14, R5, RZ ;  /* 0x000000050e0e7224 */ /* 0x002fc800078e02ff */
[----:B------:R-:W-:-:S05]  /*10ff0*/  IMAD.IADD R7, R7, 0x1, R14 ;  /* 0x0000000107077824 */ /* 0x000fca00078e020e */
[----:B------:R-:W-:-:S13]  /*11000*/  ISETP.GT.AND P6, PT, R7, R0, PT ;  /* 0x000000000700720c */ /* 0x000fda0003fc4270 */
[----:B------:R-:W-:Y:S05]  /*11010*/  @P6 BRA `(.L_x_2501) ;  /* 0x0000000000a46947 */ /* 0x000fea0003800000 */
.L_x_2504:
        /* <DEDUP_REMOVED lines=34> */
[----:B------:R0:W1:Y:S02]  /*11240*/  SHFL.IDX PT, R14, R2, 0x1f, 0x1f ;  /* 0x03e01f00020e7f89 */ /* 0x00006400000e0000 */
.L_x_2624:
[----:B------:R-:W-:Y:S02]  /*11250*/  ULDC UR4, c[0x0][0xc38] ;  /* 0x00030e0000047ab9 */ /* 0x000fe40000000800 */
[----:B------:R-:W-:-:S04]  /*11260*/  IMAD.U32 R5, RZ, RZ, UR4 ;  /* 0x00000004ff057e24 */ /* 0x000fc8000f8e00ff */
[----:B-1----:R-:W-:-:S04]  /*11270*/  IMAD R14, R14, R5, RZ ;  /* 0x000000050e0e7224 */ /* 0x002fc800078e02ff */
[----:B------:R-:W-:-:S05]  /*11280*/  IMAD.IADD R7, R14, 0x1, R7 ;  /* 0x000000010e077824 */ /* 0x000fca00078e0207 */
[----:B------:R-:W-:-:S13]  /*11290*/  ISETP.GT.AND P6, PT, R7, R0, PT ;  /* 0x000000000700720c */ /* 0x000fda0003fc4270 */
[----:B------:R-:W-:Y:S05]  /*112a0*/  @!P6 BRA `(.L_x_2504) ;  /* 0xfffffffc005ce947 */ /* 0x000fea000383ffff */
.L_x_2501:
        /* <DEDUP_REMOVED lines=10> */
.L_x_2629:
[----:B------:R-:W-:-:S13]  /*11350*/  ISETP.NE.AND P0, PT, R3, RZ, PT ;  /* 0x000000ff0300720c */ /* 0x000fda0003f05270 */
[----:B------:R-:W-:Y:S05]  /*11360*/  @!P0 BRA `(.L_x_2506) ;  /* 0x0000000000108947 */ /* 0x000fea0003800000 */
[----:B------:R-:W-:Y:S01]  /*11370*/  UMOV UR4, 0xffffffff ;  /* 0xffffffff00047882 */ /* 0x000fe20000000000 */
[----:B-1----:R-:W-:Y:S02]  /*11380*/  VIADD R12, R12, 0xffffffff ;  /* 0xffffffff0c0c7836 */ /* 0x002fe40000000000 */
[----:B------:R-:W-:Y:S05]  /*11390*/  BRA.DIV UR4, `(.L_x_2507) ;  /* 0x0000004604307947 */ /* 0x000fea000b800000 */
[----:B------:R4:W1:Y:S02]  /*113a0*/  SHFL.IDX PT, R6, R2, R12, 0x1f ;  /* 0x00001f0c02067589 */ /* 0x00086400000e0000 */
.L_x_2506:
        /* <DEDUP_REMOVED lines=51> */
[----:B------:R-:W-:-:S05]  /*116e0*/  @P0 VIADD R5, R5, 0x1 ;  /* 0x0000000105050836 */ /* 0x000fca0000000000 */
[----:B------:R-:W-:Y:S02]  /*116f0*/  @!P2 IADD3 R5, -R5, RZ, RZ ;  /* 0x000000ff0505a210 */ /* 0x000fe40007ffe1ff */
[----:B------:R-:W-:-:S05]  /*11700*/  @!P1 LOP3.LUT R5, RZ, R8, RZ, 0x33, !PT ;  /* 0x00000008ff059212 */ /* 0x000fca00078e33ff */
[--C-:B------:R-:W-:Y:S02]  /*11710*/  IMAD.MOV R3, RZ, RZ, -R5.reuse ;  /* 0x000000ffff037224 */ /* 0x100fe400078e0a05 */
[C---:B------:R-:W-:Y:S02]  /*11720*/  IMAD R5, R8.reuse, 0x1000000, R5 ;  /* 0x0100000008057824 */ /* 0x040fe400078e0205 */
[----:B------:R-:W-:-:S04]  /*11730*/  IMAD R8, R8, R3, R6 ;  /* 0x0000000308087224 */ /* 0x000fc800078e0206 */
[----:B------:R-:W-:Y:S01]  /*11740*/  IMAD R18, R8, 0x10000, R5 ;  /* 0x0001000008127824 */ /* 0x000fe200078e0205 */
[----:B------:R-:W-:Y:S06]  /*11750*/  BRA `(.L_x_2509) ;  /* 0x0000000000f07947 */ /* 0x000fec0003800000 */
.L_x_2508:
        /* <DEDUP_REMOVED lines=57> */
[----:B------:R-:W-:Y:S02]  /*11af0*/  @!P1 LOP3.LUT R2, RZ, R5, RZ, 0x33, !PT ;  /* 0x00000005ff029212 */ /* 0x000fe400078e33ff */
[----:B------:R-:W-:-:S05]  /*11b00*/  IADD3 R5, -R5, RZ, RZ ;  /* 0x000000ff05057210 */ /* 0x000fca0007ffe1ff */
[----:B------:R-:W-:-:S07]  /*11b10*/  IMAD R18, R2, R5, R3 ;  /* 0x0000000502127224 */ /* 0x000fce00078e0203 */
.L_x_2509:
[----:B------:R-:W-:-:S05]  /*11b20*/  LOP3.LUT R2, RZ, R2, RZ, 0x33, !PT ;  /* 0x00000002ff027212 */ /* 0x000fca00078e33ff */
[----:B------:R-:W-:Y:S01]  /*11b30*/  IMAD.IADD R17, R17, 0x1, R2 ;  /* 0x0000000111117824 */ /* 0x000fe200078e0202 */
[----:B------:R-:W-:Y:S06]  /*11b40*/  BRA `(.L_x_2510) ;  /* 0x00000000001c7947 */ /* 0x000fec0003800000 */
.L_x_2502:
[----:B------:R-:W-:Y:S01]  /*11b50*/  UMOV UR4, URZ ;  /* 0x0000003f00047c82 */ /* 0x000fe20008000000 */
[----:B------:R-:W-:Y:S01]  /*11b60*/  UMOV UR5, URZ ;  /* 0x0000003f00057c82 */ /* 0x000fe20008000000 */
[----:B------:R-:W-:Y:S01]  /*11b70*/  ULDC UR6, c[0x0][0xc3c] ;  /* 0x00030f0000067ab9 */ /* 0x000fe20000000800 */
[----:B------:R-:W-:Y:S02]  /*11b80*/  IMAD.MOV.U32 R16, RZ, RZ, R0 ;  /* 0x000000ffff107224 */ /* 0x000fe400078e0000 */
[----:B------:R-:W-:Y:S02]  /*11b90*/  IMAD.U32 R17, RZ, RZ, UR4 ;  /* 0x00000004ff117e24 */ /* 0x000fe4000f8e00ff */
[----:B------:R-:W-:Y:S02]  /*11ba0*/  IMAD.U32 R18, RZ, RZ, UR5 ;  /* 0x00000005ff127e24 */ /* 0x000fe4000f8e00ff */
[----:B------:R-:W-:-:S07]  /*11bb0*/  IMAD.U32 R19, RZ, RZ, UR6 ;  /* 0x00000006ff137e24 */ /* 0x000fce000f8e00ff */
.L_x_2510:
        /* <DEDUP_REMOVED lines=10> */
.L_x_2499:
[----:B------:R-:W-:Y:S02]  /*11c60*/  ULDC UR4, c[0x0][0xc3c] ;  /* 0x00030f0000047ab9 */ /* 0x000fe40000000800 */
[----:B--2---:R-:W-:-:S13]  /*11c70*/  ISETP.GE.AND P0, PT, R19, UR4, PT ;  /* 0x0000000413007c0c */ /* 0x004fda000bf06270 */
[----:B------:R-:W-:Y:S05]  /*11c80*/  @!P0 BRA `(.L_x_2511) ;  /* 0xffffffb0006c8947 */ /* 0x000fea000383ffff */
[----:B------:R-:W-:Y:S05]  /*11c90*/  BSYNC B8 ;  /* 0x0000000000087941 */ /* 0x000fea0003800000 */
.L_x_2446:
[----:B-1----:R-:W2:Y:S01]  /*11ca0*/  LDL.LU R0, [R1+0x14] ;  /* 0x0000140001007983 */ /* 0x002ea20000300800 */
[----:B------:R-:W-:Y:S01]  /*11cb0*/  BSSY B0, `(.L_x_2512) ;  /* 0x000000b000007945 */ /* 0x000fe20003800000 */
[----:B------:R-:W1:Y:S01]  /*11cc0*/  S2R R5, SR_CgaCtaId ;  /* 0x0000000000057919 */ /* 0x000e620000008800 */
[----:B--2---:R-:W-:-:S05]  /*11cd0*/  VIADD R0, R0, 0x1 ;  /* 0x0000000100007836 */ /* 0x004fca0000000000 */
        /* <DEDUP_REMOVED lines=8> */
.L_x_2632:
[----:B------:R-:W-:Y:S05]  /*11d60*/  BSYNC B0 ;  /* 0x0000000000007941 */ /* 0x000fea0003800000 */
.L_x_2512:
[----:B------:R-:W-:-:S03]  /*11d70*/  UMOV UR4, 0xffffffff ;  /* 0xffffffff00047882 */ /* 0x000fc60000000000 */
[----:B------:R-:W-:Y:S05]  /*11d80*/  BRA.DIV UR4, `(.L_x_2514) ;  /* 0x0000003a04f07947 */ /* 0x000fea000b800000 */
[----:B-1----:R-:W1:Y:S02]  /*11d90*/  S2R R0, SR_TID.X ;  /* 0x0000000000007919 */ /* 0x002e640000002100 */
[----:B-1----:R-:W-:-:S04]  /*11da0*/  SHF.R.U32.HI R0, RZ, 0x5, R0 ;  /* 0x00000005ff007819 */ /* 0x002fc80000011600 */
[----:B------:R-:W-:-:S05]  /*11db0*/  LOP3.LUT R0, R0, 0x3, RZ, 0xc0, !PT ;  /* 0x0000000300007812 */ /* 0x000fca00078ec0ff */
[----:B------:R1:W2:Y:S02]  /*11dc0*/  SHFL.IDX PT, R14, R0, RZ, 0x1f ;  /* 0x00001fff000e7589 */ /* 0x0002a400000e0000 */
.L_x_2635:
[----:B--2---:R-:W-:Y:S01]  /*11dd0*/  ISETP.NE.AND P0, PT, R14, RZ, PT ;  /* 0x000000ff0e00720c */ /* 0x004fe20003f05270 */
[----:B------:R-:W-:-:S12]  /*11de0*/  BSSY B0, `(.L_x_2515) ;  /* 0x0000026000007945 */ /* 0x000fd80003800000 */
[----:B------:R-:W-:Y:S05]  /*11df0*/  @P0 BRA `(.L_x_2516) ;  /* 0x0000000000900947 */ /* 0x000fea0003800000 */
[----:B------:R-:W-:-:S03]  /*11e00*/  UMOV UR4, 0xffffffff ;  /* 0xffffffff00047882 */ /* 0x000fc60000000000 */
[----:B------:R-:W-:Y:S05]  /*11e10*/  BRA.DIV UR4, `(.L_x_2517) ;  /* 0x0000003e04007947 */ /* 0x000fea000b800000 */
[----:B------:R-:W-:-:S13]  /*11e20*/  ELECT P6, URZ, PT ;  /* 0x00000000003f782f */ /* 0x000fda00038c0000 */
.L_x_2638:
[----:B------:R-:W-:Y:S05]  /*11e30*/  @!P6 BRA `(.L_x_2516) ;  /* 0x000000000080e947 */ /* 0x000fea0003800000 */
[----:B-1----:R-:W2:Y:S02]  /*11e40*/  LDL R0, [R1+0x1c] ;  /* 0x00001c0001007983 */ /* 0x002ea40000100800 */
[----:B--2---:R-:W-:-:S13]  /*11e50*/  R2UR UR4, R0 ;  /* 0x00000000000472ca */ /* 0x004fda00000e0000 */
[----:B------:R-:W-:-:S06]  /*11e60*/  ULOP3.LUT UR4, UR4, 0x2, URZ, 0xfc, !UPT ;  /* 0x0000000204047892 */ /* 0x000fcc000f8efc3f */
[----:B------:R-:W-:-:S05]  /*11e70*/  IMAD.U32 R0, RZ, RZ, UR4 ;  /* 0x00000004ff007e24 */ /* 0x000fca000f8e00ff */
[----:B------:R-:W-:-:S13]  /*11e80*/  ISETP.NE.AND P0, PT, R0, 0x3, PT ;  /* 0x000000030000780c */ /* 0x000fda0003f05270 */
[----:B------:R-:W-:Y:S05]  /*11e90*/  @!P0 BRA `(.L_x_2518) ;  /* 0x0000000000048947 */ /* 0x000fea0003800000 */
[----:B------:R-:W-:Y:S01]  /*11ea0*/  BPT.TRAP 0x1 ;  /* 0x000000040000795c */ /* 0x000fe20000300000 */
.L_x_2518:
[C---:B------:R-:W-:Y:S01]  /*11eb0*/  IMAD R5, R27.reuse, 0x8, R4 ;  /* 0x000000081b057824 */ /* 0x040fe200078e0204 */
[----:B------:R-:W-:Y:S01]  /*11ec0*/  SHF.L.U32 R0, R28, 0x1f, RZ ;  /* 0x0000001f1c007819 */ /* 0x000fe200000006ff */
[----:B------:R-:W-:-:S03]  /*11ed0*/  VIADD R27, R27, 0x1 ;  /* 0x000000011b1b7836 */ /* 0x000fc60000000000 */
[----:B------:R-:W1:Y:S02]  /*11ee0*/  SYNCS.PHASECHK.TRANS64.TRYWAIT P1, [R5+URZ+0x2a840], R0 ;  /* 0x02a84000050075a7 */ /* 0x000e64000802017f */
[----:B------:R-:W-:-:S04]  /*11ef0*/  ISETP.NE.AND P2, PT, R27, 0x2, PT ;  /* 0x000000021b00780c */ /* 0x000fc80003f45270 */
[----:B------:R-:W-:Y:S01]  /*11f00*/  SEL R3, RZ, 0x1, P2 ;  /* 0x00000001ff037807 */ /* 0x000fe20001000000 */
[----:B-1----:R-:W-:Y:S08]  /*11f10*/  @!P1 BRA `(.L_x_2519) ;  /* 0x0000003800e09947 */ /* 0x002ff00003800000 */
.L_x_2639:
[----:B------:R-:W-:Y:S02]  /*11f20*/  SEL R27, R27, RZ, P2 ;  /* 0x000000ff1b1b7207 */ /* 0x000fe40001000000 */
[----:B------:R-:W-:Y:S01]  /*11f30*/  LOP3.LUT R2, R28, R3, RZ, 0x3c, !PT ;  /* 0x000000031c027212 */ /* 0x000fe200078e3cff */
[----:B------:R-:W-:Y:S06]  /*11f40*/  @!P0 BRA `(.L_x_2520) ;  /* 0x0000000000048947 */ /* 0x000fec0003800000 */
[----:B------:R-:W-:Y:S01]  /*11f50*/  BPT.TRAP 0x1 ;  /* 0x000000040000795c */ /* 0x000fe20000300000 */
.L_x_2520:
[----:B------:R-:W-:Y:S01]  /*11f60*/  IMAD R27, R27, 0x8, R4 ;  /* 0x000000081b1b7824 */ /* 0x000fe200078e0204 */
[----:B------:R-:W-:-:S04]  /*11f70*/  SHF.L.U32 R2, R2, 0x1f, RZ ;  /* 0x0000001f02027819 */ /* 0x000fc800000006ff */
[----:B------:R-:W2:Y:S02]  /*11f80*/  SYNCS.PHASECHK.TRANS64.TRYWAIT P1, [R27+URZ+0x2a840], R2 ;  /* 0x02a840021b0075a7 */ /* 0x000ea4000802017f */
[----:B--2---:R-:W-:Y:S05]  /*11f90*/  @!P1 BRA `(.L_x_2521) ;  /* 0x0000003800d49947 */ /* 0x004fea0003800000 */
.L_x_2640:
[----:B------:R-:W-:Y:S05]  /*11fa0*/  @!P0 BRA `(.L_x_2522) ;  /* 0x0000000000048947 */ /* 0x000fea0003800000 */
[----:B------:R-:W-:Y:S01]  /*11fb0*/  BPT.TRAP 0x1 ;  /* 0x000000040000795c */ /* 0x000fe20000300000 */
.L_x_2522:
[----:B------:R-:W3:Y:S02]  /*11fc0*/  SYNCS.PHASECHK.TRANS64.TRYWAIT P1, [R5+URZ+0x2a860], R0 ;  /* 0x02a86000050075a7 */ /* 0x000ee4000802017f */
[----:B---3--:R-:W-:Y:S05]  /*11fd0*/  @!P1 BRA `(.L_x_2523) ;  /* 0x0000003800d89947 */ /* 0x008fea0003800000 */
.L_x_2641:
[----:B------:R-:W-:Y:S05]  /*11fe0*/  @!P0 BRA `(.L_x_2524) ;  /* 0x0000000000048947 */ /* 0x000fea0003800000 */
[----:B------:R-:W-:Y:S01]  /*11ff0*/  BPT.TRAP 0x1 ;  /* 0x000000040000795c */ /* 0x000fe20000300000 */
.L_x_2524:
[----:B----4-:R4:W0:Y:S02]  /*12000*/  SYNCS.PHASECHK.TRANS64.TRYWAIT P0, [R27+URZ+0x2a860], R2 ;  /* 0x02a860021b0075a7 */ /* 0x010824000800017f */
[----:B0-----:R-:W-:Y:S05]  /*12010*/  @!P0 NANOSLEEP.SYNCS 0x989680 ;  /* 0x009896800000895d */ /* 0x001fea0003900000 */
[----:B------:R-:W0:Y:S02]  /*12020*/  @!P0 SYNCS.PHASECHK.TRANS64 P0, [R27+URZ+0x2a860], R2 ;  /* 0x02a860021b0085a7 */ /* 0x000e24000800007f */
[----:B0-----:R-:W-:Y:S05]  /*12030*/  @!P0 BRA `(.L_x_2524) ;  /* 0xfffffffc00f08947 */ /* 0x001fea000383ffff */
.L_x_2516:
[----:B------:R-:W-:Y:S05]  /*12040*/  BSYNC B0 ;  /* 0x0000000000007941 */ /* 0x000fea0003800000 */
.L_x_2515:
[----:B------:R-:W-:Y:S05]  /*12050*/  EXIT ;  /* 0x000000000000794d */ /* 0x000fea0003800000 */
.L_x_2379:
[----:B0-----:R-:W-:-:S04]  /*12060*/  IMAD.U32 R3, RZ, RZ, UR40 ;  /* 0x00000028ff037e24 */ /* 0x001fc8000f8e00ff */
[----:B------:R0:W1:Y:S03]  /*12070*/  SYNCS.PHASECHK.TRANS64.TRYWAIT P1, [R3+URZ+0x2a800], R0 ;  /* 0x02a80000030075a7 */ /* 0x000066000802017f */
[----:B-1----:R-:W-:Y:S05]  /*12080*/  @!P1 NANOSLEEP.SYNCS 0x989680 ;  /* 0x009896800000995d */ /* 0x002fea0003900000 */
[----:B------:R-:W1:Y:S02]  /*12090*/  @!P1 SYNCS.PHASECHK.TRANS64 P1, [R3+URZ+0x2a800], R0 ;  /* 0x02a80000030095a7 */ /* 0x000e64000802007f */
[----:B-1----:R-:W-:Y:S05]  /*120a0*/  @!P1 BRA `(.L_x_2379) ;  /* 0xfffffffc00ec9947 */ /* 0x002fea000383ffff */
[----:B------:R-:W-:Y:S05]  /*120b0*/  BRA `(.L_x_2525) ;  /* 0xfffffefc005c7947 */ /* 0x000fea000383ffff */
.L_x_2383:
[----:B-1----:R1:W2:Y:S02]  /*120c0*/  SYNCS.PHASECHK.TRANS64.TRYWAIT P1, [R0+URZ+0x2a830], R3 ;  /* 0x02a83003000075a7 */ /* 0x0022a4000802017f */
[----:B--2---:R-:W-:Y:S05]  /*120d0*/  @!P1 NANOSLEEP.SYNCS 0x989680 ;  /* 0x009896800000995d */ /* 0x004fea0003900000 */
[----:B------:R-:W2:Y:S02]  /*120e0*/  @!P1 SYNCS.PHASECHK.TRANS64 P1, [R0+URZ+0x2a830], R3 ;  /* 0x02a83003000095a7 */ /* 0x000ea4000802007f */
[----:B--2---:R-:W-:Y:S05]  /*120f0*/  @!P1 BRA `(.L_x_2383) ;  /* 0xfffffffc00f09947 */ /* 0x004fea000383ffff */
[----:B------:R-:W-:Y:S05]  /*12100*/  BRA `(.L_x_2382) ;  /* 0xfffffefc00787947 */ /* 0x000fea000383ffff */
.L_x_2389:
[----:B-1----:R-:W-:-:S04]  /*12110*/  IMAD.U32 R5, RZ, RZ, UR7 ;  /* 0x00000007ff057e24 */ /* 0x002fc8000f8e00ff */
[----:B------:R1:W2:Y:S03]  /*12120*/  SYNCS.PHASECHK.TRANS64.TRYWAIT P1, [R5+URZ+0x2a830], R4 ;  /* 0x02a83004050075a7 */ /* 0x0002a6000802017f */
[----:B--2---:R-:W-:Y:S05]  /*12130*/  @!P1 NANOSLEEP.SYNCS 0x989680 ;  /* 0x009896800000995d */ /* 0x004fea0003900000 */
[----:B------:R-:W2:Y:S02]  /*12140*/  @!P1 SYNCS.PHASECHK.TRANS64 P1, [R5+URZ+0x2a830], R4 ;  /* 0x02a83004050095a7 */ /* 0x000ea4000802007f */
[----:B--2---:R-:W-:Y:S05]  /*12150*/  @!P1 BRA `(.L_x_2389) ;  /* 0xfffffffc00ec9947 */ /* 0x004fea000383ffff */
[----:B------:R-:W-:Y:S05]  /*12160*/  BRA `(.L_x_2388) ;  /* 0xffffff1c00887947 */ /* 0x000fea000383ffff */
.L_x_2393:
[----:B-1----:R-:W-:-:S04]  /*12170*/  IMAD.U32 R5, RZ, RZ, UR10 ;  /* 0x0000000aff057e24 */ /* 0x002fc8000f8e00ff */
[----:B------:R1:W3:Y:S03]  /*12180*/  SYNCS.PHASECHK.TRANS64.TRYWAIT P1, [R5+URZ+0x2a850], R0 ;  /* 0x02a85000050075a7 */ /* 0x0002e6000802017f */
[----:B---3--:R-:W-:Y:S05]  /*12190*/  @!P1 NANOSLEEP.SYNCS 0x989680 ;  /* 0x009896800000995d */ /* 0x008fea0003900000 */
[----:B------:R-:W3:Y:S02]  /*121a0*/  @!P1 SYNCS.PHASECHK.TRANS64 P1, [R5+URZ+0x2a850], R0 ;  /* 0x02a85000050095a7 */ /* 0x000ee4000802007f */
[----:B---3--:R-:W-:Y:S05]  /*121b0*/  @!P1 BRA `(.L_x_2393) ;  /* 0xfffffffc00ec9947 */ /* 0x008fea000383ffff */
[----:B------:R-:W-:Y:S05]  /*121c0*/  BRA `(.L_x_2392) ;  /* 0xffffff2400d07947 */ /* 0x000fea000383ffff */
.L_x_2401:
[----:B-1----:R-:W-:-:S04]  /*121d0*/  IMAD.U32 R5, RZ, RZ, UR7 ;  /* 0x00000007ff057e24 */ /* 0x002fc8000f8e00ff */
[----:B------:R1:W2:Y:S03]  /*121e0*/  SYNCS.PHASECHK.TRANS64.TRYWAIT P1, [R5+URZ+0x2a830], R4 ;  /* 0x02a83004050075a7 */ /* 0x0002a6000802017f */
[----:B--2---:R-:W-:Y:S05]  /*121f0*/  @!P1 NANOSLEEP.SYNCS 0x989680 ;  /* 0x009896800000995d */ /* 0x004fea0003900000 */
[----:B------:R-:W2:Y:S02]  /*12200*/  @!P1 SYNCS.PHASECHK.TRANS64 P1, [R5+URZ+0x2a830], R4 ;  /* 0x02a83004050095a7 */ /* 0x000ea4000802007f */
[----:B--2---:R-:W-:Y:S05]  /*12210*/  @!P1 BRA `(.L_x_2401) ;  /* 0xfffffffc00ec9947 */ /* 0x004fea000383ffff */
[----:B------:R-:W-:Y:S05]  /*12220*/  BRA `(.L_x_2400) ;  /* 0xffffff40007c7947 */ /* 0x000fea000383ffff */
.L_x_2405:
[----:B-1----:R-:W-:-:S04]  /*12230*/  IMAD.U32 R5, RZ, RZ, UR15 ;  /* 0x0000000fff057e24 */ /* 0x002fc8000f8e00ff */
[----:B------:R1:W3:Y:S03]  /*12240*/  SYNCS.PHASECHK.TRANS64.TRYWAIT P1, [R5+URZ+0x2a850], R0 ;  /* 0x02a85000050075a7 */ /* 0x0002e6000802017f */
[----:B---3--:R-:W-:Y:S05]  /*12250*/  @!P1 NANOSLEEP.SYNCS 0x989680 ;  /* 0x009896800000995d */ /* 0x008fea0003900000 */
[----:B------:R-:W3:Y:S02]  /*12260*/  @!P1 SYNCS.PHASECHK.TRANS64 P1, [R5+URZ+0x2a850], R0 ;  /* 0x02a85000050095a7 */ /* 0x000ee4000802007f */
[----:B---3--:R-:W-:Y:S05]  /*12270*/  @!P1 BRA `(.L_x_2405) ;  /* 0xfffffffc00ec9947 */ /* 0x008fea000383ffff */
[----:B------:R-:W-:Y:S05]  /*12280*/  BRA `(.L_x_2404) ;  /* 0xffffff4800c47947 */ /* 0x000fea000383ffff */
.L_x_2412:
[----:B-1----:R-:W-:-:S04]  /*12290*/  IMAD.U32 R3, RZ, RZ, UR5 ;  /* 0x00000005ff037e24 */ /* 0x002fc8000f8e00ff */
[----:B------:R1:W2:Y:S03]  /*122a0*/  SYNCS.PHASECHK.TRANS64.TRYWAIT P1, [R3+URZ+0x2a850], R0 ;  /* 0x02a85000030075a7 */ /* 0x0002a6000802017f */
[----:B--2---:R-:W-:Y:S05]  /*122b0*/  @!P1 NANOSLEEP.SYNCS 0x989680 ;  /* 0x009896800000995d */ /* 0x004fea0003900000 */
[----:B------:R-:W2:Y:S02]  /*122c0*/  @!P1 SYNCS.PHASECHK.TRANS64 P1, [R3+URZ+0x2a850], R0 ;  /* 0x02a85000030095a7 */ /* 0x000ea4000802007f */
[----:B--2---:R-:W-:Y:S05]  /*122d0*/  @!P1 BRA `(.L_x_2412) ;  /* 0xfffffffc00ec9947 */ /* 0x004fea000383ffff */
[----:B------:R-:W-:Y:S05]  /*122e0*/  BRA `(.L_x_2411) ;  /* 0xffffff6000607947 */ /* 0x000fea000383ffff */
.L_x_2460:
[----:B------:R-:W-:Y:S01]  /*122f0*/  SHF.R.U32.HI R7, RZ, 0x5, R21 ;  /* 0x00000005ff077819 */ /* 0x000fe20000011615 */
[----:B------:R-:W-:Y:S01]  /*12300*/  BSSY B0, `(.L_x_2526) ;  /* 0x0000009000007945 */ /* 0x000fe20003800000 */
[----:B------:R-:W-:Y:S02]  /*12310*/  IMAD.MOV.U32 R12, RZ, RZ, RZ ;  /* 0x000000ffff0c7224 */ /* 0x000fe400078e00ff */
[----:B------:R-:W-:Y:S01]  /*12320*/  LOP3.LUT R7, R7, 0x3, RZ, 0xc0, !PT ;  /* 0x0000000307077812 */ /* 0x000fe200078ec0ff */
[----:B------:R-:W-:Y:S02]  /*12330*/  IMAD.MOV.U32 R11, RZ, RZ, 0x1f ;  /* 0x0000001fff0b7424 */ /* 0x000fe400078e00ff */
[----:B------:R-:W-:Y:S02]  /*12340*/  IMAD.MOV.U32 R15, RZ, RZ, -0x1 ;  /* 0xffffffffff0f7424 */ /* 0x000fe400078e00ff */
[----:B------:R-:W-:-:S07]  /*12350*/  IMAD.MOV.U32 R13, RZ, RZ, R7 ;  /* 0x000000ffff0d7224 */ /* 0x000fce00078e0007 */
[----:B-----5:R-:W-:Y:S05]  /*12360*/  WARPSYNC.COLLECTIVE R15, `(.L_x_2527) ;  /* 0x000000000f087348 */ /* 0x020fea0003c00000 */
[----:B------:R0:W1:Y:S02]  /*12370*/  SHFL.IDX P6, R14, R13, R12, R11 ;  /* 0x0000000c0d0e7389 */ /* 0x00006400000c000b */
[----:B01---5:R-:W-:Y:S01]  /*12380*/  ENDCOLLECTIVE ;  /* 0x000000000000791b */ /* 0x023fe20003800000 */
.L_x_2527:
[----:B------:R-:W-:Y:S05]  /*12390*/  BSYNC B0 ;  /* 0x0000000000007941 */ /* 0x000fea0003800000 */
.L_x_2526:
[----:B------:R-:W-:Y:S05]  /*123a0*/  BRA `(.L_x_2528) ;  /* 0xffffffb800ec7947 */ /* 0x000fea000383ffff */
.L_x_2463:
[----:B0-----:R0:W1:Y:S02]  /*123b0*/  SYNCS.PHASECHK.TRANS64.TRYWAIT P0, [R7+URZ+0x2a840], R2 ;  /* 0x02a84002070075a7 */ /* 0x001064000800017f */
[----:B-1----:R-:W-:Y:S05]  /*123c0*/  @!P0 NANOSLEEP.SYNCS 0x989680 ;  /* 0x009896800000895d */ /* 0x002fea0003900000 */
[----:B------:R-:W1:Y:S02]  /*123d0*/  @!P0 SYNCS.PHASECHK.TRANS64 P0, [R7+URZ+0x2a840], R2 ;  /* 0x02a84002070085a7 */ /* 0x000e64000800007f */
[----:B-1----:R-:W-:Y:S05]  /*123e0*/  @!P0 BRA `(.L_x_2463) ;  /* 0xfffffffc00f08947 */ /* 0x002fea000383ffff */
[----:B------:R-:W-:Y:S05]  /*123f0*/  BRA `(.L_x_2529) ;  /* 0xffffffbc00547947 */ /* 0x000fea000383ffff */
.L_x_2464:
        /* <DEDUP_REMOVED lines=8> */
.L_x_2531:
[----:B------:R-:W-:Y:S05]  /*12480*/  BSYNC B0 ;  /* 0x0000000000007941 */ /* 0x000fea0003800000 */
.L_x_2530:
        /* <DEDUP_REMOVED lines=9> */
.L_x_2532:
[----:B------:R-:W-:Y:S02]  /*12520*/  IMAD.MOV.U32 R13, RZ, RZ, R0 ;  /* 0x000000ffff0d7224 */ /* 0x000fe400078e0000 */
[----:B------:R-:W-:Y:S02]  /*12530*/  IMAD.MOV.U32 R12, RZ, RZ, 0x1 ;  /* 0x00000001ff0c7424 */ /* 0x000fe400078e00ff */
[----:B------:R-:W-:-:S07]  /*12540*/  IMAD.MOV.U32 R3, RZ, RZ, R14 ;  /* 0x000000ffff037224 */ /* 0x000fce00078e000e */
[----:B------:R-:W-:Y:S05]  /*12550*/  WARPSYNC.COLLECTIVE R15, `(.L_x_2533) ;  /* 0x000000000f087348 */ /* 0x000fea0003c00000 */
[----:B------:R0:W1:Y:S02]  /*12560*/  SHFL.IDX P6, R14, R13, R12, R11 ;  /* 0x0000000c0d0e7389 */ /* 0x00006400000c000b */
[----:B01----:R-:W-:Y:S01]  /*12570*/  ENDCOLLECTIVE ;  /* 0x000000000000791b */ /* 0x003fe20003800000 */
.L_x_2533:
        /* <DEDUP_REMOVED lines=17> */
.L_x_2534:
[----:B------:R-:W-:Y:S02]  /*12690*/  @P1 IMAD R8, R5, 0x2, R22 ;  /* 0x0000000205081824 */ /* 0x000fe400078e0216 */
[----:B------:R-:W-:Y:S02]  /*126a0*/  IMAD.MOV.U32 R13, RZ, RZ, R0 ;  /* 0x000000ffff0d7224 */ /* 0x000fe400078e0000 */
[----:B------:R-:W-:Y:S02]  /*126b0*/  IMAD.MOV.U32 R12, RZ, RZ, 0x2 ;  /* 0x00000002ff0c7424 */ /* 0x000fe400078e00ff */
[----:B------:R-:W-:-:S07]  /*126c0*/  IMAD.MOV.U32 R3, RZ, RZ, R14 ;  /* 0x000000ffff037224 */ /* 0x000fce00078e000e */
[----:B------:R-:W-:Y:S05]  /*126d0*/  WARPSYNC.COLLECTIVE R15, `(.L_x_2535) ;  /* 0x000000000f087348 */ /* 0x000fea0003c00000 */
[----:B------:R0:W1:Y:S02]  /*126e0*/  SHFL.IDX P6, R14, R13, R12, R11 ;  /* 0x0000000c0d0e7389 */ /* 0x00006400000c000b */
[----:B01----:R-:W-:Y:S01]  /*126f0*/  ENDCOLLECTIVE ;  /* 0x000000000000791b */ /* 0x003fe20003800000 */
.L_x_2535:
        /* <DEDUP_REMOVED lines=17> */
.L_x_2536:
[----:B------:R-:W-:Y:S02]  /*12810*/  @P1 IMAD R8, R5, 0x2, R22 ;  /* 0x0000000205081824 */ /* 0x000fe400078e0216 */
[----:B------:R-:W-:Y:S02]  /*12820*/  IMAD.MOV.U32 R13, RZ, RZ, R0 ;  /* 0x000000ffff0d7224 */ /* 0x000fe400078e0000 */
[----:B------:R-:W-:Y:S02]  /*12830*/  IMAD.MOV.U32 R12, RZ, RZ, 0x3 ;  /* 0x00000003ff0c7424 */ /* 0x000fe400078e00ff */
[----:B------:R-:W-:-:S07]  /*12840*/  IMAD.MOV.U32 R3, RZ, RZ, R14 ;  /* 0x000000ffff037224 */ /* 0x000fce00078e000e */
[----:B------:R-:W-:Y:S05]  /*12850*/  WARPSYNC.COLLECTIVE R15, `(.L_x_2537) ;  /* 0x000000000f087348 */ /* 0x000fea0003c00000 */
[----:B------:R0:W1:Y:S02]  /*12860*/  SHFL.IDX P6, R14, R13, R12, R11 ;  /* 0x0000000c0d0e7389 */ /* 0x00006400000c000b */
[----:B01----:R-:W-:Y:S01]  /*12870*/  ENDCOLLECTIVE ;  /* 0x000000000000791b */ /* 0x003fe20003800000 */
.L_x_2537:
        /* <DEDUP_REMOVED lines=17> */
.L_x_2538:
[----:B------:R-:W-:Y:S02]  /*12990*/  @P1 IMAD R8, R5, 0x2, R22 ;  /* 0x0000000205081824 */ /* 0x000fe400078e0216 */
[----:B------:R-:W-:Y:S02]  /*129a0*/  IMAD.MOV.U32 R13, RZ, RZ, R0 ;  /* 0x000000ffff0d7224 */ /* 0x000fe400078e0000 */
[----:B------:R-:W-:Y:S02]  /*129b0*/  IMAD.MOV.U32 R12, RZ, RZ, 0x4 ;  /* 0x00000004ff0c7424 */ /* 0x000fe400078e00ff */
[----:B------:R-:W-:-:S07]  /*129c0*/  IMAD.MOV.U32 R3, RZ, RZ, R14 ;  /* 0x000000ffff037224 */ /* 0x000fce00078e000e */
[----:B------:R-:W-:Y:S05]  /*129d0*/  WARPSYNC.COLLECTIVE R15, `(.L_x_2539) ;  /* 0x000000000f087348 */ /* 0x000fea0003c00000 */
[----:B------:R0:W1:Y:S02]  /*129e0*/  SHFL.IDX P6, R14, R13, R12, R11 ;  /* 0x0000000c0d0e7389 */ /* 0x00006400000c000b */
[----:B01----:R-:W-:Y:S01]  /*129f0*/  ENDCOLLECTIVE ;  /* 0x000000000000791b */ /* 0x003fe20003800000 */
.L_x_2539:
        /* <DEDUP_REMOVED lines=17> */
.L_x_2540:
[----:B------:R-:W-:Y:S02]  /*12b10*/  @P1 IMAD R8, R5, 0x2, R22 ;  /* 0x0000000205081824 */ /* 0x000fe400078e0216 */
[----:B------:R-:W-:Y:S02]  /*12b20*/  IMAD.MOV.U32 R13, RZ, RZ, R0 ;  /* 0x000000ffff0d7224 */ /* 0x000fe400078e0000 */
[----:B------:R-:W-:Y:S02]  /*12b30*/  IMAD.MOV.U32 R12, RZ, RZ, 0x5 ;  /* 0x00000005ff0c7424 */ /* 0x000fe400078e00ff */
[----:B------:R-:W-:-:S07]  /*12b40*/  IMAD.MOV.U32 R3, RZ, RZ, R14 ;  /* 0x000000ffff037224 */ /* 0x000fce00078e000e */
[----:B------:R-:W-:Y:S05]  /*12b50*/  WARPSYNC.COLLECTIVE R15, `(.L_x_2541) ;  /* 0x000000000f087348 */ /* 0x000fea0003c00000 */
[----:B------:R0:W1:Y:S02]  /*12b60*/  SHFL.IDX P6, R14, R13, R12, R11 ;  /* 0x0000000c0d0e7389 */ /* 0x00006400000c000b */
[----:B01----:R-:W-:Y:S01]  /*12b70*/  ENDCOLLECTIVE ;  /* 0x000000000000791b */ /* 0x003fe20003800000 */
.L_x_2541:
        /* <DEDUP_REMOVED lines=10> */
.L_x_2542:
        /* <DEDUP_REMOVED lines=8> */
.L_x_2469:
[----:B------:R-:W-:Y:S01]  /*12ca0*/  IMAD.MOV.U32 R13, RZ, RZ, R4 ;  /* 0x000000ffff0d7224 */ /* 0x000fe200078e0004 */
[----:B------:R-:W-:Y:S01]  /*12cb0*/  MOV R11, 0x181f ;  /* 0x0000181f000b7802 */ /* 0x000fe20000000f00 */
[----:B------:R-:W-:Y:S02]  /*12cc0*/  IMAD.MOV.U32 R12, RZ, RZ, RZ ;  /* 0x000000ffff0c7224 */ /* 0x000fe400078e00ff */
[----:B------:R-:W-:Y:S02]  /*12cd0*/  IMAD.MOV.U32 R15, RZ, RZ, -0x1 ;  /* 0xffffffffff0f7424 */ /* 0x000fe400078e00ff */
[----:B-----5:R-:W-:Y:S02]  /*12ce0*/  IMAD R5, R10, R6, RZ ;  /* 0x000000060a057224 */ /* 0x020fe400078e02ff */
[----:B------:R-:W-:-:S07]  /*12cf0*/  IMAD R17, R17, 0x80, R9 ;  /* 0x0000008011117824 */ /* 0x000fce00078e0209 */
[----:B------:R-:W-:Y:S05]  /*12d00*/  WARPSYNC.COLLECTIVE R15, `(.L_x_2544) ;  /* 0x000000000f087348 */ /* 0x000fea0003c00000 */
[----:B------:R0:W1:Y:S02]  /*12d10*/  SHFL.IDX P6, R14, R13, R12, R11 ;  /* 0x0000000c0d0e7389 */ /* 0x00006400000c000b */
[----:B01----:R-:W-:Y:S01]  /*12d20*/  ENDCOLLECTIVE ;  /* 0x000000000000791b */ /* 0x003fe20003800000 */
.L_x_2544:
[C---:B------:R-:W-:Y:S01]  /*12d30*/  VIADD R6, R17.reuse, 0x10 ;  /* 0x0000001011067836 */ /* 0x040fe20000000000 */
[----:B------:R-:W-:Y:S01]  /*12d40*/  ISETP.GE.AND P1, PT, R17, R5, PT ;  /* 0x000000051100720c */ /* 0x000fe20003f26270 */
[----:B------:R-:W-:Y:S02]  /*12d50*/  IMAD.MOV.U32 R13, RZ, RZ, R0 ;  /* 0x000000ffff0d7224 */ /* 0x000fe400078e0000 */
[----:B------:R-:W-:-:S10]  /*12d60*/  IMAD.MOV.U32 R2, RZ, RZ, R14 ;  /* 0x000000ffff027224 */ /* 0x000fd400078e000e */
[----:B------:R-:W-:Y:S05]  /*12d70*/  WARPSYNC.COLLECTIVE R15, `(.L_x_2545) ;  /* 0x000000000f087348 */ /* 0x000fea0003c00000 */
[----:B------:R0:W1:Y:S02]  /*12d80*/  SHFL.IDX P6, R14, R13, R12, R11 ;  /* 0x0000000c0d0e7389 */ /* 0x00006400000c000b */
[----:B01----:R-:W-:Y:S01]  /*12d90*/  ENDCOLLECTIVE ;  /* 0x000000000000791b */ /* 0x003fe20003800000 */
.L_x_2545:
        /* <DEDUP_REMOVED lines=8> */
.L_x_2546:
        /* <DEDUP_REMOVED lines=8> */
[----:B------:R-:W-:Y:S02]  /*12ea0*/  VIADD R6, R17, 0x20 ;  /* 0x0000002011067836 */ /* 0x000fe40000000000 */
[----:B0-----:R-:W-:-:S08]  /*12eb0*/  IMAD.MOV.U32 R2, RZ, RZ, R14 ;  /* 0x000000ffff027224 */ /* 0x001fd000078e000e */
[----:B------:R-:W-:Y:S05]  /*12ec0*/  WARPSYNC.COLLECTIVE R15, `(.L_x_2547) ;  /* 0x000000000f087348 */ /* 0x000fea0003c00000 */
[----:B------:R0:W1:Y:S02]  /*12ed0*/  SHFL.IDX P6, R14, R13, R12, R11 ;  /* 0x0000000c0d0e7389 */ /* 0x00006400000c000b */
[----:B01----:R-:W-:Y:S01]  /*12ee0*/  ENDCOLLECTIVE ;  /* 0x000000000000791b */ /* 0x003fe20003800000 */
.L_x_2547:
        /* <DEDUP_REMOVED lines=8> */
.L_x_2548:
[----:B------:R-:W-:-:S05]  /*12f70*/  @!P1 IMAD.MOV.U32 R3, RZ, RZ, R7 ;  /* 0x000000ffff039224 */ /* 0x000fca00078e0007 */
[----:B------:R-:W-:Y:S01]  /*12f80*/  @!PT LDS RZ, [RZ] ;  /* 0x00000000fffff984 */ /* 0x000fe20000000800 */
[----:B------:R-:W-:Y:S01]  /*12f90*/  @!PT LDS RZ, [RZ] ;  /* 0x00000000fffff984 */ /* 0x000fe20000000800 */
[----:B------:R-:W-:Y:S01]  /*12fa0*/  @!PT LDS RZ, [RZ] ;  /* 0x00000000fffff984 */ /* 0x000fe20000000800 */
[----:B------:R-:W-:Y:S04]  /*12fb0*/  @!P1 LDGSTS.E.BYPASS.LTC128B.128 [R33+0xcc00], desc[UR36][R2.64], !P3 ;  /* 0x0cc0000002219fae */ /* 0x000fe8000d901d64 */
[----:B------:R-:W-:Y:S01]  /*12fc0*/  @!P1 LDGSTS.E.BYPASS.LTC128B.128 [R33+0x10c00], desc[UR36][R2.64+0x80], !P2 ;  /* 0x10c0008002219fae */ /* 0x000fe2000d101d64 */
[----:B------:R-:W-:-:S03]  /*12fd0*/  IMAD.MOV.U32 R13, RZ, RZ, R0 ;  /* 0x000000ffff0d7224 */ /* 0x000fc600078e0000 */
[----:B------:R0:W-:Y:S01]  /*12fe0*/  @!P1 LDGSTS.E.BYPASS.LTC128B.128 [R33+0x14c00], desc[UR36][R2.64+0x100], !P0 ;  /* 0x14c0010002219fae */ /* 0x0001e2000c101d64 */
[----:B------:R-:W-:Y:S02]  /*12ff0*/  ISETP.GE.AND P1, PT, R6, R5, PT ;  /* 0x000000050600720c */ /* 0x000fe40003f26270 */
[----:B------:R-:W-:Y:S01]  /*13000*/  IADD3 R6, R17, 0x30, RZ ;  /* 0x0000003011067810 */ /* 0x000fe20007ffe0ff */
[----:B0-----:R-:W-:-:S10]  /*13010*/  IMAD.MOV.U32 R2, RZ, RZ, R14 ;  /* 0x000000ffff027224 */ /* 0x001fd400078e000e */
[----:B------:R-:W-:Y:S05]  /*13020*/  WARPSYNC.COLLECTIVE R15, `(.L_x_2549) ;  /* 0x000000000f087348 */ /* 0x000fea0003c00000 */
[----:B------:R0:W1:Y:S02]  /*13030*/  SHFL.IDX P6, R14, R13, R12, R11 ;  /* 0x0000000c0d0e7389 */ /* 0x00006400000c000b */
[----:B01----:R-:W-:Y:S01]  /*13040*/  ENDCOLLECTIVE ;  /* 0x000000000000791b */ /* 0x003fe20003800000 */
.L_x_2549:
        /* <DEDUP_REMOVED lines=8> */
.L_x_2550:
        /* <DEDUP_REMOVED lines=9> */
[----:B------:R-:W-:Y:S02]  /*13160*/  VIADD R6, R17, 0x40 ;  /* 0x0000004011067836 */ /* 0x000fe40000000000 */
[----:B0-----:R-:W-:-:S10]  /*13170*/  IMAD.MOV.U32 R2, RZ, RZ, R14 ;  /* 0x000000ffff027224 */ /* 0x001fd400078e000e */
[----:B------:R-:W-:Y:S05]  /*13180*/  WARPSYNC.COLLECTIVE R15, `(.L_x_2551) ;  /* 0x000000000f087348 */ /* 0x000fea0003c00000 */
[----:B------:R0:W1:Y:S02]  /*13190*/  SHFL.IDX P6, R14, R13, R12, R11 ;  /* 0x0000000c0d0e7389 */ /* 0x00006400000c000b */
[----:B01----:R-:W-:Y:S01]  /*131a0*/  ENDCOLLECTIVE ;  /* 0x000000000000791b */ /* 0x003fe20003800000 */
.L_x_2551:
        /* <DEDUP_REMOVED lines=8> */
.L_x_2552:
        /* <DEDUP_REMOVED lines=14> */
.L_x_2553:
        /* <DEDUP_REMOVED lines=8> */
.L_x_2554:
        /* <DEDUP_REMOVED lines=14> */
.L_x_2555:
        /* <DEDUP_REMOVED lines=8> */
.L_x_2556:
[----:B------:R-:W-:-:S05]  /*134f0*/  @!P1 MOV R3, R7 ;  /* 0x0000000700039202 */ /* 0x000fca0000000f00 */
        /* <DEDUP_REMOVED lines=12> */
.L_x_2557:
        /* <DEDUP_REMOVED lines=8> */
.L_x_2558:
        /* <DEDUP_REMOVED lines=12> */
.L_x_2559:
[----:B------:R-:W-:Y:S05]  /*13700*/  BRA `(.L_x_2560) ;  /* 0xffffffbc00207947 */ /* 0x000fea000383ffff */
.L_x_2474:
[----:B0-----:R0:W1:Y:S02]  /*13710*/  SYNCS.PHASECHK.TRANS64.TRYWAIT P0, [R22+URZ+0x2a820], R3 ;  /* 0x02a82003160075a7 */ /* 0x001064000800017f */
[----:B-1----:R-:W-:Y:S05]  /*13720*/  @!P0 NANOSLEEP.SYNCS 0x989680 ;  /* 0x009896800000895d */ /* 0x002fea0003900000 */
[----:B------:R-:W1:Y:S02]  /*13730*/  @!P0 SYNCS.PHASECHK.TRANS64 P0, [R22+URZ+0x2a820], R3 ;  /* 0x02a82003160085a7 */ /* 0x000e64000800007f */
[----:B-1----:R-:W-:Y:S05]  /*13740*/  @!P0 BRA `(.L_x_2474) ;  /* 0xfffffffc00f08947 */ /* 0x002fea000383ffff */
[----:B------:R-:W-:Y:S05]  /*13750*/  BRA `(.L_x_2561) ;  /* 0xffffffbc00987947 */ /* 0x000fea000383ffff */
.L_x_2479:
[----:B0-----:R0:W1:Y:S02]  /*13760*/  SYNCS.PHASECHK.TRANS64.TRYWAIT P0, [R6+URZ+0x2a840], R3 ;  /* 0x02a84003060075a7 */ /* 0x001064000800017f */
[----:B-1----:R-:W-:Y:S05]  /*13770*/  @!P0 NANOSLEEP.SYNCS 0x989680 ;  /* 0x009896800000895d */ /* 0x002fea0003900000 */
[----:B------:R-:W1:Y:S02]  /*13780*/  @!P0 SYNCS.PHASECHK.TRANS64 P0, [R6+URZ+0x2a840], R3 ;  /* 0x02a84003060085a7 */ /* 0x000e64000800007f */
[----:B-1----:R-:W-:Y:S05]  /*13790*/  @!P0 BRA `(.L_x_2479) ;  /* 0xfffffffc00f08947 */ /* 0x002fea000383ffff */
[----:B------:R-:W-:Y:S05]  /*137a0*/  BRA `(.L_x_2562) ;  /* 0xffffffc0005c7947 */ /* 0x000fea000383ffff */
.L_x_2480:
        /* <DEDUP_REMOVED lines=8> */
.L_x_2564:
[----:B------:R-:W-:Y:S05]  /*13830*/  BSYNC B1 ;  /* 0x0000000000017941 */ /* 0x000fea0003800000 */
.L_x_2563:
        /* <DEDUP_REMOVED lines=10> */
.L_x_2565:
[----:B------:R-:W-:Y:S02]  /*138e0*/  IMAD.MOV.U32 R13, RZ, RZ, R5 ;  /* 0x000000ffff0d7224 */ /* 0x000fe400078e0005 */
[----:B------:R-:W-:Y:S02]  /*138f0*/  IMAD.MOV.U32 R12, RZ, RZ, 0x1 ;  /* 0x00000001ff0c7424 */ /* 0x000fe400078e00ff */
[----:B------:R-:W-:Y:S01]  /*13900*/  IMAD.SHL.U32 R35, R35, 0x8, RZ ;  /* 0x0000000823237824 */ /* 0x000fe200078e00ff */
[----:B------:R-:W-:-:S07]  /*13910*/  MOV R2, R14 ;  /* 0x0000000e00027202 */ /* 0x000fce0000000f00 */
[----:B------:R-:W-:Y:S05]  /*13920*/  WARPSYNC.COLLECTIVE R15, `(.L_x_2566) ;  /* 0x000000000f087348 */ /* 0x000fea0003c00000 */
[----:B------:R0:W1:Y:S02]  /*13930*/  SHFL.IDX P6, R14, R13, R12, R11 ;  /* 0x0000000c0d0e7389 */ /* 0x00006400000c000b */
[----:B01----:R-:W-:Y:S01]  /*13940*/  ENDCOLLECTIVE ;  /* 0x000000000000791b */ /* 0x003fe20003800000 */
.L_x_2566:
        /* <DEDUP_REMOVED lines=15> */
.L_x_2567:
[----:B------:R-:W-:Y:S02]  /*13a40*/  IMAD.MOV.U32 R13, RZ, RZ, R5 ;  /* 0x000000ffff0d7224 */ /* 0x000fe400078e0005 */
[----:B------:R-:W-:Y:S02]  /*13a50*/  IMAD.MOV.U32 R12, RZ, RZ, 0x2 ;  /* 0x00000002ff0c7424 */ /* 0x000fe400078e00ff */
[----:B------:R-:W-:-:S07]  /*13a60*/  IMAD.MOV.U32 R2, RZ, RZ, R14 ;  /* 0x000000ffff027224 */ /* 0x000fce00078e000e */
[----:B------:R-:W-:Y:S05]  /*13a70*/  WARPSYNC.COLLECTIVE R15, `(.L_x_2568) ;  /* 0x000000000f087348 */ /* 0x000fea0003c00000 */
[----:B------:R0:W1:Y:S02]  /*13a80*/  SHFL.IDX P6, R14, R13, R12, R11 ;  /* 0x0000000c0d0e7389 */ /* 0x00006400000c000b */
[----:B01----:R-:W-:Y:S01]  /*13a90*/  ENDCOLLECTIVE ;  /* 0x000000000000791b */ /* 0x003fe20003800000 */
.L_x_2568:
        /* <DEDUP_REMOVED lines=13> */
.L_x_2569:
[----:B------:R-:W-:Y:S02]  /*13b70*/  IMAD.MOV.U32 R13, RZ, RZ, R5 ;  /* 0x000000ffff0d7224 */ /* 0x000fe400078e0005 */
[----:B------:R-:W-:Y:S02]  /*13b80*/  IMAD.MOV.U32 R12, RZ, RZ, 0x3 ;  /* 0x00000003ff0c7424 */ /* 0x000fe400078e00ff */
[----:B------:R-:W-:-:S07]  /*13b90*/  IMAD.MOV.U32 R2, RZ, RZ, R14 ;  /* 0x000000ffff027224 */ /* 0x000fce00078e000e */
[----:B------:R-:W-:Y:S05]  /*13ba0*/  WARPSYNC.COLLECTIVE R15, `(.L_x_2570) ;  /* 0x000000000f087348 */ /* 0x000fea0003c00000 */
[----:B------:R0:W1:Y:S02]  /*13bb0*/  SHFL.IDX P6, R14, R13, R12, R11 ;  /* 0x0000000c0d0e7389 */ /* 0x00006400000c000b */
[----:B01----:R-:W-:Y:S01]  /*13bc0*/  ENDCOLLECTIVE ;  /* 0x000000000000791b */ /* 0x003fe20003800000 */
.L_x_2570:
        /* <DEDUP_REMOVED lines=13> */
.L_x_2571:
[----:B------:R-:W-:Y:S01]  /*13ca0*/  IMAD.MOV.U32 R13, RZ, RZ, R5 ;  /* 0x000000ffff0d7224 */ /* 0x000fe200078e0005 */
[----:B------:R-:W-:Y:S01]  /*13cb0*/  MOV R12, 0x4 ;  /* 0x00000004000c7802 */ /* 0x000fe20000000f00 */
[----:B------:R-:W-:-:S07]  /*13cc0*/  IMAD.MOV.U32 R2, RZ, RZ, R14 ;  /* 0x000000ffff027224 */ /* 0x000fce00078e000e */
[----:B------:R-:W-:Y:S05]  /*13cd0*/  WARPSYNC.COLLECTIVE R15, `(.L_x_2572) ;  /* 0x000000000f087348 */ /* 0x000fea0003c00000 */
[----:B------:R0:W1:Y:S02]  /*13ce0*/  SHFL.IDX P6, R14, R13, R12, R11 ;  /* 0x0000000c0d0e7389 */ /* 0x00006400000c000b */
[----:B01----:R-:W-:Y:S01]  /*13cf0*/  ENDCOLLECTIVE ;  /* 0x000000000000791b */ /* 0x003fe20003800000 */
.L_x_2572:
        /* <DEDUP_REMOVED lines=13> */
.L_x_2573:
[----:B------:R-:W-:Y:S02]  /*13dd0*/  IMAD.MOV.U32 R13, RZ, RZ, R5 ;  /* 0x000000ffff0d7224 */ /* 0x000fe400078e0005 */
[----:B------:R-:W-:Y:S02]  /*13de0*/  IMAD.MOV.U32 R12, RZ, RZ, 0x5 ;  /* 0x00000005ff0c7424 */ /* 0x000fe400078e00ff */
[----:B------:R-:W-:-:S07]  /*13df0*/  IMAD.MOV.U32 R2, RZ, RZ, R14 ;  /* 0x000000ffff027224 */ /* 0x000fce00078e000e */
[----:B------:R-:W-:Y:S05]  /*13e00*/  WARPSYNC.COLLECTIVE R15, `(.L_x_2574) ;  /* 0x000000000f087348 */ /* 0x000fea0003c00000 */
[----:B------:R0:W1:Y:S02]  /*13e10*/  SHFL.IDX P6, R14, R13, R12, R11 ;  /* 0x0000000c0d0e7389 */ /* 0x00006400000c000b */
[----:B01----:R-:W-:Y:S01]  /*13e20*/  ENDCOLLECTIVE ;  /* 0x000000000000791b */ /* 0x003fe20003800000 */
.L_x_2574:
        /* <DEDUP_REMOVED lines=13> */
.L_x_2575:
[----:B------:R-:W-:Y:S01]  /*13f00*/  IMAD.MOV.U32 R2, RZ, RZ, R14 ;  /* 0x000000ffff027224 */ /* 0x000fe200078e000e */
[----:B------:R-:W-:Y:S06]  /*13f10*/  BRA `(.L_x_2576) ;  /* 0xffffffbc008c7947 */ /* 0x000fec000383ffff */
.L_x_2485:
[----:B-1----:R1:W4:Y:S02]  /*13f20*/  SYNCS.PHASECHK.TRANS64.TRYWAIT P0, [R4+URZ+0x2a860], R2 ;  /* 0x02a86002040075a7 */ /* 0x002324000800017f */
[----:B----4-:R-:W-:Y:S05]  /*13f30*/  @!P0 NANOSLEEP.SYNCS 0x989680 ;  /* 0x009896800000895d */ /* 0x010fea0003900000 */
[----:B------:R-:W4:Y:S02]  /*13f40*/  @!P0 SYNCS.PHASECHK.TRANS64 P0, [R4+URZ+0x2a860], R2 ;  /* 0x02a86002040085a7 */ /* 0x000f24000800007f */
[----:B----4-:R-:W-:Y:S05]  /*13f50*/  @!P0 BRA `(.L_x_2485) ;  /* 0xfffffffc00f08947 */ /* 0x010fea000383ffff */
[----:B------:R-:W-:Y:S05]  /*13f60*/  BRA `(.L_x_2577) ;  /* 0xffffffbc00e87947 */ /* 0x000fea000383ffff */
.L_x_2486:
        /* <DEDUP_REMOVED lines=8> */
.L_x_2579:
[----:B------:R-:W-:Y:S05]  /*13ff0*/  BSYNC B1 ;  /* 0x0000000000017941 */ /* 0x000fea0003800000 */
.L_x_2578:
        /* <DEDUP_REMOVED lines=9> */
.L_x_2580:
[----:B------:R-:W-:Y:S01]  /*14090*/  IMAD.MOV.U32 R13, RZ, RZ, R24 ;  /* 0x000000ffff0d7224 */ /* 0x000fe200078e0018 */
[----:B------:R-:W-:Y:S01]  /*140a0*/  MOV R12, 0x1 ;  /* 0x00000001000c7802 */ /* 0x000fe20000000f00 */
[----:B------:R-:W-:-:S07]  /*140b0*/  IMAD.MOV.U32 R2, RZ, RZ, R14 ;  /* 0x000000ffff027224 */ /* 0x000fce00078e000e */
[----:B------:R-:W-:Y:S05]  /*140c0*/  WARPSYNC.COLLECTIVE R15, `(.L_x_2581) ;  /* 0x000000000f087348 */ /* 0x000fea0003c00000 */
[----:B------:R0:W1:Y:S02]  /*140d0*/  SHFL.IDX P6, R14, R13, R12, R11 ;  /* 0x0000000c0d0e7389 */ /* 0x00006400000c000b */
[----:B01----:R-:W-:Y:S01]  /*140e0*/  ENDCOLLECTIVE ;  /* 0x000000000000791b */ /* 0x003fe20003800000 */
.L_x_2581:
        /* <DEDUP_REMOVED lines=15> */
.L_x_2582:
[----:B------:R-:W-:Y:S02]  /*141e0*/  IMAD.MOV.U32 R13, RZ, RZ, R24 ;  /* 0x000000ffff0d7224 */ /* 0x000fe400078e0018 */
[----:B------:R-:W-:Y:S02]  /*141f0*/  IMAD.MOV.U32 R12, RZ, RZ, 0x2 ;  /* 0x00000002ff0c7424 */ /* 0x000fe400078e00ff */
[----:B------:R-:W-:-:S07]  /*14200*/  IMAD.MOV.U32 R2, RZ, RZ, R14 ;  /* 0x000000ffff027224 */ /* 0x000fce00078e000e */
[----:B------:R-:W-:Y:S05]  /*14210*/  WARPSYNC.COLLECTIVE R15, `(.L_x_2583) ;  /* 0x000000000f087348 */ /* 0x000fea0003c00000 */
[----:B------:R0:W1:Y:S02]  /*14220*/  SHFL.IDX P6, R14, R13, R12, R11 ;  /* 0x0000000c0d0e7389 */ /* 0x00006400000c000b */
[----:B01----:R-:W-:Y:S01]  /*14230*/  ENDCOLLECTIVE ;  /* 0x000000000000791b */ /* 0x003fe20003800000 */
.L_x_2583:
        /* <DEDUP_REMOVED lines=14> */
.L_x_2584:
[----:B------:R-:W-:Y:S02]  /*14320*/  IMAD.MOV.U32 R13, RZ, RZ, R24 ;  /* 0x000000ffff0d7224 */ /* 0x000fe400078e0018 */
[----:B------:R-:W-:Y:S02]  /*14330*/  IMAD.MOV.U32 R12, RZ, RZ, 0x3 ;  /* 0x00000003ff0c7424 */ /* 0x000fe400078e00ff */
[----:B------:R-:W-:-:S07]  /*14340*/  IMAD.MOV.U32 R2, RZ, RZ, R14 ;  /* 0x000000ffff027224 */ /* 0x000fce00078e000e */
[----:B------:R-:W-:Y:S05]  /*14350*/  WARPSYNC.COLLECTIVE R15, `(.L_x_2585) ;  /* 0x000000000f087348 */ /* 0x000fea0003c00000 */
[----:B------:R0:W1:Y:S02]  /*14360*/  SHFL.IDX P6, R14, R13, R12, R11 ;  /* 0x0000000c0d0e7389 */ /* 0x00006400000c000b */
[----:B01----:R-:W-:Y:S01]  /*14370*/  ENDCOLLECTIVE ;  /* 0x000000000000791b */ /* 0x003fe20003800000 */
.L_x_2585:
        /* <DEDUP_REMOVED lines=14> */
.L_x_2586:
[----:B------:R-:W-:Y:S02]  /*14460*/  IMAD.MOV.U32 R13, RZ, RZ, R24 ;  /* 0x000000ffff0d7224 */ /* 0x000fe400078e0018 */
[----:B------:R-:W-:Y:S02]  /*14470*/  IMAD.MOV.U32 R12, RZ, RZ, 0x4 ;  /* 0x00000004ff0c7424 */ /* 0x000fe400078e00ff */
[----:B------:R-:W-:-:S07]  /*14480*/  IMAD.MOV.U32 R2, RZ, RZ, R14 ;  /* 0x000000ffff027224 */ /* 0x000fce00078e000e */
[----:B------:R-:W-:Y:S05]  /*14490*/  WARPSYNC.COLLECTIVE R15, `(.L_x_2587) ;  /* 0x000000000f087348 */ /* 0x000fea0003c00000 */
[----:B------:R0:W1:Y:S02]  /*144a0*/  SHFL.IDX P6, R14, R13, R12, R11 ;  /* 0x0000000c0d0e7389 */ /* 0x00006400000c000b */
[----:B01----:R-:W-:Y:S01]  /*144b0*/  ENDCOLLECTIVE ;  /* 0x000000000000791b */ /* 0x003fe20003800000 */
.L_x_2587:
        /* <DEDUP_REMOVED lines=14> */
.L_x_2588:
[----:B------:R-:W-:Y:S01]  /*145a0*/  MOV R13, R24 ;  /* 0x00000018000d7202 */ /* 0x000fe20000000f00 */
[----:B------:R-:W-:Y:S02]  /*145b0*/  IMAD.MOV.U32 R12, RZ, RZ, 0x5 ;  /* 0x00000005ff0c7424 */ /* 0x000fe400078e00ff */
[----:B------:R-:W-:-:S07]  /*145c0*/  IMAD.MOV.U32 R2, RZ, RZ, R14 ;  /* 0x000000ffff027224 */ /* 0x000fce00078e000e */
[----:B------:R-:W-:Y:S05]  /*145d0*/  WARPSYNC.COLLECTIVE R15, `(.L_x_2589) ;  /* 0x000000000f087348 */ /* 0x000fea0003c00000 */
[----:B------:R0:W1:Y:S02]  /*145e0*/  SHFL.IDX P6, R14, R13, R12, R11 ;  /* 0x0000000c0d0e7389 */ /* 0x00006400000c000b */
[----:B01----:R-:W-:Y:S01]  /*145f0*/  ENDCOLLECTIVE ;  /* 0x000000000000791b */ /* 0x003fe20003800000 */
.L_x_2589:
        /* <DEDUP_REMOVED lines=13> */
.L_x_2590:
[----:B------:R-:W-:Y:S01]  /*146d0*/  @!PT LDS RZ, [RZ] ;  /* 0x00000000fffff984 */ /* 0x000fe20000000800 */
[----:B------:R-:W-:Y:S01]  /*146e0*/  @!PT LDS RZ, [RZ] ;  /* 0x00000000fffff984 */ /* 0x000fe20000000800 */
[----:B------:R-:W-:Y:S01]  /*146f0*/  @!PT LDS RZ, [RZ] ;  /* 0x00000000fffff984 */ /* 0x000fe20000000800 */
[----:B------:R1:W-:Y:S01]  /*14700*/  LDGSTS.E.BYPASS.LTC128B.128 [R5+0x5400], desc[UR36][R2.64+0x80], !P2 ;  /* 0x0540008002057fae */ /* 0x0003e2000d101d64 */
[----:B------:R-:W-:Y:S05]  /*14710*/  BRA `(.L_x_2591) ;  /* 0xffffffb800d47947 */ /* 0x000fea000383ffff */
.L_x_2494:
[----:B0-----:R0:W1:Y:S02]  /*14720*/  SYNCS.PHASECHK.TRANS64.TRYWAIT P0, [R0+URZ+0x2a860], R3 ;  /* 0x02a86003000075a7 */ /* 0x001064000800017f */
[----:B-1----:R-:W-:Y:S05]  /*14730*/  @!P0 NANOSLEEP.SYNCS 0x989680 ;  /* 0x009896800000895d */ /* 0x002fea0003900000 */
[----:B------:R-:W1:Y:S02]  /*14740*/  @!P0 SYNCS.PHASECHK.TRANS64 P0, [R0+URZ+0x2a860], R3 ;  /* 0x02a86003000085a7 */ /* 0x000e64000800007f */
[----:B-1----:R-:W-:Y:S05]  /*14750*/  @!P0 BRA `(.L_x_2494) ;  /* 0xfffffffc00f08947 */ /* 0x002fea000383ffff */
[----:B------:R-:W-:Y:S05]  /*14760*/  BRA `(.L_x_2592) ;  /* 0xffffffbc00e47947 */ /* 0x000fea000383ffff */
.L_x_2495:
        /* <DEDUP_REMOVED lines=8> */
.L_x_2594:
[----:B------:R-:W-:Y:S05]  /*147f0*/  BSYNC B0 ;  /* 0x0000000000007941 */ /* 0x000fea0003800000 */
.L_x_2593:
        /* <DEDUP_REMOVED lines=14> */
.L_x_2595:
        /* <DEDUP_REMOVED lines=10> */
.L_x_2596:
        /* <DEDUP_REMOVED lines=13> */
.L_x_2597:
[----:B------:R-:W-:Y:S01]  /*14a50*/  IMAD.MOV.U32 R13, RZ, RZ, R24 ;  /* 0x000000ffff0d7224 */ /* 0x000fe200078e0018 */
[----:B------:R-:W-:Y:S02]  /*14a60*/  MOV R12, 0x2 ;  /* 0x00000002000c7802 */ /* 0x000fe40000000f00 */
[----:B------:R-:W-:-:S13]  /*14a70*/  IADD3 R2, P2, R14, R5, RZ ;  /* 0x000000050e027210 */ /* 0x000fda0007f5e0ff */
[----:B------:R-:W-:Y:S05]  /*14a80*/  WARPSYNC.COLLECTIVE R15, `(.L_x_2598) ;  /* 0x000000000f087348 */ /* 0x000fea0003c00000 */
[----:B------:R0:W1:Y:S02]  /*14a90*/  SHFL.IDX P6, R14, R13, R12, R11 ;  /* 0x0000000c0d0e7389 */ /* 0x00006400000c000b */
[----:B01----:R-:W-:Y:S01]  /*14aa0*/  ENDCOLLECTIVE ;  /* 0x000000000000791b */ /* 0x003fe20003800000 */
.L_x_2598:
        /* <DEDUP_REMOVED lines=13> */
.L_x_2599:
[----:B------:R-:W-:Y:S02]  /*14b80*/  IMAD.MOV.U32 R13, RZ, RZ, R24 ;  /* 0x000000ffff0d7224 */ /* 0x000fe400078e0018 */
[----:B------:R-:W-:Y:S02]  /*14b90*/  IMAD.MOV.U32 R12, RZ, RZ, 0x3 ;  /* 0x00000003ff0c7424 */ /* 0x000fe400078e00ff */
[----:B------:R-:W-:-:S07]  /*14ba0*/  IMAD.MOV.U32 R10, RZ, RZ, R14 ;  /* 0x000000ffff0a7224 */ /* 0x000fce00078e000e */
[----:B------:R-:W-:Y:S05]  /*14bb0*/  WARPSYNC.COLLECTIVE R15, `(.L_x_2600) ;  /* 0x000000000f087348 */ /* 0x000fea0003c00000 */
[----:B------:R0:W1:Y:S02]  /*14bc0*/  SHFL.IDX P6, R14, R13, R12, R11 ;  /* 0x0000000c0d0e7389 */ /* 0x00006400000c000b */
[----:B01----:R-:W-:Y:S01]  /*14bd0*/  ENDCOLLECTIVE ;  /* 0x000000000000791b */ /* 0x003fe20003800000 */
.L_x_2600:
        /* <DEDUP_REMOVED lines=14> */
.L_x_2601:
[----:B------:R-:W-:Y:S02]  /*14cc0*/  IMAD.MOV.U32 R13, RZ, RZ, R24 ;  /* 0x000000ffff0d7224 */ /* 0x000fe400078e0018 */
[----:B------:R-:W-:Y:S01]  /*14cd0*/  IMAD.MOV.U32 R12, RZ, RZ, 0x4 ;  /* 0x00000004ff0c7424 */ /* 0x000fe200078e00ff */
[----:B------:R-:W-:-:S13]  /*14ce0*/  IADD3 R2, P2, R14, R5, RZ ;  /* 0x000000050e027210 */ /* 0x000fda0007f5e0ff */
[----:B------:R-:W-:Y:S05]  /*14cf0*/  WARPSYNC.COLLECTIVE R15, `(.L_x_2602) ;  /* 0x000000000f087348 */ /* 0x000fea0003c00000 */
[----:B------:R0:W1:Y:S02]  /*14d00*/  SHFL.IDX P6, R14, R13, R12, R11 ;  /* 0x0000000c0d0e7389 */ /* 0x00006400000c000b */
[----:B01----:R-:W-:Y:S01]  /*14d10*/  ENDCOLLECTIVE ;  /* 0x000000000000791b */ /* 0x003fe20003800000 */
.L_x_2602:
        /* <DEDUP_REMOVED lines=13> */
.L_x_2603:
[----:B------:R-:W-:Y:S02]  /*14df0*/  IMAD.MOV.U32 R13, RZ, RZ, R24 ;  /* 0x000000ffff0d7224 */ /* 0x000fe400078e0018 */
[----:B------:R-:W-:Y:S02]  /*14e00*/  IMAD.MOV.U32 R12, RZ, RZ, 0x5 ;  /* 0x00000005ff0c7424 */ /* 0x000fe400078e00ff */
[----:B------:R-:W-:-:S07]  /*14e10*/  IMAD.MOV.U32 R10, RZ, RZ, R14 ;  /* 0x000000ffff0a7224 */ /* 0x000fce00078e000e */
[----:B------:R-:W-:Y:S05]  /*14e20*/  WARPSYNC.COLLECTIVE R15, `(.L_x_2604) ;  /* 0x000000000f087348 */ /* 0x000fea0003c00000 */
[----:B------:R0:W1:Y:S02]  /*14e30*/  SHFL.IDX P6, R14, R13, R12, R11 ;  /* 0x0000000c0d0e7389 */ /* 0x00006400000c000b */
[----:B01----:R-:W-:Y:S01]  /*14e40*/  ENDCOLLECTIVE ;  /* 0x000000000000791b */ /* 0x003fe20003800000 */
.L_x_2604:
        /* <DEDUP_REMOVED lines=12> */
.L_x_2605:
[----:B------:R-:W-:Y:S05]  /*14f10*/  BRA `(.L_x_2606) ;  /* 0xffffffb800e07947 */ /* 0x000fea000383ffff */
.L_x_2500:
        /* <DEDUP_REMOVED lines=8> */
.L_x_2608:
[----:B------:R-:W-:Y:S05]  /*14fa0*/  BSYNC B0 ;  /* 0x0000000000007941 */ /* 0x000fea0003800000 */
.L_x_2607:
        /* <DEDUP_REMOVED lines=9> */
.L_x_2609:
        /* <DEDUP_REMOVED lines=23> */
.L_x_2610:
[----:B------:R-:W-:Y:S01]  /*151b0*/  IMAD.MOV.U32 R12, RZ, RZ, 0x2 ;  /* 0x00000002ff0c7424 */ /* 0x000fe200078e00ff */
[----:B------:R-:W-:-:S05]  /*151c0*/  SEL R6, R14, RZ, P1 ;  /* 0x000000ff0e067207 */ /* 0x000fca0000800000 */
[----:B------:R-:W-:-:S04]  /*151d0*/  IMAD.IADD R6, R13, 0x1, R6 ;  /* 0x000000010d067824 */ /* 0x000fc800078e0206 */
[----:B------:R-:W-:-:S07]  /*151e0*/  IMAD.MOV.U32 R13, RZ, RZ, R6 ;  /* 0x000000ffff0d7224 */ /* 0x000fce00078e0006 */
[----:B------:R-:W-:Y:S05]  /*151f0*/  WARPSYNC.COLLECTIVE R15, `(.L_x_2611) ;  /* 0x000000000f087348 */ /* 0x000fea0003c00000 */
[----:B------:R0:W1:Y:S02]  /*15200*/  SHFL.UP P6, R14, R13, R12, R11 ;  /* 0x0400000c0d0e7389 */ /* 0x00006400000c000b */
[----:B01----:R-:W-:Y:S01]  /*15210*/  ENDCOLLECTIVE ;  /* 0x000000000000791b */ /* 0x003fe20003800000 */
.L_x_2611:
        /* <DEDUP_REMOVED lines=8> */
.L_x_2612:
[----:B------:R-:W-:Y:S01]  /*152a0*/  IMAD.MOV.U32 R12, RZ, RZ, 0x8 ;  /* 0x00000008ff0c7424 */ /* 0x000fe200078e00ff */
[----:B------:R-:W-:-:S05]  /*152b0*/  SEL R3, R14, RZ, P3 ;  /* 0x000000ff0e037207 */ /* 0x000fca0001800000 */
[----:B------:R-:W-:-:S04]  /*152c0*/  IMAD.IADD R3, R2, 0x1, R3 ;  /* 0x0000000102037824 */ /* 0x000fc800078e0203 */
[----:B------:R-:W-:-:S07]  /*152d0*/  IMAD.MOV.U32 R13, RZ, RZ, R3 ;  /* 0x000000ffff0d7224 */ /* 0x000fce00078e0003 */
[----:B------:R-:W-:Y:S05]  /*152e0*/  WARPSYNC.COLLECTIVE R15, `(.L_x_2613) ;  /* 0x000000000f087348 */ /* 0x000fea0003c00000 */
[----:B------:R0:W1:Y:S02]  /*152f0*/  SHFL.UP P6, R14, R13, R12, R11 ;  /* 0x0400000c0d0e7389 */ /* 0x00006400000c000b */
[----:B01----:R-:W-:Y:S01]  /*15300*/  ENDCOLLECTIVE ;  /* 0x000000000000791b */ /* 0x003fe20003800000 */
.L_x_2613:
[----:B------:R-:W-:Y:S01]  /*15310*/  IMAD.MOV.U32 R12, RZ, RZ, 0x10 ;  /* 0x00000010ff0c7424 */ /* 0x000fe200078e00ff */
[----:B------:R-:W-:-:S05]  /*15320*/  SEL R4, R14, RZ, P4 ;  /* 0x000000ff0e047207 */ /* 0x000fca0002000000 */
[----:B------:R-:W-:-:S05]  /*15330*/  IMAD.IADD R4, R3, 0x1, R4 ;  /* 0x0000000103047824 */ /* 0x000fca00078e0204 */
[----:B------:R-:W-:-:S07]  /*15340*/  MOV R13, R4 ;  /* 0x00000004000d7202 */ /* 0x000fce0000000f00 */
[----:B------:R-:W-:Y:S05]  /*15350*/  WARPSYNC.COLLECTIVE R15, `(.L_x_2614) ;  /* 0x000000000f087348 */ /* 0x000fea0003c00000 */
[----:B------:R0:W1:Y:S02]  /*15360*/  SHFL.UP P6, R14, R13, R12, R11 ;  /* 0x0400000c0d0e7389 */ /* 0x00006400000c000b */
[----:B01----:R-:W-:Y:S01]  /*15370*/  ENDCOLLECTIVE ;  /* 0x000000000000791b */ /* 0x003fe20003800000 */
.L_x_2614:
        /* <DEDUP_REMOVED lines=8> */
.L_x_2615:
[----:B------:R-:W-:Y:S05]  /*15400*/  BRA `(.L_x_2616) ;  /* 0xffffffb800ec7947 */ /* 0x000fea000383ffff */
.L_x_2503:
[----:B------:R-:W-:Y:S01]  /*15410*/  BSSY B0, `(.L_x_2617) ;  /* 0x0000007000007945 */ /* 0x000fe20003800000 */
[----:B------:R-:W-:Y:S02]  /*15420*/  IMAD.MOV.U32 R12, RZ, RZ, 0x1 ;  /* 0x00000001ff0c7424 */ /* 0x000fe400078e00ff */
[----:B------:R-:W-:Y:S02]  /*15430*/  IMAD.MOV.U32 R11, RZ, RZ, RZ ;  /* 0x000000ffff0b7224 */ /* 0x000fe400078e00ff */
[----:B------:R-:W-:-:S07]  /*15440*/  IMAD.MOV.U32 R15, RZ, RZ, -0x1 ;  /* 0xffffffffff0f7424 */ /* 0x000fce00078e00ff */
[----:B------:R-:W-:Y:S05]  /*15450*/  WARPSYNC.COLLECTIVE R15, `(.L_x_2618) ;  /* 0x000000000f087348 */ /* 0x000fea0003c00000 */
[----:B------:R0:W1:Y:S02]  /*15460*/  SHFL.UP P6, R14, R13, R12, R11 ;  /* 0x0400000c0d0e7389 */ /* 0x00006400000c000b */
[----:B01----:R-:W-:Y:S01]  /*15470*/  ENDCOLLECTIVE ;  /* 0x000000000000791b */ /* 0x003fe20003800000 */
.L_x_2618:
[----:B------:R-:W-:Y:S05]  /*15480*/  BSYNC B0 ;  /* 0x0000000000007941 */ /* 0x000fea0003800000 */
.L_x_2617:
        /* <DEDUP_REMOVED lines=8> */
.L_x_2619:
[----:B------:R-:W-:Y:S01]  /*15510*/  IMAD.MOV.U32 R12, RZ, RZ, 0x4 ;  /* 0x00000004ff0c7424 */ /* 0x000fe200078e00ff */
[----:B------:R-:W-:-:S05]  /*15520*/  SEL R2, R14, RZ, P2 ;  /* 0x000000ff0e027207 */ /* 0x000fca0001000000 */
[----:B------:R-:W-:-:S04]  /*15530*/  IMAD.IADD R2, R13, 0x1, R2 ;  /* 0x000000010d027824 */ /* 0x000fc800078e0202 */
[----:B------:R-:W-:-:S07]  /*15540*/  IMAD.MOV.U32 R13, RZ, RZ, R2 ;  /* 0x000000ffff0d7224 */ /* 0x000fce00078e0002 */
[----:B------:R-:W-:Y:S05]  /*15550*/  WARPSYNC.COLLECTIVE R15, `(.L_x_2620) ;  /* 0x000000000f087348 */ /* 0x000fea0003c00000 */
[----:B------:R0:W1:Y:S02]  /*15560*/  SHFL.UP P6, R14, R13, R12, R11 ;  /* 0x0400000c0d0e7389 */ /* 0x00006400000c000b */
[----:B01----:R-:W-:Y:S01]  /*15570*/  ENDCOLLECTIVE ;  /* 0x000000000000791b */ /* 0x003fe20003800000 */
.L_x_2620:
[----:B------:R-:W-:Y:S01]  /*15580*/  IMAD.MOV.U32 R12, RZ, RZ, 0x8 ;  /* 0x00000008ff0c7424 */ /* 0x000fe200078e00ff */
[----:B------:R-:W-:-:S05]  /*15590*/  SEL R3, R14, RZ, P3 ;  /* 0x000000ff0e037207 */ /* 0x000fca0001800000 */
[----:B------:R-:W-:-:S04]  /*155a0*/  IMAD.IADD R3, R2, 0x1, R3 ;  /* 0x0000000102037824 */ /* 0x000fc800078e0203 */
[----:B------:R-:W-:-:S07]  /*155b0*/  IMAD.MOV.U32 R13, RZ, RZ, R3 ;  /* 0x000000ffff0d7224 */ /* 0x000fce00078e0003 */
[----:B------:R-:W-:Y:S05]  /*155c0*/  WARPSYNC.COLLECTIVE R15, `(.L_x_2621) ;  /* 0x000000000f087348 */ /* 0x000fea0003c00000 */
[----:B------:R0:W1:Y:S02]  /*155d0*/  SHFL.UP P6, R14, R13, R12, R11 ;  /* 0x0400000c0d0e7389 */ /* 0x00006400000c000b */
[----:B01----:R-:W-:Y:S01]  /*155e0*/  ENDCOLLECTIVE ;  /* 0x000000000000791b */ /* 0x003fe20003800000 */
.L_x_2621:
[----:B------:R-:W-:Y:S01]  /*155f0*/  IMAD.MOV.U32 R12, RZ, RZ, 0x10 ;  /* 0x00000010ff0c7424 */ /* 0x000fe200078e00ff */
[----:B------:R-:W-:-:S05]  /*15600*/  SEL R4, R14, RZ, P4 ;  /* 0x000000ff0e047207 */ /* 0x000fca0002000000 */
[----:B------:R-:W-:-:S04]  /*15610*/  IMAD.IADD R4, R3, 0x1, R4 ;  /* 0x0000000103047824 */ /* 0x000fc800078e0204 */
[----:B------:R-:W-:-:S07]  /*15620*/  IMAD.MOV.U32 R13, RZ, RZ, R4 ;  /* 0x000000ffff0d7224 */ /* 0x000fce00078e0004 */
[----:B------:R-:W-:Y:S05]  /*15630*/  WARPSYNC.COLLECTIVE R15, `(.L_x_2622) ;  /* 0x000000000f087348 */ /* 0x000fea0003c00000 */
[----:B------:R0:W1:Y:S02]  /*15640*/  SHFL.UP P6, R14, R13, R12, R11 ;  /* 0x0400000c0d0e7389 */ /* 0x00006400000c000b */
[----:B01----:R-:W-:Y:S01]  /*15650*/  ENDCOLLECTIVE ;  /* 0x000000000000791b */ /* 0x003fe20003800000 */
.L_x_2622:
[----:B------:R-:W-:Y:S02]  /*15660*/  IMAD.MOV.U32 R12, RZ, RZ, 0x1f ;  /* 0x0000001fff0c7424 */ /* 0x000fe400078e00ff */
[----:B------:R-:W-:Y:S01]  /*15670*/  IMAD.MOV.U32 R11, RZ, RZ, 0x1f ;  /* 0x0000001fff0b7424 */ /* 0x000fe200078e00ff */
[----:B------:R-:W-:-:S04]  /*15680*/  SEL R3, R14, RZ, P5 ;  /* 0x000000ff0e037207 */ /* 0x000fc80002800000 */
[----:B------:R-:W-:-:S05]  /*15690*/  IADD3 R2, R4, R3, RZ ;  /* 0x0000000304027210 */ /* 0x000fca0007ffe0ff */
[----:B------:R-:W-:-:S07]  /*156a0*/  IMAD.MOV.U32 R13, RZ, RZ, R2 ;  /* 0x000000ffff0d7224 */ /* 0x000fce00078e0002 */
[----:B------:R-:W-:Y:S05]  /*156b0*/  WARPSYNC.COLLECTIVE R15, `(.L_x_2623) ;  /* 0x000000000f087348 */ /* 0x000fea0003c00000 */
[----:B------:R0:W1:Y:S02]  /*156c0*/  SHFL.IDX P6, R14, R13, R12, R11 ;  /* 0x0000000c0d0e7389 */ /* 0x00006400000c000b */
[----:B01----:R-:W-:Y:S01]  /*156d0*/  ENDCOLLECTIVE ;  /* 0x000000000000791b */ /* 0x003fe20003800000 */
.L_x_2623:
[----:B------:R-:W-:Y:S05]  /*156e0*/  BRA `(.L_x_2624) ;  /* 0xffffffb800d87947 */ /* 0x000fea000383ffff */
.L_x_2505:
[----:B------:R-:W-:Y:S01]  /*156f0*/  BSSY B0, `(.L_x_2625) ;  /* 0x0000006000007945 */ /* 0x000fe20003800000 */
[----:B------:R-:W-:Y:S01]  /*15700*/  PLOP3.LUT P6, PT, P6, PT, PT, 0x8, 0x0 ;  /* 0x000000000000781c */ /* 0x000fe200037ce170 */
[----:B------:R-:W-:-:S12]  /*15710*/  IMAD.MOV.U32 R15, RZ, RZ, -0x1 ;  /* 0xffffffffff0f7424 */ /* 0x000fd800078e00ff */
[----:B0-----:R-:W-:Y:S05]  /*15720*/  WARPSYNC.COLLECTIVE R15, `(.L_x_2626) ;  /* 0x000000000f087348 */ /* 0x001fea0003c00000 */
[----:B------:R-:W-:Y:S01]  /*15730*/  VOTE.ANY R14, PT, P6 ;  /* 0x00000000000e7806 */ /* 0x000fe200030e0100 */
[----:B0-----:R-:W-:Y:S06]  /*15740*/  ENDCOLLECTIVE ;  /* 0x000000000000791b */ /* 0x001fec0003800000 */
.L_x_2626:
[----:B------:R-:W-:Y:S05]  /*15750*/  BSYNC B0 ;  /* 0x0000000000007941 */ /* 0x000fea0003800000 */
.L_x_2625:
        /* <DEDUP_REMOVED lines=8> */
.L_x_2627:
[----:B------:R-:W-:Y:S02]  /*157e0*/  IMAD.IADD R19, R12, 0x1, R19 ;  /* 0x000000010c137824 */ /* 0x000fe400078e0213 */
[----:B------:R-:W-:Y:S02]  /*157f0*/  IMAD.MOV.U32 R13, RZ, RZ, R8 ;  /* 0x000000ffff0d7224 */ /* 0x000fe400078e0008 */
[----:B------:R-:W-:-:S07]  /*15800*/  IMAD.MOV.U32 R17, RZ, RZ, R14 ;  /* 0x000000ffff117224 */ /* 0x000fce00078e000e */
[----:B------:R-:W-:Y:S05]  /*15810*/  WARPSYNC.COLLECTIVE R15, `(.L_x_2628) ;  /* 0x000000000f087348 */ /* 0x000fea0003c00000 */
[----:B------:R0:W1:Y:S02]  /*15820*/  SHFL.IDX P6, R14, R13, R12, R11 ;  /* 0x0000000c0d0e7389 */ /* 0x00006400000c000b */
[----:B01----:R-:W-:Y:S01]  /*15830*/  ENDCOLLECTIVE ;  /* 0x000000000000791b */ /* 0x003fe20003800000 */
.L_x_2628:
[----:B------:R-:W-:Y:S01]  /*15840*/  IMAD.MOV.U32 R8, RZ, RZ, R14 ;  /* 0x000000ffff087224 */ /* 0x000fe200078e000e */
[----:B------:R-:W-:Y:S06]  /*15850*/  BRA `(.L_x_2629) ;  /* 0xffffffb800bc7947 */ /* 0x000fec000383ffff */
.L_x_2507:
[----:B------:R-:W-:Y:S01]  /*15860*/  BSSY B0, `(.L_x_2630) ;  /* 0x0000007000007945 */ /* 0x000fe20003800000 */
[----:B------:R-:W-:Y:S02]  /*15870*/  IMAD.MOV.U32 R13, RZ, RZ, R2 ;  /* 0x000000ffff0d7224 */ /* 0x000fe400078e0002 */
[----:B------:R-:W-:Y:S02]  /*15880*/  IMAD.MOV.U32 R11, RZ, RZ, 0x1f ;  /* 0x0000001fff0b7424 */ /* 0x000fe400078e00ff */
[----:B------:R-:W-:-:S07]  /*15890*/  IMAD.MOV.U32 R15, RZ, RZ, -0x1 ;  /* 0xffffffffff0f7424 */ /* 0x000fce00078e00ff */
[----:B0-23--:R-:W-:Y:S05]  /*158a0*/  WARPSYNC.COLLECTIVE R15, `(.L_x_2631) ;  /* 0x000000000f087348 */ /* 0x00dfea0003c00000 */
[----:B------:R1:W4:Y:S02]  /*158b0*/  SHFL.IDX P6, R14, R13, R12, R11 ;  /* 0x0000000c0d0e7389 */ /* 0x00032400000c000b */
[----:B01234-:R-:W-:Y:S01]  /*158c0*/  ENDCOLLECTIVE ;  /* 0x000000000000791b */ /* 0x01ffe20003800000 */
.L_x_2631:
[----:B------:R-:W-:Y:S05]  /*158d0*/  BSYNC B0 ;  /* 0x0000000000007941 */ /* 0x000fea0003800000 */
.L_x_2630:
[----:B------:R-:W-:Y:S01]  /*158e0*/  IMAD.MOV.U32 R6, RZ, RZ, R14 ;  /* 0x000000ffff067224 */ /* 0x000fe200078e000e */
[----:B------:R-:W-:Y:S06]  /*158f0*/  BRA `(.L_x_2506) ;  /* 0xffffffb800ac7947 */ /* 0x000fec000383ffff */
.L_x_2513:
[----:B-1----:R1:W2:Y:S02]  /*15900*/  SYNCS.PHASECHK.TRANS64.TRYWAIT P0, [R4+URZ+0x2a820], R0 ;  /* 0x02a82000040075a7 */ /* 0x0022a4000800017f */
[----:B--2---:R-:W-:Y:S05]  /*15910*/  @!P0 NANOSLEEP.SYNCS 0x989680 ;  /* 0x009896800000895d */ /* 0x004fea0003900000 */
[----:B------:R-:W2:Y:S02]  /*15920*/  @!P0 SYNCS.PHASECHK.TRANS64 P0, [R4+URZ+0x2a820], R0 ;  /* 0x02a82000040085a7 */ /* 0x000ea4000800007f */
[----:B--2---:R-:W-:Y:S05]  /*15930*/  @!P0 BRA `(.L_x_2513) ;  /* 0xfffffffc00f08947 */ /* 0x004fea000383ffff */
[----:B------:R-:W-:Y:S05]  /*15940*/  BRA `(.L_x_2632) ;  /* 0xffffffc400047947 */ /* 0x000fea000383ffff */
.L_x_2514:
        /* <DEDUP_REMOVED lines=8> */
[----:B01----:R-:W-:Y:S05]  /*159d0*/  WARPSYNC.COLLECTIVE R15, `(.L_x_2634) ;  /* 0x000000000f087348 */ /* 0x003fea0003c00000 */
[----:B------:R2:W3:Y:S02]  /*159e0*/  SHFL.IDX P6, R14, R13, R12, R11 ;  /* 0x0000000c0d0e7389 */ /* 0x0004e400000c000b */
[----:B0123--:R-:W-:Y:S01]  /*159f0*/  ENDCOLLECTIVE ;  /* 0x000000000000791b */ /* 0x00ffe20003800000 */
.L_x_2634:
[----:B------:R-:W-:Y:S05]  /*15a00*/  BSYNC B0 ;  /* 0x0000000000007941 */ /* 0x000fea0003800000 */
.L_x_2633:
[----:B------:R-:W-:Y:S05]  /*15a10*/  BRA `(.L_x_2635) ;  /* 0xffffffc000ec7947 */ /* 0x000fea000383ffff */
.L_x_2517:
[----:B------:R-:W-:Y:S01]  /*15a20*/  BSSY B1, `(.L_x_2636) ;  /* 0x0000006000017945 */ /* 0x000fe20003800000 */
[----:B------:R-:W-:-:S07]  /*15a30*/  IMAD.MOV.U32 R15, RZ, RZ, -0x1 ;  /* 0xffffffffff0f7424 */ /* 0x000fce00078e00ff */
[----:B01----:R-:W-:Y:S05]  /*15a40*/  WARPSYNC.COLLECTIVE R15, `(.L_x_2637) ;  /* 0x000000000f0c7348 */ /* 0x003fea0003c00000 */
[----:B------:R-:W-:Y:S02]  /*15a50*/  ELECT P6, UR62, PT ;  /* 0x00000000003e782f */ /* 0x000fe400038c0000 */
[----:B------:R-:W-:Y:S01]  /*15a60*/  MOV R14, UR62 ;  /* 0x0000003e000e7c02 */ /* 0x000fe20008000f00 */
[----:B01----:R-:W-:Y:S10]  /*15a70*/  ENDCOLLECTIVE ;  /* 0x000000000000791b */ /* 0x003ff40003800000 */
.L_x_2637:
[----:B------:R-:W-:Y:S05]  /*15a80*/  BSYNC B1 ;  /* 0x0000000000017941 */ /* 0x000fea0003800000 */
.L_x_2636:
[----:B------:R-:W-:Y:S05]  /*15a90*/  BRA `(.L_x_2638) ;  /* 0xffffffc000e47947 */ /* 0x000fea000383ffff */
.L_x_2519:
[----:B-1----:R1:W2:Y:S02]  /*15aa0*/  SYNCS.PHASECHK.TRANS64.TRYWAIT P1, [R5+URZ+0x2a840], R0 ;  /* 0x02a84000050075a7 */ /* 0x0022a4000802017f */
[----:B--2---:R-:W-:Y:S05]  /*15ab0*/  @!P1 NANOSLEEP.SYNCS 0x989680 ;  /* 0x009896800000995d */ /* 0x004fea0003900000 */
[----:B------:R-:W2:Y:S02]  /*15ac0*/  @!P1 SYNCS.PHASECHK.TRANS64 P1, [R5+URZ+0x2a840], R0 ;  /* 0x02a84000050095a7 */ /* 0x000ea4000802007f */
[----:B--2---:R-:W-:Y:S05]  /*15ad0*/  @!P1 BRA `(.L_x_2519) ;  /* 0xfffffffc00f09947 */ /* 0x004fea000383ffff */
[----:B------:R-:W-:Y:S05]  /*15ae0*/  BRA `(.L_x_2639) ;  /* 0xffffffc4000c7947 */ /* 0x000fea000383ffff */
.L_x_2521:
[----:B--2---:R2:W3:Y:S02]  /*15af0*/  SYNCS.PHASECHK.TRANS64.TRYWAIT P1, [R27+URZ+0x2a840], R2 ;  /* 0x02a840021b0075a7 */ /* 0x0044e4000802017f */
[----:B---3--:R-:W-:Y:S05]  /*15b00*/  @!P1 NANOSLEEP.SYNCS 0x989680 ;  /* 0x009896800000995d */ /* 0x008fea0003900000 */
[----:B------:R-:W3:Y:S02]  /*15b10*/  @!P1 SYNCS.PHASECHK.TRANS64 P1, [R27+URZ+0x2a840], R2 ;  /* 0x02a840021b0095a7 */ /* 0x000ee4000802007f */
[----:B---3--:R-:W-:Y:S05]  /*15b20*/  @!P1 BRA `(.L_x_2521) ;  /* 0xfffffffc00f09947 */ /* 0x008fea000383ffff */
[----:B------:R-:W-:Y:S05]  /*15b30*/  BRA `(.L_x_2640) ;  /* 0xffffffc400187947 */ /* 0x000fea000383ffff */
.L_x_2523:
[----:B---3--:R3:W4:Y:S02]  /*15b40*/  SYNCS.PHASECHK.TRANS64.TRYWAIT P1, [R5+URZ+0x2a860], R0 ;  /* 0x02a86000050075a7 */ /* 0x008724000802017f */
[----:B----4-:R-:W-:Y:S05]  /*15b50*/  @!P1 NANOSLEEP.SYNCS 0x989680 ;  /* 0x009896800000995d */ /* 0x010fea0003900000 */
[----:B------:R-:W4:Y:S02]  /*15b60*/  @!P1 SYNCS.PHASECHK.TRANS64 P1, [R5+URZ+0x2a860], R0 ;  /* 0x02a86000050095a7 */ /* 0x000f24000802007f */
[----:B----4-:R-:W-:Y:S05]  /*15b70*/  @!P1 BRA `(.L_x_2523) ;  /* 0xfffffffc00f09947 */ /* 0x010fea000383ffff */
[----:B------:R-:W-:Y:S05]  /*15b80*/  BRA `(.L_x_2641) ;  /* 0xffffffc400147947 */ /* 0x000fea000383ffff */
.L_x_2642:
        /* <DEDUP_REMOVED lines=15> */
.L_x_3211:


//--------------------- .text._ZN7cutlass13device_kernelIN5flash11enable_sm90INS1_16FlashAttnFwdSm90INS1_25CollectiveMainloopFwdSm90ILi2EN4cute5tupleIJNS5_1CILi1EEES8_S8_EEENS6_IJNS7_ILi128EEENS7_ILi96EEENS7_ILi192EEEEEELi128ENS_6half_tEfNS_4arch4Sm90ELb1ELb0ELb0ELb1ELb1ELb1ELb0ELb1ELb1ELb1ELb1ELb0EEENS1_21CollectiveEpilogueFwdINS6_IJSA_SA_SB_EEES9_SE_SG_Li256ELb1ELb1ELb1ELb0EEENS1_36VarlenDynamicPersistentTileSchedulerILi128ELi96ELi256ELi128ELb1ELb1ELb1ELb1ELb1ELb1EEEEEEEEEvNT_6ParamsE --------------------------
	.section	.text._ZN7cutlass13device_kernelIN5flash11enable_sm90INS1_16FlashAttnFwdSm90INS1_25CollectiveMainloopFwdSm90ILi2EN4cute5tupleIJNS5_1CILi1EEES8_S8_EEENS6_IJNS7_ILi128EEENS7_ILi96EEENS7_ILi192EEEEEELi128ENS_6half_tEfNS_4arch4Sm90ELb1ELb0ELb0ELb1ELb1ELb1ELb0ELb1ELb1ELb1ELb1ELb0EEENS1_21CollectiveEpilogueFwdINS6_IJSA_SA_SB_EEES9_SE_SG_Li256ELb1ELb1ELb1ELb0EEENS1_36VarlenDynamicPersistentTileSchedulerILi128ELi96ELi256ELi128ELb1ELb1ELb1ELb1ELb1ELb1EEEEEEEEEvNT_6ParamsE,"ax",@progbits
	.align	128
.text._ZN7cutlass13device_kernelIN5flash11enable_sm90INS1_16FlashAttnFwdSm90INS1_25CollectiveMainloopFwdSm90ILi2EN4cute5tupleIJNS5_1CILi1EEES8_S8_EEENS6_IJNS7_ILi128EEENS7_ILi96EEENS7_ILi192EEEEEELi128ENS_6half_tEfNS_4arch4Sm90ELb1ELb0ELb0ELb1ELb1ELb1ELb0ELb1ELb1ELb1ELb1ELb0EEENS1_21CollectiveEpilogueFwdINS6_IJSA_SA_SB_EEES9_SE_SG_Li256ELb1ELb1ELb1ELb0EEENS1_36VarlenDynamicPersistentTileSchedulerILi128ELi96ELi256ELi128ELb1ELb1ELb1ELb1ELb1ELb1EEEEEEEEEvNT_6ParamsE:
        .type           _ZN7cutlass13device_kernelIN5flash11enable_sm90INS1_16FlashAttnFwdSm90INS1_25CollectiveMainloopFwdSm90ILi2EN4cute5tupleIJNS5_1CILi1EEES8_S8_EEENS6_IJNS7_ILi128EEENS7_ILi96EEENS7_ILi192EEEEEELi128ENS_6half_tEfNS_4arch4Sm90ELb1ELb0ELb0ELb1ELb1ELb1ELb0ELb1ELb1ELb1ELb1ELb0EEENS1_21CollectiveEpilogueFwdINS6_IJSA_SA_SB_EEES9_SE_SG_Li256ELb1ELb1ELb1ELb0EEENS1_36VarlenDynamicPersistentTileSchedulerILi128ELi96ELi256ELi128ELb1ELb1ELb1ELb1ELb1ELb1EEEEEEEEEvNT_6ParamsE,@function
        .size           _ZN7cutlass13device_kernelIN5flash11enable_sm90INS1_16FlashAttnFwdSm90INS1_25CollectiveMainloopFwdSm90ILi2EN4cute5tupleIJNS5_1CILi1EEES8_S8_EEENS6_IJNS7_ILi128EEENS7_ILi96EEENS7_ILi192EEEEEELi128ENS_6half_tEfNS_4arch4Sm90ELb1ELb0ELb0ELb1ELb1ELb1ELb0ELb1ELb1ELb1ELb1ELb0EEENS1_21CollectiveEpilogueFwdINS6_IJSA_SA_SB_EEES9_SE_SG_Li256ELb1ELb1ELb1ELb0EEENS1_36VarlenDynamicPersistentTileSchedulerILi128ELi96ELi256ELi128ELb1ELb1ELb1ELb1ELb1ELb1EEEEEEEEEvNT_6ParamsE,(.L_x_3212 - _ZN7cutlass13device_kernelIN5flash11enable_sm90INS1_16FlashAttnFwdSm90INS1_25CollectiveMainloopFwdSm90ILi2EN4cute5tupleIJNS5_1CILi1EEES8_S8_EEENS6_IJNS7_ILi128EEENS7_ILi96EEENS7_ILi192EEEEEELi128ENS_6half_tEfNS_4arch4Sm90ELb1ELb0ELb0ELb1ELb1ELb1ELb0ELb1ELb1ELb1ELb1ELb0EEENS1_21CollectiveEpilogueFwdINS6_IJSA_SA_SB_EEES9_SE_SG_Li256ELb1ELb1ELb1ELb0EEENS1_36VarlenDynamicPersistentTileSchedulerILi128ELi96ELi256ELi128ELb1ELb1ELb1ELb1ELb1ELb1EEEEEEEEEvNT_6ParamsE)
        .other          _ZN7cutlass13device_kernelIN5flash11enable_sm90INS1_16FlashAttnFwdSm90INS1_25CollectiveMainloopFwdSm90ILi2EN4cute5tupleIJNS5_1CILi1EEES8_S8_EEENS6_IJNS7_ILi128EEENS7_ILi96EEENS7_ILi192EEEEEELi128ENS_6half_tEfNS_4arch4Sm90ELb1ELb0ELb0ELb1ELb1ELb1ELb0ELb1ELb1ELb1ELb1ELb0EEENS1_21CollectiveEpilogueFwdINS6_IJSA_SA_SB_EEES9_SE_SG_Li256ELb1ELb1ELb1ELb0EEENS1_36VarlenDynamicPersistentTileSchedulerILi128ELi96ELi256ELi128ELb1ELb1ELb1ELb1ELb1ELb1EEEEEEEEEvNT_6ParamsE,@"STO_CUDA_ENTRY STV_DEFAULT"
_ZN7cutlass13device_kernelIN5flash11enable_sm90INS1_16FlashAttnFwdSm90INS1_25CollectiveMainloopFwdSm90ILi2EN4cute5tupleIJNS5_1CILi1EEES8_S8_EEENS6_IJNS7_ILi128EEENS7_ILi96EEENS7_ILi192EEEEEELi128ENS_6half_tEfNS_4arch4Sm90ELb1ELb0ELb0ELb1ELb1ELb1ELb0ELb1ELb1ELb1ELb1ELb0EEENS1_21CollectiveEpilogueFwdINS6_IJSA_SA_SB_EEES9_SE_SG_Li256ELb1ELb1ELb1ELb0EEENS1_36VarlenDynamicPersistentTileSchedulerILi128ELi96ELi256ELi128ELb1ELb1ELb1ELb1ELb1ELb1EEEEEEEEEvNT_6ParamsE:
        /* <DEDUP_REMOVED lines=18> */
.L_x_2644:
[----:B------:R-:W-:Y:S05]  /*0120*/  BSYNC B0 ;  /* 0x0000000000007941 */ /* 0x000fea0003800000 */
.L_x_2643:
        /* <DEDUP_REMOVED lines=41> */
.L_x_2645:
        /* <DEDUP_REMOVED lines=22> */
.L_x_2646:
        /* <DEDUP_REMOVED lines=18> */
.L_x_2647:
        /* <DEDUP_REMOVED lines=22> */
.L_x_2648:
        /* <DEDUP_REMOVED lines=22> */
.L_x_2649:
[----:B------:R-:W-:Y:S01]  /*0900*/  PLOP3.LUT P0, PT, PT, PT, UP0, 0x80, 0x0 ;  /* 0x000000000000781c */ /* 0x000fe20003f0f008 */
[----:B------:R-:W-:Y:S01]  /*0910*/  UMOV UR60, 0x1 ;  /* 0x00000001003c7882 */ /* 0x000fe20000000000 */
[----:B------:R-:W-:Y:S01]  /*0920*/  NOP ;  /* 0x0000000000007918 */ /* 0x000fe20000000000 */
[----:B------:R-:W-:Y:S01]  /*0930*/  USEL UR60, UR60, 0x2, !UP0 ;  /* 0x000000023c3c7887 */ /* 0x000fe2000c000000 */
[----:B------:R-:W-:Y:S01]  /*0940*/  BSSY B9, `(.L_x_2650) ;  /* 0x00023d3000097945 */ /* 0x000fe20003800000 */
[----:B012-4-:R-:W-:Y:S08]  /*0950*/  BAR.SYNC.DEFER_BLOCKING 0x0 ;  /* 0x0000000000007b1d */ /* 0x017ff00000010000 */
[----:B------:R-:W-:Y:S05]  /*0960*/  @!P0 BRA `(.L_x_2651) ;  /* 0x000001c0003c8947 */ /* 0x000fea0003800000 */
.L_x_2652:
        /* <DEDUP_REMOVED lines=15> */
[----:B------:R-:W-:Y:S01]  /*0a60*/  VIADD R0, R0, 0xffffff80 ;  /* 0xffffff8000007836 */ /* 0x000fe20000000000 */
[----:B------:R-:W-:Y:S01]  /*0a70*/  R2UR UR61, R2 ;  /* 0x00000000023d72ca */ /* 0x000fe200000e0000 */
[----:B------:R-:W-:Y:S01]  /*0a80*/  ULOP3.LUT UR4, UR60, 0x1, URZ, 0xfc, !UPT ;  /* 0x000000013c047892 */ /* 0x000fe2000f8efc3f */
[----:B------:R-:W-:Y:S01]  /*0a90*/  IMAD.MOV.U32 R198, RZ, RZ, RZ ;  /* 0x000000ffffc67224 */ /* 0x000fe200078e00ff */
[----:B------:R-:W-:Y:S01]  /*0aa0*/  MOV R18, RZ ;  /* 0x000000ff00127202 */ /* 0x000fe20000000f00 */
[----:B------:R-:W-:Y:S01]  /*0ab0*/  IMAD.MOV.U32 R171, RZ, RZ, RZ ;  /* 0x000000ffffab7224 */ /* 0x000fe200078e00ff */
[----:B------:R-:W-:Y:S01]  /*0ac0*/  SHF.R.S32.HI R3, RZ, 0x1f, R0 ;  /* 0x0000001fff037819 */ /* 0x000fe20000011400 */
[----:B------:R-:W-:Y:S01]  /*0ad0*/  IMAD.MOV.U32 R168, RZ, RZ, RZ ;  /* 0x000000ffffa87224 */ /* 0x000fe200078e00ff */
[----:B------:R-:W-:Y:S02]  /*0ae0*/  MOV R162, RZ ;  /* 0x000000ff00a27202 */ /* 0x000fe40000000f00 */
[----:B------:R-:W-:-:S02]  /*0af0*/  LEA.HI R4, R3, R0, RZ, 0x7 ;  /* 0x0000000003047211 */ /* 0x000fc400078f38ff */
[CC--:B------:R-:W-:Y:S02]  /*0b00*/  LEA.HI R5, R3.reuse, R0.reuse, RZ, 0x4 ;  /* 0x0000000003057211 */ /* 0x0c0fe400078f20ff */
[----:B------:R-:W-:Y:S01]  /*0b10*/  LOP3.LUT R225, R4, 0xffffff80, RZ, 0xc0, !PT ;  /* 0xffffff8004e17812 */ /* 0x000fe200078ec0ff */
[----:B------:R-:W-:Y:S01]  /*0b20*/  UIADD3 UR61, UR61, 0xc400, URZ ;  /* 0x0000c4003d3d7890 */ /* 0x000fe2000fffe03f */
[----:B------:R-:W-:Y:S02]  /*0b30*/  SHF.R.S32.HI R6, RZ, 0x4, R5 ;  /* 0x00000004ff067819 */ /* 0x000fe40000011405 */
[----:B------:R-:W-:Y:S02]  /*0b40*/  IADD3 R225, R0, -R225, RZ ;  /* 0x800000e100e17210 */ /* 0x000fe40007ffe0ff */
[----:B------:R-:W-:Y:S02]  /*0b50*/  LEA.HI R221, R3, R0, RZ, 0x3 ;  /* 0x0000000003dd7211 */ /* 0x000fe400078f18ff */
[----:B------:R-:W-:-:S02]  /*0b60*/  SHF.R.S32.HI R8, RZ, 0x1f, R225 ;  /* 0x0000001fff087819 */ /* 0x000fc400000114e1 */
[----:B------:R-:W-:Y:S02]  /*0b70*/  SHF.R.S32.HI R12, RZ, 0x7, R4 ;  /* 0x00000007ff0c7819 */ /* 0x000fe40000011404 */
[CC--:B------:R-:W-:Y:S02]  /*0b80*/  LEA.HI R9, R8.reuse, R225.reuse, RZ, 0x2 ;  /* 0x000000e108097211 */ /* 0x0c0fe400078f10ff */
[----:B------:R-:W-:Y:S01]  /*0b90*/  LEA.HI R8, R8, R225, RZ, 0x5 ;  /* 0x000000e108087211 */ /* 0x000fe200078f28ff */
[----:B------:R0:W-:Y:S01]  /*0ba0*/  STL [R1+0x4c], R12 ;  /* 0x00004c0c01007387 */ /* 0x0001e20000100800 */
[--C-:B------:R-:W-:Y:S02]  /*0bb0*/  SHF.R.S32.HI R10, RZ, 0x2, R9.reuse ;  /* 0x00000002ff0a7819 */ /* 0x100fe40000011409 */
[----:B------:R-:W-:Y:S02]  /*0bc0*/  SHF.R.S32.HI R7, RZ, 0x1f, R9 ;  /* 0x0000001fff077819 */ /* 0x000fe40000011409 */
[----:B------:R-:W-:-:S02]  /*0bd0*/  SHF.R.S32.HI R8, RZ, 0x5, R8 ;  /* 0x00000005ff087819 */ /* 0x000fc40000011408 */
[----:B------:R-:W-:Y:S02]  /*0be0*/  LEA.HI R11, R7, R10, RZ, 0x3 ;  /* 0x0000000a070b7211 */ /* 0x000fe400078f18ff */
[----:B------:R-:W-:Y:S02]  /*0bf0*/  LEA.HI R7, R5, R6, RZ, 0x1 ;  /* 0x0000000605077211 */ /* 0x000fe400078f08ff */
[----:B------:R-:W-:Y:S02]  /*0c00*/  LOP3.LUT R11, R11, 0xfffffff8, RZ, 0xc0, !PT ;  /* 0xfffffff80b0b7812 */ /* 0x000fe400078ec0ff */
[----:B------:R-:W-:Y:S02]  /*0c10*/  LOP3.LUT R7, R7, 0x1ffffffe, RZ, 0xc0, !PT ;  /* 0x1ffffffe07077812 */ /* 0x000fe400078ec0ff */
[----:B------:R-:W-:Y:S01]  /*0c20*/  LOP3.LUT R5, R5, 0x3fffff0, RZ, 0xc0, !PT ;  /* 0x03fffff005057812 */ /* 0x000fe200078ec0ff */
[----:B------:R-:W-:Y:S01]  /*0c30*/  IMAD.IADD R11, R10, 0x1, -R11 ;  /* 0x000000010a0b7824 */ /* 0x000fe200078e0a0b */
[----:B------:R-:W-:Y:S01]  /*0c40*/  LEA.HI R4, R4, R12, RZ, 0x1 ;  /* 0x0000000c04047211 */ /* 0x000fe200078f08ff */
[----:B------:R-:W-:Y:S01]  /*0c50*/  IMAD.IADD R7, R6, 0x1, -R7 ;  /* 0x0000000106077824 */ /* 0x000fe200078e0a07 */
[CC--:B------:R-:W-:Y:S01]  /*0c60*/  LEA.HI R6, R3.reuse, R0.reuse, RZ, 0x5 ;  /* 0x0000000003067211 */ /* 0x0c0fe200078f28ff */
[----:B------:R-:W-:Y:S01]  /*0c70*/  IMAD R11, R8, 0x10, R11 ;  /* 0x00000010080b7824 */ /* 0x000fe200078e020b */
[----:B------:R-:W-:-:S02]  /*0c80*/  LEA.HI R8, R3, R0, RZ, 0x2 ;  /* 0x0000000003087211 */ /* 0x000fc400078f10ff */
[----:B------:R-:W-:Y:S02]  /*0c90*/  SHF.R.S32.HI R6, RZ, 0x5, R6 ;  /* 0x00000005ff067819 */ /* 0x000fe40000011406 */
[----:B------:R-:W-:Y:S02]  /*0ca0*/  LOP3.LUT R199, R8, 0xfffffffc, RZ, 0xc0, !PT ;  /* 0xfffffffc08c77812 */ /* 0x000fe400078ec0ff */
[--C-:B------:R-:W-:Y:S02]  /*0cb0*/  SHF.R.S32.HI R170, RZ, 0x2, R8.reuse ;  /* 0x00000002ffaa7819 */ /* 0x100fe40000011408 */
[C---:B------:R-:W-:Y:S02]  /*0cc0*/  IADD3 R199, R0.reuse, -R199, RZ ;  /* 0x800000c700c77210 */ /* 0x040fe40007ffe0ff */
[----:B------:R-:W-:Y:S02]  /*0cd0*/  SHF.R.S32.HI R3, RZ, 0x1f, R8 ;  /* 0x0000001fff037819 */ /* 0x000fe40000011408 */
[----:B------:R-:W-:Y:S01]  /*0ce0*/  IADD3 R5, R0, -R5, RZ ;  /* 0x8000000500057210 */ /* 0x000fe20007ffe0ff */
[----:B------:R-:W-:Y:S01]  /*0cf0*/  IMAD.SHL.U32 R160, R199, 0x4, RZ ;  /* 0x00000004c7a07824 */ /* 0x000fe200078e00ff */
[----:B------:R-:W-:Y:S01]  /*0d00*/  LEA.HI R3, R3, R170, RZ, 0x3 ;  /* 0x000000aa03037211 */ /* 0x000fe200078f18ff */
[----:B------:R-:W-:Y:S01]  /*0d10*/  IMAD.SHL.U32 R16, R199, 0x8, RZ ;  /* 0x00000008c7107824 */ /* 0x000fe200078e00ff */
[----:B------:R-:W-:Y:S01]  /*0d20*/  LOP3.LUT R193, R221, 0xfffffff8, RZ, 0xc0, !PT ;  /* 0xfffffff8ddc17812 */ /* 0x000fe200078ec0ff */
[----:B------:R-:W-:Y:S01]  /*0d30*/  VIADD R172, R160, 0x40 ;  /* 0x00000040a0ac7836 */ /* 0x000fe20000000000 */
[----:B------:R-:W-:Y:S01]  /*0d40*/  LOP3.LUT R3, R3, 0xfffffff8, RZ, 0xc0, !PT ;  /* 0xfffffff803037812 */ /* 0x000fe200078ec0ff */
[----:B------:R-:W-:Y:S01]  /*0d50*/  IMAD R8, R6, 0x10, R5 ;  /* 0x0000001006087824 */ /* 0x000fe200078e0205 */
[----:B------:R-:W-:Y:S01]  /*0d60*/  LOP3.LUT R4, R4, 0x3fffffe, RZ, 0xc0, !PT ;  /* 0x03fffffe04047812 */ /* 0x000fe200078ec0ff */
[----:B------:R-:W-:Y:S01]  /*0d70*/  VIADD R5, R170, 0x40 ;  /* 0x00000040aa057836 */ /* 0x000fe20000000000 */
[C---:B------:R-:W-:Y:S01]  /*0d80*/  IADD3 R173, R160.reuse, 0x20, RZ ;  /* 0x00000020a0ad7810 */ /* 0x040fe20007ffe0ff */
[----:B------:R-:W-:Y:S01]  /*0d90*/  IMAD.IADD R164, R160, 0x1, R172 ;  /* 0x00000001a0a47824 */ /* 0x000fe200078e02ac */
[----:B------:R-:W-:Y:S01]  /*0da0*/  SHF.L.U32 R183, R6, 0x9, RZ ;  /* 0x0000000906b77819 */ /* 0x000fe200000006ff */
[----:B------:R-:W-:Y:S01]  /*0db0*/  IMAD.IADD R224, R170, 0x1, -R3 ;  /* 0x00000001aae07824 */ /* 0x000fe200078e0a03 */
[----:B------:R-:W-:Y:S01]  /*0dc0*/  IADD3 R22, R16, 0x80, RZ ;  /* 0x0000008010167810 */ /* 0x000fe20007ffe0ff */
[----:B------:R-:W-:Y:S01]  /*0dd0*/  IMAD.IADD R4, R12, 0x1, -R4 ;  /* 0x000000010c047824 */ /* 0x000fe200078e0a04 */
[----:B------:R-:W-:Y:S01]  /*0de0*/  SHF.R.S32.HI R3, RZ, 0x1f, R164 ;  /* 0x0000001fff037819 */ /* 0x000fe200000114a4 */
[----:B------:R-:W-:Y:S01]  /*0df0*/  IMAD.IADD R193, R0, 0x1, -R193 ;  /* 0x0000000100c17824 */ /* 0x000fe200078e0ac1 */
[----:B------:R-:W-:Y:S01]  /*0e00*/  SHF.R.S32.HI R0, RZ, 0x1f, R5 ;  /* 0x0000001fff007819 */ /* 0x000fe20000011405 */
[----:B------:R-:W-:Y:S01]  /*0e10*/  IMAD.SHL.U32 R177, R5, 0x40, RZ ;  /* 0x0000004005b17824 */ /* 0x000fe200078e00ff */
[----:B------:R-:W-:Y:S01]  /*0e20*/  SHF.L.U32 R181, R224, 0x6, RZ ;  /* 0x00000006e0b57819 */ /* 0x000fe200000006ff */
[----:B------:R-:W-:Y:S01]  /*0e30*/  IMAD R21, R4, 0x40, R11 ;  /* 0x0000004004157824 */ /* 0x000fe200078e020b */
[----:B------:R-:W-:Y:S01]  /*0e40*/  LEA.HI R0, R0, R5, RZ, 0x3 ;  /* 0x0000000500007211 */ /* 0x000fe200078f18ff */
[----:B------:R-:W-:Y:S01]  /*0e50*/  IMAD R20, R8, 0x8, R7 ;  /* 0x0000000808147824 */ /* 0x000fe200078e0207 */
[-C--:B------:R-:W-:Y:S01]  /*0e60*/  LEA.HI R4, R3, R164.reuse, RZ, 0x6 ;  /* 0x000000a403047211 */ /* 0x080fe200078f30ff */
[----:B------:R-:W-:Y:S01]  /*0e70*/  IMAD.IADD R163, R160, 0x1, R173 ;  /* 0x00000001a0a37824 */ /* 0x000fe200078e02ad */
[----:B------:R-:W-:Y:S01]  /*0e80*/  LOP3.LUT R177, R177, 0x1c0, RZ, 0xc0, !PT ;  /* 0x000001c0b1b17812 */ /* 0x000fe200078ec0ff */
[----:B------:R-:W-:Y:S01]  /*0e90*/  IMAD.SHL.U32 R184, R0, 0x40, RZ ;  /* 0x0000004000b87824 */ /* 0x000fe200078e00ff */
[----:B------:R-:W-:Y:S01]  /*0ea0*/  LOP3.LUT R181, R181, 0x1c0, RZ, 0xc0, !PT ;  /* 0x000001c0b5b57812 */ /* 0x000fe200078ec0ff */
[----:B------:R-:W-:Y:S01]  /*0eb0*/  IMAD.SHL.U32 R4, R4, 0x80, RZ ;  /* 0x0000008004047824 */ /* 0x000fe200078e00ff */
[----:B------:R-:W-:Y:S01]  /*0ec0*/  LEA.HI R8, R3, R164, RZ, 0x3 ;  /* 0x000000a403087211 */ /* 0x000fe200078f18ff */
[----:B------:R-:W-:Y:S01]  /*0ed0*/  IMAD.SHL.U32 R189, R193, 0x8, RZ ;  /* 0x00000008c1bd7824 */ /* 0x000fe200078e00ff */
[----:B------:R-:W-:Y:S01]  /*0ee0*/  SHF.R.U32.HI R24, RZ, 0x3, R177 ;  /* 0x00000003ff187819 */ /* 0x000fe200000116b1 */
[----:B------:R-:W-:Y:S01]  /*0ef0*/  STL [R1+0x54], R21 ;  /* 0x0000541501007387 */ /* 0x000fe20000100800 */
[----:B------:R-:W-:Y:S01]  /*0f00*/  SHF.R.U32.HI R182, RZ, 0x3, R181 ;  /* 0x00000003ffb67819 */ /* 0x000fe200000116b5 */
[----:B------:R-:W-:Y:S01]  /*0f10*/  VIADD R192, R189, 0x40 ;  /* 0x00000040bdc07836 */ /* 0x000fe20000000000 */
[--C-:B------:R-:W-:Y:S01]  /*0f20*/  LOP3.LUT R5, R181, 0x38, R8.reuse, 0xf8, !PT ;  /* 0x00000038b5057812 */ /* 0x100fe200078ef808 */
[C---:B------:R-:W-:Y:S01]  /*0f30*/  VIADD R19, R16.reuse, 0x60 ;  /* 0x0000006010137836 */ /* 0x040fe20000000000 */
[----:B------:R-:W-:Y:S01]  /*0f40*/  LOP3.LUT R10, R177, 0x38, R8, 0xf8, !PT ;  /* 0x00000038b10a7812 */ /* 0x000fe200078ef808 */
[----:B------:R-:W-:Y:S01]  /*0f50*/  VIADD R23, R16, 0xa0 ;  /* 0x000000a010177836 */ /* 0x000fe20000000000 */
[----:B------:R-:W-:Y:S01]  /*0f60*/  SHF.R.S32.HI R0, RZ, 0x1f, R163 ;  /* 0x0000001fff007819 */ /* 0x000fe200000114a3 */
[----:B------:R-:W-:Y:S01]  /*0f70*/  VIADD R176, R160, 0x50 ;  /* 0x00000050a0b07836 */ /* 0x000fe20000000000 */
[----:B------:R-:W-:Y:S01]  /*0f80*/  LOP3.LUT R184, R184, 0xfffffe00, RZ, 0xc0, !PT ;  /* 0xfffffe00b8b87812 */ /* 0x000fe200078ec0ff */
[----:B------:R-:W-:Y:S01]  /*0f90*/  VIADD R175, R160, 0x10 ;  /* 0x00000010a0af7836 */ /* 0x000fe20000000000 */
[----:B------:R-:W-:-:S02]  /*0fa0*/  LOP3.LUT R4, R4, 0xffffe000, RZ, 0xc0, !PT ;  /* 0xffffe00004047812 */ /* 0x000fc400078ec0ff */
[----:B------:R-:W-:Y:S02]  /*0fb0*/  LOP3.LUT R5, R5, R182, RZ, 0x3c, !PT ;  /* 0x000000b605057212 */ /* 0x000fe400078e3cff */
[----:B------:R-:W-:Y:S02]  /*0fc0*/  LOP3.LUT R17, R10, R24, RZ, 0x3c, !PT ;  /* 0x000000180a117212 */ /* 0x000fe400078e3cff */
[CC--:B------:R-:W-:Y:S02]  /*0fd0*/  LEA.HI R166, R0.reuse, R163.reuse, RZ, 0x3 ;  /* 0x000000a300a67211 */ /* 0x0c0fe400078f18ff */
[-C--:B------:R-:W-:Y:S02]  /*0fe0*/  IADD3 R10, R5, R4.reuse, R183 ;  /* 0x00000004050a7210 */ /* 0x080fe40007ffe0b7 */
[----:B0-----:R-:W-:Y:S02]  /*0ff0*/  IADD3 R12, R17, R4, R184 ;  /* 0x00000004110c7210 */ /* 0x001fe40007ffe0b8 */
[----:B------:R-:W-:-:S02]  /*1000*/  LEA.HI R0, R0, R163, RZ, 0x6 ;  /* 0x000000a300007211 */ /* 0x000fc400078f30ff */
[----:B------:R-:W-:Y:S02]  /*1010*/  SHF.R.S32.HI R4, RZ, 0x1f, R189 ;  /* 0x0000001fff047819 */ /* 0x000fe400000114bd */
[----:B------:R-:W-:Y:S01]  /*1020*/  LOP3.LUT R4, R9, 0x7ffffffc, RZ, 0xc0, !PT ;  /* 0x7ffffffc09047812 */ /* 0x000fe200078ec0ff */
[----:B------:R-:W-:Y:S01]  /*1030*/  IMAD.SHL.U32 R0, R0, 0x80, RZ ;  /* 0x0000008000007824 */ /* 0x000fe200078e00ff */
[----:B------:R-:W-:Y:S02]  /*1040*/  LOP3.LUT R3, R181, 0x38, R166, 0xf8, !PT ;  /* 0x00000038b5037812 */ /* 0x000fe400078ef8a6 */
[----:B------:R-:W-:Y:S01]  /*1050*/  LOP3.LUT R9, R177, 0x38, R16, 0xf8, !PT ;  /* 0x00000038b1097812 */ /* 0x000fe200078ef810 */
[----:B------:R-:W-:Y:S01]  /*1060*/  IMAD.IADD R4, R225, 0x1, -R4 ;  /* 0x00000001e1047824 */ /* 0x000fe200078e0a04 */
[----:B------:R-:W-:Y:S02]  /*1070*/  LOP3.LUT R0, R0, 0xffffe000, RZ, 0xc0, !PT ;  /* 0xffffe00000007812 */ /* 0x000fe400078ec0ff */
[----:B------:R-:W-:Y:S01]  /*1080*/  LOP3.LUT R3, R3, R182, RZ, 0x3c, !PT ;  /* 0x000000b603037212 */ /* 0x000fe200078e3cff */
[----:B------:R-:W-:Y:S01]  /*1090*/  IMAD.SHL.U32 R190, R4, 0x2, RZ ;  /* 0x0000000204be7824 */ /* 0x000fe200078e00ff */
[----:B------:R-:W-:-:S02]  /*10a0*/  LOP3.LUT R6, R177, 0x38, R166, 0xf8, !PT ;  /* 0x00000038b1067812 */ /* 0x000fc400078ef8a6 */
[----:B------:R-:W-:Y:S01]  /*10b0*/  LOP3.LUT R9, R184, R9, R24, 0xf6, !PT ;  /* 0x00000009b8097212 */ /* 0x000fe200078ef618 */
[C---:B------:R-:W-:Y:S01]  /*10c0*/  VIADD R217, R190.reuse, 0x10 ;  /* 0x00000010bed97836 */ /* 0x040fe20000000000 */
[----:B------:R-:W-:Y:S01]  /*10d0*/  MOV R5, R13 ;  /* 0x0000000d00057202 */ /* 0x000fe20000000f00 */
[C---:B------:R-:W-:Y:S01]  /*10e0*/  VIADD R212, R190.reuse, 0x28 ;  /* 0x00000028bed47836 */ /* 0x040fe20000000000 */
[----:B------:R-:W-:Y:S01]  /*10f0*/  SHF.R.S32.HI R13, RZ, 0x1f, R192 ;  /* 0x0000001fff0d7819 */ /* 0x000fe200000114c0 */
[C---:B------:R-:W-:Y:S01]  /*1100*/  VIADD R209, R190.reuse, 0x40 ;  /* 0x00000040bed17836 */ /* 0x040fe20000000000 */
[----:B------:R-:W-:Y:S01]  /*1110*/  IADD3 R3, R3, R0, R183 ;  /* 0x0000000003037210 */ /* 0x000fe20007ffe0b7 */
[----:B------:R-:W-:Y:S01]  /*1120*/  VIADD R211, R190, 0x30 ;  /* 0x00000030bed37836 */ /* 0x000fe20000000000 */
[----:B------:R-:W-:Y:S01]  /*1130*/  SHF.L.U32 R13, R20, 0x3, RZ ;  /* 0x00000003140d7819 */ /* 0x000fe200000006ff */
[----:B------:R-:W-:Y:S01]  /*1140*/  VIADD R208, R190, 0x48 ;  /* 0x00000048bed07836 */ /* 0x000fe20000000000 */
[----:B------:R-:W-:Y:S01]  /*1150*/  LOP3.LUT R7, R6, R24, RZ, 0x3c, !PT ;  /* 0x0000001806077212 */ /* 0x000fe200078e3cff */
[C---:B------:R-:W-:Y:S01]  /*1160*/  VIADD R205, R190.reuse, 0x60 ;  /* 0x00000060becd7836 */ /* 0x040fe20000000000 */
[----:B------:R-:W-:Y:S01]  /*1170*/  LEA R4, R9, UR61, 0x1 ;  /* 0x0000003d09047c11 */ /* 0x000fe2000f8e08ff */
[----:B------:R-:W-:Y:S01]  /*1180*/  STL [R1+0x58], R13 ;  /* 0x0000580d01007387 */ /* 0x000fe20000100800 */
[C---:B------:R-:W-:Y:S01]  /*1190*/  IADD3 R216, R190.reuse, 0x18, RZ ;  /* 0x00000018bed87810 */ /* 0x040fe20007ffe0ff */
[C---:B------:R-:W-:Y:S01]  /*11a0*/  VIADD R213, R190.reuse, 0x20 ;  /* 0x00000020bed57836 */ /* 0x040fe20000000000 */
[----:B------:R-:W-:Y:S01]  /*11b0*/  SHF.R.S32.HI R167, RZ, 0x3, R8 ;  /* 0x00000003ffa77819 */ /* 0x000fe20000011408 */
[----:B------:R0:W-:Y:S01]  /*11c0*/  STL [R1+0x44], R4 ;  /* 0x0000440401007387 */ /* 0x0001e20000100800 */
[C---:B------:R-:W-:Y:S01]  /*11d0*/  IADD3 R206, R190.reuse, 0x58, RZ ;  /* 0x00000058bece7810 */ /* 0x040fe20007ffe0ff */
[C---:B------:R-:W-:Y:S01]  /*11e0*/  VIADD R207, R190.reuse, 0x50 ;  /* 0x00000050becf7836 */ /* 0x040fe20000000000 */
[----:B------:R-:W-:Y:S01]  /*11f0*/  LEA R3, R3, UR61, 0x1 ;  /* 0x0000003d03037c11 */ /* 0x000fe2000f8e08ff */
[C---:B------:R-:W-:Y:S01]  /*1200*/  VIADD R204, R190.reuse, 0x68 ;  /* 0x00000068becc7836 */ /* 0x040fe20000000000 */
[----:B------:R-:W-:Y:S01]  /*1210*/  IADD3 R11, R7, R0, R184 ;  /* 0x00000000070b7210 */ /* 0x000fe20007ffe0b8 */
[----:B------:R-:W-:Y:S01]  /*1220*/  IMAD.U32 R0, RZ, RZ, UR4 ;  /* 0x00000004ff007e24 */ /* 0x000fe2000f8e00ff */
[----:B------:R-:W-:Y:S01]  /*1230*/  SHF.R.S32.HI R8, RZ, 0x1f, R217 ;  /* 0x0000001fff087819 */ /* 0x000fe200000114d9 */
[----:B------:R1:W-:Y:S01]  /*1240*/  STL [R1+0x48], R3 ;  /* 0x0000480301007387 */ /* 0x0003e20000100800 */
[----:B------:R-:W-:Y:S01]  /*1250*/  SHF.R.S32.HI R8, RZ, 0x1f, R212 ;  /* 0x0000001fff087819 */ /* 0x000fe200000114d4 */
[C---:B------:R-:W-:Y:S01]  /*1260*/  VIADD R203, R190.reuse, 0x70 ;  /* 0x00000070becb7836 */ /* 0x040fe20000000000 */
[----:B0-----:R-:W-:Y:S01]  /*1270*/  SHF.R.S32.HI R4, RZ, 0x1f, R216 ;  /* 0x0000001fff047819 */ /* 0x001fe200000114d8 */
[----:B------:R-:W-:Y:S01]  /*1280*/  IMAD.MOV.U32 R6, RZ, RZ, R14 ;  /* 0x000000ffff067224 */ /* 0x000fe200078e000e */
[----:B------:R-:W-:Y:S01]  /*1290*/  SHF.R.S32.HI R8, RZ, 0x1f, R209 ;  /* 0x0000001fff087819 */ /* 0x000fe200000114d1 */
[----:B------:R-:W-:Y:S01]  /*12a0*/  IMAD.MOV.U32 R7, RZ, RZ, R15 ;  /* 0x000000ffff077224 */ /* 0x000fe200078e000f */
[----:B------:R-:W-:Y:S01]  /*12b0*/  SHF.R.S32.HI R4, RZ, 0x1f, R211 ;  /* 0x0000001fff047819 */ /* 0x000fe200000114d3 */
[----:B------:R-:W-:Y:S01]  /*12c0*/  VIADD R201, R190, 0x8 ;  /* 0x00000008bec97836 */ /* 0x000fe20000000000 */
[----:B------:R-:W-:-:S02]  /*12d0*/  SHF.R.S32.HI R8, RZ, 0x1f, R206 ;  /* 0x0000001fff087819 */ /* 0x000fc400000114ce */
[----:B------:R-:W-:Y:S02]  /*12e0*/  SHF.R.S32.HI R4, RZ, 0x1f, R208 ;  /* 0x0000001fff047819 */ /* 0x000fe400000114d0 */
[----:B------:R-:W-:Y:S02]  /*12f0*/  LEA R8, R11, UR61, 0x1 ;  /* 0x0000003d0b087c11 */ /* 0x000fe4000f8e08ff */
[----:B------:R-:W-:Y:S02]  /*1300*/  SHF.R.S32.HI R4, RZ, 0x1f, R205 ;  /* 0x0000001fff047819 */ /* 0x000fe400000114cd */
[----:B-1----:R-:W-:Y:S01]  /*1310*/  LEA R3, R12, UR61, 0x1 ;  /* 0x0000003d0c037c11 */ /* 0x002fe2000f8e08ff */
[----:B------:R0:W-:Y:S01]  /*1320*/  STL [R1+0x3c], R8 ;  /* 0x00003c0801007387 */ /* 0x0001e20000100800 */
[----:B------:R-:W-:Y:S02]  /*1330*/  LEA R4, R10, UR61, 0x1 ;  /* 0x0000003d0a047c11 */ /* 0x000fe4000f8e08ff */
[----:B------:R-:W-:Y:S01]  /*1340*/  LEA.HI R0, R199, R199, RZ, 0x1 ;  /* 0x000000c7c7007211 */ /* 0x000fe200078f08ff */
[----:B------:R0:W-:Y:S01]  /*1350*/  STL [R1+0x34], R3 ;  /* 0x0000340301007387 */ /* 0x0001e20000100800 */
[----:B------:R-:W-:-:S02]  /*1360*/  IADD3 R210, R190, 0x38, RZ ;  /* 0x00000038bed27810 */ /* 0x000fc40007ffe0ff */
[----:B------:R-:W-:Y:S01]  /*1370*/  LOP3.LUT R0, R0, 0x1ffffffe, RZ, 0xc0, !PT ;  /* 0x1ffffffe00007812 */ /* 0x000fe200078ec0ff */
[----:B------:R0:W-:Y:S01]  /*1380*/  STL [R1+0x40], R4 ;  /* 0x0000400401007387 */ /* 0x0001e20000100800 */
[----:B------:R-:W-:Y:S02]  /*1390*/  IADD3 R202, R190, 0x78, RZ ;  /* 0x00000078beca7810 */ /* 0x000fe40007ffe0ff */
[----:B------:R-:W-:Y:S01]  /*13a0*/  SHF.R.S32.HI R9, RZ, 0x1f, R213 ;  /* 0x0000001fff097819 */ /* 0x000fe200000114d5 */
[----:B------:R-:W-:Y:S01]  /*13b0*/  IMAD.IADD R0, R199, 0x1, -R0 ;  /* 0x00000001c7007824 */ /* 0x000fe200078e0a00 */
[----:B------:R-:W-:Y:S02]  /*13c0*/  SHF.R.S32.HI R9, RZ, 0x1f, R210 ;  /* 0x0000001fff097819 */ /* 0x000fe400000114d2 */
[----:B------:R-:W-:Y:S01]  /*13d0*/  SHF.R.S32.HI R221, RZ, 0x3, R221 ;  /* 0x00000003ffdd7819 */ /* 0x000fe200000114dd */
[----:B------:R-:W-:Y:S01]  /*13e0*/  IMAD R191, R0, 0x8, R21 ;  /* 0x0000000800bf7824 */ /* 0x000fe200078e0215 */
[----:B------:R-:W-:-:S02]  /*13f0*/  SHF.R.S32.HI R17, RZ, 0x1f, R16 ;  /* 0x0000001fff117819 */ /* 0x000fc40000011410 */
[----:B------:R-:W-:Y:S02]  /*1400*/  IADD3 R174, R160, 0x30, RZ ;  /* 0x00000030a0ae7810 */ /* 0x000fe40007ffe0ff */
[----:B------:R-:W-:Y:S02]  /*1410*/  SHF.R.S32.HI R169, RZ, 0x1f, R19 ;  /* 0x0000001fffa97819 */ /* 0x000fe40000011413 */
[----:B------:R-:W-:Y:S02]  /*1420*/  SHF.R.S32.HI R180, RZ, 0x1f, R22 ;  /* 0x0000001fffb47819 */ /* 0x000fe40000011416 */
[----:B------:R-:W-:Y:S02]  /*1430*/  SHF.R.S32.HI R179, RZ, 0x1f, R23 ;  /* 0x0000001fffb37819 */ /* 0x000fe40000011417 */
[----:B------:R-:W-:Y:S02]  /*1440*/  SHF.R.S32.HI R223, RZ, 0x1f, R176 ;  /* 0x0000001fffdf7819 */ /* 0x000fe400000114b0 */
[----:B------:R-:W-:-:S02]  /*1450*/  SHF.R.S32.HI R166, RZ, 0x3, R166 ;  /* 0x00000003ffa67819 */ /* 0x000fc400000114a6 */
[----:B------:R-:W-:Y:S02]  /*1460*/  SHF.R.S32.HI R9, RZ, 0x1f, R207 ;  /* 0x0000001fff097819 */ /* 0x000fe400000114cf */
[----:B------:R-:W-:Y:S02]  /*1470*/  SHF.R.S32.HI R229, RZ, 0x1f, R204 ;  /* 0x0000001fffe57819 */ /* 0x000fe400000114cc */
[----:B------:R-:W-:Y:S02]  /*1480*/  SHF.R.S32.HI R228, RZ, 0x1f, R203 ;  /* 0x0000001fffe47819 */ /* 0x000fe400000114cb */
[----:B0-----:R-:W-:-:S07]  /*1490*/  SHF.R.S32.HI R226, RZ, 0x1f, R202 ;  /* 0x0000001fffe27819 */ /* 0x001fce00000114ca */
.L_x_2896:
[----:B01-34-:R-:W0:Y:S01]  /*14a0*/  LDC.64 R8, c[0x0][0xc88] ;  /* 0x00032200ff087b82 */ /* 0x01be220000000a00 */
[----:B------:R-:W-:Y:S01]  /*14b0*/  ULDC.64 UR10, c[0x0][0x208] ;  /* 0x00008200000a7ab9 */ /* 0x000fe20000000a00 */
[----:B------:R-:W-:Y:S01]  /*14c0*/  ULDC.64 UR4, c[0x0][0xa28] ;  /* 0x00028a0000047ab9 */ /* 0x000fe20000000a00 */
[----:B------:R-:W-:Y:S01]  /*14d0*/  ULDC.64 UR8, c[0x0][0xa18] ;  /* 0x0002860000087ab9 */ /* 0x000fe20000000a00 */
[----:B------:R-:W-:Y:S01]  /*14e0*/  ULDC.64 UR6, c[0x0][0xa08] ;  /* 0x0002820000067ab9 */ /* 0x000fe20000000a00 */
[----:B0-----:R-:W-:-:S05]  /*14f0*/  IMAD.WIDE R8, R7, 0x4, R8 ;  /* 0x0000000407087825 */ /* 0x001fca00078e0208 */
[----:B--2---:R-:W2:Y:S01]  /*1500*/  LDG.E R195, desc[UR10][R8.64] ;  /* 0x0000000a08c37981 */ /* 0x004ea2000c1e1900 */
        /* <DEDUP_REMOVED lines=8> */
[C---:B------:R-:W-:Y:S02]  /*1590*/  LOP3.LUT R3, R6.reuse, 0xff000000, RZ, 0xc0, !PT ;  /* 0xff00000006037812 */ /* 0x040fe400078ec0ff */
[C---:B------:R-:W-:Y:S02]  /*15a0*/  LOP3.LUT R0, R6.reuse, 0xff0000, RZ, 0xc0, !PT ;  /* 0x00ff000006007812 */ /* 0x040fe400078ec0ff */
[----:B------:R-:W-:Y:S02]  /*15b0*/  SHF.R.U32.HI R3, RZ, 0x8, R3 ;  /* 0x00000008ff037819 */ /* 0x000fe40000011603 */
[----:B------:R-:W-:Y:S02]  /*15c0*/  LOP3.LUT R165, R6, 0xffff, RZ, 0xc0, !PT ;  /* 0x0000ffff06a57812 */ /* 0x000fe400078ec0ff */
[----:B------:R-:W-:-:S02]  /*15d0*/  LEA.HI R194, R0, R3, RZ, 0x10 ;  /* 0x0000000300c27211 */ /* 0x000fc400078f80ff */
[----:B--2---:R-:W-:Y:S01]  /*15e0*/  SHF.R.S32.HI R220, RZ, 0x1f, R195 ;  /* 0x0000001fffdc7819 */ /* 0x004fe200000114c3 */
[C---:B------:R-:W-:Y:S01]  /*15f0*/  IMAD.SHL.U32 R196, R195.reuse, 0x4, RZ ;  /* 0x00000004c3c47824 */ /* 0x040fe200078e00ff */
[C---:B------:R-:W-:Y:S01]  /*1600*/  @P2 LEA R8, P3, R195.reuse, UR4, 0x2 ;  /* 0x00000004c3082c11 */ /* 0x040fe2000f8610ff */
[----:B------:R-:W-:Y:S01]  /*1610*/  ULDC UR4, c[0x0][0x288] ;  /* 0x0000a20000047ab9 */ /* 0x000fe20000000800 */
[C-C-:B------:R-:W-:Y:S01]  /*1620*/  SHF.L.U64.HI R197, R195.reuse, 0x2, R220.reuse ;  /* 0x00000002c3c57819 */ /* 0x140fe200000102dc */
[----:B------:R-:W-:Y:S01]  /*1630*/  IMAD.U32 R187, RZ, RZ, UR4 ;  /* 0x00000004ffbb7e24 */ /* 0x000fe2000f8e00ff */
[----:B------:R-:W-:Y:S01]  /*1640*/  @P2 LEA.HI.X R9, R195, UR5, R220, 0x2, P3 ;  /* 0x00000005c3092c11 */ /* 0x000fe200098f14dc */
[----:B------:R-:W-:Y:S01]  /*1650*/  ULDC.64 UR4, c[0x0][0x418] ;  /* 0x0001060000047ab9 */ /* 0x000fe20000000a00 */
[C---:B------:R-:W-:Y:S01]  /*1660*/  IADD3 R12, P4, R196.reuse, UR6, RZ ;  /* 0x00000006c40c7c10 */ /* 0x040fe2000ff9e0ff */
[----:B------:R-:W-:Y:S02]  /*1670*/  UISETP.NE.U32.AND UP0, UPT, UR4, URZ, UPT ;  /* 0x0000003f0400728c */ /* 0x000fe4000bf05070 */
[----:B------:R0:W5:Y:S01]  /*1680*/  @P2 LDG.E R4, desc[UR10][R8.64] ;  /* 0x0000000a08042981 */ /* 0x000162000c1e1900 */
[----:B------:R-:W-:Y:S01]  /*1690*/  @P1 IADD3 R10, P2, R196, UR8, RZ ;  /* 0x00000008c40a1c10 */ /* 0x000fe2000ff5e0ff */
[----:B------:R-:W-:Y:S01]  /*16a0*/  UISETP.NE.AND.EX UP0, UPT, UR5, URZ, UPT, UP0 ;  /* 0x0000003f0500728c */ /* 0x000fe2000bf05300 */
[C---:B------:R-:W-:Y:S01]  /*16b0*/  IADD3.X R13, R197.reuse, UR7, RZ, P4, !PT ;  /* 0x00000007c50d7c10 */ /* 0x040fe2000a7fe4ff */
[----:B------:R-:W-:Y:S01]  /*16c0*/  ULDC UR4, c[0x0][0x424] ;  /* 0x0001090000047ab9 */ /* 0x000fe20000000800 */
[----:B------:R-:W-:Y:S01]  /*16d0*/  @P1 IADD3.X R11, R197, UR9, RZ, P2, !PT ;  /* 0x00000009c50b1c10 */ /* 0x000fe200097fe4ff */
[----:B------:R-:W-:Y:S01]  /*16e0*/  ULDC.64 UR8, c[0x0][0xa20] ;  /* 0x0002880000087ab9 */ /* 0x000fe20000000a00 */
[----:B------:R-:W-:Y:S01]  /*16f0*/  USEL UR4, UR4, 0x1, UP0 ;  /* 0x0000000104047887 */ /* 0x000fe20008000000 */
[----:B------:R-:W-:Y:S01]  /*1700*/  ISETP.NE.U32.AND P2, PT, RZ, UR8, PT ;  /* 0x00000008ff007c0c */ /* 0x000fe2000bf45070 */
[----:B------:R-:W-:Y:S01]  /*1710*/  ULDC UR5, c[0x0][0x2f0] ;  /* 0x0000bc0000057ab9 */ /* 0x000fe20000000800 */
[----:B------:R0:W5:Y:S01]  /*1720*/  @P0 LDG.E R128, desc[UR10][R12.64] ;  /* 0x0000000a0c800981 */ /* 0x000162000c1e1900 */
[----:B------:R-:W-:Y:S01]  /*1730*/  UIMAD UR4, UR4, UR5, URZ ;  /* 0x00000005040472a4 */ /* 0x000fe2000f8e023f */
[----:B------:R-:W-:-:S02]  /*1740*/  ISETP.NE.AND.EX P2, PT, RZ, UR9, PT, P2 ;  /* 0x00000009ff007c0c */ /* 0x000fc4000bf45320 */
[----:B------:R0:W5:Y:S01]  /*1750*/  @P1 LDG.E R187, desc[UR10][R10.64] ;  /* 0x0000000a0abb1981 */ /* 0x000162000c1e1900 */
[----:B------:R-:W-:Y:S01]  /*1760*/  ULDC UR5, c[0x0][0x348] ;  /* 0x0000d20000057ab9 */ /* 0x000fe20000000800 */
[----:B------:R-:W-:Y:S09]  /*1770*/  @P1 BRA `(.L_x_2654) ;  /* 0x0000000000281947 */ /* 0x000ff20003800000 */
[----:B------:R-:W-:Y:S02]  /*1780*/  ULDC.64 UR6, c[0x0][0xa00] ;  /* 0x0002800000067ab9 */ /* 0x000fe40000000a00 */
[----:B------:R-:W-:-:S04]  /*1790*/  ISETP.NE.U32.AND P1, PT, RZ, UR6, PT ;  /* 0x00000006ff007c0c */ /* 0x000fc8000bf25070 */
[----:B------:R-:W-:-:S13]  /*17a0*/  ISETP.NE.AND.EX P1, PT, RZ, UR7, PT, P1 ;  /* 0x00000007ff007c0c */ /* 0x000fda000bf25310 */
[----:B------:R-:W-:Y:S05]  /*17b0*/  @!P1 BRA `(.L_x_2654) ;  /* 0x0000000000189947 */ /* 0x000fea0003800000 */
[----:B------:R-:W1:Y:S01]  /*17c0*/  LDC.64 R6, c[0x0][0xa00] ;  /* 0x00028000ff067b82 */ /* 0x000e620000000a00 */
[----:B------:R-:W-:Y:S01]  /*17d0*/  ULDC.64 UR6, c[0x0][0x208] ;  /* 0x0000820000067ab9 */ /* 0x000fe20000000a00 */
[----:B-1----:R-:W-:-:S05]  /*17e0*/  IMAD.WIDE R6, R195, 0x4, R6 ;  /* 0x00000004c3067825 */ /* 0x002fca00078e0206 */
[----:B-----5:R-:W2:Y:S04]  /*17f0*/  LDG.E R187, desc[UR6][R6.64] ;  /* 0x0000000606bb7981 */ /* 0x020ea8000c1e1900 */
[----:B------:R-:W2:Y:S02]  /*1800*/  LDG.E R0, desc[UR6][R6.64+0x4] ;  /* 0x0000040606007981 */ /* 0x000ea4000c1e1900 */
[----:B--2---:R-:W-:-:S07]  /*1810*/  IMAD.IADD R187, R0, 0x1, -R187 ;  /* 0x0000000100bb7824 */ /* 0x004fce00078e0abb */
.L_x_2654:
[----:B------:R-:W-:Y:S01]  /*1820*/  IMAD.U32 R25, RZ, RZ, UR5 ;  /* 0x00000005ff197e24 */ /* 0x000fe2000f8e00ff */
[----:B------:R-:W-:Y:S01]  /*1830*/  MOV R27, UR4 ;  /* 0x00000004001b7c02 */ /* 0x000fe20008000f00 */
[----:B------:R-:W-:Y:S06]  /*1840*/  @!P2 BRA `(.L_x_2655) ;  /* 0x000000000014a947 */ /* 0x000fec0003800000 */
[----:B------:R-:W-:Y:S01]  /*1850*/  IADD3 R6, P0, R196, UR8, RZ ;  /* 0x00000008c4067c10 */ /* 0x000fe2000ff1e0ff */
[----:B------:R-:W-:-:S03]  /*1860*/  ULDC.64 UR4, c[0x0][0x208] ;  /* 0x0000820000047ab9 */ /* 0x000fc60000000a00 */
[----:B------:R-:W-:-:S05]  /*1870*/  IADD3.X R7, R197, UR9, RZ, P0, !PT ;  /* 0x00000009c5077c10 */ /* 0x000fca00087fe4ff */
[----:B------:R1:W5:Y:S01]  /*1880*/  LDG.E R27, desc[UR4][R6.64] ;  /* 0x00000004061b7981 */ /* 0x000362000c1e1900 */
[----:B------:R-:W-:Y:S05]  /*1890*/  BRA `(.L_x_2656) ;  /* 0x0000000000147947 */ /* 0x000fea0003800000 */
.L_x_2655:
[----:B------:R-:W-:Y:S05]  /*18a0*/  @!P0 BRA `(.L_x_2656) ;  /* 0x0000000000108947 */ /* 0x000fea0003800000 */
[----:B------:R-:W-:Y:S02]  /*18b0*/  ULDC.64 UR4, c[0x0][0x208] ;  /* 0x0000820000047ab9 */ /* 0x000fe40000000a00 */
[----:B------:R-:W2:Y:S04]  /*18c0*/  LDG.E R0, desc[UR4][R12.64] ;  /* 0x000000040c007981 */ /* 0x000ea8000c1e1900 */
[----:B------:R-:W2:Y:S02]  /*18d0*/  LDG.E R27, desc[UR4][R12.64+0x4] ;  /* 0x000004040c1b7981 */ /* 0x000ea4000c1e1900 */
[----:B--2---:R-:W-:-:S07]  /*18e0*/  IMAD.IADD R27, R27, 0x1, -R0 ;  /* 0x000000011b1b7824 */ /* 0x004fce00078e0a00 */
.L_x_2656:
[----:B------:R-:W-:Y:S01]  /*18f0*/  ULDC.64 UR4, c[0x0][0xa10] ;  /* 0x0002840000047ab9 */ /* 0x000fe20000000a00 */
[----:B------:R-:W-:Y:S01]  /*1900*/  ULDC.64 UR6, c[0x0][0x208] ;  /* 0x0000820000067ab9 */ /* 0x000fe20000000a00 */
[----:B------:R-:W-:Y:S01]  /*1910*/  ISETP.NE.U32.AND P0, PT, RZ, UR4, PT ;  /* 0x00000004ff007c0c */ /* 0x000fe2000bf05070 */
[----:B0-----:R-:W0:Y:S03]  /*1920*/  LDC R10, c[0x0][0x448] ;  /* 0x00011200ff0a7b82 */ /* 0x001e260000000800 */
[----:B------:R-:W-:Y:S01]  /*1930*/  ISETP.NE.AND.EX P0, PT, RZ, UR5, PT, P0 ;  /* 0x00000005ff007c0c */ /* 0x000fe2000bf05300 */
[----:B------:R-:W-:-:S12]  /*1940*/  ULDC.64 UR4, c[0x0][0xa30] ;  /* 0x00028c0000047ab9 */ /* 0x000fd80000000a00 */
[----:B-1----:R-:W1:Y:S02]  /*1950*/  @P0 LDC.64 R6, c[0x0][0xa10] ;  /* 0x00028400ff060b82 */ /* 0x002e640000000a00 */
[----:B-1----:R-:W-:-:S05]  /*1960*/  @P0 IMAD.WIDE R6, R195, 0x4, R6 ;  /* 0x00000004c3060825 */ /* 0x002fca00078e0206 */
[----:B------:R-:W2:Y:S04]  /*1970*/  @P0 LDG.E R0, desc[UR6][R6.64] ;  /* 0x0000000606000981 */ /* 0x000ea8000c1e1900 */
[----:B------:R1:W2:Y:S01]  /*1980*/  @P0 LDG.E R3, desc[UR6][R6.64+0x4] ;  /* 0x0000040606030981 */ /* 0x0002a2000c1e1900 */
[----:B------:R-:W-:Y:S01]  /*1990*/  ISETP.NE.U32.AND P1, PT, RZ, UR4, PT ;  /* 0x00000004ff007c0c */ /* 0x000fe2000bf25070 */
[----:B-----5:R-:W-:-:S03]  /*19a0*/  IMAD.MOV.U32 R140, RZ, RZ, R27 ;  /* 0x000000ffff8c7224 */ /* 0x020fc600078e001b */
[----:B------:R-:W-:-:S13]  /*19b0*/  ISETP.NE.AND.EX P1, PT, RZ, UR5, PT, P1 ;  /* 0x00000005ff007c0c */ /* 0x000fda000bf25310 */
[----:B------:R-:W-:-:S04]  /*19c0*/  @P1 IADD3 R8, P2, R196, UR4, RZ ;  /* 0x00000004c4081c10 */ /* 0x000fc8000ff5e0ff */
[----:B------:R-:W-:-:S05]  /*19d0*/  @P1 IADD3.X R9, R197, UR5, RZ, P2, !PT ;  /* 0x00000005c5091c10 */ /* 0x000fca00097fe4ff */
[----:B------:R3:W5:Y:S01]  /*19e0*/  @P1 LDG.E R140, desc[UR6][R8.64] ;  /* 0x00000006088c1981 */ /* 0x000762000c1e1900 */
[----:B0-----:R-:W-:Y:S01]  /*19f0*/  ISETP.NE.AND P1, PT, R10, 0x1, PT ;  /* 0x000000010a00780c */ /* 0x001fe20003f25270 */
[----:B------:R-:W-:Y:S01]  /*1a00*/  IMAD.SHL.U32 R186, R5, 0x80, RZ ;  /* 0x0000008005ba7824 */ /* 0x000fe200078e00ff */
[----:B------:R-:W-:Y:S01]  /*1a10*/  BSSY B0, `(.L_x_2657) ;  /* 0x0000035000007945 */ /* 0x000fe20003800000 */
[----:B------:R-:W-:Y:S01]  /*1a20*/  IMAD.IADD R12, R27, 0x1, -R4 ;  /* 0x000000011b0c7824 */ /* 0x000fe200078e0a04 */
[----:B------:R-:W-:Y:S02]  /*1a30*/  LOP3.LUT R200, R194, 0xff, RZ, 0xc0, !PT ;  /* 0x000000ffc2c87812 */ /* 0x000fe400078ec0ff */
[----:B------:R-:W-:Y:S02]  /*1a40*/  IADD3 R5, R186, 0x7f, RZ ;  /* 0x0000007fba057810 */ /* 0x000fe40007ffe0ff */
[----:B------:R-:W-:-:S05]  /*1a50*/  SHF.R.U32.HI R194, RZ, 0x10, R194 ;  /* 0x00000010ffc27819 */ /* 0x000fca00000116c2 */
[----:B------:R-:W0:Y:S08]  /*1a60*/  @P1 LDC R10, c[0x0][0x44c] ;  /* 0x00011300ff0a1b82 */ /* 0x000e300000000800 */
[----:B-1----:R-:W1:Y:S01]  /*1a70*/  @P1 LDC R7, c[0x0][0x450] ;  /* 0x00011400ff071b82 */ /* 0x002e620000000800 */
[----:B--2---:R-:W-:Y:S02]  /*1a80*/  @P0 IMAD.IADD R25, R3, 0x1, -R0 ;  /* 0x0000000103190824 */ /* 0x004fe400078e0a00 */
[----:B0-----:R-:W-:-:S04]  /*1a90*/  @P1 IMAD.HI.U32 R0, R5, R10, RZ ;  /* 0x0000000a05001227 */ /* 0x001fc800078e00ff */
[----:B------:R-:W-:Y:S01]  /*1aa0*/  IMAD.IADD R188, R12, 0x1, R25 ;  /* 0x000000010cbc7824 */ /* 0x000fe200078e0219 */
[----:B-1----:R-:W-:Y:S01]  /*1ab0*/  @P1 SHF.R.U32.HI R5, RZ, R7, R0 ;  /* 0x00000007ff051219 */ /* 0x002fe20000011600 */
[----:B------:R-:W-:-:S03]  /*1ac0*/  IMAD.MOV.U32 R3, RZ, RZ, RZ ;  /* 0x000000ffff037224 */ /* 0x000fc600078e00ff */
[C---:B------:R-:W-:Y:S02]  /*1ad0*/  IADD3 R218, R188.reuse, 0x60, -R187 ;  /* 0x00000060bcda7810 */ /* 0x040fe40007ffe8bb */
[----:B------:R-:W-:-:S03]  /*1ae0*/  IADD3 R0, R188, 0x5f, RZ ;  /* 0x0000005fbc007810 */ /* 0x000fc60007ffe0ff */
[----:B------:R-:W-:Y:S02]  /*1af0*/  IMAD.IADD R5, R218, 0x1, R5 ;  /* 0x00000001da057824 */ /* 0x000fe400078e0205 */
[----:B------:R-:W-:-:S04]  /*1b00*/  IMAD.HI R0, R0, 0x2aaaaaab, RZ ;  /* 0x2aaaaaab00007827 */ /* 0x000fc800078e02ff */
[----:B------:R-:W-:Y:S01]  /*1b10*/  IMAD.HI R5, R5, 0x2aaaaaab, RZ ;  /* 0x2aaaaaab05057827 */ /* 0x000fe200078e02ff */
[----:B------:R-:W-:-:S04]  /*1b20*/  SHF.R.U32.HI R219, RZ, 0x1f, R0 ;  /* 0x0000001fffdb7819 */ /* 0x000fc80000011600 */
[----:B------:R-:W-:Y:S02]  /*1b30*/  SHF.R.U32.HI R4, RZ, 0x1f, R5 ;  /* 0x0000001fff047819 */ /* 0x000fe40000011605 */
[----:B------:R-:W-:Y:S02]  /*1b40*/  LEA.HI.SX32 R219, R0, R219, 0x1c ;  /* 0x000000db00db7211 */ /* 0x000fe400078fe2ff */
[----:B------:R-:W-:-:S04]  /*1b50*/  LEA.HI.SX32 R4, R5, R4, 0x1c ;  /* 0x0000000405047211 */ /* 0x000fc800078fe2ff */
[----:B---3--:R-:W-:-:S04]  /*1b60*/  VIMNMX R9, R219, R4, PT ;  /* 0x00000004db097248 */ /* 0x008fc80003fe0100 */
[----:B------:R-:W-:-:S13]  /*1b70*/  ISETP.GE.AND P0, PT, R9, 0x1, PT ;  /* 0x000000010900780c */ /* 0x000fda0003f06270 */
        /* <DEDUP_REMOVED lines=27> */
[----:B------:R-:W-:-:S04]  /*1d30*/  IMAD.MOV.U32 R3, RZ, RZ, R5 ;  /* 0x000000ffff037224 */ /* 0x000fc800078e0005 */
[----:B------:R-:W-:Y:S01]  /*1d40*/  @!P2 IMAD.MOV R3, RZ, RZ, -R3 ;  /* 0x000000ffff03a224 */ /* 0x000fe200078e0a03 */
[----:B------:R-:W-:-:S07]  /*1d50*/  @!P1 LOP3.LUT R3, RZ, R10, RZ, 0x33, !PT ;  /* 0x0000000aff039212 */ /* 0x000fce00078e33ff */
.L_x_2658:
[----:B------:R-:W-:Y:S05]  /*1d60*/  BSYNC B0 ;  /* 0x0000000000007941 */ /* 0x000fea0003800000 */
.L_x_2657:
[----:B------:R-:W-:-:S05]  /*1d70*/  IMAD R0, R200, R3, RZ ;  /* 0x00000003c8007224 */ /* 0x000fca00078e02ff */
        /* <DEDUP_REMOVED lines=9> */
[----:B------:R-:W-:-:S05]  /*1e10*/  @P0 IADD3 R0, R3, 0x5f, RZ ;  /* 0x0000005f03000810 */ /* 0x000fca0007ffe0ff */
        /* <DEDUP_REMOVED lines=26> */
.L_x_2661:
[----:B------:R-:W-:Y:S05]  /*1fc0*/  BSYNC B6 ;  /* 0x0000000000067941 */ /* 0x000fea0003800000 */
.L_x_2660:
[----:B------:R-:W-:Y:S01]  /*1fd0*/  IADD3 R120, R2, 0x400, RZ ;  /* 0x0000040002787810 */ /* 0x000fe20007ffe0ff */
[----:B------:R-:W-:Y:S03]  /*1fe0*/  BSSY B6, `(.L_x_2662) ;  /* 0x0000013000067945 */ /* 0x000fe60003800000 */
[----:B------:R-:W-:-:S13]  /*1ff0*/  LOP3.LUT P0, RZ, R120, 0x3ff, RZ, 0xc0, !PT ;  /* 0x000003ff78ff7812 */ /* 0x000fda000780c0ff */
        /* <DEDUP_REMOVED lines=10> */
[----:B------:R-:W-:Y:S01]  /*20a0*/  MOV R12, 0x1 ;  /* 0x00000001000c7802 */ /* 0x000fe20000000f00 */
[----:B------:R-:W-:-:S02]  /*20b0*/  IMAD.U32 R10, RZ, RZ, UR4 ;  /* 0x00000004ff0a7e24 */ /* 0x000fc4000f8e00ff */
[----:B------:R-:W-:Y:S02]  /*20c0*/  IMAD.U32 R11, RZ, RZ, UR5 ;  /* 0x00000005ff0b7e24 */ /* 0x000fe4000f8e00ff */
[----:B------:R-:W-:Y:S02]  /*20d0*/  IMAD.MOV.U32 R8, RZ, RZ, 0x70 ;  /* 0x00000070ff087424 */ /* 0x000fe400078e00ff */
[----:B------:R-:W-:-:S07]  /*20e0*/  IMAD.MOV.U32 R13, RZ, RZ, RZ ;  /* 0x000000ffff0d7224 */ /* 0x000fce00078e00ff */
[----:B------:R-:W-:-:S07]  /*20f0*/  LEPC R20, `(.L_x_2663) ;  /* 0x000000001014794e */ /* 0x000fce0000000000 */
[----:B0----5:R-:W-:Y:S05]  /*2100*/  CALL.ABS.NOINC R14 ;  /* 0x000000000e007343 */ /* 0x021fea0003c00000 */
.L_x_2663:
[----:B------:R-:W-:Y:S05]  /*2110*/  BSYNC B6 ;  /* 0x0000000000067941 */ /* 0x000fea0003800000 */
.L_x_2662:
[----:B------:R-:W-:Y:S01]  /*2120*/  ULDC.64 UR4, c[0x0][0x9f8] ;  /* 0x00027e0000047ab9 */ /* 0x000fe20000000a00 */
[----:B------:R-:W-:Y:S01]  /*2130*/  IMAD.MOV.U32 R100, RZ, RZ, R195 ;  /* 0x000000ffff647224 */ /* 0x000fe200078e00c3 */
[----:B------:R-:W-:Y:S01]  /*2140*/  ISETP.NE.U32.AND P0, PT, RZ, UR4, PT ;  /* 0x00000004ff007c0c */ /* 0x000fe2000bf05070 */
[----:B------:R-:W-:Y:S01]  /*2150*/  ULDC.64 UR6, c[0x0][0x208] ;  /* 0x0000820000067ab9 */ /* 0x000fe20000000a00 */
[----:B------:R-:W0:Y:S02]  /*2160*/  LDC.64 R92, c[0x0][0x3f8] ;  /* 0x0000fe00ff5c7b82 */ /* 0x000e240000000a00 */
[----:B------:R-:W-:-:S06]  /*2170*/  ISETP.NE.AND.EX P0, PT, RZ, UR5, PT, P0 ;  /* 0x00000005ff007c0c */ /* 0x000fcc000bf05300 */
[----:B------:R-:W1:Y:S07]  /*2180*/  LDC R13, c[0x0][0x3f4] ;  /* 0x0000fd00ff0d7b82 */ /* 0x000e6e0000000800 */
[----:B------:R-:W-:Y:S01]  /*2190*/  @P0 IADD3 R4, P1, R196, UR4, RZ ;  /* 0x00000004c4040c10 */ /* 0x000fe2000ff3e0ff */
[----:B------:R-:W-:Y:S01]  /*21a0*/  ULDC UR4, c[0x0][0x2f4] ;  /* 0x0000bd0000047ab9 */ /* 0x000fe20000000800 */
[----:B------:R-:W2:Y:S02]  /*21b0*/  LDC.64 R86, c[0x0][0x408] ;  /* 0x00010200ff567b82 */ /* 0x000ea40000000a00 */
[----:B------:R-:W-:Y:S01]  /*21c0*/  @P0 IADD3.X R5, R197, UR5, RZ, P1, !PT ;  /* 0x00000005c5050c10 */ /* 0x000fe20008ffe4ff */
[----:B------:R-:W-:-:S04]  /*21d0*/  ULDC UR5, c[0x0][0x320] ;  /* 0x0000c80000057ab9 */ /* 0x000fc80000000800 */
[----:B------:R3:W4:Y:S01]  /*21e0*/  @P0 LDG.E R100, desc[UR6][R4.64] ;  /* 0x0000000604640981 */ /* 0x000722000c1e1900 */
[----:B------:R-:W-:Y:S01]  /*21f0*/  ISETP.GE.AND P1, PT, R163, UR4, PT ;  /* 0x00000004a3007c0c */ /* 0x000fe2000bf26270 */
[----:B0-----:R-:W-:Y:S01]  /*2200*/  IMAD.WIDE.U32 R94, R170, R92, R16 ;  /* 0x0000005caa5e7225 */ /* 0x001fe200078e0010 */
[----:B------:R-:W-:Y:S01]  /*2210*/  ISETP.GE.AND P0, PT, R16, UR4, PT ;  /* 0x0000000410007c0c */ /* 0x000fe2000bf06270 */
[----:B------:R-:W0:Y:S01]  /*2220*/  S2R R222, SR_TID.X ;  /* 0x0000000000de7919 */ /* 0x000e220000002100 */
[----:B------:R-:W-:Y:S01]  /*2230*/  SEL R3, RZ, 0xffffffff, P1 ;  /* 0xffffffffff037807 */ /* 0x000fe20000800000 */
[----:B------:R-:W-:Y:S01]  /*2240*/  IMAD.MOV.U32 R126, RZ, RZ, 0x20 ;  /* 0x00000020ff7e7424 */ /* 0x000fe200078e00ff */
[----:B------:R-:W-:Y:S01]  /*2250*/  SEL R0, RZ, 0x1, P0 ;  /* 0x00000001ff007807 */ /* 0x000fe20000000000 */
[----:B------:R-:W-:Y:S01]  /*2260*/  IMAD R129, R93, 0x60, RZ ;  /* 0x000000605d817824 */ /* 0x000fe200078e02ff */
[----:B------:R-:W-:Y:S01]  /*2270*/  ISETP.GE.AND P0, PT, R163, UR5, PT ;  /* 0x00000005a3007c0c */ /* 0x000fe2000bf06270 */
[----:B------:R-:W-:Y:S01]  /*2280*/  IMAD.SHL.U32 R3, R3, 0x2, RZ ;  /* 0x0000000203037824 */ /* 0x000fe200078e00ff */
[----:B------:R-:W-:Y:S01]  /*2290*/  ISETP.GE.AND P1, PT, R19, UR4, PT ;  /* 0x0000000413007c0c */ /* 0x000fe2000bf26270 */
[----:B------:R-:W-:Y:S01]  /*22a0*/  IMAD.SHL.U32 R106, R92, 0x40, RZ ;  /* 0x000000405c6a7824 */ /* 0x000fe200078e00ff */
[----:B------:R-:W-:Y:S01]  /*22b0*/  SHF.R.S32.HI R9, RZ, 0x1f, R170 ;  /* 0x0000001fff097819 */ /* 0x000fe200000114aa */
[----:B------:R-:W-:Y:S01]  /*22c0*/  IMAD.IADD R128, R128, 0x1, R27 ;  /* 0x0000000180807824 */ /* 0x000fe200078e021b */
[----:B------:R-:W-:Y:S01]  /*22d0*/  LOP3.LUT R0, R3, 0x2, R0, 0xe2, !PT ;  /* 0x0000000203007812 */ /* 0x000fe200078ee200 */
[----:B------:R-:W-:Y:S01]  /*22e0*/  IMAD R112, R199, 0x40, R170 ;  /* 0x00000040c7707824 */ /* 0x000fe200078e02aa */
[----:B------:R-:W-:Y:S01]  /*22f0*/  SEL R3, RZ, 0xffffffff, P0 ;  /* 0xffffffffff037807 */ /* 0x000fe20000000000 */
[----:B--2---:R-:W-:Y:S01]  /*2300*/  IMAD.WIDE.U32 R88, R170, R86, R16 ;  /* 0x00000056aa587225 */ /* 0x004fe200078e0010 */
[----:B------:R-:W-:-:S02]  /*2310*/  ISETP.GE.AND P0, PT, R164, UR4, PT ;  /* 0x00000004a4007c0c */ /* 0x000fc4000bf06270 */
[----:B------:R-:W-:Y:S01]  /*2320*/  SHF.L.U32 R6, R3, 0x1, RZ ;  /* 0x0000000103067819 */ /* 0x000fe200000006ff */
[----:B-1----:R-:W-:Y:S01]  /*2330*/  IMAD.SHL.U32 R124, R13, 0x2, RZ ;  /* 0x000000020d7c7824 */ /* 0x002fe200078e00ff */
[----:B------:R-:W-:Y:S02]  /*2340*/  SEL R3, RZ, 0x4, P0 ;  /* 0x00000004ff037807 */ /* 0x000fe40000000000 */
[----:B---3--:R-:W-:Y:S02]  /*2350*/  SEL R4, RZ, 0x8, P1 ;  /* 0x00000008ff047807 */ /* 0x008fe40000800000 */
[----:B------:R-:W-:Y:S02]  /*2360*/  ISETP.GE.AND P2, PT, R16, UR5, PT ;  /* 0x0000000510007c0c */ /* 0x000fe4000bf46270 */
[--C-:B------:R-:W-:Y:S02]  /*2370*/  SHF.R.S32.HI R161, RZ, 0x1f, R160.reuse ;  /* 0x0000001fffa17819 */ /* 0x100fe400000114a0 */
[----:B------:R-:W-:Y:S01]  /*2380*/  LOP3.LUT R0, R4, R0, R3, 0xfe, !PT ;  /* 0x0000000004007212 */ /* 0x000fe200078efe03 */
[-C--:B------:R-:W-:Y:S01]  /*2390*/  IMAD R3, R9, R92.reuse, RZ ;  /* 0x0000005c09037224 */ /* 0x080fe200078e02ff */
[----:B------:R-:W-:Y:S01]  /*23a0*/  SEL R5, RZ, 0x1, P2 ;  /* 0x00000001ff057807 */ /* 0x000fe20001000000 */
[----:B------:R-:W-:Y:S01]  /*23b0*/  IMAD.WIDE.U32 R96, R170, R92, R160 ;  /* 0x0000005caa607225 */ /* 0x000fe200078e00a0 */
[----:B------:R-:W-:-:S02]  /*23c0*/  ISETP.GE.AND P1, PT, R164, UR5, PT ;  /* 0x00000005a4007c0c */ /* 0x000fc4000bf26270 */
        /* <DEDUP_REMOVED lines=14> */
[----:B-----5:R-:W-:Y:S01]  /*24b0*/  IMAD.WIDE.U32 R96, R140, R92, R96 ;  /* 0x0000005c8c607225 */ /* 0x020fe200078e0060 */
        /* <DEDUP_REMOVED lines=11> */
[----:B------:R-:W-:Y:S01]  /*2570*/  IMAD.WIDE.U32 R88, R140, R86, R88 ;  /* 0x000000568c587225 */ /* 0x000fe200078e0058 */
[CC--:B------:R-:W-:Y:S02]  /*2580*/  LEA.HI R6, R0.reuse, R3.reuse, RZ, 0x3 ;  /* 0x0000000300067211 */ /* 0x0c0fe400078f18ff */
[----:B------:R-:W-:Y:S01]  /*2590*/  LEA.HI R0, R0, R3, RZ, 0x6 ;  /* 0x0000000300007211 */ /* 0x000fe200078f30ff */
[----:B------:R-:W-:Y:S01]  /*25a0*/  IMAD.WIDE.U32 R94, R140, R92, R94 ;  /* 0x0000005c8c5e7225 */ /* 0x000fe200078e005e */
[CC--:B------:R-:W-:Y:S02]  /*25b0*/  LEA.HI R3, R8.reuse, R5.reuse, RZ, 0x6 ;  /* 0x0000000508037211 */ /* 0x0c0fe400078f30ff */
[----:B------:R-:W-:Y:S02]  /*25c0*/  LEA.HI R12, R8, R5, RZ, 0x3 ;  /* 0x00000005080c7211 */ /* 0x000fe400078f18ff */
[----:B------:R-:W-:-:S02]  /*25d0*/  SHF.R.S32.HI R0, RZ, 0x6, R0 ;  /* 0x00000006ff007819 */ /* 0x000fc40000011400 */
[----:B------:R-:W-:Y:S02]  /*25e0*/  IADD3 R11, R164, R9, RZ ;  /* 0x00000009a40b7210 */ /* 0x000fe40007ffe0ff */
[----:B------:R-:W-:Y:S01]  /*25f0*/  SHF.R.S32.HI R8, RZ, 0x6, R3 ;  /* 0x00000006ff087819 */ /* 0x000fe20000011403 */
[C---:B------:R-:W-:Y:S01]  /*2600*/  IMAD R139, R0.reuse, 0x1800, R183 ;  /* 0x00001800008b7824 */ /* 0x040fe200078e02b7 */
[----:B------:R-:W-:Y:S01]  /*2610*/  LOP3.LUT R3, R181, 0x38, R6, 0xf8, !PT ;  /* 0x00000038b5037812 */ /* 0x000fe200078ef806 */
[--C-:B------:R-:W-:Y:S01]  /*2620*/  IMAD R137, R0, 0x1800, R184.reuse ;  /* 0x0000180000897824 */ /* 0x100fe200078e02b8 */
[----:B------:R-:W-:Y:S01]  /*2630*/  SHF.R.S32.HI R14, RZ, 0x1f, R11 ;  /* 0x0000001fff0e7819 */ /* 0x000fe2000001140b */
[C---:B------:R-:W-:Y:S01]  /*2640*/  IMAD R138, R8.reuse, 0x1800, R183 ;  /* 0x00001800088a7824 */ /* 0x040fe200078e02b7 */
[----:B------:R-:W-:Y:S01]  /*2650*/  LOP3.LUT R0, R3, R182, RZ, 0x3c, !PT ;  /* 0x000000b603007212 */ /* 0x000fe200078e3cff */
[----:B------:R-:W-:Y:S01]  /*2660*/  IMAD R133, R8, 0x1800, R184 ;  /* 0x0000180008857824 */ /* 0x000fe200078e02b8 */
[----:B------:R-:W-:-:S02]  /*2670*/  LOP3.LUT R9, R177, 0x38, R6, 0xf8, !PT ;  /* 0x00000038b1097812 */ /* 0x000fc400078ef806 */
[----:B------:R-:W-:Y:S01]  /*2680*/  SHF.R.U32.HI R21, RZ, 0x3, R177 ;  /* 0x00000003ff157819 */ /* 0x000fe200000116b1 */
[----:B------:R-:W-:Y:S01]  /*2690*/  IMAD.IADD R139, R139, 0x1, R0 ;  /* 0x000000018b8b7824 */ /* 0x000fe200078e0200 */
[C---:B------:R-:W-:Y:S02]  /*26a0*/  LEA.HI R20, R14.reuse, R11, RZ, 0x3 ;  /* 0x0000000b0e147211 */ /* 0x040fe400078f18ff */
[--C-:B------:R-:W-:Y:S02]  /*26b0*/  LOP3.LUT R5, R181, 0x38, R12.reuse, 0xf8, !PT ;  /* 0x00000038b5057812 */ /* 0x100fe400078ef80c */
[----:B------:R-:W-:Y:S02]  /*26c0*/  LOP3.LUT R10, R9, R21, RZ, 0x3c, !PT ;  /* 0x00000015090a7212 */ /* 0x000fe400078e3cff */
[----:B------:R-:W-:Y:S02]  /*26d0*/  LEA.HI R11, R14, R11, RZ, 0x6 ;  /* 0x0000000b0e0b7211 */ /* 0x000fe400078f30ff */
[----:B------:R-:W-:Y:S01]  /*26e0*/  LOP3.LUT R0, R177, 0x38, R12, 0xf8, !PT ;  /* 0x00000038b1007812 */ /* 0x000fe200078ef80c */
[----:B------:R-:W-:Y:S01]  /*26f0*/  IMAD.IADD R137, R137, 0x1, R10 ;  /* 0x0000000189897824 */ /* 0x000fe200078e020a */
[----:B------:R-:W-:-:S02]  /*2700*/  LOP3.LUT R5, R5, R182, RZ, 0x3c, !PT ;  /* 0x000000b605057212 */ /* 0x000fc400078e3cff */
[----:B------:R-:W-:Y:S02]  /*2710*/  SHF.R.S32.HI R9, RZ, 0x1f, R140 ;  /* 0x0000001fff097819 */ /* 0x000fe4000001148c */
[--C-:B------:R-:W-:Y:S01]  /*2720*/  LOP3.LUT R3, R181, 0x38, R20.reuse, 0xf8, !PT ;  /* 0x00000038b5037812 */ /* 0x100fe200078ef814 */
[----:B------:R-:W-:Y:S01]  /*2730*/  IMAD.IADD R138, R138, 0x1, R5 ;  /* 0x000000018a8a7824 */ /* 0x000fe200078e0205 */
[----:B------:R-:W-:Y:S02]  /*2740*/  SHF.R.S32.HI R11, RZ, 0x6, R11 ;  /* 0x00000006ff0b7819 */ /* 0x000fe4000001140b */
[-C--:B------:R-:W-:Y:S02]  /*2750*/  LOP3.LUT R8, R0, R21.reuse, RZ, 0x3c, !PT ;  /* 0x0000001500087212 */ /* 0x080fe400078e3cff */
[----:B------:R-:W-:Y:S01]  /*2760*/  LOP3.LUT R0, R3, R182, RZ, 0x3c, !PT ;  /* 0x000000b603007212 */ /* 0x000fe200078e3cff */
[----:B------:R-:W-:Y:S01]  /*2770*/  IMAD R3, R9, R92, RZ ;  /* 0x0000005c09037224 */ /* 0x000fe200078e02ff */
[----:B------:R-:W-:Y:S01]  /*2780*/  LOP3.LUT R5, R177, 0x38, R20, 0xf8, !PT ;  /* 0x00000038b1057812 */ /* 0x000fe200078ef814 */
[----:B------:R-:W-:Y:S01]  /*2790*/  IMAD R135, R11, 0x1800, R183 ;  /* 0x000018000b877824 */ /* 0x000fe200078e02b7 */
[----:B------:R-:W-:Y:S01]  /*27a0*/  ISETP.GE.AND P4, PT, R19, UR5, PT ;  /* 0x0000000513007c0c */ /* 0x000fe2000bf86270 */
[----:B------:R-:W-:Y:S01]  /*27b0*/  IMAD R132, R11, 0x1800, R184 ;  /* 0x000018000b847824 */ /* 0x000fe200078e02b8 */
[----:B------:R-:W-:Y:S01]  /*27c0*/  LOP3.LUT R5, R5, R21, RZ, 0x3c, !PT ;  /* 0x0000001505057212 */ /* 0x000fe200078e3cff */
[----:B------:R-:W-:Y:S01]  /*27d0*/  IMAD R11, R140, R93, R3 ;  /* 0x0000005d8c0b7224 */ /* 0x000fe200078e0203 */
[----:B------:R-:W-:Y:S01]  /*27e0*/  LOP3.LUT R3, R181, 0x18, R16, 0xf8, !PT ;  /* 0x00000018b5037812 */ /* 0x000fe200078ef810 */
[----:B------:R-:W-:Y:S01]  /*27f0*/  IMAD R9, R9, R86, RZ ;  /* 0x0000005609097224 */ /* 0x000fe200078e02ff */
[----:B------:R-:W-:Y:S01]  /*2800*/  ISETP.GE.AND P0, PT, R23, UR4, PT ;  /* 0x0000000417007c0c */ /* 0x000fe2000bf06270 */
[----:B------:R-:W-:Y:S01]  /*2810*/  IMAD.IADD R135, R135, 0x1, R0 ;  /* 0x0000000187877824 */ /* 0x000fe200078e0200 */
[----:B------:R-:W-:Y:S01]  /*2820*/  LOP3.LUT R0, R3, R182, RZ, 0x3c, !PT ;  /* 0x000000b603007212 */ /* 0x000fe200078e3cff */
[----:B------:R-:W-:Y:S01]  /*2830*/  IMAD.IADD R132, R132, 0x1, R5 ;  /* 0x0000000184847824 */ /* 0x000fe200078e0205 */
[----:B------:R-:W-:Y:S01]  /*2840*/  SEL R3, RZ, 0x8, P4 ;  /* 0x00000008ff037807 */ /* 0x000fe20002000000 */
[----:B------:R-:W-:Y:S01]  /*2850*/  IMAD R5, R87, 0x60, RZ ;  /* 0x0000006057057824 */ /* 0x000fe200078e02ff */
[----:B------:R-:W-:Y:S01]  /*2860*/  IADD3 R133, R133, R8, RZ ;  /* 0x0000000885857210 */ /* 0x000fe20007ffe0ff */
[----:B------:R-:W-:Y:S01]  /*2870*/  IMAD R9, R140, R87, R9 ;  /* 0x000000578c097224 */ /* 0x000fe200078e0209 */
[C---:B------:R-:W-:Y:S01]  /*2880*/  SHF.L.U64.HI R107, R86.reuse, 0x6, R87 ;  /* 0x00000006566b7819 */ /* 0x040fe20000010257 */
[----:B------:R-:W-:Y:S01]  /*2890*/  IMAD.IADD R102, R11, 0x1, R95 ;  /* 0x000000010b667824 */ /* 0x000fe200078e025f */
[C---:B------:R-:W-:Y:S01]  /*28a0*/  SHF.L.U32 R108, R86.reuse, 0x6, RZ ;  /* 0x00000006566c7819 */ /* 0x040fe200000006ff */
[----:B------:R-:W-:Y:S01]  /*28b0*/  IMAD.WIDE.U32 R86, R86, 0x60, RZ ;  /* 0x0000006056567825 */ /* 0x000fe200078e00ff */
[----:B------:R-:W-:-:S02]  /*28c0*/  LOP3.LUT P5, RZ, R224, 0x4, RZ, 0xc0, !PT ;  /* 0x00000004e0ff7812 */ /* 0x000fc400078ac0ff */
[----:B------:R-:W-:Y:S01]  /*28d0*/  SEL R8, RZ, 0x20, P0 ;  /* 0x00000020ff087807 */ /* 0x000fe20000000000 */
[----:B------:R-:W-:Y:S01]  /*28e0*/  IMAD.IADD R130, R87, 0x1, R5 ;  /* 0x0000000157827824 */ /* 0x000fe200078e0205 */
[C---:B------:R-:W-:Y:S01]  /*28f0*/  LOP3.LUT R10, R4.reuse, R3, RZ, 0xfc, !PT ;  /* 0x00000003040a7212 */ /* 0x040fe200078efcff */
[----:B------:R-:W-:Y:S01]  /*2900*/  IMAD.IADD R103, R91, 0x1, R9 ;  /* 0x000000015b677824 */ /* 0x000fe200078e0209 */
[----:B------:R-:W-:Y:S01]  /*2910*/  LOP3.LUT R3, R4, 0x1, RZ, 0xc0, !PT ;  /* 0x0000000104037812 */ /* 0x000fe200078ec0ff */
[----:B------:R-:W-:Y:S01]  /*2920*/  IMAD.IADD R101, R9, 0x1, R89 ;  /* 0x0000000109657824 */ /* 0x000fe200078e0259 */
[C---:B------:R-:W-:Y:S01]  /*2930*/  SHF.L.U64.HI R105, R92.reuse, 0x6, R93 ;  /* 0x000000065c697819 */ /* 0x040fe2000001025d */
[----:B------:R-:W-:Y:S01]  /*2940*/  IMAD.WIDE.U32 R92, R92, 0x60, RZ ;  /* 0x000000605c5c7825 */ /* 0x000fe200078e00ff */
[----:B------:R-:W-:Y:S02]  /*2950*/  SEL R126, R126, 0xffffffe0, !P5 ;  /* 0xffffffe07e7e7807 */ /* 0x000fe40006800000 */
[----:B------:R-:W-:Y:S01]  /*2960*/  IADD3 R0, R183, R0, RZ ;  /* 0x00000000b7007210 */ /* 0x000fe20007ffe0ff */
[----:B------:R-:W-:Y:S01]  /*2970*/  IMAD.IADD R129, R93, 0x1, R129 ;  /* 0x000000015d817824 */ /* 0x000fe200078e0281 */
[----:B------:R-:W-:-:S02]  /*2980*/  SHF.R.S32.HI R115, RZ, 0x3, R6 ;  /* 0x00000003ff737819 */ /* 0x000fc40000011406 */
[----:B------:R-:W-:Y:S01]  /*2990*/  LOP3.LUT R4, R6, 0xfffffff8, RZ, 0xc0, !PT ;  /* 0xfffffff806047812 */ /* 0x000fe200078ec0ff */
[----:B------:R-:W-:Y:S01]  /*29a0*/  IMAD.IADD R131, R126, 0x1, R0 ;  /* 0x000000017e837824 */ /* 0x000fe200078e0200 */
[----:B------:R-:W-:Y:S02]  /*29b0*/  LOP3.LUT R26, R7, R8, RZ, 0xfc, !PT ;  /* 0x00000008071a7212 */ /* 0x000fe400078efcff */
[----:B------:R-:W-:Y:S02]  /*29c0*/  LOP3.LUT R5, R12, 0xfffffff8, RZ, 0xc0, !PT ;  /* 0xfffffff80c057812 */ /* 0x000fe400078ec0ff */
[----:B------:R-:W-:Y:S02]  /*29d0*/  LOP3.LUT R6, R20, 0xfffffff8, RZ, 0xc0, !PT ;  /* 0xfffffff814067812 */ /* 0x000fe400078ec0ff */
[----:B------:R-:W-:Y:S02]  /*29e0*/  SHF.R.S32.HI R113, RZ, 0x3, R20 ;  /* 0x00000003ff717819 */ /* 0x000fe40000011414 */
[----:B------:R-:W-:-:S02]  /*29f0*/  LOP3.LUT R8, R10, 0x2, RZ, 0xc0, !PT ;  /* 0x000000020a087812 */ /* 0x000fc400078ec0ff */
[----:B------:R-:W-:Y:S02]  /*2a00*/  LOP3.LUT R9, R10, 0x4, RZ, 0xc0, !PT ;  /* 0x000000040a097812 */ /* 0x000fe400078ec0ff */
[C---:B------:R-:W-:Y:S02]  /*2a10*/  LOP3.LUT R20, R26.reuse, 0x2, RZ, 0xc0, !PT ;  /* 0x000000021a147812 */ /* 0x040fe400078ec0ff */
[C---:B------:R-:W-:Y:S02]  /*2a20*/  LOP3.LUT R21, R26.reuse, 0x4, RZ, 0xc0, !PT ;  /* 0x000000041a157812 */ /* 0x040fe400078ec0ff */
[C---:B------:R-:W-:Y:S02]  /*2a30*/  LOP3.LUT R99, R26.reuse, 0x8, RZ, 0xc0, !PT ;  /* 0x000000081a637812 */ /* 0x040fe400078ec0ff */
[----:B------:R-:W-:Y:S02]  /*2a40*/  LOP3.LUT R98, R26, 0x10, RZ, 0xc0, !PT ;  /* 0x000000101a627812 */ /* 0x000fe400078ec0ff */
[----:B0-----:R-:W-:-:S02]  /*2a50*/  LEA.HI R222, R222, 0x8, RZ, 0x19 ;  /* 0x00000008dede7811 */ /* 0x001fc400078fc8ff */
[----:B------:R-:W-:Y:S02]  /*2a60*/  IADD3 R104, R97, R11, RZ ;  /* 0x0000000b61687210 */ /* 0x000fe40007ffe0ff */
[----:B------:R-:W-:Y:S02]  /*2a70*/  SHF.R.S32.HI R114, RZ, 0x3, R12 ;  /* 0x00000003ff727819 */ /* 0x000fe4000001140c */
[----:B------:R-:W-:Y:S02]  /*2a80*/  LOP3.LUT R7, R7, 0x1, RZ, 0xc0, !PT ;  /* 0x0000000107077812 */ /* 0x000fe400078ec0ff */
[----:B------:R-:W-:Y:S02]  /*2a90*/  LOP3.LUT R10, R10, 0x8, RZ, 0xc0, !PT ;  /* 0x000000080a0a7812 */ /* 0x000fe400078ec0ff */
[----:B------:R-:W-:Y:S02]  /*2aa0*/  SHF.R.S32.HI R111, RZ, 0x1f, R4 ;  /* 0x0000001fff6f7819 */ /* 0x000fe40000011404 */
[----:B------:R-:W-:-:S02]  /*2ab0*/  SHF.R.S32.HI R110, RZ, 0x1f, R5 ;  /* 0x0000001fff6e7819 */ /* 0x000fc40000011405 */
[----:B------:R-:W-:Y:S02]  /*2ac0*/  SHF.R.S32.HI R109, RZ, 0x1f, R6 ;  /* 0x0000001fff6d7819 */ /* 0x000fe40000011406 */
[----:B------:R-:W-:Y:S02]  /*2ad0*/  LOP3.LUT R26, R26, 0x20, RZ, 0xc0, !PT ;  /* 0x000000201a1a7812 */ /* 0x000fe400078ec0ff */
[----:B----4-:R-:W-:-:S07]  /*2ae0*/  SHF.R.S32.HI R127, RZ, 0x1f, R100 ;  /* 0x0000001fff7f7819 */ /* 0x010fce0000011464 */
.L_x_2769:
[----:B0-----:R-:W0:Y:S01]  /*2af0*/  LDC R80, c[0x0][0x430] ;  /* 0x00010c00ff507b82 */ /* 0x001e220000000800 */
[----:B------:R-:W-:Y:S01]  /*2b00*/  IADD3 R24, R24, -0x1, RZ ;  /* 0xffffffff18187810 */ /* 0x000fe20007ffe0ff */
[----:B------:R-:W-:Y:S01]  /*2b10*/  ULDC.64 UR4, c[0x0][0x208] ;  /* 0x0000820000047ab9 */ /* 0x000fe20000000a00 */
[----:B------:R-:W-:-:S03]  /*2b20*/  MOV R27, RZ ;  /* 0x000000ff001b7202 */ /* 0x000fc60000000f00 */
[----:B------:R-:W-:Y:S02]  /*2b30*/  IMAD R12, R24, 0x60, R112 ;  /* 0x00000060180c7824 */ /* 0x000fe400078e0270 */
[----:B-1----:R-:W1:Y:S02]  /*2b40*/  LDC R123, c[0x0][0x3f4] ;  /* 0x0000fd00ff7b7b82 */ /* 0x002e640000000800 */
[----:B------:R-:W-:Y:S01]  /*2b50*/  IMAD.IADD R32, R128, 0x1, R12 ;  /* 0x0000000180207824 */ /* 0x000fe200078e020c */
[----:B------:R-:W-:-:S03]  /*2b60*/  ISETP.GE.AND P0, PT, R12, R25, PT ;  /* 0x000000190c00720c */ /* 0x000fc60003f06270 */
[----:B------:R-:W-:Y:S01]  /*2b70*/  IMAD.MOV.U32 R28, RZ, RZ, R32 ;  /* 0x000000ffff1c7224 */ /* 0x000fe200078e0020 */
[----:B------:R-:W-:Y:S02]  /*2b80*/  ISETP.GT.OR P0, PT, R112, 0x5f, P0 ;  /* 0x0000005f7000780c */ /* 0x000fe40000704670 */
[----:B0-----:R-:W-:-:S11]  /*2b90*/  ISETP.NE.AND P4, PT, R80, 0x1, PT ;  /* 0x000000015000780c */ /* 0x001fd60003f85270 */
        /* <DEDUP_REMOVED lines=37> */
[----:B------:R-:W-:Y:S01]  /*2df0*/  IMAD R14, R82, UR4, RZ ;  /* 0x00000004520e7c24 */ /* 0x000fe2000f8e02ff */
[----:B------:R-:W-:Y:S02]  /*2e00*/  IADD3 R13, R13, R11, RZ ;  /* 0x0000000b0d0d7210 */ /* 0x000fe40007ffe0ff */
[----:B------:R-:W-:Y:S01]  /*2e10*/  VIMNMX R83, R83, 0x60, PT ;  /* 0x0000006053537848 */ /* 0x000fe20003fe0100 */
[C---:B------:R-:W-:Y:S02]  /*2e20*/  IMAD R11, R27.reuse, UR5, R14 ;  /* 0x000000051b0b7c24 */ /* 0x040fe4000f8e020e */
[----:B------:R-:W-:Y:S01]  /*2e30*/  IMAD.WIDE.U32 R12, R27, UR4, R12 ;  /* 0x000000041b0c7c25 */ /* 0x000fe2000f8e000c */
[----:B------:R-:W-:-:S03]  /*2e40*/  ULDC.64 UR4, c[0x0][0x308] ;  /* 0x0000c20000047ab9 */ /* 0x000fc60000000a00 */
[----:B------:R-:W-:Y:S01]  /*2e50*/  IMAD.IADD R13, R13, 0x1, R11 ;  /* 0x000000010d0d7824 */ /* 0x000fe200078e020b */
[----:B------:R-:W-:Y:S01]  /*2e60*/  SHF.R.S32.HI R11, RZ, 0x1f, R24 ;  /* 0x0000001fff0b7819 */ /* 0x000fe20000011418 */
[----:B------:R-:W-:Y:S02]  /*2e70*/  IMAD R14, R129, R24, RZ ;  /* 0x00000018810e7224 */ /* 0x000fe400078e02ff */
        /* <DEDUP_REMOVED lines=32> */
[----:B------:R-:W-:Y:S02]  /*3080*/  IADD3.X R34, R11, R104, RZ, P5, !PT ;  /* 0x000000680b227210 */ /* 0x000fe40002ffe4ff */
[----:B------:R-:W-:Y:S02]  /*3090*/  CS2R R74, SRZ ;  /* 0x00000000004a7805 */ /* 0x000fe4000001ff00 */
[----:B------:R-:W-:Y:S01]  /*30a0*/  LEA R32, P5, R33, UR4, 0x1 ;  /* 0x0000000421207c11 */ /* 0x000fe2000f8a08ff */
[----:B------:R-:W-:Y:S01]  /*30b0*/  IMAD.X R36, R78, 0x1, R103, P0 ;  /* 0x000000014e247824 */ /* 0x000fe200000e0667 */
[----:B------:R-:W-:-:S02]  /*30c0*/  ISETP.GE.AND P0, PT, R160, R123, PT ;  /* 0x0000007ba000720c */ /* 0x000fc40003f06270 */
[----:B------:R-:W-:Y:S02]  /*30d0*/  CS2R R70, SRZ ;  /* 0x0000000000467805 */ /* 0x000fe4000001ff00 */
[----:B------:R-:W-:Y:S02]  /*30e0*/  LEA.HI.X R33, R33, UR5, R34, 0x1, P5 ;  /* 0x0000000521217c11 */ /* 0x000fe4000a8f0c22 */
[----:B------:R-:W-:Y:S02]  /*30f0*/  CS2R R76, SRZ ;  /* 0x00000000004c7805 */ /* 0x000fe4000001ff00 */
[C---:B------:R-:W-:Y:S02]  /*3100*/  LEA R34, P5, R35.reuse, UR6, 0x1 ;  /* 0x0000000623227c11 */ /* 0x040fe4000f8a08ff */
[----:B------:R-:W-:Y:S01]  /*3110*/  CS2R R72, SRZ ;  /* 0x0000000000487805 */ /* 0x000fe2000001ff00 */
[----:B------:R-:W-:Y:S01]  /*3120*/  ULDC.64 UR8, c[0x0][0x208] ;  /* 0x0000820000087ab9 */ /* 0x000fe20000000a00 */
[----:B------:R-:W-:-:S02]  /*3130*/  LEA.HI.X R35, R35, UR7, R36, 0x1, P5 ;  /* 0x0000000723237c11 */ /* 0x000fc4000a8f0c24 */
        /* <DEDUP_REMOVED lines=25> */
.L_x_2668:
[----:B------:R-:W-:Y:S05]  /*32d0*/  BSYNC B1 ;  /* 0x0000000000017941 */ /* 0x000fea0003800000 */
.L_x_2667:
        /* <DEDUP_REMOVED lines=21> */
[----:B------:R-:W-:Y:S01]  /*3430*/  IADD3 R13, P0, P6, R90, R12, R108 ;  /* 0x0000000c5a0d7210 */ /* 0x000fe20007e1e06c */
[----:B------:R-:W-:-:S03]  /*3440*/  ULDC.64 UR8, c[0x0][0x208] ;  /* 0x0000820000087ab9 */ /* 0x000fc60000000a00 */
        /* <DEDUP_REMOVED lines=33> */
.L_x_2670:
[----:B------:R-:W-:Y:S05]  /*3660*/  BSYNC B1 ;  /* 0x0000000000017941 */ /* 0x000fea0003800000 */
.L_x_2669:
[----:B0----5:R-:W-:Y:S01]  /*3670*/  IMAD.MOV.U32 R12, RZ, RZ, R54 ;  /* 0x000000ffff0c7224 */ /* 0x021fe200078e0036 */
[----:B------:R-:W-:Y:S01]  /*3680*/  MOV R11, R55 ;  /* 0x00000037000b7202 */ /* 0x000fe20000000f00 */
[----:B------:R-:W-:Y:S01]  /*3690*/  ULOP3.LUT UR4, UR60, 0x1, URZ, 0xfc, !UPT ;  /* 0x000000013c047892 */ /* 0x000fe2000f8efc3f */
[----:B------:R-:W-:Y:S02]  /*36a0*/  IMAD.MOV.U32 R14, RZ, RZ, R58 ;  /* 0x000000ffff0e7224 */ /* 0x000fe400078e003a */
[----:B------:R-:W-:Y:S01]  /*36b0*/  PRMT R151, R12, 0x5410, R11 ;  /* 0x000054100c977816 */ /* 0x000fe2000000000b */
[----:B------:R-:W-:Y:S01]  /*36c0*/  IMAD.MOV.U32 R12, RZ, RZ, R62 ;  /* 0x000000ffff0c7224 */ /* 0x000fe200078e003e */
[----:B------:R-:W-:Y:S01]  /*36d0*/  MOV R11, R63 ;  /* 0x0000003f000b7202 */ /* 0x000fe20000000f00 */
[----:B------:R-:W-:Y:S01]  /*36e0*/  UISETP.NE.AND UP0, UPT, UR4, 0x3, UPT ;  /* 0x000000030400788c */ /* 0x000fe2000bf05270 */
[----:B------:R-:W-:Y:S02]  /*36f0*/  IMAD.MOV.U32 R13, RZ, RZ, R59 ;  /* 0x000000ffff0d7224 */ /* 0x000fe400078e003b */
[----:B------:R-:W-:Y:S01]  /*3700*/  PRMT R156, R12, 0x7610, R156 ;  /* 0x000076100c9c7816 */ /* 0x000fe2000000009c */
[----:B------:R-:W-:Y:S01]  /*3710*/  IMAD.MOV.U32 R12, RZ, RZ, R67 ;  /* 0x000000ffff0c7224 */ /* 0x000fe200078e0043 */
[----:B------:R-:W-:Y:S01]  /*3720*/  PRMT R155, R11, 0x7610, R155 ;  /* 0x000076100b9b7816 */ /* 0x000fe2000000009b */
[----:B------:R-:W-:Y:S01]  /*3730*/  IMAD.MOV.U32 R11, RZ, RZ, R66 ;  /* 0x000000ffff0b7224 */ /* 0x000fe200078e0042 */
[----:B------:R-:W-:-:S02]  /*3740*/  PLOP3.LUT P0, PT, PT, PT, UP0, 0x80, 0x0 ;  /* 0x000000000000781c */ /* 0x000fc40003f0f008 */
[----:B------:R-:W-:Y:S01]  /*3750*/  PRMT R153, R13, 0x5410, R14 ;  /* 0x000054100d997816 */ /* 0x000fe2000000000e */
[----:B------:R-:W-:Y:S01]  /*3760*/  IMAD.MOV.U32 R13, RZ, RZ, R70 ;  /* 0x000000ffff0d7224 */ /* 0x000fe200078e0046 */
[----:B------:R-:W-:Y:S01]  /*3770*/  PRMT R157, R12, 0x5410, R11 ;  /* 0x000054100c9d7816 */ /* 0x000fe2000000000b */
[----:B------:R-:W-:Y:S01]  /*3780*/  IMAD.MOV.U32 R11, RZ, RZ, R74 ;  /* 0x000000ffff0b7224 */ /* 0x000fe200078e004a */
[----:B------:R-:W-:Y:S01]  /*3790*/  MOV R14, R71 ;  /* 0x00000047000e7202 */ /* 0x000fe20000000f00 */
[----:B------:R-:W-:-:S03]  /*37a0*/  IMAD.MOV.U32 R12, RZ, RZ, R75 ;  /* 0x000000ffff0c7224 */ /* 0x000fc600078e004b */
        /* <DEDUP_REMOVED lines=62> */
.L_x_2671:
[----:B------:R-:W-:Y:S01]  /*3b90*/  IMAD R84, R18, 0x8, R2 ;  /* 0x0000000812547824 */ /* 0x000fe200078e0202 */
[----:B------:R-:W-:Y:S01]  /*3ba0*/  SHF.L.U32 R85, R171, 0x1f, RZ ;  /* 0x0000001fab557819 */ /* 0x000fe200000006ff */
[----:B------:R-:W-:Y:S03]  /*3bb0*/  BSSY B1, `(.L_x_2672) ;  /* 0x0000003000017945 */ /* 0x000fe60003800000 */
[----:B------:R-:W0:Y:S02]  /*3bc0*/  SYNCS.PHASECHK.TRANS64.TRYWAIT P6, [R84+URZ+0x2a890], R85 ;  /* 0x02a89055540075a7 */ /* 0x000e2400080c017f */
[----:B0-----:R-:W-:Y:S05]  /*3bd0*/  @!P6 BRA `(.L_x_2673) ;  /* 0x0000020800ace947 */ /* 0x001fea0003800000 */
.L_x_3023:
[----:B------:R-:W-:Y:S05]  /*3be0*/  BSYNC B1 ;  /* 0x0000000000017941 */ /* 0x000fea0003800000 */
.L_x_2672:
[----:B------:R-:W-:-:S03]  /*3bf0*/  UMOV UR4, 0xffffffff ;  /* 0xffffffff00047882 */ /* 0x000fc60000000000 */
[----:B------:R-:W-:Y:S05]  /*3c00*/  BRA.DIV UR4, `(.L_x_2674) ;  /* 0x0000020a04b47947 */ /* 0x000fea000b800000 */
[----:B------:R1:W2:Y:S04]  /*3c10*/  SHFL.IDX PT, R78, R118, RZ, 0x1c1f ;  /* 0x001c1fff764e7589 */ /* 0x0002a800000e0000 */
[----:B------:R1:W3:Y:S02]  /*3c20*/  SHFL.IDX PT, R11, R119, RZ, 0x1c1f ;  /* 0x001c1fff770b7589 */ /* 0x0002e400000e0000 */
.L_x_3027:
        /* <DEDUP_REMOVED lines=10> */
[----:B------:R-:W-:Y:S02]  /*3cd0*/  SHF.R.U32.HI R74, RZ, 0x10, R75 ;  /* 0x00000010ff4a7819 */ /* 0x000fe4000001164b */
[--C-:B------:R-:W-:Y:S01]  /*3ce0*/  SHF.R.U64 R145, R76, 0x10, R77.reuse ;  /* 0x000000104c917819 */ /* 0x100fe2000000124d */
[----:B------:R-:W-:Y:S01]  /*3cf0*/  HADD2.F32 R144, -RZ, R144.H0_H0 ;  /* 0x20000090ff907230 */ /* 0x000fe20000004100 */
[----:B0-----:R-:W-:Y:S02]  /*3d00*/  MOV R75, R13 ;  /* 0x0000000d004b7202 */ /* 0x001fe40000000f00 */
        /* <DEDUP_REMOVED lines=38> */
.L_x_2680:
[----:B------:R-:W-:Y:S05]  /*3f70*/  BSYNC B3 ;  /* 0x0000000000037941 */ /* 0x000fea0003800000 */
.L_x_2679:
[----:B---3--:R-:W-:Y:S01]  /*3f80*/  LEA R74, P4, R16, R11, 0x1 ;  /* 0x0000000b104a7211 */ /* 0x008fe200078808ff */
[----:B------:R-:W-:-:S03]  /*3f90*/  ULDC.64 UR4, c[0x0][0x208] ;  /* 0x0000820000047ab9 */ /* 0x000fc60000000a00 */
[----:B--2---:R-:W-:-:S05]  /*3fa0*/  LEA.HI.X R75, R16, R78, R17, 0x1, P4 ;  /* 0x0000004e104b7211 */ /* 0x004fca00020f0c11 */
[----:B0-----:R4:W-:Y:S04]  /*3fb0*/  ST.E.128 desc[UR4][R74.64], R12 ;  /* 0x0000000c4a007985 */ /* 0x0019e8000c101d04 */
.L_x_2678:
[----:B------:R-:W-:Y:S05]  /*3fc0*/  BSYNC B2 ;  /* 0x0000000000027941 */ /* 0x000fea0003800000 */
.L_x_2677:
        /* <DEDUP_REMOVED lines=50> */
.L_x_2684:
[----:B------:R-:W-:Y:S05]  /*42f0*/  BSYNC B3 ;  /* 0x0000000000037941 */ /* 0x000fea0003800000 */
.L_x_2683:
[----:B--2---:R-:W-:Y:S01]  /*4300*/  MOV R71, R78 ;  /* 0x0000004e00477202 */ /* 0x004fe20000000f00 */
[----:B------:R-:W-:Y:S01]  /*4310*/  IMAD.SHL.U32 R72, R166, 0x8, RZ ;  /* 0x00000008a6487824 */ /* 0x000fe200078e00ff */
[----:B------:R-:W-:Y:S01]  /*4320*/  ULDC.64 UR4, c[0x0][0x208] ;  /* 0x0000820000047ab9 */ /* 0x000fe20000000a00 */
[----:B---3--:R-:W-:-:S04]  /*4330*/  IMAD.MOV.U32 R70, RZ, RZ, R11 ;  /* 0x000000ffff467224 */ /* 0x008fc800078e000b */
[----:B------:R-:W-:-:S05]  /*4340*/  IMAD.WIDE R70, R72, 0x2, R70 ;  /* 0x0000000248467825 */ /* 0x000fca00078e0246 */
[----:B0-----:R0:W-:Y:S02]  /*4350*/  ST.E.128 desc[UR4][R70.64], R12 ;  /* 0x0000000c46007985 */ /* 0x0011e4000c101d04 */
.L_x_2682:
[----:B------:R-:W-:Y:S05]  /*4360*/  BSYNC B2 ;  /* 0x0000000000027941 */ /* 0x000fea0003800000 */
.L_x_2681:
        /* <DEDUP_REMOVED lines=50> */
.L_x_2688:
[----:B------:R-:W-:Y:S05]  /*4690*/  BSYNC B3 ;  /* 0x0000000000037941 */ /* 0x000fea0003800000 */
.L_x_2687:
[----:B------:R-:W-:Y:S01]  /*46a0*/  SHF.L.U32 R68, R167, 0x3, RZ ;  /* 0x00000003a7447819 */ /* 0x000fe200000006ff */
[----:B---3--:R-:W-:Y:S01]  /*46b0*/  IMAD.MOV.U32 R66, RZ, RZ, R11 ;  /* 0x000000ffff427224 */ /* 0x008fe200078e000b */
[----:B------:R-:W-:Y:S01]  /*46c0*/  ULDC.64 UR4, c[0x0][0x208] ;  /* 0x0000820000047ab9 */ /* 0x000fe20000000a00 */
[----:B--2---:R-:W-:Y:S02]  /*46d0*/  IMAD.MOV.U32 R67, RZ, RZ, R78 ;  /* 0x000000ffff437224 */ /* 0x004fe400078e004e */
[----:B------:R-:W-:-:S05]  /*46e0*/  IMAD.WIDE R66, R68, 0x2, R66 ;  /* 0x0000000244427825 */ /* 0x000fca00078e0242 */
[----:B----4-:R0:W-:Y:S02]  /*46f0*/  ST.E.128 desc[UR4][R66.64], R12 ;  /* 0x0000000c42007985 */ /* 0x0101e4000c101d04 */
.L_x_2686:
[----:B------:R-:W-:Y:S05]  /*4700*/  BSYNC B2 ;  /* 0x0000000000027941 */ /* 0x000fea0003800000 */
.L_x_2685:
        /* <DEDUP_REMOVED lines=50> */
.L_x_2692:
[----:B------:R-:W-:Y:S05]  /*4a30*/  BSYNC B3 ;  /* 0x0000000000037941 */ /* 0x000fea0003800000 */
.L_x_2691:
[----:B---3--:R-:W-:Y:S01]  /*4a40*/  LEA R62, P4, R19, R11, 0x1 ;  /* 0x0000000b133e7211 */ /* 0x008fe200078808ff */
[----:B------:R-:W-:-:S03]  /*4a50*/  ULDC.64 UR4, c[0x0][0x208] ;  /* 0x0000820000047ab9 */ /* 0x000fc60000000a00 */
[----:B--2---:R-:W-:-:S05]  /*4a60*/  LEA.HI.X R63, R19, R78, R169, 0x1, P4 ;  /* 0x0000004e133f7211 */ /* 0x004fca00020f0ca9 */
[----:B----4-:R0:W-:Y:S04]  /*4a70*/  ST.E.128 desc[UR4][R62.64], R12 ;  /* 0x0000000c3e007985 */ /* 0x0101e8000c101d04 */
.L_x_2690:
[----:B------:R-:W-:Y:S05]  /*4a80*/  BSYNC B2 ;  /* 0x0000000000027941 */ /* 0x000fea0003800000 */
.L_x_2689:
        /* <DEDUP_REMOVED lines=12> */
[----:B------:R-:W-:Y:S01]  /*4b50*/  SHF.R.U32.HI R59, RZ, 0x10, R59 ;  /* 0x00000010ff3b7819 */ /* 0x000fe2000001163b */
[----:B------:R-:W-:Y:S02]  /*4b60*/  HADD2.F32 R60, -RZ, R60.H0_H0 ;  /* 0x2000003cff3c7230 */ /* 0x000fe40000004100 */
[--C-:B------:R-:W-:Y:S02]  /*4b70*/  HADD2.F32 R13, -RZ, R61.reuse.H1_H1 ;  /* 0x3000003dff0d7230 */ /* 0x100fe40000004100 */
[----:B------:R-:W-:-:S02]  /*4b80*/  HADD2.F32 R61, -RZ, R61.H0_H0 ;  /* 0x2000003dff3d7230 */ /* 0x000fc40000004100 */
[----:B------:R-:W-:Y:S02]  /*4b90*/  HADD2.F32 R58, -RZ, R58.H0_H0 ;  /* 0x2000003aff3a7230 */ /* 0x000fe40000004100 */
[-C--:B------:R-:W-:Y:S01]  /*4ba0*/  FMUL.FTZ R63, R13, R62.reuse ;  /* 0x0000003e0d3f7220 */ /* 0x080fe20000410000 */
[----:B------:R-:W-:Y:S02]  /*4bb0*/  HADD2.F32 R59, -RZ, R59.H0_H0 ;  /* 0x2000003bff3b7230 */ /* 0x000fe40000004100 */
[C---:B------:R-:W-:Y:S01]  /*4bc0*/  FMUL.FTZ R62, R61.reuse, R62 ;  /* 0x0000003e3d3e7220 */ /* 0x040fe20000410000 */
[----:B------:R-:W-:-:S03]  /*4bd0*/  FFMA.FTZ R63, R61, R58, -R63 ;  /* 0x0000003a3d3f7223 */ /* 0x000fc6000001083f */
[----:B------:R-:W-:Y:S01]  /*4be0*/  FFMA.FTZ R62, R13, R58, R62 ;  /* 0x0000003a0d3e7223 */ /* 0x000fe2000001003e */
[--C-:B------:R-:W-:Y:S02]  /*4bf0*/  HADD2.F32 R13, -RZ, R15.reuse.H1_H1 ;  /* 0x3000000fff0d7230 */ /* 0x100fe40000004100 */
[----:B------:R-:W-:Y:S02]  /*4c00*/  HADD2.F32 R15, -RZ, R15.H0_H0 ;  /* 0x2000000fff0f7230 */ /* 0x000fe40000004100 */
[----:B------:R-:W-:Y:S01]  /*4c10*/  F2FP.F16.F32.PACK_AB R62, R62, R63 ;  /* 0x0000003f3e3e723e */ /* 0x000fe200000000ff */
[-C--:B------:R-:W-:Y:S02]  /*4c20*/  FMUL.FTZ R58, R13, R60.reuse ;  /* 0x0000003c0d3a7220 */ /* 0x080fe40000410000 */
[C---:B------:R-:W-:Y:S02]  /*4c30*/  FMUL.FTZ R60, R15.reuse, R60 ;  /* 0x0000003c0f3c7220 */ /* 0x040fe40000410000 */
[----:B------:R-:W-:Y:S01]  /*4c40*/  FFMA.FTZ R58, R15, R59, -R58 ;  /* 0x0000003b0f3a7223 */ /* 0x000fe2000001083a */
[----:B------:R-:W-:-:S02]  /*4c50*/  HADD2.F32 R15, -RZ, R154.H1_H1 ;  /* 0x3000009aff0f7230 */ /* 0x000fc40000004100 */
[----:B------:R-:W-:Y:S01]  /*4c60*/  FFMA.FTZ R60, R13, R59, R60 ;  /* 0x0000003b0d3c7223 */ /* 0x000fe2000001003c */
[--C-:B------:R-:W-:Y:S02]  /*4c70*/  HADD2.F32 R13, -RZ, R12.reuse.H0_H0 ;  /* 0x2000000cff0d7230 */ /* 0x100fe40000004100 */
[----:B------:R-:W-:Y:S02]  /*4c80*/  HADD2.F32 R12, -RZ, R12.H1_H1 ;  /* 0x3000000cff0c7230 */ /* 0x000fe40000004100 */
[--C-:B------:R-:W-:Y:S01]  /*4c90*/  HADD2.F32 R59, -RZ, R153.reuse.H1_H1 ;  /* 0x30000099ff3b7230 */ /* 0x100fe20000004100 */
[----:B------:R-:W-:Y:S01]  /*4ca0*/  F2FP.F16.F32.PACK_AB R58, R60, R58 ;  /* 0x0000003a3c3a723e */ /* 0x000fe200000000ff */
[----:B------:R-:W-:Y:S02]  /*4cb0*/  HADD2.F32 R154, -RZ, R154.H0_H0 ;  /* 0x2000009aff9a7230 */ /* 0x000fe40000004100 */
[-C--:B------:R-:W-:Y:S01]  /*4cc0*/  FMUL.FTZ R61, R12, R15.reuse ;  /* 0x0000000f0c3d7220 */ /* 0x080fe20000410000 */
[----:B------:R-:W-:Y:S01]  /*4cd0*/  FMUL.FTZ R15, R13, R15 ;  /* 0x0000000f0d0f7220 */ /* 0x000fe20000410000 */
[----:B------:R-:W-:-:S02]  /*4ce0*/  HADD2.F32 R153, -RZ, R153.H0_H0 ;  /* 0x20000099ff997230 */ /* 0x000fc40000004100 */
        /* <DEDUP_REMOVED lines=14> */
.L_x_2696:
[----:B------:R-:W-:Y:S05]  /*4dd0*/  BSYNC B3 ;  /* 0x0000000000037941 */ /* 0x000fea0003800000 */
.L_x_2695:
[----:B---3--:R-:W-:Y:S01]  /*4de0*/  LEA R58, P4, R22, R11, 0x1 ;  /* 0x0000000b163a7211 */ /* 0x008fe200078808ff */
[----:B------:R-:W-:-:S03]  /*4df0*/  ULDC.64 UR4, c[0x0][0x208] ;  /* 0x0000820000047ab9 */ /* 0x000fc60000000a00 */
[----:B--2---:R-:W-:-:S05]  /*4e00*/  LEA.HI.X R59, R22, R78, R180, 0x1, P4 ;  /* 0x0000004e163b7211 */ /* 0x004fca00020f0cb4 */
[----:B----4-:R0:W-:Y:S04]  /*4e10*/  ST.E.128 desc[UR4][R58.64], R12 ;  /* 0x0000000c3a007985 */ /* 0x0101e8000c101d04 */
.L_x_2694:
[----:B------:R-:W-:Y:S05]  /*4e20*/  BSYNC B2 ;  /* 0x0000000000027941 */ /* 0x000fea0003800000 */
.L_x_2693:
[----:B------:R-:W-:-:S13]  /*4e30*/  ISETP.NE.AND P4, PT, R26, RZ, PT ;  /* 0x000000ff1a00720c */ /* 0x000fda0003f85270 */
        /* <DEDUP_REMOVED lines=45> */
[----:B------:R-:W-:Y:S01]  /*5110*/  MOV R12, R15 ;  /* 0x0000000f000c7202 */ /* 0x000fe20000000f00 */
[----:B------:R-:W-:-:S03]  /*5120*/  IMAD.MOV.U32 R15, RZ, RZ, R55 ;  /* 0x000000ffff0f7224 */ /* 0x000fc600078e0037 */
[----:B------:R-:W-:Y:S01]  /*5130*/  F2FP.F16.F32.PACK_AB R152, R152, R13 ;  /* 0x0000000d9898723e */ /* 0x000fe200000000ff */
[----:B------:R-:W-:-:S04]  /*5140*/  IMAD.MOV.U32 R13, RZ, RZ, R58 ;  /* 0x000000ffff0d7224 */ /* 0x000fc800078e003a */
[----:B------:R-:W-:-:S07]  /*5150*/  IMAD.MOV.U32 R14, RZ, RZ, R152 ;  /* 0x000000ffff0e7224 */ /* 0x000fce00078e0098 */
.L_x_2698:
[----:B------:R-:W-:Y:S05]  /*5160*/  BSYNC B2 ;  /* 0x0000000000027941 */ /* 0x000fea0003800000 */
.L_x_2697:
[----:B---3--:R-:W-:Y:S01]  /*5170*/  LEA R54, P4, R23, R11, 0x1 ;  /* 0x0000000b17367211 */ /* 0x008fe200078808ff */
[----:B------:R-:W-:-:S03]  /*5180*/  ULDC.64 UR4, c[0x0][0x208] ;  /* 0x0000820000047ab9 */ /* 0x000fc60000000a00 */
[----:B--2---:R-:W-:-:S05]  /*5190*/  LEA.HI.X R55, R23, R78, R179, 0x1, P4 ;  /* 0x0000004e17377211 */ /* 0x004fca00020f0cb3 */
[----:B----4-:R0:W-:Y:S04]  /*51a0*/  ST.E.128 desc[UR4][R54.64], R12 ;  /* 0x0000000c36007985 */ /* 0x0101e8000c101d04 */
.L_x_2676:
[----:B------:R-:W-:Y:S05]  /*51b0*/  BSYNC B1 ;  /* 0x0000000000017941 */ /* 0x000fea0003800000 */
.L_x_2675:
[----:B------:R-:W-:-:S03]  /*51c0*/  UMOV UR4, 0xffffffff ;  /* 0xffffffff00047882 */ /* 0x000fc60000000000 */
[----:B------:R-:W-:Y:S05]  /*51d0*/  BRA.DIV UR4, `(.L_x_2699) ;  /* 0x000001f6048c7947 */ /* 0x000fea000b800000 */
[----:B-1----:R-:W1:Y:S04]  /*51e0*/  SHFL.IDX PT, R118, R118, 0x1, 0x1c1f ;  /* 0x003c1f0076767f89 */ /* 0x002e6800000e0000 */
[----:B------:R-:W0:Y:S02]  /*51f0*/  SHFL.IDX PT, R119, R119, 0x1, 0x1c1f ;  /* 0x003c1f0077777f89 */ /* 0x000e2400000e0000 */
.L_x_3031:
        /* <DEDUP_REMOVED lines=10> */
[----:B------:R-:W-:Y:S02]  /*52a0*/  SHF.R.U64 R56, R52, 0x10, R53 ;  /* 0x0000001034387819 */ /* 0x000fe40000001235 */
[----:B----4-:R-:W-:Y:S02]  /*52b0*/  MOV R52, R13 ;  /* 0x0000000d00347202 */ /* 0x010fe40000000f00 */
[----:B------:R-:W-:Y:S01]  /*52c0*/  SHF.R.U64 R13, R50, 0x10, R51 ;  /* 0x00000010320d7819 */ /* 0x000fe20000001233 */
[----:B------:R-:W-:Y:S01]  /*52d0*/  HADD2.F32 R56, -RZ, R56.H0_H0 ;  /* 0x20000038ff387230 */ /* 0x000fe20000004100 */
[----:B------:R-:W-:Y:S01]  /*52e0*/  SHF.R.U32.HI R53, RZ, 0x10, R53 ;  /* 0x00000010ff357819 */ /* 0x000fe20000011635 */
        /* <DEDUP_REMOVED lines=35> */
[----:B------:R-:W-:-:S03]  /*5520*/  FFMA.FTZ R15, R14, R149, -R15 ;  /* 0x000000950e0f7223 */ /* 0x000fc6000001080f */
[----:B------:R-:W-:Y:S01]  /*5530*/  FFMA.FTZ R150, R13, R149, R150 ;  /* 0x000000950d967223 */ /* 0x000fe20000010096 */
[----:B------:R-:W-:Y:S01]  /*5540*/  IMAD.MOV.U32 R12, RZ, RZ, R11 ;  /* 0x000000ffff0c7224 */ /* 0x000fe200078e000b */
[----:B------:R-:W-:-:S03]  /*5550*/  MOV R13, R52 ;  /* 0x00000034000d7202 */ /* 0x000fc60000000f00 */
[----:B------:R-:W-:-:S05]  /*5560*/  F2FP.F16.F32.PACK_AB R15, R150, R15 ;  /* 0x0000000f960f723e */ /* 0x000fca00000000ff */
[----:B------:R-:W-:Y:S02]  /*5570*/  IMAD.MOV.U32 R14, RZ, RZ, R15 ;  /* 0x000000ffff0e7224 */ /* 0x000fe400078e000f */
[----:B------:R-:W-:-:S07]  /*5580*/  IMAD.MOV.U32 R15, RZ, RZ, R51 ;  /* 0x000000ffff0f7224 */ /* 0x000fce00078e0033 */
.L_x_2704:
[----:B------:R-:W-:Y:S05]  /*5590*/  BSYNC B2 ;  /* 0x0000000000027941 */ /* 0x000fea0003800000 */
.L_x_2703:
[----:B------:R-:W-:Y:S02]  /*55a0*/  ULDC.64 UR4, c[0x0][0x208] ;  /* 0x0000820000047ab9 */ /* 0x000fe40000000a00 */
[----:B----4-:R0:W-:Y:S03]  /*55b0*/  ST.E.128 desc[UR4][R54.64], R12 ;  /* 0x0000000c36007985 */ /* 0x0101e6000c101d04 */
.L_x_2702:
[----:B------:R-:W-:Y:S05]  /*55c0*/  BSYNC B1 ;  /* 0x0000000000017941 */ /* 0x000fea0003800000 */
.L_x_2701:
        /* <DEDUP_REMOVED lines=32> */
[----:B------:R-:W-:Y:S01]  /*57d0*/  HADD2.F32 R13, -RZ, R148.H0_H0 ;  /* 0x20000094ff0d7230 */ /* 0x000fe20000004100 */
        /* <DEDUP_REMOVED lines=19> */
.L_x_2708:
[----:B------:R-:W-:Y:S05]  /*5910*/  BSYNC B2 ;  /* 0x0000000000027941 */ /* 0x000fea0003800000 */
.L_x_2707:
[----:B------:R-:W-:Y:S02]  /*5920*/  ULDC.64 UR4, c[0x0][0x208] ;  /* 0x0000820000047ab9 */ /* 0x000fe40000000a00 */
[----:B----4-:R0:W-:Y:S03]  /*5930*/  ST.E.128 desc[UR4][R50.64], R12 ;  /* 0x0000000c32007985 */ /* 0x0101e6000c101d04 */
.L_x_2706:
[----:B------:R-:W-:Y:S05]  /*5940*/  BSYNC B1 ;  /* 0x0000000000017941 */ /* 0x000fea0003800000 */
.L_x_2705:
        /* <DEDUP_REMOVED lines=12> */
[--C-:B----4-:R-:W-:Y:S01]  /*5a10*/  HADD2.F32 R50, -RZ, R15.reuse.H0_H0 ;  /* 0x2000000fff327230 */ /* 0x110fe20000004100 */
[----:B------:R-:W-:Y:S01]  /*5a20*/  SHF.R.U32.HI R42, RZ, 0x10, R43 ;  /* 0x00000010ff2a7819 */ /* 0x000fe2000001162b */
[----:B------:R-:W-:Y:S01]  /*5a30*/  IMAD.MOV.U32 R43, RZ, RZ, R13 ;  /* 0x000000ffff2b7224 */ /* 0x000fe200078e000d */
[--C-:B------:R-:W-:Y:S01]  /*5a40*/  SHF.R.U64 R52, R44, 0x10, R45.reuse ;  /* 0x000000102c347819 */ /* 0x100fe2000000122d */
[----:B------:R-:W-:Y:S01]  /*5a50*/  HADD2.F32 R44, -RZ, R15.H1_H1 ;  /* 0x3000000fff2c7230 */ /* 0x000fe20000004100 */
[----:B------:R-:W-:Y:S01]  /*5a60*/  SHF.R.U32.HI R11, RZ, 0x10, R45 ;  /* 0x00000010ff0b7819 */ /* 0x000fe2000001162d */
[----:B------:R-:W-:Y:S02]  /*5a70*/  HADD2.F32 R48, -RZ, R48.H0_H0 ;  /* 0x20000030ff307230 */ /* 0x000fe40000004100 */
[----:B------:R-:W-:Y:S02]  /*5a80*/  HADD2.F32 R52, -RZ, R52.H0_H0 ;  /* 0x20000034ff347230 */ /* 0x000fe40000004100 */
[----:B------:R-:W-:-:S02]  /*5a90*/  HADD2.F32 R13, -RZ, R43.H1_H1 ;  /* 0x3000002bff0d7230 */ /* 0x000fc40000004100 */
[----:B------:R-:W-:Y:S02]  /*5aa0*/  HADD2.F32 R43, -RZ, R43.H0_H0 ;  /* 0x2000002bff2b7230 */ /* 0x000fe40000004100 */
[----:B------:R-:W-:Y:S02]  /*5ab0*/  HADD2.F32 R11, -RZ, R11.H0_H0 ;  /* 0x2000000bff0b7230 */ /* 0x000fe40000004100 */
[----:B------:R-:W-:Y:S02]  /*5ac0*/  HADD2.F32 R15, -RZ, R42.H0_H0 ;  /* 0x2000002aff0f7230 */ /* 0x000fe40000004100 */
[-C--:B------:R-:W-:Y:S01]  /*5ad0*/  FMUL.FTZ R42, R13, R52.reuse ;  /* 0x000000340d2a7220 */ /* 0x080fe20000410000 */
[C---:B------:R-:W-:Y:S01]  /*5ae0*/  FMUL.FTZ R52, R43.reuse, R52 ;  /* 0x000000342b347220 */ /* 0x040fe20000410000 */
[-C--:B------:R-:W-:Y:S01]  /*5af0*/  FMUL.FTZ R45, R44, R11.reuse ;  /* 0x0000000b2c2d7220 */ /* 0x080fe20000410000 */
[C---:B------:R-:W-:Y:S01]  /*5b00*/  FMUL.FTZ R49, R50.reuse, R11 ;  /* 0x0000000b32317220 */ /* 0x040fe20000410000 */
[-C--:B------:R-:W-:Y:S01]  /*5b10*/  FFMA.FTZ R11, R43, R48.reuse, -R42 ;  /* 0x000000302b0b7223 */ /* 0x080fe2000001082a */
[----:B------:R-:W-:Y:S01]  /*5b20*/  FFMA.FTZ R42, R13, R48, R52 ;  /* 0x000000300d2a7223 */ /* 0x000fe20000010034 */
[----:B------:R-:W-:Y:S01]  /*5b30*/  FFMA.FTZ R13, R50, R15, -R45 ;  /* 0x0000000f320d7223 */ /* 0x000fe2000001082d */
[----:B------:R-:W-:-:S02]  /*5b40*/  HADD2.F32 R45, -RZ, R143.H0_H0 ;  /* 0x2000008fff2d7230 */ /* 0x000fc40000004100 */
[----:B------:R-:W-:Y:S01]  /*5b50*/  FFMA.FTZ R44, R44, R15, R49 ;  /* 0x0000000f2c2c7223 */ /* 0x000fe20000010031 */
[--C-:B------:R-:W-:Y:S01]  /*5b60*/  HADD2.F32 R48, -RZ, R12.reuse.H1_H1 ;  /* 0x3000000cff307230 */ /* 0x100fe20000004100 */
[----:B------:R-:W-:Y:S01]  /*5b70*/  F2FP.F16.F32.PACK_AB R11, R42, R11 ;  /* 0x0000000b2a0b723e */ /* 0x000fe200000000ff */
[----:B------:R-:W-:Y:S02]  /*5b80*/  HADD2.F32 R50, -RZ, R12.H0_H0 ;  /* 0x2000000cff327230 */ /* 0x000fe40000004100 */
        /* <DEDUP_REMOVED lines=10> */
[----:B------:R-:W-:Y:S01]  /*5c30*/  FMUL.FTZ R143, R14, R143 ;  /* 0x0000008f0e8f7220 */ /* 0x000fe20000410000 */
[----:B------:R-:W-:Y:S01]  /*5c40*/  F2FP.F16.F32.PACK_AB R15, R44, R13 ;  /* 0x0000000d2c0f723e */ /* 0x000fe200000000ff */
[----:B------:R-:W-:Y:S01]  /*5c50*/  FFMA.FTZ R51, R14, R43, -R51 ;  /* 0x0000002b0e337223 */ /* 0x000fe20000010833 */
[----:B------:R-:W-:Y:S01]  /*5c60*/  MOV R13, R11 ;  /* 0x0000000b000d7202 */ /* 0x000fe20000000f00 */
[----:B------:R-:W-:Y:S01]  /*5c70*/  FFMA.FTZ R12, R12, R43, R143 ;  /* 0x0000002b0c0c7223 */ /* 0x000fe2000001008f */
[----:B------:R-:W-:-:S04]  /*5c80*/  F2FP.F16.F32.PACK_AB R48, R48, R49 ;  /* 0x000000313030723e */ /* 0x000fc800000000ff */
[----:B------:R-:W-:Y:S01]  /*5c90*/  F2FP.F16.F32.PACK_AB R14, R12, R51 ;  /* 0x000000330c0e723e */ /* 0x000fe200000000ff */
[----:B------:R-:W-:-:S07]  /*5ca0*/  IMAD.MOV.U32 R12, RZ, RZ, R48 ;  /* 0x000000ffff0c7224 */ /* 0x000fce00078e0030 */
.L_x_2712:
[----:B------:R-:W-:Y:S05]  /*5cb0*/  BSYNC B2 ;  /* 0x0000000000027941 */ /* 0x000fea0003800000 */
.L_x_2711:
[----:B------:R-:W-:Y:S02]  /*5cc0*/  ULDC.64 UR4, c[0x0][0x208] ;  /* 0x0000820000047ab9 */ /* 0x000fe40000000a00 */
[----:B----4-:R0:W-:Y:S03]  /*5cd0*/  ST.E.128 desc[UR4][R46.64], R12 ;  /* 0x0000000c2e007985 */ /* 0x0101e6000c101d04 */
.L_x_2710:
[----:B------:R-:W-:Y:S05]  /*5ce0*/  BSYNC B1 ;  /* 0x0000000000017941 */ /* 0x000fea0003800000 */
.L_x_2709:
        /* <DEDUP_REMOVED lines=9> */
[--C-:B---3--:R-:W-:Y:S02]  /*5d80*/  SHF.R.U64 R11, R40, 0x10, R41.reuse ;  /* 0x00000010280b7819 */ /* 0x108fe40000001229 */
[----:B------:R-:W-:Y:S02]  /*5d90*/  SHF.R.U32.HI R46, RZ, 0x10, R41 ;  /* 0x00000010ff2e7819 */ /* 0x000fe40000011629 */
[--C-:B------:R-:W-:Y:S01]  /*5da0*/  SHF.R.U64 R45, R38, 0x10, R39.reuse ;  /* 0x00000010262d7819 */ /* 0x100fe20000001227 */
[----:B----4-:R-:W-:Y:S01]  /*5db0*/  IMAD.MOV.U32 R38, RZ, RZ, R12 ;  /* 0x000000ffff267224 */ /* 0x010fe200078e000c */
[----:B------:R-:W-:Y:S01]  /*5dc0*/  SHF.R.U32.HI R44, RZ, 0x10, R39 ;  /* 0x00000010ff2c7819 */ /* 0x000fe20000011627 */
[----:B------:R-:W-:Y:S02]  /*5dd0*/  HADD2.F32 R41, -RZ, R11.H0_H0 ;  /* 0x2000000bff297230 */ /* 0x000fe40000004100 */
[----:B------:R-:W-:Y:S02]  /*5de0*/  HADD2.F32 R46, -RZ, R46.H0_H0 ;  /* 0x2000002eff2e7230 */ /* 0x000fe40000004100 */
[----:B------:R-:W-:-:S02]  /*5df0*/  HADD2.F32 R12, -RZ, R13.H1_H1 ;  /* 0x3000000dff0c7230 */ /* 0x000fc40000004100 */
[----:B------:R-:W-:Y:S02]  /*5e00*/  HADD2.F32 R11, -RZ, R13.H0_H0 ;  /* 0x2000000dff0b7230 */ /* 0x000fe40000004100 */
[--C-:B------:R-:W-:Y:S02]  /*5e10*/  HADD2.F32 R39, -RZ, R15.reuse.H1_H1 ;  /* 0x3000000fff277230 */ /* 0x100fe40000004100 */
[-C--:B------:R-:W-:Y:S01]  /*5e20*/  FMUL.FTZ R48, R12, R41.reuse ;  /* 0x000000290c307220 */ /* 0x080fe20000410000 */
[----:B------:R-:W-:Y:S02]  /*5e30*/  HADD2.F32 R13, -RZ, R15.H0_H0 ;  /* 0x2000000fff0d7230 */ /* 0x000fe40000004100 */
[----:B------:R-:W-:Y:S01]  /*5e40*/  FMUL.FTZ R41, R11, R41 ;  /* 0x000000290b297220 */ /* 0x000fe20000410000 */
[----:B------:R-:W-:Y:S02]  /*5e50*/  HADD2.F32 R40, -RZ, R45.H0_H0 ;  /* 0x2000002dff287230 */ /* 0x000fe40000004100 */
[----:B------:R-:W-:Y:S01]  /*5e60*/  FMUL.FTZ R50, R39, R46 ;  /* 0x0000002e27327220 */ /* 0x000fe20000410000 */
[----:B------:R-:W-:-:S02]  /*5e70*/  HADD2.F32 R44, -RZ, R44.H0_H0 ;  /* 0x2000002cff2c7230 */ /* 0x000fc40000004100 */
[----:B------:R-:W-:Y:S01]  /*5e80*/  FMUL.FTZ R46, R13, R46 ;  /* 0x0000002e0d2e7220 */ /* 0x000fe20000410000 */
[--C-:B------:R-:W-:Y:S02]  /*5e90*/  HADD2.F32 R15, -RZ, R38.reuse.H1_H1 ;  /* 0x30000026ff0f7230 */ /* 0x100fe40000004100 */
[-C--:B------:R-:W-:Y:S01]  /*5ea0*/  FFMA.FTZ R11, R11, R40.reuse, -R48 ;  /* 0x000000280b0b7223 */ /* 0x080fe20000010830 */
[----:B------:R-:W-:Y:S01]  /*5eb0*/  FFMA.FTZ R12, R12, R40, R41 ;  /* 0x000000280c0c7223 */ /* 0x000fe20000010029 */
[-C--:B------:R-:W-:Y:S01]  /*5ec0*/  FFMA.FTZ R48, R39, R44.reuse, R46 ;  /* 0x0000002c27307223 */ /* 0x080fe2000001002e */
[----:B------:R-:W-:Y:S02]  /*5ed0*/  HADD2.F32 R41, -RZ, R141.H0_H0 ;  /* 0x2000008dff297230 */ /* 0x000fe40000004100 */
[----:B------:R-:W-:Y:S01]  /*5ee0*/  FFMA.FTZ R13, R13, R44, -R50 ;  /* 0x0000002c0d0d7223 */ /* 0x000fe20000010832 */
[----:B------:R-:W-:Y:S01]  /*5ef0*/  HADD2.F32 R38, -RZ, R38.H0_H0 ;  /* 0x20000026ff267230 */ /* 0x000fe20000004100 */
[----:B------:R-:W-:Y:S01]  /*5f00*/  F2FP.F16.F32.PACK_AB R11, R12, R11 ;  /* 0x0000000b0c0b723e */ /* 0x000fe200000000ff */
[----:B------:R-:W-:-:S02]  /*5f10*/  HADD2.F32 R39, -RZ, R14.H1_H1 ;  /* 0x3000000eff277230 */ /* 0x000fc40000004100 */
[-C--:B------:R-:W-:Y:S01]  /*5f20*/  FMUL.FTZ R45, R15, R41.reuse ;  /* 0x000000290f2d7220 */ /* 0x080fe20000410000 */
[----:B------:R-:W-:Y:S02]  /*5f30*/  HADD2.F32 R141, -RZ, R141.H1_H1 ;  /* 0x3000008dff8d7230 */ /* 0x000fe40000004100 */
[----:B------:R-:W-:Y:S01]  /*5f40*/  FMUL.FTZ R44, R38, R41 ;  /* 0x00000029262c7220 */ /* 0x000fe20000410000 */
[----:B------:R-:W-:Y:S02]  /*5f50*/  HADD2.F32 R14, -RZ, R14.H0_H0 ;  /* 0x2000000eff0e7230 */ /* 0x000fe40000004100 */
        /* <DEDUP_REMOVED lines=12> */
.L_x_2716:
[----:B------:R-:W-:Y:S05]  /*6020*/  BSYNC B2 ;  /* 0x0000000000027941 */ /* 0x000fea0003800000 */
.L_x_2715:
[----:B------:R-:W-:Y:S02]  /*6030*/  ULDC.64 UR4, c[0x0][0x208] ;  /* 0x0000820000047ab9 */ /* 0x000fe40000000a00 */
[----:B----4-:R0:W-:Y:S03]  /*6040*/  ST.E.128 desc[UR4][R42.64], R12 ;  /* 0x0000000c2a007985 */ /* 0x0101e6000c101d04 */
.L_x_2714:
[----:B------:R-:W-:Y:S05]  /*6050*/  BSYNC B1 ;  /* 0x0000000000017941 */ /* 0x000fea0003800000 */
.L_x_2713:
        /* <DEDUP_REMOVED lines=25> */
[----:B------:R-:W-:Y:S01]  /*61f0*/  FFMA.FTZ R37, R11, R34, R40 ;  /* 0x000000220b257223 */ /* 0x000fe20000010028 */
[----:B------:R-:W-:Y:S02]  /*6200*/  HADD2.F32 R11, -RZ, R12.H1_H1 ;  /* 0x3000000cff0b7230 */ /* 0x000fe40000004100 */
[----:B------:R-:W-:Y:S01]  /*6210*/  FFMA.FTZ R41, R29, R36, R42 ;  /* 0x000000241d297223 */ /* 0x000fe2000001002a */
[----:B------:R-:W-:Y:S01]  /*6220*/  FFMA.FTZ R44, R13, R34, -R44 ;  /* 0x000000220d2c7223 */ /* 0x000fe2000001082c */
[----:B------:R-:W-:-:S02]  /*6230*/  HADD2.F32 R29, -RZ, R134.H0_H0 ;  /* 0x20000086ff1d7230 */ /* 0x000fc40000004100 */
[----:B------:R-:W-:Y:S01]  /*6240*/  FFMA.FTZ R46, R15, R36, -R46 ;  /* 0x000000240f2e7223 */ /* 0x000fe2000001082e */
[----:B------:R-:W-:Y:S02]  /*6250*/  HADD2.F32 R12, -RZ, R12.H0_H0 ;  /* 0x2000000cff0c7230 */ /* 0x000fe40000004100 */
[----:B------:R-:W-:Y:S02]  /*6260*/  HADD2.F32 R134, -RZ, R134.H1_H1 ;  /* 0x30000086ff867230 */ /* 0x000fe40000004100 */
[-C--:B------:R-:W-:Y:S01]  /*6270*/  FMUL.FTZ R35, R11, R29.reuse ;  /* 0x0000001d0b237220 */ /* 0x080fe20000410000 */
[--C-:B------:R-:W-:Y:S02]  /*6280*/  HADD2.F32 R13, -RZ, R14.reuse.H1_H1 ;  /* 0x3000000eff0d7230 */ /* 0x100fe40000004100 */
[----:B------:R-:W-:Y:S01]  /*6290*/  FMUL.FTZ R34, R12, R29 ;  /* 0x0000001d0c227220 */ /* 0x000fe20000410000 */
[----:B------:R-:W-:Y:S02]  /*62a0*/  HADD2.F32 R14, -RZ, R14.H0_H0 ;  /* 0x2000000eff0e7230 */ /* 0x000fe40000004100 */
        /* <DEDUP_REMOVED lines=8> */
[----:B------:R-:W-:Y:S02]  /*6330*/  F2FP.F16.F32.PACK_AB R13, R37, R44 ;  /* 0x0000002c250d723e */ /* 0x000fe400000000ff */
[----:B------:R-:W-:-:S02]  /*6340*/  F2FP.F16.F32.PACK_AB R15, R41, R46 ;  /* 0x0000002e290f723e */ /* 0x000fc400000000ff */
[----:B------:R-:W-:Y:S02]  /*6350*/  F2FP.F16.F32.PACK_AB R12, R34, R35 ;  /* 0x00000023220c723e */ /* 0x000fe400000000ff */
[----:B------:R-:W-:-:S07]  /*6360*/  F2FP.F16.F32.PACK_AB R14, R134, R29 ;  /* 0x0000001d860e723e */ /* 0x000fce00000000ff */
.L_x_2720:
[----:B------:R-:W-:Y:S05]  /*6370*/  BSYNC B2 ;  /* 0x0000000000027941 */ /* 0x000fea0003800000 */
.L_x_2719:
[----:B------:R-:W-:Y:S02]  /*6380*/  ULDC.64 UR4, c[0x0][0x208] ;  /* 0x0000820000047ab9 */ /* 0x000fe40000000a00 */
[----:B----4-:R0:W-:Y:S03]  /*6390*/  ST.E.128 desc[UR4][R38.64], R12 ;  /* 0x0000000c26007985 */ /* 0x0101e6000c101d04 */
.L_x_2718:
[----:B------:R-:W-:Y:S05]  /*63a0*/  BSYNC B1 ;  /* 0x0000000000017941 */ /* 0x000fea0003800000 */
.L_x_2717:
        /* <DEDUP_REMOVED lines=48> */
.L_x_2722:
[----:B------:R-:W-:Y:S05]  /*66b0*/  BSYNC B1 ;  /* 0x0000000000017941 */ /* 0x000fea0003800000 */
.L_x_2721:
[----:B------:R-:W-:Y:S02]  /*66c0*/  ULDC.64 UR4, c[0x0][0x208] ;  /* 0x0000820000047ab9 */ /* 0x000fe40000000a00 */
[----:B----4-:R0:W-:Y:S01]  /*66d0*/  ST.E.128 desc[UR4][R34.64], R12 ;  /* 0x0000000c22007985 */ /* 0x0101e2000c101d04 */
[----:B------:R-:W-:Y:S05]  /*66e0*/  BRA `(.L_x_2700) ;  /* 0x00000040007c7947 */ /* 0x000fea0003800000 */
.L_x_2666:
        /* <DEDUP_REMOVED lines=24> */
[----:B------:R-:W-:Y:S01]  /*6870*/  CS2R R48, SRZ ;  /* 0x0000000000307805 */ /* 0x000fe2000001ff00 */
[----:B------:R-:W-:Y:S01]  /*6880*/  ULDC.64 UR6, c[0x0][0x208] ;  /* 0x0000820000067ab9 */ /* 0x000fe20000000a00 */
[----:B------:R-:W-:Y:S01]  /*6890*/  LEA.HI.X R53, R29, UR5, R30, 0x1, P0 ;  /* 0x000000051d357c11 */ /* 0x000fe200080f0c1e */
[----:B------:R-:W-:Y:S01]  /*68a0*/  ULDC.64 UR4, c[0x0][0x400] ;  /* 0x0001000000047ab9 */ /* 0x000fe20000000a00 */
[----:B------:R-:W-:Y:S02]  /*68b0*/  ISETP.GE.AND P0, PT, R16, R123, PT ;  /* 0x0000007b1000720c */ /* 0x000fe40003f06270 */
[----:B------:R-:W-:Y:S02]  /*68c0*/  IADD3.X R29, R78, R101, RZ, P5, !PT ;  /* 0x000000654e1d7210 */ /* 0x000fe40002ffe4ff */
[----:B------:R-:W-:-:S04]  /*68d0*/  LEA R56, P5, R28, UR4, 0x1 ;  /* 0x000000041c387c11 */ /* 0x000fc8000f8a08ff */
[----:B------:R-:W-:Y:S02]  /*68e0*/  LEA.HI.X R57, R28, UR5, R29, 0x1, P5 ;  /* 0x000000051c397c11 */ /* 0x000fe4000a8f0c1d */
[----:B------:R-:W-:-:S03]  /*68f0*/  ISETP.GE.AND P5, PT, R163, R123, PT ;  /* 0x0000007ba300720c */ /* 0x000fc60003fa6270 */
        /* <DEDUP_REMOVED lines=15> */
.L_x_2724:
[----:B------:R-:W-:Y:S05]  /*69f0*/  BSYNC B1 ;  /* 0x0000000000017941 */ /* 0x000fea0003800000 */
.L_x_2723:
        /* <DEDUP_REMOVED lines=24> */
[----:B------:R-:W-:Y:S01]  /*6b80*/  CS2R R72, SRZ ;  /* 0x0000000000487805 */ /* 0x000fe2000001ff00 */
[----:B------:R-:W-:Y:S01]  /*6b90*/  ULDC.64 UR8, c[0x0][0x208] ;  /* 0x0000820000087ab9 */ /* 0x000fe20000000a00 */
        /* <DEDUP_REMOVED lines=22> */
.L_x_2726:
[----:B------:R-:W-:Y:S05]  /*6d00*/  BSYNC B1 ;  /* 0x0000000000017941 */ /* 0x000fea0003800000 */
.L_x_2725:
[----:B0-----:R-:W-:Y:S01]  /*6d10*/  IMAD.MOV.U32 R13, RZ, RZ, R31 ;  /* 0x000000ffff0d7224 */ /* 0x001fe200078e001f */
[----:B------:R-:W-:Y:S01]  /*6d20*/  MOV R12, R28 ;  /* 0x0000001c000c7202 */ /* 0x000fe20000000f00 */
[----:B------:R-:W-:Y:S01]  /*6d30*/  IMAD.MOV.U32 R11, RZ, RZ, R29 ;  /* 0x000000ffff0b7224 */ /* 0x000fe200078e001d */
[----:B------:R-:W-:Y:S01]  /*6d40*/  ULOP3.LUT UR4, UR60, 0x1, URZ, 0xfc, !UPT ;  /* 0x000000013c047892 */ /* 0x000fe2000f8efc3f */
[----:B------:R-:W-:Y:S01]  /*6d50*/  IMAD.MOV.U32 R14, RZ, RZ, R34 ;  /* 0x000000ffff0e7224 */ /* 0x000fe200078e0022 */
[----:B------:R-:W-:Y:S01]  /*6d60*/  PRMT R159, R76, 0x5410, R13 ;  /* 0x000054104c9f7816 */ /* 0x000fe2000000000d */
[----:B------:R-:W-:Y:S01]  /*6d70*/  IMAD.MOV.U32 R13, RZ, RZ, R35 ;  /* 0x000000ffff0d7224 */ /* 0x000fe200078e0023 */
[----:B------:R-:W-:Y:S01]  /*6d80*/  PRMT R185, R12, 0x5410, R11 ;  /* 0x000054100cb97816 */ /* 0x000fe2000000000b */
[----:B------:R-:W-:Y:S01]  /*6d90*/  IMAD.MOV.U32 R11, RZ, RZ, R33 ;  /* 0x000000ffff0b7224 */ /* 0x000fe200078e0021 */
[----:B------:R-:W-:Y:S01]  /*6da0*/  MOV R12, R32 ;  /* 0x00000020000c7202 */ /* 0x000fe20000000f00 */
[----:B------:R-:W-:Y:S01]  /*6db0*/  UISETP.NE.AND UP0, UPT, UR4, 0x3, UPT ;  /* 0x000000030400788c */ /* 0x000fe2000bf05270 */
[----:B------:R0:W-:Y:S01]  /*6dc0*/  STL.S16 [R1+0x38], R13 ;  /* 0x0000380d01007387 */ /* 0x0001e20000100600 */
[----:B------:R-:W-:Y:S01]  /*6dd0*/  PRMT R227, R14, 0x7610, R227 ;  /* 0x000076100ee37816 */ /* 0x000fe200000000e3 */
[----:B------:R-:W-:-:S02]  /*6de0*/  IMAD.MOV.U32 R14, RZ, RZ, R37 ;  /* 0x000000ffff0e7224 */ /* 0x000fc400078e0025 */
[----:B------:R1:W-:Y:S01]  /*6df0*/  STL.S16 [R1+0x30], R12 ;  /* 0x0000300c01007387 */ /* 0x0003e20000100600 */
[----:B------:R-:W-:Y:S02]  /*6e00*/  PLOP3.LUT P0, PT, PT, PT, UP0, 0x80, 0x0 ;  /* 0x000000000000781c */ /* 0x000fe40003f0f008 */
[----:B------:R-:W-:Y:S01]  /*6e10*/  PRMT R152, R14, 0x7610, R152 ;  /* 0x000076100e987816 */ /* 0x000fe20000000098 */
[----:B------:R2:W-:Y:S01]  /*6e20*/  STL.S16 [R1+0x50], R11 ;  /* 0x0000500b01007387 */ /* 0x0005e20000100600 */
[----:B0-----:R-:W-:Y:S01]  /*6e30*/  MOV R13, R36 ;  /* 0x00000024000d7202 */ /* 0x001fe20000000f00 */
[----:B-1----:R-:W-:Y:S02]  /*6e40*/  IMAD.MOV.U32 R12, RZ, RZ, R39 ;  /* 0x000000ffff0c7224 */ /* 0x002fe400078e0027 */
[----:B--2---:R-:W-:-:S05]  /*6e50*/  IMAD.MOV.U32 R11, RZ, RZ, R38 ;  /* 0x000000ffff0b7224 */ /* 0x004fca00078e0026 */
[----:B------:R0:W-:Y:S04]  /*6e60*/  STL.S16 [R1+0x52], R11 ;  /* 0x0000520b01007387 */ /* 0x0001e80000100600 */
[----:B------:R1:W-:Y:S04]  /*6e70*/  STL.S16 [R1+0x5c], R12 ;  /* 0x00005c0c01007387 */ /* 0x0003e80000100600 */
[----:B------:R-:W-:Y:S01]  /*6e80*/  STL.S16 [R1+0x5e], R13 ;  /* 0x00005e0d01007387 */ /* 0x000fe20000100600 */
[----:B0-----:R-:W-:Y:S02]  /*6e90*/  IMAD.MOV.U32 R11, RZ, RZ, R43 ;  /* 0x000000ffff0b7224 */ /* 0x001fe400078e002b */
[----:B-1----:R-:W-:-:S05]  /*6ea0*/  IMAD.MOV.U32 R12, RZ, RZ, R42 ;  /* 0x000000ffff0c7224 */ /* 0x002fca00078e002a */
[----:B------:R-:W-:Y:S01]  /*6eb0*/  PRMT R214, R12, 0x5410, R11 ;  /* 0x000054100cd67816 */ /* 0x000fe2000000000b */
[----:B------:R-:W-:Y:S01]  /*6ec0*/  IMAD.MOV.U32 R11, RZ, RZ, R41 ;  /* 0x000000ffff0b7224 */ /* 0x000fe200078e0029 */
[----:B------:R-:W-:-:S04]  /*6ed0*/  MOV R12, R40 ;  /* 0x00000028000c7202 */ /* 0x000fc80000000f00 */
[----:B------:R-:W-:Y:S01]  /*6ee0*/  PRMT R215, R12, 0x5410, R11 ;  /* 0x000054100cd77816 */ /* 0x000fe2000000000b */
[----:B------:R-:W-:Y:S02]  /*6ef0*/  IMAD.MOV.U32 R12, RZ, RZ, R46 ;  /* 0x000000ffff0c7224 */ /* 0x000fe400078e002e */
[----:B------:R-:W-:-:S03]  /*6f00*/  IMAD.MOV.U32 R11, RZ, RZ, R47 ;  /* 0x000000ffff0b7224 */ /* 0x000fc600078e002f */
[----:B------:R-:W-:Y:S02]  /*6f10*/  PRMT R227, R227, 0x5410, R12 ;  /* 0x00005410e3e37816 */ /* 0x000fe4000000000c */
[----:B------:R0:W-:Y:S01]  /*6f20*/  STL.S16 [R1+0x3a], R11 ;  /* 0x00003a0b01007387 */ /* 0x0001e20000100600 */
[----:B------:R-:W-:-:S05]  /*6f30*/  MOV R12, R44 ;  /* 0x0000002c000c7202 */ /* 0x000fca0000000f00 */
[----:B------:R1:W-:Y:S01]  /*6f40*/  STL.S16 [R1+0x32], R12 ;  /* 0x0000320c01007387 */ /* 0x0003e20000100600 */
[----:B0-----:R-:W-:-:S05]  /*6f50*/  IMAD.MOV.U32 R11, RZ, RZ, R45 ;  /* 0x000000ffff0b7224 */ /* 0x001fca00078e002d */
        /* <DEDUP_REMOVED lines=9> */
[----:B-----5:R-:W-:Y:S02]  /*6ff0*/  IMAD.MOV.U32 R12, RZ, RZ, R54 ;  /* 0x000000ffff0c7224 */ /* 0x020fe400078e0036 */
[----:B0-----:R-:W-:-:S05]  /*7000*/  IMAD.MOV.U32 R11, RZ, RZ, R55 ;  /* 0x000000ffff0b7224 */ /* 0x001fca00078e0037 */
        /* <DEDUP_REMOVED lines=39> */
.L_x_2727:
[----:B------:R-:W-:Y:S01]  /*7280*/  IMAD R84, R18, 0x8, R2 ;  /* 0x0000000812547824 */ /* 0x000fe200078e0202 */
[----:B------:R-:W-:Y:S01]  /*7290*/  SHF.L.U32 R85, R171, 0x1f, RZ ;  /* 0x0000001fab557819 */ /* 0x000fe200000006ff */
[----:B------:R-:W-:Y:S03]  /*72a0*/  BSSY B1, `(.L_x_2728) ;  /* 0x0000003000017945 */ /* 0x000fe60003800000 */
[----:B------:R-:W0:Y:S02]  /*72b0*/  SYNCS.PHASECHK.TRANS64.TRYWAIT P6, [R84+URZ+0x2a890], R85 ;  /* 0x02a89055540075a7 */ /* 0x000e2400080c017f */
[----:B0-----:R-:W-:Y:S05]  /*72c0*/  @!P6 BRA `(.L_x_2729) ;  /* 0x000001d4009ce947 */ /* 0x001fea0003800000 */
.L_x_3032:
[----:B------:R-:W-:Y:S05]  /*72d0*/  BSYNC B1 ;  /* 0x0000000000017941 */ /* 0x000fea0003800000 */
.L_x_2728:
[----:B------:R-:W1:Y:S01]  /*72e0*/  LDC R134, c[0x0][0x2f4] ;  /* 0x0000bd00ff867b82 */ /* 0x000e620000000800 */
[----:B------:R-:W-:Y:S01]  /*72f0*/  UMOV UR4, 0xffffffff ;  /* 0xffffffff00047882 */ /* 0x000fe20000000000 */
[----:B-1----:R-:W-:Y:S02]  /*7300*/  IMAD.IADD R136, R134, 0x1, -R124 ;  /* 0x0000000186887824 */ /* 0x002fe400078e0a7c */
[----:B------:R-:W-:Y:S05]  /*7310*/  BRA.DIV UR4, `(.L_x_2730) ;  /* 0x000001d6049c7947 */ /* 0x000fea000b800000 */
[----:B------:R1:W2:Y:S04]  /*7320*/  SHFL.IDX PT, R117, R118, RZ, 0x1c1f ;  /* 0x001c1fff76757589 */ /* 0x0002a800000e0000 */
[----:B------:R1:W3:Y:S02]  /*7330*/  SHFL.IDX PT, R11, R119, RZ, 0x1c1f ;  /* 0x001c1fff770b7589 */ /* 0x0002e400000e0000 */
.L_x_3036:
[----:B------:R-:W-:Y:S04]  /*7340*/  BSSY B1, `(.L_x_2731) ;  /* 0x0000179000017945 */ /* 0x000fe80003800000 */
[----:B------:R-:W-:Y:S05]  /*7350*/  @P4 BRA `(.L_x_2732) ;  /* 0x0000001400dc4947 */ /* 0x000fea0003800000 */
[----:B------:R-:W-:Y:S01]  /*7360*/  ISETP.NE.AND P4, PT, R7, RZ, PT ;  /* 0x000000ff0700720c */ /* 0x000fe20003f85270 */
[----:B------:R-:W-:Y:S01]  /*7370*/  BSSY B2, `(.L_x_2733) ;  /* 0x000007f000027945 */ /* 0x000fe20003800000 */
[----:B---3--:R-:W-:-:S11]  /*7380*/  MOV R116, R11 ;  /* 0x0000000b00747202 */ /* 0x008fd60000000f00 */
        /* <DEDUP_REMOVED lines=22> */
[----:B---3--:R-:W-:Y:S02]  /*74f0*/  IMAD.MOV.U32 R150, RZ, RZ, R77 ;  /* 0x000000ffff967224 */ /* 0x008fe400078e004d */
[----:B----4-:R-:W-:Y:S02]  /*7500*/  IMAD.MOV.U32 R149, RZ, RZ, R13 ;  /* 0x000000ffff957224 */ /* 0x010fe400078e000d */
[----:B------:R-:W-:Y:S02]  /*7510*/  HADD2.F32 R151, -RZ, R151.H0_H0 ;  /* 0x20000097ff977230 */ /* 0x000fe40000004100 */
[----:B------:R-:W-:Y:S02]  /*7520*/  HADD2.F32 R13, -RZ, R150.H0_H0 ;  /* 0x20000096ff0d7230 */ /* 0x000fe40000004100 */
[----:B------:R-:W-:Y:S02]  /*7530*/  HADD2.F32 R153, -RZ, R149.H0_H0 ;  /* 0x20000095ff997230 */ /* 0x000fe40000004100 */
[----:B------:R-:W-:-:S02]  /*7540*/  HADD2.F32 R152, -RZ, R152.H0_H0 ;  /* 0x20000098ff987230 */ /* 0x000fc40000004100 */
        /* <DEDUP_REMOVED lines=27> */
[----:B------:R-:W4:Y:S01]  /*7700*/  LDL.LU.S16 R150, [R1+0x5e] ;  /* 0x00005e0001967983 */ /* 0x000f220000300600 */
        /* <DEDUP_REMOVED lines=25> */
[----:B------:R-:W3:Y:S01]  /*78a0*/  LDL.S16 R149, [R1+0x62] ;  /* 0x0000620001957983 */ /* 0x000ee20000100600 */
[C---:B------:R-:W-:Y:S02]  /*78b0*/  FMUL.FTZ R49, R12.reuse, R49 ;  /* 0x000000310c317220 */ /* 0x040fe40000410000 */
[-C--:B------:R-:W-:Y:S02]  /*78c0*/  FFMA.FTZ R12, R12, R36.reuse, -R50 ;  /* 0x000000240c0c7223 */ /* 0x080fe40000010832 */
[----:B------:R-:W4:Y:S01]  /*78d0*/  LDL.S16 R50, [R1+0x52] ;  /* 0x0000520001327983 */ /* 0x000f220000100600 */
        /* <DEDUP_REMOVED lines=12> */
[----:B------:R-:W-:Y:S01]  /*79a0*/  F2FP.F16.F32.PACK_AB R12, R12, R150 ;  /* 0x000000960c0c723e */ /* 0x000fe200000000ff */
[----:B------:R-:W-:-:S02]  /*79b0*/  IMAD.MOV.U32 R15, RZ, RZ, R79 ;  /* 0x000000ffff0f7224 */ /* 0x000fc400078e004f */
[----:B------:R-:W-:Y:S02]  /*79c0*/  IMAD.MOV.U32 R13, RZ, RZ, R48 ;  /* 0x000000ffff0d7224 */ /* 0x000fe400078e0030 */
[----:B------:R-:W-:Y:S02]  /*79d0*/  IMAD.MOV.U32 R77, RZ, RZ, R37 ;  /* 0x000000ffff4d7224 */ /* 0x000fe400078e0025 */
        /* <DEDUP_REMOVED lines=14> */
[----:B------:R-:W-:Y:S01]  /*7ac0*/  IMAD.MOV.U32 R14, RZ, RZ, R49 ;  /* 0x000000ffff0e7224 */ /* 0x000fe200078e0031 */
[----:B------:R-:W-:-:S07]  /*7ad0*/  MOV R78, R39 ;  /* 0x00000027004e7202 */ /* 0x000fce0000000f00 */
.L_x_2736:
[----:B------:R-:W-:Y:S05]  /*7ae0*/  BSYNC B3 ;  /* 0x0000000000037941 */ /* 0x000fea0003800000 */
.L_x_2735:
[----:B------:R-:W-:Y:S01]  /*7af0*/  LEA R36, P4, R4, R11, 0x1 ;  /* 0x0000000b04247211 */ /* 0x000fe200078808ff */
[----:B------:R-:W-:-:S03]  /*7b00*/  ULDC.64 UR4, c[0x0][0x208] ;  /* 0x0000820000047ab9 */ /* 0x000fc60000000a00 */
[----:B--2---:R-:W-:Y:S02]  /*7b10*/  LEA.HI.X R37, R4, R117, R111, 0x1, P4 ;  /* 0x0000007504257211 */ /* 0x004fe400020f0c6f */
[----:B------:R-:W-:-:S03]  /*7b20*/  ISETP.GE.AND P4, PT, R148, R134, PT ;  /* 0x000000869400720c */ /* 0x000fc60003f86270 */
[----:B----4-:R2:W-:Y:S10]  /*7b30*/  ST.E.128 desc[UR4][R36.64], R12 ;  /* 0x0000000c24007985 */ /* 0x0105f4000c101d04 */
[----:B--2---:R-:W-:-:S05]  /*7b40*/  @!P4 IMAD.WIDE R12, R148, 0x2, R116 ;  /* 0x00000002940cc825 */ /* 0x004fca00078e0274 */
[----:B---3--:R3:W-:Y:S02]  /*7b50*/  @!P4 ST.E.128 desc[UR4][R12.64], R76 ;  /* 0x0000004c0c00c985 */ /* 0x0087e4000c101d04 */
.L_x_2734:
[----:B------:R-:W-:Y:S05]  /*7b60*/  BSYNC B2 ;  /* 0x0000000000027941 */ /* 0x000fea0003800000 */
.L_x_2733:
        /* <DEDUP_REMOVED lines=24> */
[----:B------:R-:W5:Y:S04]  /*7cf0*/  LDL.LU.S16 R49, [R1+0x60] ;  /* 0x0000600001317983 */ /* 0x000f680000300600 */
        /* <DEDUP_REMOVED lines=92> */
[----:B------:R-:W-:-:S02]  /*82c0*/  IMAD.MOV.U32 R38, RZ, RZ, R35 ;  /* 0x000000ffff267224 */ /* 0x000fc400078e0023 */
[----:B------:R-:W-:-:S07]  /*82d0*/  IMAD.MOV.U32 R39, RZ, RZ, R51 ;  /* 0x000000ffff277224 */ /* 0x000fce00078e0033 */
.L_x_2740:
[----:B------:R-:W-:Y:S05]  /*82e0*/  BSYNC B3 ;  /* 0x0000000000037941 */ /* 0x000fea0003800000 */
.L_x_2739:
[----:B------:R-:W-:Y:S01]  /*82f0*/  LEA R32, P4, R5, R11, 0x1 ;  /* 0x0000000b05207211 */ /* 0x000fe200078808ff */
[----:B------:R-:W-:-:S03]  /*8300*/  ULDC.64 UR4, c[0x0][0x208] ;  /* 0x0000820000047ab9 */ /* 0x000fc60000000a00 */
[----:B--2---:R-:W-:Y:S02]  /*8310*/  LEA.HI.X R33, R5, R117, R110, 0x1, P4 ;  /* 0x0000007505217211 */ /* 0x004fe400020f0c6e */
[----:B------:R-:W-:-:S03]  /*8320*/  ISETP.GE.AND P4, PT, R48, R134, PT ;  /* 0x000000863000720c */ /* 0x000fc60003f86270 */
[----:B----4-:R2:W-:Y:S10]  /*8330*/  ST.E.128 desc[UR4][R32.64], R12 ;  /* 0x0000000c20007985 */ /* 0x0105f4000c101d04 */
[----:B--2---:R-:W-:-:S05]  /*8340*/  @!P4 IMAD.WIDE R12, R48, 0x2, R116 ;  /* 0x00000002300cc825 */ /* 0x004fca00078e0274 */
[----:B---3--:R4:W-:Y:S02]  /*8350*/  @!P4 ST.E.128 desc[UR4][R12.64], R36 ;  /* 0x000000240c00c985 */ /* 0x0089e4000c101d04 */
.L_x_2738:
[----:B------:R-:W-:Y:S05]  /*8360*/  BSYNC B2 ;  /* 0x0000000000027941 */ /* 0x000fea0003800000 */
.L_x_2737:
        /* <DEDUP_REMOVED lines=84> */
[----:B------:R-:W-:Y:S01]  /*88b0*/  MOV R15, R39 ;  /* 0x00000027000f7202 */ /* 0x000fe20000000f00 */
        /* <DEDUP_REMOVED lines=22> */
[----:B------:R-:W-:Y:S01]  /*8a20*/  MOV R12, R33 ;  /* 0x00000021000c7202 */ /* 0x000fe20000000f00 */
[----:B------:R-:W-:Y:S02]  /*8a30*/  IMAD.MOV.U32 R33, RZ, RZ, R37 ;  /* 0x000000ffff217224 */ /* 0x000fe400078e0025 */
[----:B------:R-:W-:-:S07]  /*8a40*/  IMAD.MOV.U32 R34, RZ, RZ, R31 ;  /* 0x000000ffff227224 */ /* 0x000fce00078e001f */
.L_x_2742:
[----:B------:R-:W-:Y:S05]  /*8a50*/  BSYNC B2 ;  /* 0x0000000000027941 */ /* 0x000fea0003800000 */
.L_x_2741:
[----:B------:R-:W-:Y:S01]  /*8a60*/  LEA R28, P4, R6, R11, 0x1 ;  /* 0x0000000b061c7211 */ /* 0x000fe200078808ff */
[----:B------:R-:W-:-:S03]  /*8a70*/  ULDC.64 UR4, c[0x0][0x208] ;  /* 0x0000820000047ab9 */ /* 0x000fc60000000a00 */
[----:B--2---:R-:W-:Y:S02]  /*8a80*/  LEA.HI.X R29, R6, R117, R109, 0x1, P4 ;  /* 0x00000075061d7211 */ /* 0x004fe400020f0c6d */
[----:B------:R-:W-:-:S03]  /*8a90*/  ISETP.GE.AND P4, PT, R36, R134, PT ;  /* 0x000000862400720c */ /* 0x000fc60003f86270 */
[----:B----4-:R2:W-:Y:S10]  /*8aa0*/  ST.E.128 desc[UR4][R28.64], R12 ;  /* 0x0000000c1c007985 */ /* 0x0105f4000c101d04 */
[----:B------:R-:W-:-:S05]  /*8ab0*/  @!P4 IMAD.WIDE R116, R36, 0x2, R116 ;  /* 0x000000022474c825 */ /* 0x000fca00078e0274 */
[----:B---3--:R2:W-:Y:S02]  /*8ac0*/  @!P4 ST.E.128 desc[UR4][R116.64], R32 ;  /* 0x000000207400c985 */ /* 0x0085e4000c101d04 */
.L_x_2732:
[----:B------:R-:W-:Y:S05]  /*8ad0*/  BSYNC B1 ;  /* 0x0000000000017941 */ /* 0x000fea0003800000 */
.L_x_2731:
[----:B------:R-:W-:-:S03]  /*8ae0*/  UMOV UR4, 0xffffffff ;  /* 0xffffffff00047882 */ /* 0x000fc60000000000 */
[----:B------:R-:W-:Y:S05]  /*8af0*/  BRA.DIV UR4, `(.L_x_2743) ;  /* 0x000001be04f07947 */ /* 0x000fea000b800000 */
[----:B-1----:R-:W1:Y:S04]  /*8b00*/  SHFL.IDX PT, R118, R118, 0x1, 0x1c1f ;  /* 0x003c1f0076767f89 */ /* 0x002e6800000e0000 */
[----:B------:R-:W0:Y:S02]  /*8b10*/  SHFL.IDX PT, R119, R119, 0x1, 0x1c1f ;  /* 0x003c1f0077777f89 */ /* 0x000e2400000e0000 */
.L_x_3040:
[----:B------:R-:W-:Y:S05]  /*8b20*/  @P5 BRA `(.L_x_2700) ;  /* 0x0000001c006c5947 */ /* 0x000fea0003800000 */
[----:B------:R-:W-:Y:S01]  /*8b30*/  ISETP.NE.AND P4, PT, R7, RZ, PT ;  /* 0x000000ff0700720c */ /* 0x000fe20003f85270 */
[----:B------:R-:W-:Y:S01]  /*8b40*/  BSSY B1, `(.L_x_2744) ;  /* 0x000007a000017945 */ /* 0x000fe20003800000 */
[----:B0-2---:R-:W-:Y:S02]  /*8b50*/  IMAD.MOV.U32 R32, RZ, RZ, R119 ;  /* 0x000000ffff207224 */ /* 0x005fe400078e0077 */
[----:B-1----:R-:W-:-:S09]  /*8b60*/  IMAD.MOV.U32 R33, RZ, RZ, R118 ;  /* 0x000000ffff217224 */ /* 0x002fd200078e0076 */
        /* <DEDUP_REMOVED lines=15> */
[----:B------:R-:W-:Y:S02]  /*8c60*/  IMAD.IADD R11, R12, 0x1, R11 ;  /* 0x000000010c0b7824 */ /* 0x000fe400078e020b */
[C---:B------:R-:W-:Y:S02]  /*8c70*/  IMAD R12, R18.reuse, 0x4800, R137 ;  /* 0x00004800120c7824 */ /* 0x040fe400078e0289 */
[----:B------:R-:W-:Y:S02]  /*8c80*/  IMAD R28, R18, 0x4800, R11 ;  /* 0x00004800121c7824 */ /* 0x000fe400078e020b */
[--C-:B------:R-:W-:Y:S02]  /*8c90*/  IMAD R12, R12, 0x2, R2.reuse ;  /* 0x000000020c0c7824 */ /* 0x100fe400078e0202 */
[----:B------:R-:W-:-:S04]  /*8ca0*/  IMAD R28, R28, 0x2, R2 ;  /* 0x000000021c1c7824 */ /* 0x000fc800078e0202 */
[----:B------:R-:W0:Y:S04]  /*8cb0*/  LDS.128 R12, [R12+0x18400] ;  /* 0x018400000c0c7984 */ /* 0x000e280000000c00 */
[----:B------:R-:W1:Y:S01]  /*8cc0*/  LDS.128 R28, [R28+0x18400] ;  /* 0x018400001c1c7984 */ /* 0x000e620000000c00 */
[----:B------:R-:W-:Y:S05]  /*8cd0*/  @P4 BRA `(.L_x_2747) ;  /* 0x0000000400604947 */ /* 0x000fea0003800000 */
[----:B0-----:R-:W-:Y:S01]  /*8ce0*/  MOV R11, R13 ;  /* 0x0000000d000b7202 */ /* 0x001fe20000000f00 */
        /* <DEDUP_REMOVED lines=15> */
[----:B------:R-:W-:Y:S01]  /*8de0*/  HADD2.F32 R13, -RZ, R29.H1_H1 ;  /* 0x3000001dff0d7230 */ /* 0x000fe20000004100 */
[----:B------:R-:W-:Y:S01]  /*8df0*/  SHF.R.U64 R62, R62, 0x10, R63 ;  /* 0x000000103e3e7819 */ /* 0x000fe2000000123f */
        /* <DEDUP_REMOVED lines=65> */
[----:B------:R-:W-:Y:S01]  /*9210*/  F2FP.F16.F32.PACK_AB R74, R74, R157 ;  /* 0x0000009d4a4a723e */ /* 0x000fe200000000ff */
[----:B------:R-:W-:Y:S01]  /*9220*/  IMAD.MOV.U32 R13, RZ, RZ, R29 ;  /* 0x000000ffff0d7224 */ /* 0x000fe200078e001d */
[----:B------:R-:W-:Y:S01]  /*9230*/  MOV R28, R72 ;  /* 0x00000048001c7202 */ /* 0x000fe20000000f00 */
[----:B------:R-:W-:Y:S02]  /*9240*/  IMAD.MOV.U32 R29, RZ, RZ, R11 ;  /* 0x000000ffff1d7224 */ /* 0x000fe400078e000b */
[----:B------:R-:W-:-:S07]  /*9250*/  IMAD.MOV.U32 R30, RZ, RZ, R74 ;  /* 0x000000ffff1e7224 */ /* 0x000fce00078e004a */
.L_x_2747:
[----:B------:R-:W-:Y:S05]  /*9260*/  BSYNC B2 ;  /* 0x0000000000027941 */ /* 0x000fea0003800000 */
.L_x_2746:
[----:B------:R-:W-:Y:S01]  /*9270*/  ISETP.GE.AND P5, PT, R36, R134, PT ;  /* 0x000000862400720c */ /* 0x000fe20003fa6270 */
[----:B------:R-:W-:Y:S01]  /*9280*/  ULDC.64 UR4, c[0x0][0x208] ;  /* 0x0000820000047ab9 */ /* 0x000fe20000000a00 */
[----:B------:R-:W-:-:S04]  /*9290*/  LEA R34, P4, R4, R119, 0x1 ;  /* 0x0000007704227211 */ /* 0x000fc800078808ff */
[----:B------:R-:W-:-:S05]  /*92a0*/  LEA.HI.X R35, R4, R118, R111, 0x1, P4 ;  /* 0x0000007604237211 */ /* 0x000fca00020f0c6f */
[----:B0-----:R0:W-:Y:S02]  /*92b0*/  ST.E.128 desc[UR4][R34.64], R12 ;  /* 0x0000000c22007985 */ /* 0x0011e4000c101d04 */
[----:B------:R-:W-:-:S05]  /*92c0*/  @!P5 IMAD.WIDE R36, R36, 0x2, R32 ;  /* 0x000000022424d825 */ /* 0x000fca00078e0220 */
[----:B-1----:R0:W-:Y:S02]  /*92d0*/  @!P5 ST.E.128 desc[UR4][R36.64], R28 ;  /* 0x0000001c2400d985 */ /* 0x0021e4000c101d04 */
.L_x_2745:
[----:B------:R-:W-:Y:S05]  /*92e0*/  BSYNC B1 ;  /* 0x0000000000017941 */ /* 0x000fea0003800000 */
.L_x_2744:
[----:B------:R-:W-:Y:S01]  /*92f0*/  ISETP.NE.AND P4, PT, R20, RZ, PT ;  /* 0x000000ff1400720c */ /* 0x000fe20003f85270 */
[----:B------:R-:W-:-:S12]  /*9300*/  BSSY B1, `(.L_x_2748) ;  /* 0x0000071000017945 */ /* 0x000fd80003800000 */
[----:B------:R-:W-:Y:S05]  /*9310*/  @!P4 BRA `(.L_x_2749) ;  /* 0x0000000400bcc947 */ /* 0x000fea0003800000 */
[----:B---3--:R-:W-:Y:S01]  /*9320*/  SEL R11, R124, R136, !P2 ;  /* 0x000000887c0b7207 */ /* 0x008fe20005000000 */
[----:B------:R-:W-:Y:S01]  /*9330*/  BSSY B2, `(.L_x_2750) ;  /* 0x000006a000027945 */ /* 0x000fe20003800000 */
[----:B0-----:R-:W-:Y:S02]  /*9340*/  SHF.R.U32.HI R14, RZ, 0x3, R177 ;  /* 0x00000003ff0e7819 */ /* 0x001fe400000116b1 */
[----:B----4-:R-:W-:Y:S02]  /*9350*/  SHF.R.S32.HI R12, RZ, 0x1f, R11 ;  /* 0x0000001fff0c7819 */ /* 0x010fe4000001140b */
[C---:B------:R-:W-:Y:S02]  /*9360*/  LEA R34, P5, R5.reuse, R119, 0x1 ;  /* 0x0000007705227211 */ /* 0x040fe400078a08ff */
[----:B------:R-:W-:Y:S02]  /*9370*/  LEA.HI R11, R12, R11, RZ, 0x4 ;  /* 0x0000000b0c0b7211 */ /* 0x000fe400078f20ff */
[----:B------:R-:W-:-:S02]  /*9380*/  LEA.HI.X R35, R5, R118, R110, 0x1, P5 ;  /* 0x0000007605237211 */ /* 0x000fc400028f0c6e */
[----:B------:R-:W-:Y:S02]  /*9390*/  LEA.HI.SX32 R11, R11, R114, 0x1c ;  /* 0x000000720b0b7211 */ /* 0x000fe400078fe2ff */
[----:B------:R-:W-:Y:S02]  /*93a0*/  ISETP.GE.AND P5, PT, R163, R123, PT ;  /* 0x0000007ba300720c */ /* 0x000fe40003fa6270 */
[----:B------:R-:W-:Y:S02]  /*93b0*/  SHF.R.S32.HI R12, RZ, 0x1f, R11 ;  /* 0x0000001fff0c7819 */ /* 0x000fe4000001140b */
[----:B------:R-:W-:Y:S02]  /*93c0*/  SHF.L.U32 R37, R11, 0x3, RZ ;  /* 0x000000030b257819 */ /* 0x000fe400000006ff */
[----:B------:R-:W-:Y:S02]  /*93d0*/  LEA.HI R12, R12, R11, RZ, 0x3 ;  /* 0x0000000b0c0c7211 */ /* 0x000fe400078f18ff */
[----:B------:R-:W-:-:S02]  /*93e0*/  LOP3.LUT R11, R177, 0x38, R37, 0xf8, !PT ;  /* 0x00000038b10b7812 */ /* 0x000fc400078ef825 */
[----:B------:R-:W-:Y:S02]  /*93f0*/  SHF.R.S32.HI R13, RZ, 0x3, R12 ;  /* 0x00000003ff0d7819 */ /* 0x000fe4000001140c */
[----:B------:R-:W-:Y:S02]  /*9400*/  LOP3.LUT R11, R11, R14, RZ, 0x3c, !PT ;  /* 0x0000000e0b0b7212 */ /* 0x000fe400078e3cff */
[----:B------:R-:W-:Y:S01]  /*9410*/  ISETP.GE.AND P4, PT, R37, R134, PT ;  /* 0x000000862500720c */ /* 0x000fe20003f86270 */
[----:B------:R-:W-:-:S04]  /*9420*/  IMAD R12, R13, 0x1800, R184 ;  /* 0x000018000d0c7824 */ /* 0x000fc800078e02b8 */
[----:B------:R-:W-:Y:S02]  /*9430*/  IMAD.IADD R13, R12, 0x1, R11 ;  /* 0x000000010c0d7824 */ /* 0x000fe400078e020b */
[C---:B------:R-:W-:Y:S02]  /*9440*/  IMAD R11, R18.reuse, 0x4800, R133 ;  /* 0x00004800120b7824 */ /* 0x040fe400078e0285 */
[----:B------:R-:W-:Y:S02]  /*9450*/  IMAD R13, R18, 0x4800, R13 ;  /* 0x00004800120d7824 */ /* 0x000fe400078e020d */
[--C-:B------:R-:W-:Y:S02]  /*9460*/  IMAD R11, R11, 0x2, R2.reuse ;  /* 0x000000020b0b7824 */ /* 0x100fe400078e0202 */
[----:B------:R-:W-:Y:S02]  /*9470*/  IMAD R28, R13, 0x2, R2 ;  /* 0x000000020d1c7824 */ /* 0x000fe400078e0202 */
[----:B------:R-:W-:Y:S01]  /*9480*/  @!P4 IMAD.WIDE R36, R37, 0x2, R32 ;  /* 0x000000022524c825 */ /* 0x000fe200078e0220 */
[----:B------:R0:W1:Y:S04]  /*9490*/  LDS.128 R12, [R11+0x18400] ;  /* 0x018400000b0c7984 */ /* 0x0000680000000c00 */
[----:B------:R-:W2:Y:S01]  /*94a0*/  LDS.128 R28, [R28+0x18400] ;  /* 0x018400001c1c7984 */ /* 0x000ea20000000c00 */
[----:B------:R-:W-:Y:S05]  /*94b0*/  @P5 BRA `(.L_x_2751) ;  /* 0x0000000400445947 */ /* 0x000fea0003800000 */
[--C-:B------:R-:W-:Y:S01]  /*94c0*/  SHF.R.U64 R38, R68, 0x10, R69.reuse ;  /* 0x0000001044267819 */ /* 0x100fe20000001245 */
[----:B------:R-:W-:Y:S01]  /*94d0*/  HADD2.F32 R41, -RZ, R154.H1_H1 ;  /* 0x3000009aff297230 */ /* 0x000fe20000004100 */
[----:B------:R-:W-:Y:S01]  /*94e0*/  SHF.R.U32.HI R68, RZ, 0x10, R69 ;  /* 0x00000010ff447819 */ /* 0x000fe20000011645 */
[----:B--2---:R-:W-:Y:S01]  /*94f0*/  HADD2.F32 R42, -RZ, R29.H0_H0 ;  /* 0x2000001dff2a7230 */ /* 0x004fe20000004100 */
[--C-:B0-----:R-:W-:Y:S01]  /*9500*/  SHF.R.U64 R11, R56, 0x10, R57.reuse ;  /* 0x00000010380b7819 */ /* 0x101fe20000001239 */
[----:B------:R-:W-:Y:S01]  /*9510*/  HADD2.F32 R43, -RZ, R146.H1_H1 ;  /* 0x30000092ff2b7230 */ /* 0x000fe20000004100 */
[----:B------:R-:W-:Y:S01]  /*9520*/  SHF.R.U32.HI R56, RZ, 0x10, R57 ;  /* 0x00000010ff387819 */ /* 0x000fe20000011639 */
[----:B-1----:R-:W-:Y:S01]  /*9530*/  HADD2.F32 R44, -RZ, R13.H0_H0 ;  /* 0x2000000dff2c7230 */ /* 0x002fe20000004100 */
[----:B------:R-:W-:Y:S01]  /*9540*/  SHF.R.U64 R40, R70, 0x10, R71 ;  /* 0x0000001046287819 */ /* 0x000fe20000001247 */
[----:B------:R-:W-:Y:S02]  /*9550*/  HADD2.F32 R45, -RZ, R29.H1_H1 ;  /* 0x3000001dff2d7230 */ /* 0x000fe40000004100 */
[----:B------:R-:W-:Y:S01]  /*9560*/  FMUL.FTZ R29, R42, R41 ;  /* 0x000000292a1d7220 */ /* 0x000fe20000410000 */
[----:B------:R-:W-:-:S02]  /*9570*/  HADD2.F32 R68, -RZ, R68.H0_H0 ;  /* 0x20000044ff447230 */ /* 0x000fc40000004100 */
[C---:B------:R-:W-:Y:S01]  /*9580*/  FMUL.FTZ R41, R44.reuse, R41 ;  /* 0x000000292c297220 */ /* 0x040fe20000410000 */
[----:B------:R-:W-:Y:S02]  /*9590*/  HADD2.F32 R13, -RZ, R13.H1_H1 ;  /* 0x3000000dff0d7230 */ /* 0x000fe40000004100 */
[-C--:B------:R-:W-:Y:S01]  /*95a0*/  FFMA.FTZ R29, R44, R43.reuse, -R29 ;  /* 0x0000002b2c1d7223 */ /* 0x080fe2000001081d */
[----:B------:R-:W-:Y:S02]  /*95b0*/  HADD2.F32 R56, -RZ, R56.H0_H0 ;  /* 0x20000038ff387230 */ /* 0x000fe40000004100 */
[-C--:B------:R-:W-:Y:S01]  /*95c0*/  FMUL.FTZ R44, R45, R68.reuse ;  /* 0x000000442d2c7220 */ /* 0x080fe20000410000 */
[----:B------:R-:W-:Y:S01]  /*95d0*/  SHF.R.U32.HI R70, RZ, 0x10, R71 ;  /* 0x00000010ff467819 */ /* 0x000fe20000011647 */
[----:B------:R-:W-:Y:S01]  /*95e0*/  FMUL.FTZ R68, R13, R68 ;  /* 0x000000440d447220 */ /* 0x000fe20000410000 */
[----:B------:R-:W-:Y:S01]  /*95f0*/  FFMA.FTZ R41, R42, R43, R41 ;  /* 0x0000002b2a297223 */ /* 0x000fe20000010029 */
[----:B------:R-:W-:Y:S01]  /*9600*/  SHF.R.U64 R39, R58, 0x10, R59 ;  /* 0x000000103a277819 */ /* 0x000fe2000000123b */
[----:B------:R-:W-:-:S02]  /*9610*/  HADD2.F32 R43, -RZ, R31.H0_H0 ;  /* 0x2000001fff2b7230 */ /* 0x000fc40000004100 */
[-C--:B------:R-:W-:Y:S01]  /*9620*/  FFMA.FTZ R68, R45, R56.reuse, R68 ;  /* 0x000000382d447223 */ /* 0x080fe20000010044 */
[----:B------:R-:W-:Y:S01]  /*9630*/  HADD2.F32 R45, -RZ, R31.H1_H1 ;  /* 0x3000001fff2d7230 */ /* 0x000fe20000004100 */
[----:B------:R-:W-:Y:S01]  /*9640*/  SHF.R.U32.HI R58, RZ, 0x10, R59 ;  /* 0x00000010ff3a7819 */ /* 0x000fe2000001163b */
[----:B------:R-:W-:Y:S02]  /*9650*/  HADD2.F32 R42, -RZ, R147.H1_H1 ;  /* 0x30000093ff2a7230 */ /* 0x000fe40000004100 */
[----:B------:R-:W-:Y:S01]  /*9660*/  FFMA.FTZ R44, R13, R56, -R44 ;  /* 0x000000380d2c7223 */ /* 0x000fe2000001082c */
[--C-:B------:R-:W-:Y:S02]  /*9670*/  HADD2.F32 R31, -RZ, R15.reuse.H0_H0 ;  /* 0x2000000fff1f7230 */ /* 0x100fe40000004100 */
[----:B------:R-:W-:Y:S02]  /*9680*/  HADD2.F32 R70, -RZ, R70.H0_H0 ;  /* 0x20000046ff467230 */ /* 0x000fe40000004100 */
[----:B------:R-:W-:Y:S01]  /*9690*/  FMUL.FTZ R46, R43, R42 ;  /* 0x0000002a2b2e7220 */ /* 0x000fe20000410000 */
[----:B------:R-:W-:-:S02]  /*96a0*/  HADD2.F32 R15, -RZ, R15.H1_H1 ;  /* 0x3000000fff0f7230 */ /* 0x000fc40000004100 */
[----:B------:R-:W-:Y:S01]  /*96b0*/  FMUL.FTZ R47, R31, R42 ;  /* 0x0000002a1f2f7220 */ /* 0x000fe20000410000 */
[----:B------:R-:W-:Y:S02]  /*96c0*/  HADD2.F32 R58, -RZ, R58.H0_H0 ;  /* 0x2000003aff3a7230 */ /* 0x000fe40000004100 */
[-C--:B------:R-:W-:Y:S01]  /*96d0*/  FMUL.FTZ R42, R45, R70.reuse ;  /* 0x000000462d2a7220 */ /* 0x080fe20000410000 */
[----:B------:R-:W-:Y:S02]  /*96e0*/  HADD2.F32 R13, -RZ, R145.H1_H1 ;  /* 0x30000091ff0d7230 */ /* 0x000fe40000004100 */
[C---:B------:R-:W-:Y:S01]  /*96f0*/  FMUL.FTZ R70, R15.reuse, R70 ;  /* 0x000000460f467220 */ /* 0x040fe20000410000 */
[----:B------:R-:W-:Y:S02]  /*9700*/  HADD2.F32 R38, -RZ, R38.H0_H0 ;  /* 0x20000026ff267230 */ /* 0x000fe40000004100 */
[----:B------:R-:W-:Y:S01]  /*9710*/  FFMA.FTZ R42, R15, R58, -R42 ;  /* 0x0000003a0f2a7223 */ /* 0x000fe2000001082a */
[----:B------:R-:W-:-:S02]  /*9720*/  HADD2.F32 R15, -RZ, R28.H0_H0 ;  /* 0x2000001cff0f7230 */ /* 0x000fc40000004100 */
[-C--:B------:R-:W-:Y:S01]  /*9730*/  FFMA.FTZ R46, R31, R13.reuse, -R46 ;  /* 0x0000000d1f2e7223 */ /* 0x080fe2000001082e */
[----:B------:R-:W-:Y:S01]  /*9740*/  FFMA.FTZ R47, R43, R13, R47 ;  /* 0x0000000d2b2f7223 */ /* 0x000fe2000001002f */
[----:B------:R-:W-:Y:S02]  /*9750*/  HADD2.F32 R13, -RZ, R12.H0_H0 ;  /* 0x2000000cff0d7230 */ /* 0x000fe40000004100 */
[----:B------:R-:W-:Y:S01]  /*9760*/  FFMA.FTZ R70, R45, R58, R70 ;  /* 0x0000003a2d467223 */ /* 0x000fe20000010046 */
[----:B------:R-:W-:Y:S02]  /*9770*/  HADD2.F32 R28, -RZ, R28.H1_H1 ;  /* 0x3000001cff1c7230 */ /* 0x000fe40000004100 */
[----:B------:R-:W-:Y:S02]  /*9780*/  HADD2.F32 R154, -RZ, R154.H0_H0 ;  /* 0x2000009aff9a7230 */ /* 0x000fe40000004100 */
[----:B------:R-:W-:Y:S02]  /*9790*/  HADD2.F32 R12, -RZ, R12.H1_H1 ;  /* 0x3000000cff0c7230 */ /* 0x000fe40000004100 */
[----:B------:R-:W-:Y:S01]  /*97a0*/  FMUL.FTZ R43, R28, R38 ;  /* 0x000000261c2b7220 */ /* 0x000fe20000410000 */
[----:B------:R-:W-:-:S02]  /*97b0*/  HADD2.F32 R31, -RZ, R11.H0_H0 ;  /* 0x2000000bff1f7230 */ /* 0x000fc40000004100 */
[----:B------:R-:W-:Y:S01]  /*97c0*/  FMUL.FTZ R11, R15, R154 ;  /* 0x0000009a0f0b7220 */ /* 0x000fe20000410000 */
[----:B------:R-:W-:Y:S02]  /*97d0*/  HADD2.F32 R146, -RZ, R146.H0_H0 ;  /* 0x20000092ff927230 */ /* 0x000fe40000004100 */
[C---:B------:R-:W-:Y:S01]  /*97e0*/  FMUL.FTZ R38, R12.reuse, R38 ;  /* 0x000000260c267220 */ /* 0x040fe20000410000 */
[C---:B------:R-:W-:Y:S01]  /*97f0*/  FMUL.FTZ R154, R13.reuse, R154 ;  /* 0x0000009a0d9a7220 */ /* 0x040fe20000410000 */
[-C--:B------:R-:W-:Y:S01]  /*9800*/  FFMA.FTZ R12, R12, R31.reuse, -R43 ;  /* 0x0000001f0c0c7223 */ /* 0x080fe2000001082b */
[----:B------:R-:W-:Y:S02]  /*9810*/  HADD2.F32 R147, -RZ, R147.H0_H0 ;  /* 0x20000093ff937230 */ /* 0x000fe40000004100 */
[-C--:B------:R-:W-:Y:S01]  /*9820*/  FFMA.FTZ R11, R13, R146.reuse, -R11 ;  /* 0x000000920d0b7223 */ /* 0x080fe2000001080b */
[----:B------:R-:W-:Y:S01]  /*9830*/  FFMA.FTZ R31, R28, R31, R38 ;  /* 0x0000001f1c1f7223 */ /* 0x000fe20000010026 */
[----:B------:R-:W-:Y:S01]  /*9840*/  FFMA.FTZ R154, R15, R146, R154 ;  /* 0x000000920f9a7223 */ /* 0x000fe2000001009a */
[----:B------:R-:W-:Y:S01]  /*9850*/  HADD2.F32 R40, -RZ, R40.H0_H0 ;  /* 0x20000028ff287230 */ /* 0x000fe20000004100 */
[----:B------:R-:W-:Y:S01]  /*9860*/  F2FP.F16.F32.PACK_AB R47, R70, R47 ;  /* 0x0000002f462f723e */ /* 0x000fe200000000ff */
[--C-:B------:R-:W-:Y:S01]  /*9870*/  HADD2.F32 R38, -RZ, R30.reuse.H0_H0 ;  /* 0x2000001eff267230 */ /* 0x100fe20000004100 */
[----:B------:R-:W-:Y:S01]  /*9880*/  F2FP.F16.F32.PACK_AB R12, R12, R11 ;  /* 0x0000000b0c0c723e */ /* 0x000fe200000000ff */
[----:B------:R-:W-:-:S02]  /*9890*/  HADD2.F32 R13, -RZ, R30.H1_H1 ;  /* 0x3000001eff0d7230 */ /* 0x000fc40000004100 */
[--C-:B------:R-:W-:Y:S02]  /*98a0*/  HADD2.F32 R28, -RZ, R14.reuse.H0_H0 ;  /* 0x2000000eff1c7230 */ /* 0x100fe40000004100 */
[----:B------:R-:W-:Y:S02]  /*98b0*/  HADD2.F32 R15, -RZ, R14.H1_H1 ;  /* 0x3000000eff0f7230 */ /* 0x000fe40000004100 */
[-C--:B------:R-:W-:Y:S01]  /*98c0*/  FMUL.FTZ R30, R13, R40.reuse ;  /* 0x000000280d1e7220 */ /* 0x080fe20000410000 */
[----:B------:R-:W-:Y:S02]  /*98d0*/  HADD2.F32 R145, -RZ, R145.H0_H0 ;  /* 0x20000091ff917230 */ /* 0x000fe40000004100 */
[----:B------:R-:W-:Y:S02]  /*98e0*/  HADD2.F32 R14, -RZ, R39.H0_H0 ;  /* 0x20000027ff0e7230 */ /* 0x000fe40000004100 */
[-C--:B------:R-:W-:Y:S01]  /*98f0*/  FMUL.FTZ R39, R38, R147.reuse ;  /* 0x0000009326277220 */ /* 0x080fe20000410000 */
[----:B------:R-:W-:Y:S01]  /*9900*/  FMUL.FTZ R147, R28, R147 ;  /* 0x000000931c937220 */ /* 0x000fe20000410000 */
[----:B------:R-:W-:-:S02]  /*9910*/  FMUL.FTZ R40, R15, R40 ;  /* 0x000000280f287220 */ /* 0x000fc40000410000 */
[-C--:B------:R-:W-:Y:S01]  /*9920*/  FFMA.FTZ R39, R28, R145.reuse, -R39 ;  /* 0x000000911c277223 */ /* 0x080fe20000010827 */
[-C--:B------:R-:W-:Y:S01]  /*9930*/  FFMA.FTZ R30, R15, R14.reuse, -R30 ;  /* 0x0000000e0f1e7223 */ /* 0x080fe2000001081e */
[----:B------:R-:W-:Y:S01]  /*9940*/  FFMA.FTZ R147, R38, R145, R147 ;  /* 0x0000009126937223 */ /* 0x000fe20000010093 */
[----:B------:R-:W-:Y:S01]  /*9950*/  FFMA.FTZ R40, R13, R14, R40 ;  /* 0x0000000e0d287223 */ /* 0x000fe20000010028 */
[----:B------:R-:W-:Y:S02]  /*9960*/  F2FP.F16.F32.PACK_AB R13, R44, R29 ;  /* 0x0000001d2c0d723e */ /* 0x000fe400000000ff */
[----:B------:R-:W-:Y:S02]  /*9970*/  F2FP.F16.F32.PACK_AB R28, R31, R154 ;  /* 0x0000009a1f1c723e */ /* 0x000fe400000000ff */
[----:B------:R-:W-:Y:S02]  /*9980*/  F2FP.F16.F32.PACK_AB R14, R30, R39 ;  /* 0x000000271e0e723e */ /* 0x000fe400000000ff */
[----:B------:R-:W-:-:S02]  /*9990*/  F2FP.F16.F32.PACK_AB R15, R42, R46 ;  /* 0x0000002e2a0f723e */ /* 0x000fc400000000ff */
[----:B------:R-:W-:Y:S02]  /*99a0*/  F2FP.F16.F32.PACK_AB R29, R68, R41 ;  /* 0x00000029441d723e */ /* 0x000fe400000000ff */
[----:B------:R-:W-:Y:S02]  /*99b0*/  F2FP.F16.F32.PACK_AB R30, R40, R147 ;  /* 0x00000093281e723e */ /* 0x000fe400000000ff */
[----:B------:R-:W-:-:S07]  /*99c0*/  MOV R31, R47 ;  /* 0x0000002f001f7202 */ /* 0x000fce0000000f00 */
.L_x_2751:
[----:B------:R-:W-:Y:S05]  /*99d0*/  BSYNC B2 ;  /* 0x0000000000027941 */ /* 0x000fea0003800000 */
.L_x_2750:
[----:B------:R-:W-:Y:S02]  /*99e0*/  ULDC.64 UR4, c[0x0][0x208] ;  /* 0x0000820000047ab9 */ /* 0x000fe40000000a00 */
[----:B-1----:R1:W-:Y:S04]  /*99f0*/  ST.E.128 desc[UR4][R34.64], R12 ;  /* 0x0000000c22007985 */ /* 0x0023e8000c101d04 */
[----:B--2---:R1:W-:Y:S02]  /*9a00*/  @!P4 ST.E.128 desc[UR4][R36.64], R28 ;  /* 0x0000001c2400c985 */ /* 0x0043e4000c101d04 */
.L_x_2749:
[----:B------:R-:W-:Y:S05]  /*9a10*/  BSYNC B1 ;  /* 0x0000000000017941 */ /* 0x000fea0003800000 */
.L_x_2748:
[----:B------:R-:W-:-:S13]  /*9a20*/  ISETP.NE.AND P4, PT, R21, RZ, PT ;  /* 0x000000ff1500720c */ /* 0x000fda0003f85270 */
[----:B------:R-:W-:Y:S05]  /*9a30*/  @!P4 BRA `(.L_x_2700) ;  /* 0x0000000c00a8c947 */ /* 0x000fea0003800000 */
[----:B------:R-:W-:Y:S01]  /*9a40*/  SEL R136, R124, R136, !P1 ;  /* 0x000000887c887207 */ /* 0x000fe20004800000 */
[----:B------:R-:W-:Y:S01]  /*9a50*/  BSSY B1, `(.L_x_2752) ;  /* 0x000006a000017945 */ /* 0x000fe20003800000 */
[----:B01----:R-:W-:Y:S02]  /*9a60*/  SHF.R.U32.HI R14, RZ, 0x3, R177 ;  /* 0x00000003ff0e7819 */ /* 0x003fe400000116b1 */
[----:B---3--:R-:W-:Y:S02]  /*9a70*/  SHF.R.S32.HI R11, RZ, 0x1f, R136 ;  /* 0x0000001fff0b7819 */ /* 0x008fe40000011488 */
[----:B------:R-:W-:Y:S02]  /*9a80*/  ISETP.GE.AND P5, PT, R164, R123, PT ;  /* 0x0000007ba400720c */ /* 0x000fe40003fa6270 */
[----:B------:R-:W-:Y:S02]  /*9a90*/  LEA.HI R136, R11, R136, RZ, 0x4 ;  /* 0x000000880b887211 */ /* 0x000fe400078f20ff */
[----:B------:R-:W-:-:S02]  /*9aa0*/  LEA R34, P4, R6, R119, 0x1 ;  /* 0x0000007706227211 */ /* 0x000fc400078808ff */
[----:B------:R-:W-:Y:S02]  /*9ab0*/  LEA.HI.SX32 R136, R136, R113, 0x1c ;  /* 0x0000007188887211 */ /* 0x000fe400078fe2ff */
[----:B------:R-:W-:Y:S02]  /*9ac0*/  LEA.HI.X R35, R6, R118, R109, 0x1, P4 ;  /* 0x0000007606237211 */ /* 0x000fe400020f0c6d */
[----:B------:R-:W-:-:S04]  /*9ad0*/  SHF.R.S32.HI R11, RZ, 0x1f, R136 ;  /* 0x0000001fff0b7819 */ /* 0x000fc80000011488 */
[----:B----4-:R-:W-:Y:S01]  /*9ae0*/  LEA.HI R12, R11, R136, RZ, 0x3 ;  /* 0x000000880b0c7211 */ /* 0x010fe200078f18ff */
[----:B------:R-:W-:-:S03]  /*9af0*/  IMAD.SHL.U32 R11, R136, 0x8, RZ ;  /* 0x00000008880b7824 */ /* 0x000fc600078e00ff */
[----:B------:R-:W-:Y:S02]  /*9b00*/  SHF.R.S32.HI R13, RZ, 0x3, R12 ;  /* 0x00000003ff0d7819 */ /* 0x000fe4000001140c */
[----:B------:R-:W-:-:S03]  /*9b10*/  LOP3.LUT R12, R177, 0x38, R11, 0xf8, !PT ;  /* 0x00000038b10c7812 */ /* 0x000fc600078ef80b */
[----:B------:R-:W-:Y:S01]  /*9b20*/  IMAD R13, R13, 0x1800, R184 ;  /* 0x000018000d0d7824 */ /* 0x000fe200078e02b8 */
[----:B------:R-:W-:-:S05]  /*9b30*/  LOP3.LUT R12, R12, R14, RZ, 0x3c, !PT ;  /* 0x0000000e0c0c7212 */ /* 0x000fca00078e3cff */
[----:B------:R-:W-:Y:S02]  /*9b40*/  IMAD.IADD R15, R13, 0x1, R12 ;  /* 0x000000010d0f7824 */ /* 0x000fe400078e020c */
[C---:B------:R-:W-:Y:S02]  /*9b50*/  IMAD R13, R18.reuse, 0x4800, R132 ;  /* 0x00004800120d7824 */ /* 0x040fe400078e0284 */
[----:B------:R-:W-:Y:S02]  /*9b60*/  IMAD R15, R18, 0x4800, R15 ;  /* 0x00004800120f7824 */ /* 0x000fe400078e020f */
[----:B------:R-:W-:-:S03]  /*9b70*/  IMAD R13, R13, 0x2, R2 ;  /* 0x000000020d0d7824 */ /* 0x000fc600078e0202 */
[----:B------:R-:W-:-:S03]  /*9b80*/  LEA R28, R15, R2, 0x1 ;  /* 0x000000020f1c7211 */ /* 0x000fc600078e08ff */
[----:B------:R-:W0:Y:S04]  /*9b90*/  LDS.128 R12, [R13+0x18400] ;  /* 0x018400000d0c7984 */ /* 0x000e280000000c00 */
[----:B------:R-:W1:Y:S01]  /*9ba0*/  LDS.128 R28, [R28+0x18400] ;  /* 0x018400001c1c7984 */ /* 0x000e620000000c00 */
[----:B------:R-:W-:Y:S05]  /*9bb0*/  @P5 BRA `(.L_x_2753) ;  /* 0x00000004004c5947 */ /* 0x000fea0003800000 */
[----:B------:R-:W-:Y:S01]  /*9bc0*/  SHF.R.U32.HI R45, RZ, 0x10, R65 ;  /* 0x00000010ff2d7819 */ /* 0x000fe20000011641 */
[----:B-1----:R-:W-:Y:S01]  /*9bd0*/  IMAD.MOV.U32 R40, RZ, RZ, R29 ;  /* 0x000000ffff287224 */ /* 0x002fe200078e001d */
[----:B------:R-:W-:Y:S01]  /*9be0*/  SHF.R.U64 R36, R52, 0x10, R53 ;  /* 0x0000001034247819 */ /* 0x000fe20000001235 */
[----:B0-----:R-:W-:Y:S01]  /*9bf0*/  IMAD.MOV.U32 R29, RZ, RZ, R15 ;  /* 0x000000ffff1d7224 */ /* 0x001fe200078e000f */
[----:B------:R-:W-:Y:S01]  /*9c00*/  SHF.R.U32.HI R52, RZ, 0x10, R53 ;  /* 0x00000010ff347819 */ /* 0x000fe20000011635 */
[----:B------:R-:W-:Y:S01]  /*9c10*/  HADD2.F32 R46, -RZ, R144.H1_H1 ;  /* 0x30000090ff2e7230 */ /* 0x000fe20000004100 */
[--C-:B------:R-:W-:Y:S01]  /*9c20*/  SHF.R.U64 R39, R66, 0x10, R67.reuse ;  /* 0x0000001042277819 */ /* 0x100fe20000001243 */
[--C-:B------:R-:W-:Y:S01]  /*9c30*/  HADD2.F32 R41, -RZ, R40.reuse.H0_H0 ;  /* 0x20000028ff297230 */ /* 0x100fe20000004100 */
[----:B------:R-:W-:Y:S01]  /*9c40*/  SHF.R.U32.HI R66, RZ, 0x10, R67 ;  /* 0x00000010ff427819 */ /* 0x000fe20000011643 */
[----:B------:R-:W-:Y:S01]  /*9c50*/  HADD2.F32 R42, -RZ, R40.H1_H1 ;  /* 0x30000028ff2a7230 */ /* 0x000fe20000004100 */
[----:B------:R-:W-:Y:S01]  /*9c60*/  SHF.R.U64 R37, R54, 0x10, R55 ;  /* 0x0000001036257819 */ /* 0x000fe20000001237 */
[----:B------:R-:W-:-:S02]  /*9c70*/  HADD2.F32 R45, -RZ, R45.H0_H0 ;  /* 0x2000002dff2d7230 */ /* 0x000fc40000004100 */
[-C--:B------:R-:W-:Y:S01]  /*9c80*/  FMUL.FTZ R48, R41, R46.reuse ;  /* 0x0000002e29307220 */ /* 0x080fe20000410000 */
[--C-:B------:R-:W-:Y:S01]  /*9c90*/  HADD2.F32 R15, -RZ, R13.reuse.H0_H0 ;  /* 0x2000000dff0f7230 */ /* 0x100fe20000004100 */
[----:B------:R-:W-:Y:S01]  /*9ca0*/  SHF.R.U32.HI R54, RZ, 0x10, R55 ;  /* 0x00000010ff367819 */ /* 0x000fe20000011637 */
[----:B------:R-:W-:Y:S02]  /*9cb0*/  HADD2.F32 R40, -RZ, R13.H1_H1 ;  /* 0x3000000dff287230 */ /* 0x000fe40000004100 */
[-C--:B------:R-:W-:Y:S01]  /*9cc0*/  FMUL.FTZ R47, R42, R45.reuse ;  /* 0x0000002d2a2f7220 */ /* 0x080fe20000410000 */
[----:B------:R-:W-:Y:S02]  /*9cd0*/  HADD2.F32 R44, -RZ, R142.H1_H1 ;  /* 0x3000008eff2c7230 */ /* 0x000fe40000004100 */
[----:B------:R-:W-:Y:S01]  /*9ce0*/  FMUL.FTZ R46, R15, R46 ;  /* 0x0000002e0f2e7220 */ /* 0x000fe20000410000 */
[----:B------:R-:W-:Y:S02]  /*9cf0*/  HADD2.F32 R43, -RZ, R52.H0_H0 ;  /* 0x20000034ff2b7230 */ /* 0x000fe40000004100 */
[----:B------:R-:W-:Y:S01]  /*9d00*/  FMUL.FTZ R45, R40, R45 ;  /* 0x0000002d282d7220 */ /* 0x000fe20000410000 */
[----:B------:R-:W-:-:S02]  /*9d10*/  HADD2.F32 R50, -RZ, R143.H1_H1 ;  /* 0x3000008fff327230 */ /* 0x000fc40000004100 */
[-C--:B------:R-:W-:Y:S01]  /*9d20*/  FFMA.FTZ R13, R15, R44.reuse, -R48 ;  /* 0x0000002c0f0d7223 */ /* 0x080fe20000010830 */
[----:B------:R-:W-:Y:S01]  /*9d30*/  FFMA.FTZ R15, R41, R44, R46 ;  /* 0x0000002c290f7223 */ /* 0x000fe2000001002e */
[-C--:B------:R-:W-:Y:S01]  /*9d40*/  FFMA.FTZ R42, R42, R43.reuse, R45 ;  /* 0x0000002b2a2a7223 */ /* 0x080fe2000001002d */
[--C-:B------:R-:W-:Y:S02]  /*9d50*/  HADD2.F32 R41, -RZ, R31.reuse.H0_H0 ;  /* 0x2000001fff297230 */ /* 0x100fe40000004100 */
[----:B------:R-:W-:Y:S01]  /*9d60*/  FFMA.FTZ R40, R40, R43, -R47 ;  /* 0x0000002b28287223 */ /* 0x000fe2000001082f */
[----:B------:R-:W-:Y:S01]  /*9d70*/  HADD2.F32 R46, -RZ, R31.H1_H1 ;  /* 0x3000001fff2e7230 */ /* 0x000fe20000004100 */
[----:B------:R-:W-:Y:S01]  /*9d80*/  SHF.R.U64 R38, R64, 0x10, R65 ;  /* 0x0000001040267819 */ /* 0x000fe20000001241 */
[----:B------:R-:W-:Y:S02]  /*9d90*/  HADD2.F32 R45, -RZ, R66.H0_H0 ;  /* 0x20000042ff2d7230 */ /* 0x000fe40000004100 */
[----:B------:R-:W-:Y:S01]  /*9da0*/  FMUL.FTZ R52, R41, R50 ;  /* 0x0000003229347220 */ /* 0x000fe20000410000 */
[--C-:B------:R-:W-:Y:S01]  /*9db0*/  HADD2.F32 R31, -RZ, R29.reuse.H0_H0 ;  /* 0x2000001dff1f7230 */ /* 0x100fe20000004100 */
[----:B------:R-:W-:Y:S01]  /*9dc0*/  F2FP.F16.F32.PACK_AB R13, R40, R13 ;  /* 0x0000000d280d723e */ /* 0x000fe200000000ff */
[----:B------:R-:W-:-:S02]  /*9dd0*/  HADD2.F32 R44, -RZ, R29.H1_H1 ;  /* 0x3000001dff2c7230 */ /* 0x000fc40000004100 */
[-C--:B------:R-:W-:Y:S01]  /*9de0*/  FMUL.FTZ R47, R46, R45.reuse ;  /* 0x0000002d2e2f7220 */ /* 0x080fe20000410000 */
[----:B------:R-:W-:Y:S02]  /*9df0*/  HADD2.F32 R48, -RZ, R141.H1_H1 ;  /* 0x3000008dff307230 */ /* 0x000fe40000004100 */
[C---:B------:R-:W-:Y:S01]  /*9e00*/  FMUL.FTZ R50, R31.reuse, R50 ;  /* 0x000000321f327220 */ /* 0x040fe20000410000 */
[----:B------:R-:W-:Y:S02]  /*9e10*/  HADD2.F32 R43, -RZ, R54.H0_H0 ;  /* 0x20000036ff2b7230 */ /* 0x000fe40000004100 */
[C---:B------:R-:W-:Y:S01]  /*9e20*/  FMUL.FTZ R45, R44.reuse, R45 ;  /* 0x0000002d2c2d7220 */ /* 0x040fe20000410000 */
[----:B------:R-:W-:Y:S02]  /*9e30*/  HADD2.F32 R36, -RZ, R36.H0_H0 ;  /* 0x20000024ff247230 */ /* 0x000fe40000004100 */
[-C--:B------:R-:W-:Y:S01]  /*9e40*/  FFMA.FTZ R29, R31, R48.reuse, -R52 ;  /* 0x000000301f1d7223 */ /* 0x080fe20000010834 */
[----:B------:R-:W-:Y:S01]  /*9e50*/  FFMA.FTZ R31, R41, R48, R50 ;  /* 0x00000030291f7223 */ /* 0x000fe20000010032 */
[-C--:B------:R-:W-:Y:S01]  /*9e60*/  FFMA.FTZ R44, R44, R43.reuse, -R47 ;  /* 0x0000002b2c2c7223 */ /* 0x080fe2000001082f */
[----:B------:R-:W-:Y:S01]  /*9e70*/  FFMA.FTZ R46, R46, R43, R45 ;  /* 0x0000002b2e2e7223 */ /* 0x000fe2000001002d */
[----:B------:R-:W-:-:S02]  /*9e80*/  HADD2.F32 R41, -RZ, R28.H0_H0 ;  /* 0x2000001cff297230 */ /* 0x000fc40000004100 */
[----:B------:R-:W-:Y:S01]  /*9e90*/  HADD2.F32 R43, -RZ, R28.H1_H1 ;  /* 0x3000001cff2b7230 */ /* 0x000fe20000004100 */
[----:B------:R-:W-:Y:S01]  /*9ea0*/  F2FP.F16.F32.PACK_AB R44, R44, R29 ;  /* 0x0000001d2c2c723e */ /* 0x000fe200000000ff */
[----:B------:R-:W-:Y:S01]  /*9eb0*/  HADD2.F32 R45, -RZ, R38.H0_H0 ;  /* 0x20000026ff2d7230 */ /* 0x000fe20000004100 */
[----:B------:R-:W-:Y:S01]  /*9ec0*/  F2FP.F16.F32.PACK_AB R29, R42, R15 ;  /* 0x0000000f2a1d723e */ /* 0x000fe200000000ff */
[----:B------:R-:W-:Y:S01]  /*9ed0*/  HADD2.F32 R28, -RZ, R12.H1_H1 ;  /* 0x3000000cff1c7230 */ /* 0x000fe20000004100 */
[----:B------:R-:W-:Y:S01]  /*9ee0*/  F2FP.F16.F32.PACK_AB R31, R46, R31 ;  /* 0x0000001f2e1f723e */ /* 0x000fe200000000ff */
[----:B------:R-:W-:Y:S02]  /*9ef0*/  HADD2.F32 R144, -RZ, R144.H0_H0 ;  /* 0x20000090ff907230 */ /* 0x000fe40000004100 */
[-C--:B------:R-:W-:Y:S01]  /*9f00*/  FMUL.FTZ R49, R43, R45.reuse ;  /* 0x0000002d2b317220 */ /* 0x080fe20000410000 */
[----:B------:R-:W-:Y:S02]  /*9f10*/  HADD2.F32 R38, -RZ, R12.H0_H0 ;  /* 0x2000000cff267230 */ /* 0x000fe40000004100 */
[----:B------:R-:W-:Y:S01]  /*9f20*/  FMUL.FTZ R48, R28, R45 ;  /* 0x0000002d1c307220 */ /* 0x000fe20000410000 */
[----:B------:R-:W-:-:S02]  /*9f30*/  HADD2.F32 R142, -RZ, R142.H0_H0 ;  /* 0x2000008eff8e7230 */ /* 0x000fc40000004100 */
[----:B------:R-:W-:Y:S01]  /*9f40*/  FFMA.FTZ R49, R28, R36, -R49 ;  /* 0x000000241c317223 */ /* 0x000fe20000010831 */
[----:B------:R-:W-:Y:S01]  /*9f50*/  FMUL.FTZ R47, R41, R144 ;  /* 0x00000090292f7220 */ /* 0x000fe20000410000 */
[----:B------:R-:W-:Y:S01]  /*9f60*/  FFMA.FTZ R43, R43, R36, R48 ;  /* 0x000000242b2b7223 */ /* 0x000fe20000010030 */
[----:B------:R-:W-:Y:S02]  /*9f70*/  HADD2.F32 R36, -RZ, R30.H0_H0 ;  /* 0x2000001eff247230 */ /* 0x000fe40000004100 */
[C---:B------:R-:W-:Y:S01]  /*9f80*/  FMUL.FTZ R144, R38.reuse, R144 ;  /* 0x0000009026907220 */ /* 0x040fe20000410000 */
[----:B------:R-:W-:Y:S02]  /*9f90*/  HADD2.F32 R143, -RZ, R143.H0_H0 ;  /* 0x2000008fff8f7230 */ /* 0x000fe40000004100 */
[-C--:B------:R-:W-:Y:S01]  /*9fa0*/  FFMA.FTZ R12, R38, R142.reuse, -R47 ;  /* 0x0000008e260c7223 */ /* 0x080fe2000001082f */
[----:B------:R-:W-:Y:S02]  /*9fb0*/  HADD2.F32 R39, -RZ, R39.H0_H0 ;  /* 0x20000027ff277230 */ /* 0x000fe40000004100 */
[----:B------:R-:W-:Y:S01]  /*9fc0*/  FFMA.FTZ R144, R41, R142, R144 ;  /* 0x0000008e29907223 */ /* 0x000fe20000010090 */
[----:B------:R-:W-:-:S02]  /*9fd0*/  HADD2.F32 R28, -RZ, R14.H0_H0 ;  /* 0x2000000eff1c7230 */ /* 0x000fc40000004100 */
[-C--:B------:R-:W-:Y:S01]  /*9fe0*/  FMUL.FTZ R41, R36, R143.reuse ;  /* 0x0000008f24297220 */ /* 0x080fe20000410000 */
[----:B------:R-:W-:Y:S01]  /*9ff0*/  HADD2.F32 R30, -RZ, R30.H1_H1 ;  /* 0x3000001eff1e7230 */ /* 0x000fe20000004100 */
[----:B------:R-:W-:Y:S01]  /*a000*/  F2FP.F16.F32.PACK_AB R12, R49, R12 ;  /* 0x0000000c310c723e */ /* 0x000fe200000000ff */
[----:B------:R-:W-:Y:S02]  /*a010*/  HADD2.F32 R14, -RZ, R14.H1_H1 ;  /* 0x3000000eff0e7230 */ /* 0x000fe40000004100 */
[----:B------:R-:W-:Y:S01]  /*a020*/  FMUL.FTZ R143, R28, R143 ;  /* 0x0000008f1c8f7220 */ /* 0x000fe20000410000 */
[----:B------:R-:W-:Y:S02]  /*a030*/  HADD2.F32 R141, -RZ, R141.H0_H0 ;  /* 0x2000008dff8d7230 */ /* 0x000fe40000004100 */
[-C--:B------:R-:W-:Y:S01]  /*a040*/  FMUL.FTZ R45, R30, R39.reuse ;  /* 0x000000271e2d7220 */ /* 0x080fe20000410000 */
[----:B------:R-:W-:Y:S02]  /*a050*/  HADD2.F32 R37, -RZ, R37.H0_H0 ;  /* 0x20000025ff257230 */ /* 0x000fe40000004100 */
[----:B------:R-:W-:Y:S01]  /*a060*/  FMUL.FTZ R39, R14, R39 ;  /* 0x000000270e277220 */ /* 0x000fe20000410000 */
[----:B------:R-:W-:-:S02]  /*a070*/  IMAD.MOV.U32 R15, RZ, RZ, R44 ;  /* 0x000000ffff0f7224 */ /* 0x000fc400078e002c */
[-C--:B------:R-:W-:Y:S01]  /*a080*/  FFMA.FTZ R41, R28, R141.reuse, -R41 ;  /* 0x0000008d1c297223 */ /* 0x080fe20000010829 */
[----:B------:R-:W-:Y:S01]  /*a090*/  FFMA.FTZ R143, R36, R141, R143 ;  /* 0x0000008d248f7223 */ /* 0x000fe2000001008f */
[-C--:B------:R-:W-:Y:S01]  /*a0a0*/  FFMA.FTZ R14, R14, R37.reuse, -R45 ;  /* 0x000000250e0e7223 */ /* 0x080fe2000001082d */
[----:B------:R-:W-:Y:S01]  /*a0b0*/  FFMA.FTZ R30, R30, R37, R39 ;  /* 0x000000251e1e7223 */ /* 0x000fe20000010027 */
[----:B------:R-:W-:-:S03]  /*a0c0*/  F2FP.F16.F32.PACK_AB R28, R43, R144 ;  /* 0x000000902b1c723e */ /* 0x000fc600000000ff */
[----:B------:R-:W-:Y:S02]  /*a0d0*/  F2FP.F16.F32.PACK_AB R14, R14, R41 ;  /* 0x000000290e0e723e */ /* 0x000fe400000000ff */
[----:B------:R-:W-:-:S07]  /*a0e0*/  F2FP.F16.F32.PACK_AB R30, R30, R143 ;  /* 0x0000008f1e1e723e */ /* 0x000fce00000000ff */
.L_x_2753:
[----:B------:R-:W-:Y:S05]  /*a0f0*/  BSYNC B1 ;  /* 0x0000000000017941 */ /* 0x000fea0003800000 */
.L_x_2752:
[----:B------:R-:W-:Y:S01]  /*a100*/  ISETP.GE.AND P4, PT, R11, R134, PT ;  /* 0x000000860b00720c */ /* 0x000fe20003f86270 */
[----:B------:R-:W-:Y:S02]  /*a110*/  ULDC.64 UR4, c[0x0][0x208] ;  /* 0x0000820000047ab9 */ /* 0x000fe40000000a00 */
[----:B0-----:R0:W-:Y:S10]  /*a120*/  ST.E.128 desc[UR4][R34.64], R12 ;  /* 0x0000000c22007985 */ /* 0x0011f4000c101d04 */
[----:B------:R-:W-:Y:S05]  /*a130*/  @P4 BRA `(.L_x_2700) ;  /* 0x0000000400e84947 */ /* 0x000fea0003800000 */
[----:B------:R-:W-:Y:S01]  /*a140*/  IMAD.WIDE R32, R11, 0x2, R32 ;  /* 0x000000020b207825 */ /* 0x000fe200078e0220 */
[----:B------:R-:W-:-:S04]  /*a150*/  ULDC.64 UR4, c[0x0][0x208] ;  /* 0x0000820000047ab9 */ /* 0x000fc80000000a00 */
[----:B-1----:R1:W-:Y:S01]  /*a160*/  ST.E.128 desc[UR4][R32.64], R28 ;  /* 0x0000001c20007985 */ /* 0x0023e2000c101d04 */
[----:B------:R-:W-:Y:S05]  /*a170*/  BRA `(.L_x_2700) ;  /* 0x0000000400d87947 */ /* 0x000fea0003800000 */
.L_x_2665:
[----:B------:R-:W-:-:S04]  /*a180*/  ULOP3.LUT UR4, UR60, 0x1, URZ, 0xfc, !UPT ;  /* 0x000000013c047892 */ /* 0x000fc8000f8efc3f */
[----:B------:R-:W-:-:S06]  /*a190*/  UISETP.NE.AND UP0, UPT, UR4, 0x3, UPT ;  /* 0x000000030400788c */ /* 0x000fcc000bf05270 */
[----:B------:R-:W-:-:S13]  /*a1a0*/  PLOP3.LUT P0, PT, PT, PT, UP0, 0x80, 0x0 ;  /* 0x000000000000781c */ /* 0x000fda0003f0f008 */
[----:B------:R-:W-:Y:S05]  /*a1b0*/  @!P0 BRA `(.L_x_2754) ;  /* 0x0000000000048947 */ /* 0x000fea0003800000 */
[----:B------:R-:W-:Y:S01]  /*a1c0*/  BPT.TRAP 0x1 ;  /* 0x000000040000795c */ /* 0x000fe20000300000 */
.L_x_2754:
[----:B------:R-:W-:Y:S01]  /*a1d0*/  LEA R84, R18, R2, 0x3 ;  /* 0x0000000212547211 */ /* 0x000fe200078e18ff */
[----:B------:R-:W-:Y:S01]  /*a1e0*/  BSSY B1, `(.L_x_2755) ;  /* 0x0000005000017945 */ /* 0x000fe20003800000 */
[----:B------:R-:W-:Y:S02]  /*a1f0*/  SHF.L.U32 R85, R171, 0x1f, RZ ;  /* 0x0000001fab557819 */ /* 0x000fe400000006ff */
[----:B------:R-:W-:Y:S02]  /*a200*/  SHF.R.S32.HI R81, RZ, 0x1f, R80 ;  /* 0x0000001fff517819 */ /* 0x000fe40000011450 */
[----:B------:R-:W0:Y:S02]  /*a210*/  SYNCS.PHASECHK.TRANS64.TRYWAIT P4, [R84+URZ+0x2a890], R85 ;  /* 0x02a89055540075a7 */ /* 0x000e24000808017f */
[----:B0-----:R-:W-:Y:S05]  /*a220*/  @!P4 BRA `(.L_x_2756) ;  /* 0x000001a80070c947 */ /* 0x001fea0003800000 */
.L_x_3041:
[----:B------:R-:W-:Y:S05]  /*a230*/  BSYNC B1 ;  /* 0x0000000000017941 */ /* 0x000fea0003800000 */
.L_x_2755:
        /* <DEDUP_REMOVED lines=25> */
.L_x_3045:
[----:B------:R-:W-:Y:S04]  /*a3d0*/  BSSY B1, `(.L_x_2758) ;  /* 0x0000026000017945 */ /* 0x000fe80003800000 */
[----:B------:R-:W-:Y:S05]  /*a3e0*/  @!P4 BRA `(.L_x_2759) ;  /* 0x000000000090c947 */ /* 0x000fea0003800000 */
[----:B------:R-:W-:Y:S01]  /*a3f0*/  ULDC UR4, c[0x0][0x2f4] ;  /* 0x0000bd0000047ab9 */ /* 0x000fe20000000800 */
[----:B------:R-:W-:Y:S01]  /*a400*/  ULDC.64 UR6, c[0x0][0x208] ;  /* 0x0000820000067ab9 */ /* 0x000fe20000000a00 */
[----:B------:R-:W-:-:S13]  /*a410*/  ISETP.GE.AND P4, PT, R16, UR4, PT ;  /* 0x0000000410007c0c */ /* 0x000fda000bf86270 */
[----:B------:R-:W4:Y:S01]  /*a420*/  @!P4 LDS.128 R12, [R29] ;  /* 0x000000001d0cc984 */ /* 0x000f220000000c00 */
[----:B---3--:R-:W-:-:S04]  /*a430*/  @!P4 LEA R30, P5, R16, R37, 0x1 ;  /* 0x00000025101ec211 */ /* 0x008fc800078a08ff */
[----:B--2---:R-:W-:Y:S02]  /*a440*/  @!P4 LEA.HI.X R31, R16, R34, R17, 0x1, P5 ;  /* 0x00000022101fc211 */ /* 0x004fe400028f0c11 */
[----:B------:R-:W-:-:S13]  /*a450*/  ISETP.GE.AND P5, PT, R163, UR4, PT ;  /* 0x00000004a3007c0c */ /* 0x000fda000bfa6270 */
[----:B------:R-:W-:Y:S01]  /*a460*/  @!P5 SHF.L.U32 R11, R166, 0x3, RZ ;  /* 0x00000003a60bd819 */ /* 0x000fe200000006ff */
        /* <DEDUP_REMOVED lines=28> */
.L_x_2759:
[----:B------:R-:W-:Y:S05]  /*a630*/  BSYNC B1 ;  /* 0x0000000000017941 */ /* 0x000fea0003800000 */
.L_x_2758:
[----:B------:R-:W-:-:S03]  /*a640*/  UMOV UR4, 0xffffffff ;  /* 0xffffffff00047882 */ /* 0x000fc60000000000 */
[----:B------:R-:W-:Y:S05]  /*a650*/  BRA.DIV UR4, `(.L_x_2760) ;  /* 0x000001a604c47947 */ /* 0x000fea000b800000 */
[----:B--2---:R2:W0:Y:S04]  /*a660*/  SHFL.IDX PT, R34, R33, 0x1, 0x1c1f ;  /* 0x003c1f0021227f89 */ /* 0x00442800000e0000 */
[----:B---3--:R2:W3:Y:S02]  /*a670*/  SHFL.IDX PT, R37, R32, 0x1, 0x1c1f ;  /* 0x003c1f0020257f89 */ /* 0x0084e400000e0000 */
.L_x_3049:
[----:B------:R-:W-:-:S13]  /*a680*/  ISETP.GE.AND P4, PT, R35, 0x41, PT ;  /* 0x000000412300780c */ /* 0x000fda0003f86270 */
[----:B------:R-:W-:Y:S05]  /*a690*/  @!P4 BRA `(.L_x_2700) ;  /* 0x000000000090c947 */ /* 0x000fea0003800000 */
[----:B------:R-:W-:Y:S01]  /*a6a0*/  ULDC UR4, c[0x0][0x2f4] ;  /* 0x0000bd0000047ab9 */ /* 0x000fe20000000800 */
[----:B------:R-:W-:Y:S01]  /*a6b0*/  ULDC.64 UR6, c[0x0][0x208] ;  /* 0x0000820000067ab9 */ /* 0x000fe20000000a00 */
[----:B------:R-:W-:-:S13]  /*a6c0*/  ISETP.GE.AND P4, PT, R16, UR4, PT ;  /* 0x0000000410007c0c */ /* 0x000fda000bf86270 */
[----:B----4-:R-:W4:Y:S01]  /*a6d0*/  @!P4 LDS.128 R12, [R29+0x2000] ;  /* 0x002000001d0cc984 */ /* 0x010f220000000c00 */
[----:B---3--:R-:W-:-:S04]  /*a6e0*/  @!P4 LEA R30, P5, R16, R37, 0x1 ;  /* 0x00000025101ec211 */ /* 0x008fc800078a08ff */
[----:B0-----:R-:W-:Y:S02]  /*a6f0*/  @!P4 LEA.HI.X R31, R16, R34, R17, 0x1, P5 ;  /* 0x00000022101fc211 */ /* 0x001fe400028f0c11 */
[----:B------:R-:W-:-:S13]  /*a700*/  ISETP.GE.AND P5, PT, R163, UR4, PT ;  /* 0x00000004a3007c0c */ /* 0x000fda000bfa6270 */
[----:B------:R-:W-:Y:S01]  /*a710*/  @!P5 IMAD.SHL.U32 R11, R166, 0x8, RZ ;  /* 0x00000008a60bd824 */ /* 0x000fe200078e00ff */
[----:B----4-:R0:W-:Y:S01]  /*a720*/  @!P4 ST.E.128 desc[UR6][R30.64], R12 ;  /* 0x0000000c1e00c985 */ /* 0x0101e2000c101d06 */
[----:B------:R-:W-:-:S03]  /*a730*/  ISETP.GE.AND P4, PT, R164, UR4, PT ;  /* 0x00000004a4007c0c */ /* 0x000fc6000bf86270 */
[----:B------:R-:W3:Y:S01]  /*a740*/  @!P5 LDS.128 R12, [R28+0x2000] ;  /* 0x002000001c0cd984 */ /* 0x000ee20000000c00 */
[----:B0-----:R-:W-:Y:S01]  /*a750*/  @!P5 MOV R31, R34 ;  /* 0x00000022001fd202 */ /* 0x001fe20000000f00 */
[----:B------:R-:W-:-:S04]  /*a760*/  @!P5 IMAD.MOV.U32 R30, RZ, RZ, R37 ;  /* 0x000000ffff1ed224 */ /* 0x000fc800078e0025 */
[----:B------:R-:W-:-:S04]  /*a770*/  @!P5 IMAD.WIDE R30, R11, 0x2, R30 ;  /* 0x000000020b1ed825 */ /* 0x000fc800078e021e */
[----:B------:R-:W-:Y:S01]  /*a780*/  @!P4 IMAD.SHL.U32 R11, R167, 0x8, RZ ;  /* 0x00000008a70bc824 */ /* 0x000fe200078e00ff */
[----:B---3--:R0:W-:Y:S01]  /*a790*/  @!P5 ST.E.128 desc[UR6][R30.64], R12 ;  /* 0x0000000c1e00d985 */ /* 0x0081e2000c101d06 */
[----:B------:R-:W-:-:S03]  /*a7a0*/  ISETP.GE.AND P5, PT, R19, UR4, PT ;  /* 0x0000000413007c0c */ /* 0x000fc6000bfa6270 */
[----:B------:R-:W3:Y:S01]  /*a7b0*/  @!P4 LDS.128 R12, [R29+0x5000] ;  /* 0x005000001d0cc984 */ /* 0x000ee20000000c00 */
[----:B0-----:R-:W-:Y:S02]  /*a7c0*/  @!P4 IMAD.MOV.U32 R30, RZ, RZ, R37 ;  /* 0x000000ffff1ec224 */ /* 0x001fe400078e0025 */
[----:B------:R-:W-:Y:S02]  /*a7d0*/  @!P4 IMAD.MOV.U32 R31, RZ, RZ, R34 ;  /* 0x000000ffff1fc224 */ /* 0x000fe400078e0022 */
[----:B------:R-:W-:-:S05]  /*a7e0*/  @!P4 IMAD.WIDE R30, R11, 0x2, R30 ;  /* 0x000000020b1ec825 */ /* 0x000fca00078e021e */
[----:B---3--:R0:W-:Y:S04]  /*a7f0*/  @!P4 ST.E.128 desc[UR6][R30.64], R12 ;  /* 0x0000000c1e00c985 */ /* 0x0081e8000c101d06 */
[----:B------:R-:W3:Y:S01]  /*a800*/  @!P5 LDS.128 R12, [R28+0x5000] ;  /* 0x005000001c0cd984 */ /* 0x000ee20000000c00 */
[----:B0-----:R-:W-:-:S04]  /*a810*/  @!P5 LEA R30, P4, R19, R37, 0x1 ;  /* 0x00000025131ed211 */ /* 0x001fc800078808ff */
[----:B------:R-:W-:Y:S02]  /*a820*/  @!P5 LEA.HI.X R31, R19, R34, R169, 0x1, P4 ;  /* 0x00000022131fd211 */ /* 0x000fe400020f0ca9 */
[----:B------:R-:W-:-:S03]  /*a830*/  ISETP.GE.AND P4, PT, R22, UR4, PT ;  /* 0x0000000416007c0c */ /* 0x000fc6000bf86270 */
[----:B---3--:R0:W-:Y:S10]  /*a840*/  @!P5 ST.E.128 desc[UR6][R30.64], R12 ;  /* 0x0000000c1e00d985 */ /* 0x0081f4000c101d06 */
[----:B------:R-:W3:Y:S01]  /*a850*/  @!P4 LDS.128 R12, [R29+0x8000] ;  /* 0x008000001d0cc984 */ /* 0x000ee20000000c00 */
[----:B0-----:R-:W-:-:S04]  /*a860*/  @!P4 LEA R30, P5, R22, R37, 0x1 ;  /* 0x00000025161ec211 */ /* 0x001fc800078a08ff */
[----:B------:R-:W-:Y:S02]  /*a870*/  @!P4 LEA.HI.X R31, R22, R34, R180, 0x1, P5 ;  /* 0x00000022161fc211 */ /* 0x000fe400028f0cb4 */
[----:B------:R-:W-:-:S03]  /*a880*/  ISETP.GE.AND P5, PT, R23, UR4, PT ;  /* 0x0000000417007c0c */ /* 0x000fc6000bfa6270 */
[----:B---3--:R-:W-:Y:S10]  /*a890*/  @!P4 ST.E.128 desc[UR6][R30.64], R12 ;  /* 0x0000000c1e00c985 */ /* 0x008ff4000c101d06 */
[----:B------:R0:W3:Y:S02]  /*a8a0*/  @!P5 LDS.128 R12, [R28+0x8000] ;  /* 0x008000001c0cd984 */ /* 0x0000e40000000c00 */
[----:B0-----:R-:W-:-:S04]  /*a8b0*/  @!P5 LEA R28, P4, R23, R37, 0x1 ;  /* 0x00000025171cd211 */ /* 0x001fc800078808ff */
[----:B------:R-:W-:-:S05]  /*a8c0*/  @!P5 LEA.HI.X R29, R23, R34, R179, 0x1, P4 ;  /* 0x00000022171dd211 */ /* 0x000fca00020f0cb3 */
[----:B---3--:R0:W-:Y:S04]  /*a8d0*/  @!P5 ST.E.128 desc[UR6][R28.64], R12 ;  /* 0x0000000c1c00d985 */ /* 0x0081e8000c101d06 */
.L_x_2700:
[----:B------:R-:W-:Y:S05]  /*a8e0*/  BSYNC B0 ;  /* 0x0000000000007941 */ /* 0x000fea0003800000 */
.L_x_2664:
        /* <DEDUP_REMOVED lines=12> */
[----:B------:R-:W-:-:S04]  /*a9b0*/  @!P4 IADD3 R11, R84, 0x2a8a0, RZ ;  /* 0x0002a8a0540bc810 */ /* 0x000fc80007ffe0ff */
[----:B------:R-:W-:-:S04]  /*a9c0*/  @!P4 PRMT R11, RZ, 0x654, R11 ;  /* 0x00000654ff0bc816 */ /* 0x000fc8000000000b */
[----:B------:R0:W-:Y:S01]  /*a9d0*/  @!P4 SYNCS.ARRIVE.TRANS64.RED.A1T0 RZ, [R11+URZ], RZ ;  /* 0x000000ff0bffc9a7 */ /* 0x0001e2000810043f */
[----:B------:R-:W-:Y:S05]  /*a9e0*/  @!P0 BRA `(.L_x_2762) ;  /* 0x0000000000048947 */ /* 0x000fea0003800000 */
[----:B------:R-:W-:Y:S01]  /*a9f0*/  BPT.TRAP 0x1 ;  /* 0x000000040000795c */ /* 0x000fe20000300000 */
.L_x_2762:
[----:B------:R-:W-:Y:S05]  /*aa00*/  BSYNC B0 ;  /* 0x0000000000007941 */ /* 0x000fea0003800000 */
.L_x_2761:
[----:B------:R-:W3:Y:S01]  /*aa10*/  SYNCS.PHASECHK.TRANS64.TRYWAIT P0, [R84+URZ+0x2a8b0], R85 ;  /* 0x02a8b055540075a7 */ /* 0x000ee2000800017f */
[----:B------:R-:W-:Y:S04]  /*aa20*/  BSSY B0, `(.L_x_2763) ;  /* 0x0000002000007945 */ /* 0x000fe80003800000 */
[----:B---3--:R-:W-:Y:S05]  /*aa30*/  @!P0 BRA `(.L_x_2764) ;  /* 0x000001a400188947 */ /* 0x008fea0003800000 */
.L_x_3050:
[----:B------:R-:W-:Y:S05]  /*aa40*/  BSYNC B0 ;  /* 0x0000000000007941 */ /* 0x000fea0003800000 */
.L_x_2763:
        /* <DEDUP_REMOVED lines=10> */
[----:B------:R-:W-:Y:S02]  /*aaf0*/  IMAD.IADD R13, R13, 0x1, R81 ;  /* 0x000000010d0d7824 */ /* 0x000fe400078e0251 */
[C---:B0-----:R-:W-:Y:S02]  /*ab00*/  IMAD R11, R27.reuse, UR5, R82 ;  /* 0x000000051b0b7c24 */ /* 0x041fe4000f8e0252 */
[----:B------:R-:W-:Y:S01]  /*ab10*/  IMAD.WIDE.U32 R12, R27, UR4, R12 ;  /* 0x000000041b0c7c25 */ /* 0x000fe2000f8e000c */
[----:B------:R-:W-:-:S03]  /*ab20*/  ULDC.64 UR4, c[0x0][0x330] ;  /* 0x0000cc0000047ab9 */ /* 0x000fc60000000a00 */
[----:B------:R-:W-:Y:S02]  /*ab30*/  IMAD.IADD R13, R13, 0x1, R11 ;  /* 0x000000010d0d7824 */ /* 0x000fe400078e020b */
[----:B------:R-:W-:Y:S02]  /*ab40*/  IMAD R11, R18, 0x3000, R0 ;  /* 0x00003000120b7824 */ /* 0x000fe400078e0200 */
[----:B------:R-:W-:-:S04]  /*ab50*/  IMAD.WIDE.U32 R12, R165, UR4, R12 ;  /* 0x00000004a50c7c25 */ /* 0x000fc8000f8e000c */
[----:B------:R-:W-:Y:S01]  /*ab60*/  IMAD R15, R165, UR5, R13 ;  /* 0x00000005a50f7c24 */ /* 0x000fe2000f8e020d */
[----:B------:R-:W-:Y:S02]  /*ab70*/  LEA R27, P5, R12, UR6, 0x1 ;  /* 0x000000060c1b7c11 */ /* 0x000fe4000f8a08ff */
[----:B------:R-:W-:Y:S01]  /*ab80*/  IADD3 R13, R126, R11, RZ ;  /* 0x0000000b7e0d7210 */ /* 0x000fe20007ffe0ff */
[--C-:B------:R-:W-:Y:S01]  /*ab90*/  IMAD R11, R11, 0x2, R120.reuse ;  /* 0x000000020b0b7824 */ /* 0x100fe200078e0278 */
[----:B------:R-:W-:Y:S01]  /*aba0*/  LEA.HI.X R32, R12, UR7, R15, 0x1, P5 ;  /* 0x000000070c207c11 */ /* 0x000fe2000a8f0c0f */
[----:B------:R0:W1:Y:S02]  /*abb0*/  SHFL.IDX PT, R28, R27, RZ, 0x1c1f ;  /* 0x001c1fff1b1c7589 */ /* 0x00006400000e0000 */
[----:B------:R-:W-:Y:S02]  /*abc0*/  IMAD R33, R13, 0x2, R120 ;  /* 0x000000020d217824 */ /* 0x000fe400078e0278 */
[----:B------:R0:W2:Y:S01]  /*abd0*/  SHFL.IDX PT, R29, R32, RZ, 0x1c1f ;  /* 0x001c1fff201d7589 */ /* 0x0000a200000e0000 */
[----:B------:R-:W-:Y:S05]  /*abe0*/  @!P0 BRA `(.L_x_2766) ;  /* 0x0000000000548947 */ /* 0x000fea0003800000 */
[----:B------:R-:W-:Y:S01]  /*abf0*/  ISETP.NE.AND P5, PT, R3, RZ, PT ;  /* 0x000000ff0300720c */ /* 0x000fe20003fa5270 */
[----:B------:R-:W-:-:S12]  /*ac00*/  ULDC.64 UR4, c[0x0][0x208] ;  /* 0x0000820000047ab9 */ /* 0x000fd80000000a00 */
        /* <DEDUP_REMOVED lines=9> */
[----:B------:R-:W-:Y:S01]  /*aca0*/  @P5 SHF.L.U32 R35, R167, 0x3, RZ ;  /* 0x00000003a7235819 */ /* 0x000fe200000006ff */
        /* <DEDUP_REMOVED lines=9> */
.L_x_2766:
[----:B------:R-:W-:Y:S05]  /*ad40*/  BSYNC B0 ;  /* 0x0000000000007941 */ /* 0x000fea0003800000 */
.L_x_2765:
[----:B------:R-:W-:Y:S01]  /*ad50*/  ISETP.GE.AND P0, PT, R83, 0x41, PT ;  /* 0x000000415300780c */ /* 0x000fe20003f06270 */
[----:B--2-4-:R2:W4:Y:S01]  /*ad60*/  SHFL.IDX PT, R29, R32, 0x1, 0x1c1f ;  /* 0x003c1f00201d7f89 */ /* 0x01452200000e0000 */
[----:B------:R-:W-:Y:S03]  /*ad70*/  BSSY B0, `(.L_x_2767) ;  /* 0x0000018000007945 */ /* 0x000fe60003800000 */
[----:B-1----:R2:W1:Y:S08]  /*ad80*/  SHFL.IDX PT, R28, R27, 0x1, 0x1c1f ;  /* 0x003c1f001b1c7f89 */ /* 0x00247000000e0000 */
[----:B--2---:R-:W-:Y:S05]  /*ad90*/  @!P0 BRA `(.L_x_2768) ;  /* 0x0000000000548947 */ /* 0x004fea0003800000 */
[----:B------:R-:W-:Y:S01]  /*ada0*/  ISETP.NE.AND P5, PT, R3, RZ, PT ;  /* 0x000000ff0300720c */ /* 0x000fe20003fa5270 */
[----:B------:R-:W-:-:S12]  /*adb0*/  ULDC.64 UR4, c[0x0][0x208] ;  /* 0x0000820000047ab9 */ /* 0x000fd80000000a00 */
[----:B------:R-:W2:Y:S01]  /*adc0*/  @P5 LDS.128 R12, [R11+0x2000] ;  /* 0x002000000b0c5984 */ /* 0x000ea20000000c00 */
[----:B-1----:R-:W-:-:S04]  /*add0*/  @P5 LEA R30, P0, R16, R28, 0x1 ;  /* 0x0000001c101e5211 */ /* 0x002fc800078008ff */
[----:B----4-:R-:W-:Y:S02]  /*ade0*/  @P5 LEA.HI.X R31, R16, R29, R17, 0x1, P0 ;  /* 0x0000001d101f5211 */ /* 0x010fe400000f0c11 */
[----:B------:R-:W-:-:S13]  /*adf0*/  ISETP.NE.AND P0, PT, R8, RZ, PT ;  /* 0x000000ff0800720c */ /* 0x000fda0003f05270 */
[----:B0-----:R-:W-:Y:S01]  /*ae00*/  @P0 IMAD.SHL.U32 R27, R166, 0x8, RZ ;  /* 0x00000008a61b0824 */ /* 0x001fe200078e00ff */
        /* <DEDUP_REMOVED lines=14> */
.L_x_2768:
[----:B------:R-:W-:Y:S05]  /*aef0*/  BSYNC B0 ;  /* 0x0000000000007941 */ /* 0x000fea0003800000 */
.L_x_2767:
        /* <DEDUP_REMOVED lines=8> */
[----:B------:R-:W-:-:S03]  /*af80*/  ISETP.NE.AND P5, PT, R122, RZ, PT ;  /* 0x000000ff7a00720c */ /* 0x000fc60003fa5270 */
[----:B------:R-:W-:Y:S02]  /*af90*/  @!P4 PRMT R84, RZ, 0x654, R84 ;  /* 0x00000654ff54c816 */ /* 0x000fe40000000054 */
[----:B------:R-:W-:Y:S02]  /*afa0*/  IADD3 R18, R18, 0x1, RZ ;  /* 0x0000000112127810 */ /* 0x000fe40007ffe0ff */
[----:B------:R-:W-:Y:S01]  /*afb0*/  PLOP3.LUT P0, PT, PT, PT, PT, 0x8, 0x0 ;  /* 0x000000000000781c */ /* 0x000fe20003f0e170 */
[----:B------:R3:W-:Y:S01]  /*afc0*/  @!P4 SYNCS.ARRIVE.TRANS64.RED.A1T0 RZ, [R84+URZ], RZ ;  /* 0x000000ff54ffc9a7 */ /* 0x0007e2000810043f */
[----:B------:R-:W-:-:S04]  /*afd0*/  ISETP.NE.AND P4, PT, R18, 0x2, PT ;  /* 0x000000021200780c */ /* 0x000fc80003f85270 */
[----:B--2---:R-:W-:Y:S02]  /*afe0*/  SEL R12, RZ, 0x1, P4 ;  /* 0x00000001ff0c7807 */ /* 0x004fe40002000000 */
[----:B------:R-:W-:Y:S02]  /*aff0*/  SEL R18, R18, RZ, P4 ;  /* 0x000000ff12127207 */ /* 0x000fe40002000000 */
[----:B------:R-:W-:Y:S01]  /*b000*/  LOP3.LUT R171, R171, R12, RZ, 0x3c, !PT ;  /* 0x0000000cabab7212 */ /* 0x000fe200078e3cff */
[----:B---3--:R-:W-:Y:S06]  /*b010*/  @P5 BRA `(.L_x_2769) ;  /* 0xffffff7800b45947 */ /* 0x008fec000383ffff */
.L_x_2659:
[----:B------:R-:W2:Y:S01]  /*b020*/  LDC R0, c[0x0][0x448] ;  /* 0x00011200ff007b82 */ /* 0x000ea20000000800 */
[----:B------:R-:W-:Y:S01]  /*b030*/  VIADD R3, R186, 0x7f ;  /* 0x0000007fba037836 */ /* 0x000fe20000000000 */
[----:B------:R-:W-:Y:S01]  /*b040*/  BSSY B0, `(.L_x_2770) ;  /* 0x0000010000007945 */ /* 0x000fe20003800000 */
[----:B------:R-:W-:Y:S01]  /*b050*/  IMAD.MOV.U32 R72, RZ, RZ, RZ ;  /* 0x000000ffff487224 */ /* 0x000fe200078e00ff */
[----:B--2---:R-:W-:-:S13]  /*b060*/  ISETP.NE.AND P1, PT, R0, 0x1, PT ;  /* 0x000000010000780c */ /* 0x004fda0003f25270 */
[----:B------:R-:W2:Y:S08]  /*b070*/  @P1 LDC R0, c[0x0][0x44c] ;  /* 0x00011300ff001b82 */ /* 0x000eb00000000800 */
[----:B------:R-:W3:Y:S01]  /*b080*/  @P1 LDC R5, c[0x0][0x450] ;  /* 0x00011400ff051b82 */ /* 0x000ee20000000800 */
[----:B--2---:R-:W-:-:S05]  /*b090*/  @P1 IMAD.HI.U32 R0, R3, R0, RZ ;  /* 0x0000000003001227 */ /* 0x004fca00078e00ff */
[----:B---3--:R-:W-:-:S05]  /*b0a0*/  @P1 SHF.R.U32.HI R3, RZ, R5, R0 ;  /* 0x00000005ff031219 */ /* 0x008fca0000011600 */
[----:B------:R-:W-:-:S04]  /*b0b0*/  IMAD.IADD R3, R218, 0x1, R3 ;  /* 0x00000001da037824 */ /* 0x000fc800078e0203 */
[----:B------:R-:W-:-:S05]  /*b0c0*/  IMAD.HI R3, R3, 0x2aaaaaab, RZ ;  /* 0x2aaaaaab03037827 */ /* 0x000fca00078e02ff */
[----:B------:R-:W-:-:S04]  /*b0d0*/  SHF.R.U32.HI R0, RZ, 0x1f, R3 ;  /* 0x0000001fff007819 */ /* 0x000fc80000011603 */
[----:B------:R-:W-:-:S04]  /*b0e0*/  LEA.HI.SX32 R0, R3, R0, 0x1c ;  /* 0x0000000003007211 */ /* 0x000fc800078fe2ff */
[----:B------:R-:W-:-:S04]  /*b0f0*/  VIMNMX R219, R219, R0, PT ;  /* 0x00000000dbdb7248 */ /* 0x000fc80003fe0100 */
[----:B------:R-:W-:Y:S01]  /*b100*/  ISETP.GE.AND P1, PT, R219, 0x1, PT ;  /* 0x00000001db00780c */ /* 0x000fe20003f26270 */
[----:B------:R-:W-:-:S12]  /*b110*/  @P0 BRA `(.L_x_2771) ;  /* 0x0000000000080947 */ /* 0x000fd80003800000 */
[----:B------:R-:W2:Y:S02]  /*b120*/  FENCE.VIEW.ASYNC.G ;  /* 0x00000000000073c6 */ /* 0x000ea40000000100 */
[----:B--2---:R-:W-:Y:S06]  /*b130*/  BAR.ARV 0xc, 0x180 ;  /* 0x0306000000007b1d */ /* 0x004fec0000002000 */
.L_x_2771:
[----:B------:R-:W-:Y:S05]  /*b140*/  BSYNC B0 ;  /* 0x0000000000007941 */ /* 0x000fea0003800000 */
.L_x_2770:
[----:B------:R-:W-:Y:S04]  /*b150*/  BSSY B0, `(.L_x_2772) ;  /* 0x000001f000007945 */ /* 0x000fe80003800000 */
[----:B------:R-:W-:Y:S05]  /*b160*/  @!P1 BRA `(.L_x_2773) ;  /* 0x0000000000749947 */ /* 0x000fea0003800000 */
[----:B------:R-:W-:Y:S01]  /*b170*/  ISETP.NE.AND P0, PT, R194, RZ, PT ;  /* 0x000000ffc200720c */ /* 0x000fe20003f05270 */
[----:B------:R-:W-:-:S03]  /*b180*/  ULDC UR4, c[0x0][0x9f0] ;  /* 0x00027c0000047ab9 */ /* 0x000fc60000000800 */
[----:B------:R-:W-:-:S04]  /*b190*/  SEL R9, R194, UR4, P0 ;  /* 0x00000004c2097c07 */ /* 0x000fc80008000000 */
[-C--:B------:R-:W-:Y:S02]  /*b1a0*/  IABS R6, R9.reuse ;  /* 0x0000000900067213 */ /* 0x080fe40000000000 */
[----:B------:R-:W-:Y:S02]  /*b1b0*/  IADD3 R0, R9, -0x1, R219 ;  /* 0xffffffff09007810 */ /* 0x000fe40007ffe0db */
[----:B------:R-:W2:Y:S01]  /*b1c0*/  I2F.RP R3, R6 ;  /* 0x0000000600037306 */ /* 0x000ea20000209400 */
[-C--:B------:R-:W-:Y:S02]  /*b1d0*/  IABS R10, R9.reuse ;  /* 0x00000009000a7213 */ /* 0x080fe40000000000 */
[----:B------:R-:W-:Y:S02]  /*b1e0*/  IABS R8, R0 ;  /* 0x0000000000087213 */ /* 0x000fe40000000000 */
[----:B------:R-:W-:-:S04]  /*b1f0*/  LOP3.LUT R0, R0, R9, RZ, 0x3c, !PT ;  /* 0x0000000900007212 */ /* 0x000fc800078e3cff */
[----:B------:R-:W-:Y:S01]  /*b200*/  ISETP.GE.AND P2, PT, R0, RZ, PT ;  /* 0x000000ff0000720c */ /* 0x000fe20003f46270 */
[----:B--2---:R-:W2:Y:S02]  /*b210*/  MUFU.RCP R3, R3 ;  /* 0x0000000300037308 */ /* 0x004ea40000001000 */
[----:B--2---:R-:W-:Y:S01]  /*b220*/  IADD3 R4, R3, 0xffffffe, RZ ;  /* 0x0ffffffe03047810 */ /* 0x004fe20007ffe0ff */
[----:B------:R-:W-:-:S05]  /*b230*/  IMAD.MOV R3, RZ, RZ, -R10 ;  /* 0x000000ffff037224 */ /* 0x000fca00078e0a0a */
[----:B------:R2:W3:Y:S02]  /*b240*/  F2I.FTZ.U32.TRUNC.NTZ R5, R4 ;  /* 0x0000000400057305 */ /* 0x0004e4000021f000 */
[----:B--2---:R-:W-:Y:S02]  /*b250*/  IMAD.MOV.U32 R4, RZ, RZ, RZ ;  /* 0x000000ffff047224 */ /* 0x004fe400078e00ff */
[----:B---3--:R-:W-:-:S04]  /*b260*/  IMAD.MOV R7, RZ, RZ, -R5 ;  /* 0x000000ffff077224 */ /* 0x008fc800078e0a05 */
        /* <DEDUP_REMOVED lines=9> */
[----:B------:R-:W-:-:S04]  /*b300*/  @P0 VIADD R5, R5, 0x1 ;  /* 0x0000000105050836 */ /* 0x000fc80000000000 */
[----:B------:R-:W-:Y:S01]  /*b310*/  @!P2 IMAD.MOV R5, RZ, RZ, -R5 ;  /* 0x000000ffff05a224 */ /* 0x000fe200078e0a05 */
[----:B------:R-:W-:-:S04]  /*b320*/  @!P1 LOP3.LUT R5, RZ, R9, RZ, 0x33, !PT ;  /* 0x00000009ff059212 */ /* 0x000fc800078e33ff */
[----:B------:R-:W-:-:S07]  /*b330*/  MOV R72, R5 ;  /* 0x0000000500487202 */ /* 0x000fce0000000f00 */
.L_x_2773:
[----:B------:R-:W-:Y:S05]  /*b340*/  BSYNC B0 ;  /* 0x0000000000007941 */ /* 0x000fea0003800000 */
.L_x_2772:
        /* <DEDUP_REMOVED lines=41> */
[----:B--2---:R-:W2:Y:S02]  /*b5e0*/  SHFL.IDX PT, R0, R0, RZ, 0x1f ;  /* 0x00001fff00007589 */ /* 0x004ea400000e0000 */
[----:B--2---:R-:W-:-:S04]  /*b5f0*/  LEA.HI R3, R0, R0, RZ, 0x1 ;  /* 0x0000000000037211 */ /* 0x004fc800078f08ff */
[----:B------:R-:W-:-:S05]  /*b600*/  LOP3.LUT R3, R3, 0x1e, RZ, 0xc0, !PT ;  /* 0x0000001e03037812 */ /* 0x000fca00078ec0ff */
        /* <DEDUP_REMOVED lines=20> */
[----:B012-45:R-:W-:Y:S05]  /*b750*/  CALL.ABS.NOINC R14 ;  /* 0x000000000e007343 */ /* 0x037fea0003c00000 */
.L_x_2775:
        /* <DEDUP_REMOVED lines=12> */
.L_x_2779:
[----:B---3--:R3:W0:Y:S02]  /*b820*/  SYNCS.PHASECHK.TRANS64.TRYWAIT P0, [R2+URZ+0x2a800], R3 ;  /* 0x02a80003020075a7 */ /* 0x008624000800017f */
[----:B0-----:R-:W-:Y:S05]  /*b830*/  @!P0 NANOSLEEP.SYNCS 0x989680 ;  /* 0x009896800000895d */ /* 0x001fea0003900000 */
[----:B------:R-:W0:Y:S02]  /*b840*/  @!P0 SYNCS.PHASECHK.TRANS64 P0, [R2+URZ+0x2a800], R3 ;  /* 0x02a80003020085a7 */ /* 0x000e24000800007f */
[----:B0-----:R-:W-:Y:S05]  /*b850*/  @!P0 BRA `(.L_x_2779) ;  /* 0xfffffffc00f08947 */ /* 0x001fea000383ffff */
.L_x_2778:
[----:B------:R-:W-:Y:S05]  /*b860*/  BSYNC B0 ;  /* 0x0000000000007941 */ /* 0x000fea0003800000 */
.L_x_2777:
[----:B------:R-:W-:Y:S05]  /*b870*/  BRA `(.L_x_2780) ;  /* 0x0000006c005c7947 */ /* 0x000fea0003800000 */
.L_x_2776:
[----:B------:R-:W-:Y:S01]  /*b880*/  ULOP3.LUT UP0, URZ, UR61, 0x3ff, URZ, 0xc0, !UPT ;  /* 0x000003ff3d3f7892 */ /* 0x000fe2000f80c03f */
[----:B-----5:R-:W-:Y:S01]  /*b890*/  SHF.R.S32.HI R0, RZ, 0x1f, R140 ;  /* 0x0000001fff007819 */ /* 0x020fe2000001148c */
[----:B------:R-:W-:Y:S01]  /*b8a0*/  ULDC.64 UR4, c[0x0][0x3f8] ;  /* 0x0000fe0000047ab9 */ /* 0x000fe20000000a00 */
[----:B------:R-:W-:Y:S01]  /*b8b0*/  ULDC.64 UR6, c[0x0][0x408] ;  /* 0x0001020000067ab9 */ /* 0x000fe20000000a00 */
[----:B------:R-:W-:Y:S02]  /*b8c0*/  IMAD.WIDE.U32 R24, R140, UR4, RZ ;  /* 0x000000048c187c25 */ /* 0x000fe4000f8e00ff */
[----:B------:R-:W-:Y:S02]  /*b8d0*/  PLOP3.LUT P0, PT, PT, PT, UP0, 0x80, 0x0 ;  /* 0x000000000000781c */ /* 0x000fe40003f0f008 */
[C---:B------:R-:W-:Y:S02]  /*b8e0*/  IMAD R3, R0.reuse, UR4, RZ ;  /* 0x0000000400037c24 */ /* 0x040fe4000f8e02ff */
[----:B------:R-:W-:-:S02]  /*b8f0*/  IMAD R5, R0, UR6, RZ ;  /* 0x0000000600057c24 */ /* 0x000fc4000f8e02ff */
[C---:B------:R-:W-:Y:S02]  /*b900*/  IMAD R3, R140.reuse, UR5, R3 ;  /* 0x000000058c037c24 */ /* 0x040fe4000f8e0203 */
[C---:B------:R-:W-:Y:S02]  /*b910*/  IMAD R5, R140.reuse, UR7, R5 ;  /* 0x000000078c057c24 */ /* 0x040fe4000f8e0205 */
[----:B------:R-:W-:Y:S01]  /*b920*/  IMAD.WIDE.U32 R140, R140, UR6, RZ ;  /* 0x000000068c8c7c25 */ /* 0x000fe2000f8e00ff */
[----:B------:R-:W-:-:S03]  /*b930*/  IADD3 R49, R3, R25, RZ ;  /* 0x0000001903317210 */ /* 0x000fc60007ffe0ff */
[----:B0-----:R-:W-:Y:S01]  /*b940*/  IMAD.IADD R27, R5, 0x1, R141 ;  /* 0x00000001051b7824 */ /* 0x001fe200078e028d */
[----:B------:R-:W-:Y:S06]  /*b950*/  @!P0 BRA `(.L_x_2781) ;  /* 0x0000000000408947 */ /* 0x000fec0003800000 */
        /* <DEDUP_REMOVED lines=15> */
[----:B01--4-:R-:W-:Y:S05]  /*ba50*/  CALL.ABS.NOINC R14 ;  /* 0x000000000e007343 */ /* 0x013fea0003c00000 */
.L_x_2781:
[----:B------:R-:W-:Y:S01]  /*ba60*/  ULDC.U8 UR4, c[0x0][0x410] ;  /* 0x0001040000047ab9 */ /* 0x000fe20000000000 */
[----:B------:R-:W-:Y:S01]  /*ba70*/  BSSY B0, `(.L_x_2782) ;  /* 0x00006af000007945 */ /* 0x000fe20003800000 */
[----:B------:R-:W-:Y:S01]  /*ba80*/  ISETP.NE.AND P0, PT, RZ, UR4, PT ;  /* 0x00000004ff007c0c */ /* 0x000fe2000bf05270 */
[----:B------:R-:W-:-:S12]  /*ba90*/  IMAD.IADD R64, R170, 0x1, R186 ;  /* 0x00000001aa407824 */ /* 0x000fd800078e02ba */
[----:B------:R-:W-:Y:S05]  /*baa0*/  @!P0 BRA `(.L_x_2783) ;  /* 0x00000034008c8947 */ /* 0x000fea0003800000 */
[----:B------:R-:W0:Y:S01]  /*bab0*/  LDC R10, c[0x0][0x448] ;  /* 0x00011200ff0a7b82 */ /* 0x000e220000000800 */
[----:B------:R-:W-:Y:S01]  /*bac0*/  LEA R3, R199, R64, 0x6 ;  /* 0x00000040c7037211 */ /* 0x000fe200078e30ff */
[----:B------:R-:W-:Y:S01]  /*bad0*/  ULDC.64 UR4, c[0x0][0x3f8] ;  /* 0x0000fe0000047ab9 */ /* 0x000fe20000000a00 */
[----:B------:R-:W-:Y:S01]  /*bae0*/  ULDC.64 UR6, c[0x0][0x408] ;  /* 0x0001020000067ab9 */ /* 0x000fe20000000a00 */
[----:B------:R-:W-:Y:S01]  /*baf0*/  MOV R7, R27 ;  /* 0x0000001b00077202 */ /* 0x000fe20000000f00 */
[----:B------:R-:W-:Y:S01]  /*bb00*/  IMAD.MOV.U32 R4, RZ, RZ, R24 ;  /* 0x000000ffff047224 */ /* 0x000fe200078e0018 */
[----:B------:R-:W-:Y:S01]  /*bb10*/  SHF.R.S32.HI R78, RZ, 0x1f, R175 ;  /* 0x0000001fff4e7819 */ /* 0x000fe200000114af */
[----:B------:R-:W-:Y:S01]  /*bb20*/  IMAD.MOV.U32 R6, RZ, RZ, R140 ;  /* 0x000000ffff067224 */ /* 0x000fe200078e008c */
[----:B------:R-:W-:Y:S02]  /*bb30*/  SHF.R.S32.HI R74, RZ, 0x1f, R173 ;  /* 0x0000001fff4a7819 */ /* 0x000fe400000114ad */
[----:B------:R-:W-:-:S02]  /*bb40*/  SHF.R.S32.HI R73, RZ, 0x1f, R172 ;  /* 0x0000001fff497819 */ /* 0x000fc400000114ac */
[----:B------:R-:W-:Y:S02]  /*bb50*/  SHF.R.S32.HI R77, RZ, 0x1f, R174 ;  /* 0x0000001fff4d7819 */ /* 0x000fe400000114ae */
[----:B0-----:R-:W-:-:S13]  /*bb60*/  ISETP.NE.AND P0, PT, R10, 0x1, PT ;  /* 0x000000010a00780c */ /* 0x001fda0003f05270 */
[----:B------:R-:W0:Y:S08]  /*bb70*/  @P0 LDC R0, c[0x0][0x44c] ;  /* 0x00011300ff000b82 */ /* 0x000e300000000800 */
[----:B------:R-:W2:Y:S01]  /*bb80*/  @P0 LDC R5, c[0x0][0x450] ;  /* 0x00011400ff050b82 */ /* 0x000ea20000000800 */
[----:B0-----:R-:W-:-:S05]  /*bb90*/  @P0 IMAD.HI.U32 R0, R3, R0, RZ ;  /* 0x0000000003000227 */ /* 0x001fca00078e00ff */
[----:B--2---:R-:W-:Y:S01]  /*bba0*/  @P0 SHF.R.U32.HI R3, RZ, R5, R0 ;  /* 0x00000005ff030219 */ /* 0x004fe20000011600 */
        /* <DEDUP_REMOVED lines=18> */
[----:B------:R0:W2:Y:S04]  /*bcd0*/  SHFL.IDX PT, R3, R0, RZ, 0x1c1f ;  /* 0x001c1fff00037589 */ /* 0x0000a800000e0000 */
[----:B------:R0:W3:Y:S04]  /*bce0*/  SHFL.IDX PT, R6, R65, RZ, 0x1c1f ;  /* 0x001c1fff41067589 */ /* 0x0000e800000e0000 */
[----:B------:R0:W0:Y:S04]  /*bcf0*/  SHFL.IDX PT, R9, R63, RZ, 0x1c1f ;  /* 0x001c1fff3f097589 */ /* 0x00002800000e0000 */
[----:B------:R0:W0:Y:S02]  /*bd00*/  SHFL.IDX PT, R8, R62, RZ, 0x1c1f ;  /* 0x001c1fff3e087589 */ /* 0x00002400000e0000 */
.L_x_3056:
        /* <DEDUP_REMOVED lines=20> */
[----:B------:R-:W-:Y:S01]  /*be50*/  ISETP.GE.AND P2, PT, R173, UR4, PT ;  /* 0x00000004ad007c0c */ /* 0x000fe2000bf46270 */
[----:B------:R-:W-:Y:S01]  /*be60*/  ULDC.64 UR6, c[0x0][0x208] ;  /* 0x0000820000067ab9 */ /* 0x000fe20000000a00 */
[----:B------:R-:W-:Y:S02]  /*be70*/  ISETP.GE.AND P1, PT, R174, UR4, PT ;  /* 0x00000004ae007c0c */ /* 0x000fe4000bf26270 */
[----:B------:R-:W-:-:S02]  /*be80*/  ISETP.GE.AND P4, PT, R160, UR4, PT ;  /* 0x00000004a0007c0c */ /* 0x000fc4000bf86270 */
[----:B------:R-:W-:-:S03]  /*be90*/  ISETP.GE.AND P0, PT, R172, UR4, PT ;  /* 0x00000004ac007c0c */ /* 0x000fc6000bf06270 */
[C---:B------:R-:W-:Y:S01]  /*bea0*/  @!P3 IMAD.SHL.U32 R27, R175.reuse, 0x2, RZ ;  /* 0x00000002af1bb824 */ /* 0x040fe200078e00ff */
[----:B------:R-:W-:-:S03]  /*beb0*/  @!P3 SHF.L.U64.HI R10, R175, 0x1, R78 ;  /* 0x00000001af0ab819 */ /* 0x000fc6000001024e */
[C---:B------:R-:W-:Y:S02]  /*bec0*/  @!P2 SHF.L.U32 R21, R173.reuse, 0x1, RZ ;  /* 0x00000001ad15a819 */ /* 0x040fe400000006ff */
[----:B------:R-:W-:Y:S01]  /*bed0*/  @!P1 IMAD.SHL.U32 R13, R174, 0x2, RZ ;  /* 0x00000002ae0d9824 */ /* 0x000fe200078e00ff */
[-C--:B-1-3--:R-:W-:Y:S01]  /*bee0*/  @!P3 IADD3 R28, P6, R6, R27.reuse, RZ ;  /* 0x0000001b061cb210 */ /* 0x08afe20007fde0ff */
[----:B--2---:R-:W-:Y:S01]  /*bef0*/  @!P4 IMAD.MOV.U32 R5, RZ, RZ, R3 ;  /* 0x000000ffff05c224 */ /* 0x004fe200078e0003 */
[----:B0-----:R-:W-:Y:S01]  /*bf00*/  @!P3 IADD3 R26, P5, R8, R27, RZ ;  /* 0x0000001b081ab210 */ /* 0x001fe20007fbe0ff */
[----:B------:R-:W-:Y:S01]  /*bf10*/  @!P0 IMAD.SHL.U32 R7, R172, 0x2, RZ ;  /* 0x00000002ac078824 */ /* 0x000fe200078e00ff */
[----:B------:R-:W-:Y:S01]  /*bf20*/  @!P2 SHF.L.U64.HI R4, R173, 0x1, R74 ;  /* 0x00000001ad04a819 */ /* 0x000fe2000001024a */
[--C-:B----4-:R-:W-:Y:S01]  /*bf30*/  @!P3 IMAD.X R29, R3, 0x1, R10.reuse, P6 ;  /* 0x00000001031db824 */ /* 0x110fe200030e060a */
[-C--:B------:R-:W-:Y:S01]  /*bf40*/  @!P2 IADD3 R24, P6, R6, R21.reuse, RZ ;  /* 0x000000150618a210 */ /* 0x080fe20007fde0ff */
[----:B------:R-:W-:Y:S01]  /*bf50*/  @!P3 IMAD.X R27, R9, 0x1, R10, P5 ;  /* 0x00000001091bb824 */ /* 0x000fe200028e060a */
[----:B------:R-:W-:-:S02]  /*bf60*/  @!P2 IADD3 R20, P5, R8, R21, RZ ;  /* 0x000000150814a210 */ /* 0x000fc40007fbe0ff */
[----:B------:R-:W-:Y:S02]  /*bf70*/  @!P2 IADD3.X R25, R3, R4, RZ, P6, !PT ;  /* 0x000000040319a210 */ /* 0x000fe400037fe4ff */
[----:B------:R-:W-:Y:S01]  /*bf80*/  @!P1 SHF.L.U64.HI R10, R174, 0x1, R77 ;  /* 0x00000001ae0a9819 */ /* 0x000fe2000001024d */
[----:B------:R-:W-:Y:S01]  /*bf90*/  @!P2 IMAD.X R21, R9, 0x1, R4, P5 ;  /* 0x000000010915a824 */ /* 0x000fe200028e0604 */
[-C--:B------:R-:W-:Y:S02]  /*bfa0*/  @!P1 IADD3 R14, P6, R6, R13.reuse, RZ ;  /* 0x0000000d060e9210 */ /* 0x080fe40007fde0ff */
[----:B------:R-:W-:Y:S02]  /*bfb0*/  ISETP.GE.AND P5, PT, R176, UR4, PT ;  /* 0x00000004b0007c0c */ /* 0x000fe4000bfa6270 */
[----:B------:R-:W-:Y:S01]  /*bfc0*/  @!P4 MOV R4, R6 ;  /* 0x000000060004c202 */ /* 0x000fe20000000f00 */
[----:B------:R-:W-:Y:S01]  /*bfd0*/  @!P1 IMAD.X R15, R3, 0x1, R10, P6 ;  /* 0x00000001030f9824 */ /* 0x000fe200030e060a */
[----:B------:R-:W-:-:S02]  /*bfe0*/  @!P1 IADD3 R12, P6, R8, R13, RZ ;  /* 0x0000000d080c9210 */ /* 0x000fc40007fde0ff */
[----:B------:R-:W-:Y:S01]  /*bff0*/  @!P0 SHF.L.U64.HI R36, R172, 0x1, R73 ;  /* 0x00000001ac248819 */ /* 0x000fe20000010249 */
[----:B------:R-:W-:Y:S01]  /*c000*/  @!P4 IMAD.WIDE R32, R160, 0x2, R4 ;  /* 0x00000002a020c825 */ /* 0x000fe200078e0204 */
[----:B------:R-:W-:-:S03]  /*c010*/  @!P4 MOV R5, R9 ;  /* 0x000000090005c202 */ /* 0x000fc60000000f00 */
[----:B------:R-:W-:Y:S01]  /*c020*/  @!P1 IMAD.X R13, R9, 0x1, R10, P6 ;  /* 0x00000001090d9824 */ /* 0x000fe200030e060a */
[----:B------:R-:W-:Y:S01]  /*c030*/  @!P0 IADD3 R10, P6, R6, R7, RZ ;  /* 0x00000007060a8210 */ /* 0x000fe20007fde0ff */
[----:B------:R-:W-:Y:S01]  /*c040*/  @!P4 IMAD.MOV.U32 R4, RZ, RZ, R8 ;  /* 0x000000ffff04c224 */ /* 0x000fe200078e0008 */
[----:B------:R0:W5:Y:S03]  /*c050*/  @!P4 LD.E.64 R60, desc[UR6][R32.64] ;  /* 0x00000006203cc980 */ /* 0x000166000c101b00 */
[----:B------:R-:W-:-:S04]  /*c060*/  @!P4 IMAD.WIDE R30, R160, 0x2, R4 ;  /* 0x00000002a01ec825 */ /* 0x000fc800078e0204 */
[--C-:B------:R-:W-:Y:S01]  /*c070*/  @!P0 IMAD.X R11, R3, 0x1, R36.reuse, P6 ;  /* 0x00000001030b8824 */ /* 0x100fe200030e0624 */
[----:B------:R-:W-:Y:S01]  /*c080*/  @!P0 IADD3 R4, P6, R8, R7, RZ ;  /* 0x0000000708048210 */ /* 0x000fe20007fde0ff */
[C---:B------:R-:W-:Y:S01]  /*c090*/  @!P5 IMAD.SHL.U32 R7, R176.reuse, 0x2, RZ ;  /* 0x00000002b007d824 */ /* 0x040fe200078e00ff */
[----:B------:R0:W5:Y:S01]  /*c0a0*/  @!P4 LD.E.64 R58, desc[UR6][R30.64] ;  /* 0x000000061e3ac980 */ /* 0x000162000c101b00 */
[----:B------:R-:W-:Y:S02]  /*c0b0*/  @!P5 SHF.L.U64.HI R34, R176, 0x1, R223 ;  /* 0x00000001b022d819 */ /* 0x000fe400000102df */
[----:B------:R-:W-:Y:S01]  /*c0c0*/  @!P0 IMAD.X R5, R9, 0x1, R36, P6 ;  /* 0x0000000109058824 */ /* 0x000fe200030e0624 */
[-C--:B------:R-:W-:Y:S02]  /*c0d0*/  @!P5 IADD3 R8, P6, R8, R7.reuse, RZ ;  /* 0x000000070808d210 */ /* 0x080fe40007fde0ff */
[----:B------:R-:W-:Y:S02]  /*c0e0*/  @!P5 IADD3 R6, P4, R6, R7, RZ ;  /* 0x000000070606d210 */ /* 0x000fe40007f9e0ff */
        /* <DEDUP_REMOVED lines=10> */
[----:B------:R-:W-:Y:S01]  /*c190*/  @!P5 IADD3.X R7, R3, R34, RZ, P4, !PT ;  /* 0x000000220307d210 */ /* 0x000fe200027fe4ff */
[----:B------:R-:W-:Y:S01]  /*c1a0*/  @!P5 IMAD.X R9, R9, 0x1, R34, P6 ;  /* 0x000000010909d824 */ /* 0x000fe200030e0622 */
        /* <DEDUP_REMOVED lines=10> */
.L_x_2786:
[----:B------:R-:W-:Y:S05]  /*c250*/  BSYNC B1 ;  /* 0x0000000000017941 */ /* 0x000fea0003800000 */
.L_x_2785:
[----:B--2--5:R-:W-:Y:S01]  /*c260*/  IMAD.MOV.U32 R3, RZ, RZ, R58 ;  /* 0x000000ffff037224 */ /* 0x024fe200078e003a */
[----:B0-----:R-:W-:Y:S01]  /*c270*/  MOV R5, R54 ;  /* 0x0000003600057202 */ /* 0x001fe20000000f00 */
[----:B------:R-:W-:Y:S01]  /*c280*/  IMAD.MOV.U32 R4, RZ, RZ, R59 ;  /* 0x000000ffff047224 */ /* 0x000fe200078e003b */
[----:B------:R-:W-:Y:S01]  /*c290*/  UMOV UR4, 0xffffffff ;  /* 0xffffffff00047882 */ /* 0x000fe20000000000 */
[----:B---3--:R-:W-:Y:S01]  /*c2a0*/  IMAD.MOV.U32 R6, RZ, RZ, R55 ;  /* 0x000000ffff067224 */ /* 0x008fe200078e0037 */
[----:B------:R-:W-:Y:S01]  /*c2b0*/  PRMT R88, R3, 0x7610, R88 ;  /* 0x0000761003587816 */ /* 0x000fe20000000058 */
[----:B------:R-:W-:Y:S01]  /*c2c0*/  IMAD.MOV.U32 R3, RZ, RZ, R50 ;  /* 0x000000ffff037224 */ /* 0x000fe200078e0032 */
[----:B------:R-:W-:Y:S01]  /*c2d0*/  PRMT R87, R87, 0x5410, R4 ;  /* 0x0000541057577816 */ /* 0x000fe20000000004 */
[----:B------:R-:W-:Y:S01]  /*c2e0*/  IMAD.MOV.U32 R4, RZ, RZ, R51 ;  /* 0x000000ffff047224 */ /* 0x000fe200078e0033 */
[----:B------:R-:W-:Y:S01]  /*c2f0*/  PRMT R83, R5, 0x5410, R6 ;  /* 0x0000541005537816 */ /* 0x000fe20000000006 */
[----:B------:R-:W-:Y:S01]  /*c300*/  IMAD.MOV.U32 R6, RZ, RZ, R47 ;  /* 0x000000ffff067224 */ /* 0x000fe200078e002f */
[----:B------:R-:W-:-:S02]  /*c310*/  MOV R5, R46 ;  /* 0x0000002e00057202 */ /* 0x000fc40000000f00 */
[----:B------:R-:W-:Y:S02]  /*c320*/  CS2R R30, SRZ ;  /* 0x00000000001e7805 */ /* 0x000fe4000001ff00 */
[----:B------:R-:W-:Y:S01]  /*c330*/  PRMT R79, R3, 0x5410, R4 ;  /* 0x00005410034f7816 */ /* 0x000fe20000000004 */
[----:B------:R-:W-:Y:S01]  /*c340*/  IMAD.MOV.U32 R3, RZ, RZ, R42 ;  /* 0x000000ffff037224 */ /* 0x000fe200078e002a */
[----:B------:R-:W-:Y:S01]  /*c350*/  PRMT R75, R5, 0x5410, R6 ;  /* 0x00005410054b7816 */ /* 0x000fe20000000006 */
[----:B------:R-:W-:Y:S01]  /*c360*/  IMAD.MOV.U32 R4, RZ, RZ, R43 ;  /* 0x000000ffff047224 */ /* 0x000fe200078e002b */
[----:B------:R-:W-:Y:S01]  /*c370*/  MOV R5, R38 ;  /* 0x0000002600057202 */ /* 0x000fe20000000f00 */
        /* <DEDUP_REMOVED lines=22> */
[----:B------:R-:W-:Y:S06]  /*c4e0*/  BRA.DIV UR4, `(.L_x_2787) ;  /* 0x0000018a04f47947 */ /* 0x000fec000b800000 */
[----:B------:R-:W0:Y:S04]  /*c4f0*/  SHFL.IDX PT, R0, R0, 0x1, 0x1c1f ;  /* 0x003c1f0000007f89 */ /* 0x000e2800000e0000 */
[----:B------:R-:W2:Y:S04]  /*c500*/  SHFL.IDX PT, R65, R65, 0x1, 0x1c1f ;  /* 0x003c1f0041417f89 */ /* 0x000ea800000e0000 */
[----:B------:R-:W3:Y:S04]  /*c510*/  SHFL.IDX PT, R63, R63, 0x1, 0x1c1f ;  /* 0x003c1f003f3f7f89 */ /* 0x000ee800000e0000 */
[----:B------:R-:W0:Y:S02]  /*c520*/  SHFL.IDX PT, R62, R62, 0x1, 0x1c1f ;  /* 0x003c1f003e3e7f89 */ /* 0x000e2400000e0000 */
.L_x_3062:
        /* <DEDUP_REMOVED lines=14> */
[----:B-1--4-:R-:W-:-:S02]  /*c610*/  CS2R R28, SRZ ;  /* 0x00000000001c7805 */ /* 0x012fc4000001ff00 */
[----:B------:R-:W-:Y:S02]  /*c620*/  CS2R R24, SRZ ;  /* 0x0000000000187805 */ /* 0x000fe4000001ff00 */
[----:B------:R-:W-:Y:S02]  /*c630*/  CS2R R14, SRZ ;  /* 0x00000000000e7805 */ /* 0x000fe4000001ff00 */
[----:B------:R-:W-:Y:S02]  /*c640*/  LEA R3, R3, R2, 0x1 ;  /* 0x0000000203037211 */ /* 0x000fe400078e08ff */
        /* <DEDUP_REMOVED lines=9> */
[----:B------:R-:W-:-:S05]  /*c6e0*/  ISETP.GE.AND P1, PT, R172, UR4, PT ;  /* 0x00000004ac007c0c */ /* 0x000fca000bf26270 */
[C---:B------:R-:W-:Y:S01]  /*c6f0*/  @!P4 IMAD.SHL.U32 R24, R175.reuse, 0x2, RZ ;  /* 0x00000002af18c824 */ /* 0x040fe200078e00ff */
[----:B------:R-:W-:-:S03]  /*c700*/  @!P4 SHF.L.U64.HI R78, R175, 0x1, R78 ;  /* 0x00000001af4ec819 */ /* 0x000fc6000001024e */
[C---:B------:R-:W-:Y:S01]  /*c710*/  @!P3 IMAD.SHL.U32 R14, R173.reuse, 0x2, RZ ;  /* 0x00000002ad0eb824 */ /* 0x040fe200078e00ff */
[----:B------:R-:W-:Y:S02]  /*c720*/  @!P3 SHF.L.U64.HI R74, R173, 0x1, R74 ;  /* 0x00000001ad4ab819 */ /* 0x000fe4000001024a */
[CC--:B--2---:R-:W-:Y:S01]  /*c730*/  @!P4 IADD3 R26, P5, R65.reuse, R24.reuse, RZ ;  /* 0x00000018411ac210 */ /* 0x0c4fe20007fbe0ff */
[----:B------:R-:W-:Y:S01]  /*c740*/  @!P1 IMAD.SHL.U32 R4, R172, 0x2, RZ ;  /* 0x00000002ac049824 */ /* 0x000fe200078e00ff */
[----:B0-----:R-:W-:Y:S02]  /*c750*/  @!P4 IADD3 R24, P6, R62, R24, RZ ;  /* 0x000000183e18c210 */ /* 0x001fe40007fde0ff */
[----:B------:R-:W-:Y:S01]  /*c760*/  @!P2 SHF.L.U32 R10, R174, 0x1, RZ ;  /* 0x00000001ae0aa819 */ /* 0x000fe200000006ff */
[--C-:B------:R-:W-:Y:S01]  /*c770*/  @!P4 IMAD.X R27, R0, 0x1, R78.reuse, P5 ;  /* 0x00000001001bc824 */ /* 0x100fe200028e064e */
[----:B------:R-:W-:Y:S01]  /*c780*/  @!P3 IADD3 R20, P5, R65, R14, RZ ;  /* 0x0000000e4114b210 */ /* 0x000fe20007fbe0ff */
[----:B---3--:R-:W-:Y:S01]  /*c790*/  @!P4 IMAD.X R25, R63, 0x1, R78, P6 ;  /* 0x000000013f19c824 */ /* 0x008fe200030e064e */
[----:B------:R-:W-:-:S02]  /*c7a0*/  @!P2 SHF.L.U64.HI R77, R174, 0x1, R77 ;  /* 0x00000001ae4da819 */ /* 0x000fc4000001024d */
[----:B------:R-:W-:Y:S01]  /*c7b0*/  @!P3 IADD3 R14, P6, R62, R14, RZ ;  /* 0x0000000e3e0eb210 */ /* 0x000fe20007fde0ff */
[----:B------:R-:W-:Y:S01]  /*c7c0*/  @!P3 IMAD.X R21, R0, 0x1, R74, P5 ;  /* 0x000000010015b824 */ /* 0x000fe200028e064a */
[----:B------:R-:W-:Y:S02]  /*c7d0*/  @!P2 IADD3 R12, P5, R65, R10, RZ ;  /* 0x0000000a410ca210 */ /* 0x000fe40007fbe0ff */
[----:B------:R-:W-:Y:S02]  /*c7e0*/  @!P3 IADD3.X R15, R63, R74, RZ, P6, !PT ;  /* 0x0000004a3f0fb210 */ /* 0x000fe400037fe4ff */
[----:B------:R-:W-:Y:S01]  /*c7f0*/  @!P2 IADD3 R10, P6, R62, R10, RZ ;  /* 0x0000000a3e0aa210 */ /* 0x000fe20007fde0ff */
[----:B------:R-:W-:Y:S01]  /*c800*/  @!P2 IMAD.X R13, R0, 0x1, R77, P5 ;  /* 0x00000001000da824 */ /* 0x000fe200028e064d */
[----:B------:R-:W-:Y:S02]  /*c810*/  @!P1 SHF.L.U64.HI R73, R172, 0x1, R73 ;  /* 0x00000001ac499819 */ /* 0x000fe40000010249 */
[----:B------:R-:W-:Y:S01]  /*c820*/  @!P1 IADD3 R8, P5, R65, R4, RZ ;  /* 0x0000000441089210 */ /* 0x000fe20007fbe0ff */
[----:B------:R-:W-:Y:S01]  /*c830*/  @!P2 IMAD.X R11, R63, 0x1, R77, P6 ;  /* 0x000000013f0ba824 */ /* 0x000fe200030e064d */
[----:B------:R-:W-:-:S03]  /*c840*/  ISETP.GE.AND P6, PT, R160, UR4, PT ;  /* 0x00000004a0007c0c */ /* 0x000fc6000bfc6270 */
[----:B------:R-:W-:Y:S01]  /*c850*/  @!P1 IMAD.X R9, R0, 0x1, R73, P5 ;  /* 0x0000000100099824 */ /* 0x000fe200028e0649 */
[----:B------:R-:W-:-:S04]  /*c860*/  @!P1 IADD3 R4, P5, R62, R4, RZ ;  /* 0x000000043e049210 */ /* 0x000fc80007fbe0ff */
[----:B------:R-:W-:Y:S02]  /*c870*/  @!P1 IADD3.X R5, R63, R73, RZ, P5, !PT ;  /* 0x000000493f059210 */ /* 0x000fe40002ffe4ff */
[----:B------:R-:W-:-:S03]  /*c880*/  ISETP.GE.AND P5, PT, R176, UR4, PT ;  /* 0x00000004b0007c0c */ /* 0x000fc6000bfa6270 */
        /* <DEDUP_REMOVED lines=15> */
[----:B------:R-:W-:Y:S01]  /*c980*/  @!P5 IMAD.X R7, R0, 0x1, R32, P6 ;  /* 0x000000010007d824 */ /* 0x000fe200030e0620 */
[----:B------:R-:W-:Y:S02]  /*c990*/  @!P5 IADD3 R62, P6, R62, R33, RZ ;  /* 0x000000213e3ed210 */ /* 0x000fe40007fde0ff */
[----:B0-----:R-:W-:-:S03]  /*c9a0*/  CS2R R26, SRZ ;  /* 0x00000000001a7805 */ /* 0x001fc6000001ff00 */
[----:B------:R-:W-:Y:S01]  /*c9b0*/  @!P5 IMAD.X R63, R63, 0x1, R32, P6 ;  /* 0x000000013f3fd824 */ /* 0x000fe200030e0620 */
[----:B------:R-:W-:Y:S02]  /*c9c0*/  CS2R R32, SRZ ;  /* 0x0000000000207805 */ /* 0x000fe4000001ff00 */
[----:B-1----:R-:W-:Y:S01]  /*c9d0*/  CS2R R20, SRZ ;  /* 0x0000000000147805 */ /* 0x002fe2000001ff00 */
[----:B------:R0:W5:Y:S04]  /*c9e0*/  @!P3 LD.E.64 R26, desc[UR6][R14.64] ;  /* 0x000000060e1ab980 */ /* 0x000168000c101b00 */
[----:B------:R1:W5:Y:S04]  /*c9f0*/  @!P4 LD.E.64 R32, desc[UR6][R24.64] ;  /* 0x000000061820c980 */ /* 0x000368000c101b00 */
[----:B------:R2:W5:Y:S01]  /*ca00*/  @!P2 LD.E.64 R20, desc[UR6][R10.64] ;  /* 0x000000060a14a980 */ /* 0x000562000c101b00 */
[----:B0-----:R-:W-:-:S02]  /*ca10*/  CS2R R14, SRZ ;  /* 0x00000000000e7805 */ /* 0x001fc4000001ff00 */
        /* <DEDUP_REMOVED lines=9> */
.L_x_2789:
[----:B------:R-:W-:Y:S05]  /*cab0*/  BSYNC B1 ;  /* 0x0000000000017941 */ /* 0x000fea0003800000 */
.L_x_2788:
[----:B----45:R-:W-:Y:S01]  /*cac0*/  IMAD.MOV.U32 R5, RZ, RZ, R30 ;  /* 0x000000ffff057224 */ /* 0x030fe200078e001e */
[----:B------:R-:W-:Y:S01]  /*cad0*/  LEA.HI R4, R198, R198, RZ, 0x1 ;  /* 0x000000c6c6047211 */ /* 0x000fe200078f08ff */
[C---:B0-----:R-:W-:Y:S01]  /*cae0*/  VIADD R0, R3.reuse, 0xc440 ;  /* 0x0000c44003007836 */ /* 0x041fe20000000000 */
[----:B------:R-:W-:Y:S01]  /*caf0*/  IADD3 R6, R3, 0xc400, RZ ;  /* 0x0000c40003067810 */ /* 0x000fe20007ffe0ff */
[----:B------:R-:W-:Y:S01]  /*cb00*/  IMAD.MOV.U32 R7, RZ, RZ, R32 ;  /* 0x000000ffff077224 */ /* 0x000fe200078e0020 */
[----:B------:R-:W-:Y:S01]  /*cb10*/  PRMT R85, R5, 0x7610, R85 ;  /* 0x0000761005557816 */ /* 0x000fe20000000055 */
[----:B------:R-:W-:Y:S01]  /*cb20*/  IMAD.MOV.U32 R62, RZ, RZ, R33 ;  /* 0x000000ffff3e7224 */ /* 0x000fe200078e0021 */
[----:B------:R-:W-:Y:S01]  /*cb30*/  LOP3.LUT R5, R4, 0xfffffffe, RZ, 0xc0, !PT ;  /* 0xfffffffe04057812 */ /* 0x000fe200078ec0ff */
[----:B------:R-:W-:Y:S01]  /*cb40*/  @P0 VIADD R0, R6, 0xffffffc0 ;  /* 0xffffffc006000836 */ /* 0x000fe20000000000 */
[----:B------:R-:W-:Y:S01]  /*cb50*/  MOV R6, R31 ;  /* 0x0000001f00067202 */ /* 0x000fe20000000f00 */
[----:B---3--:R-:W-:Y:S01]  /*cb60*/  IMAD.MOV.U32 R63, RZ, RZ, R34 ;  /* 0x000000ffff3f7224 */ /* 0x008fe200078e0022 */
[----:B------:R-:W-:Y:S01]  /*cb70*/  PRMT R81, R7, 0x5410, R62 ;  /* 0x0000541007517816 */ /* 0x000fe2000000003e */
[----:B------:R-:W-:Y:S01]  /*cb80*/  IMAD.IADD R5, R198, 0x1, -R5 ;  /* 0x00000001c6057824 */ /* 0x000fe200078e0a05 */
[----:B------:R-:W-:Y:S01]  /*cb90*/  PRMT R85, R85, 0x5410, R6 ;  /* 0x0000541055557816 */ /* 0x000fe20000000006 */
[----:B------:R-:W-:Y:S01]  /*cba0*/  IMAD.MOV.U32 R6, RZ, RZ, R27 ;  /* 0x000000ffff067224 */ /* 0x000fe200078e001b */
[----:B------:R-:W-:Y:S01]  /*cbb0*/  MOV R4, R26 ;  /* 0x0000001a00047202 */ /* 0x000fe20000000f00 */
[----:B------:R-:W-:Y:S01]  /*cbc0*/  IMAD.MOV.U32 R7, RZ, RZ, R20 ;  /* 0x000000ffff077224 */ /* 0x000fe200078e0014 */
[----:B------:R-:W-:Y:S01]  /*cbd0*/  SHF.L.U32 R5, R5, 0x1f, RZ ;  /* 0x0000001f05057819 */ /* 0x000fe200000006ff */
[----:B------:R-:W-:Y:S01]  /*cbe0*/  IMAD.MOV.U32 R62, RZ, RZ, R8 ;  /* 0x000000ffff3e7224 */ /* 0x000fe200078e0008 */
[----:B------:R-:W-:Y:S01]  /*cbf0*/  PRMT R77, R6, 0x5410, R4 ;  /* 0x00005410064d7816 */ /* 0x000fe20000000004 */
[----:B------:R-:W-:Y:S01]  /*cc00*/  IMAD.MOV.U32 R4, RZ, RZ, R21 ;  /* 0x000000ffff047224 */ /* 0x000fe200078e0015 */
[----:B------:R-:W0:Y:S01]  /*cc10*/  SYNCS.PHASECHK.TRANS64.TRYWAIT P0, [R2+URZ+0x2a800], R5 ;  /* 0x02a80005020075a7 */ /* 0x000e22000800017f */
[----:B------:R-:W-:Y:S01]  /*cc20*/  PRMT R73, R73, 0x5410, R7 ;  /* 0x0000541049497816 */ /* 0x000fe20000000007 */
[----:B------:R-:W-:Y:S01]  /*cc30*/  IMAD.MOV.U32 R7, RZ, RZ, R13 ;  /* 0x000000ffff077224 */ /* 0x000fe200078e000d */
[----:B------:R-:W-:Y:S01]  /*cc40*/  MOV R6, R12 ;  /* 0x0000000c00067202 */ /* 0x000fe20000000f00 */
[----:B------:R-:W-:Y:S01]  /*cc50*/  BSSY B1, `(.L_x_2790) ;  /* 0x000001a000017945 */ /* 0x000fe20003800000 */
        /* <DEDUP_REMOVED lines=9> */
[----:B------:R-:W-:Y:S01]  /*ccf0*/  IMAD.MOV.U32 R7, RZ, RZ, R29 ;  /* 0x000000ffff077224 */ /* 0x000fe200078e001d */
[----:B------:R-:W-:Y:S01]  /*cd00*/  PRMT R82, R63, 0x7610, R82 ;  /* 0x000076103f527816 */ /* 0x000fe20000000052 */
[----:B------:R-:W-:Y:S01]  /*cd10*/  IMAD.MOV.U32 R63, RZ, RZ, R15 ;  /* 0x000000ffff3f7224 */ /* 0x000fe200078e000f */
[----:B------:R-:W-:Y:S02]  /*cd20*/  MOV R6, R28 ;  /* 0x0000001c00067202 */ /* 0x000fe40000000f00 */
[----:B------:R-:W-:Y:S01]  /*cd30*/  PRMT R82, R82, 0x5410, R4 ;  /* 0x0000541052527816 */ /* 0x000fe20000000004 */
[----:B------:R-:W-:Y:S01]  /*cd40*/  IMAD.MOV.U32 R4, RZ, RZ, R24 ;  /* 0x000000ffff047224 */ /* 0x000fe200078e0018 */
[----:B------:R-:W-:Y:S01]  /*cd50*/  PRMT R78, R6, 0x5410, R7 ;  /* 0x00005410064e7816 */ /* 0x000fe20000000007 */
[----:B------:R-:W-:Y:S01]  /*cd60*/  IMAD.MOV.U32 R6, RZ, RZ, R25 ;  /* 0x000000ffff067224 */ /* 0x000fe200078e0019 */
[----:B------:R-:W-:-:S02]  /*cd70*/  VIADDMNMX R67, R67, -R186, 0x80, PT ;  /* 0x0000008043437446 */ /* 0x000fc400038009ba */
[----:B------:R-:W-:Y:S02]  /*cd80*/  MOV R7, R14 ;  /* 0x0000000e00077202 */ /* 0x000fe40000000f00 */
[----:B------:R-:W-:Y:S01]  /*cd90*/  PRMT R74, R4, 0x5410, R6 ;  /* 0x00005410044a7816 */ /* 0x000fe20000000006 */
[----:B------:R-:W-:Y:S01]  /*cda0*/  IMAD.MOV.U32 R4, RZ, RZ, R10 ;  /* 0x000000ffff047224 */ /* 0x000fe200078e000a */
[----:B------:R-:W-:Y:S01]  /*cdb0*/  ISETP.GE.AND P1, PT, R170, R67, PT ;  /* 0x00000043aa00720c */ /* 0x000fe20003f26270 */
[----:B------:R-:W-:Y:S01]  /*cdc0*/  IMAD.MOV.U32 R6, RZ, RZ, R11 ;  /* 0x000000ffff067224 */ /* 0x000fe200078e000b */
[----:B--2---:R-:W-:Y:S01]  /*cdd0*/  PRMT R65, R7, 0x5410, R63 ;  /* 0x0000541007417816 */ /* 0x004fe2000000003f */
[----:B0-----:R-:W-:Y:S10]  /*cde0*/  @!P0 BRA `(.L_x_2791) ;  /* 0x0000018400288947 */ /* 0x001ff40003800000 */
.L_x_3063:
[----:B------:R-:W-:Y:S05]  /*cdf0*/  BSYNC B1 ;  /* 0x0000000000017941 */ /* 0x000fea0003800000 */
.L_x_2790:
        /* <DEDUP_REMOVED lines=13> */
[--C-:B------:R-:W-:Y:S01]  /*ced0*/  SHF.R.U32.HI R94, RZ, 0x10, R59.reuse ;  /* 0x00000010ff5e7819 */ /* 0x100fe2000001163b */
[----:B------:R-:W-:Y:S01]  /*cee0*/  HADD2.F32 R91, -RZ, R91.H0_H0 ;  /* 0x2000005bff5b7230 */ /* 0x000fe20000004100 */
[----:B------:R-:W-:Y:S01]  /*cef0*/  SHF.R.U64 R58, R58, 0x10, R59 ;  /* 0x000000103a3a7819 */ /* 0x000fe2000000123b */
[----:B------:R-:W-:Y:S01]  /*cf00*/  HADD2.F32 R59, -RZ, R88.H0_H0 ;  /* 0x20000058ff3b7230 */ /* 0x000fe20000004100 */
[--C-:B------:R-:W-:Y:S01]  /*cf10*/  SHF.R.U32.HI R93, RZ, 0x10, R61.reuse ;  /* 0x00000010ff5d7819 */ /* 0x100fe2000001163d */
[----:B------:R-:W-:Y:S01]  /*cf20*/  HADD2.F32 R94, -RZ, R94.H0_H0 ;  /* 0x2000005eff5e7230 */ /* 0x000fe20000004100 */
[----:B------:R-:W-:Y:S01]  /*cf30*/  SHF.R.U64 R60, R60, 0x10, R61 ;  /* 0x000000103c3c7819 */ /* 0x000fe2000000123d */
[----:B------:R-:W-:Y:S02]  /*cf40*/  HADD2.F32 R58, -RZ, R58.H0_H0 ;  /* 0x2000003aff3a7230 */ /* 0x000fe40000004100 */
[----:B------:R-:W-:-:S02]  /*cf50*/  HADD2.F32 R93, -RZ, R93.H0_H0 ;  /* 0x2000005dff5d7230 */ /* 0x000fc40000004100 */
[----:B------:R-:W-:Y:S02]  /*cf60*/  HADD2.F32 R60, -RZ, R60.H0_H0 ;  /* 0x2000003cff3c7230 */ /* 0x000fe40000004100 */
[--C-:B0-----:R-:W-:Y:S02]  /*cf70*/  HADD2.F32 R88, -RZ, R7.reuse.H0_H0 ;  /* 0x20000007ff587230 */ /* 0x101fe40000004100 */
[----:B------:R-:W-:Y:S02]  /*cf80*/  HADD2.F32 R7, -RZ, R7.H1_H1 ;  /* 0x30000007ff077230 */ /* 0x000fe40000004100 */
[--C-:B------:R-:W-:Y:S02]  /*cf90*/  HADD2.F32 R92, -RZ, R4.reuse.H1_H1 ;  /* 0x30000004ff5c7230 */ /* 0x100fe40000004100 */
[----:B------:R-:W-:Y:S02]  /*cfa0*/  HADD2.F32 R90, -RZ, R4.H0_H0 ;  /* 0x20000004ff5a7230 */ /* 0x000fe40000004100 */
[----:B------:R-:W-:Y:S01]  /*cfb0*/  FMUL.FTZ R95, R7, R94 ;  /* 0x0000005e075f7220 */ /* 0x000fe20000410000 */
[----:B------:R-:W-:-:S02]  /*cfc0*/  HADD2.F32 R4, -RZ, R6.H0_H0 ;  /* 0x20000006ff047230 */ /* 0x000fc40000004100 */
[-C--:B------:R-:W-:Y:S01]  /*cfd0*/  FMUL.FTZ R97, R7, R93.reuse ;  /* 0x0000005d07617220 */ /* 0x080fe20000410000 */
[----:B------:R-:W-:Y:S02]  /*cfe0*/  HADD2.F32 R61, -RZ, R6.H1_H1 ;  /* 0x30000006ff3d7230 */ /* 0x000fe40000004100 */
[----:B------:R-:W-:Y:S01]  /*cff0*/  FFMA.FTZ R7, R88, R93, -R95 ;  /* 0x0000005d58077223 */ /* 0x000fe2000001085f */
[--C-:B------:R-:W-:Y:S02]  /*d000*/  HADD2.F32 R6, -RZ, R5.reuse.H0_H0 ;  /* 0x20000005ff067230 */ /* 0x100fe40000004100 */
[C---:B------:R-:W-:Y:S01]  /*d010*/  FMUL.FTZ R93, R92.reuse, R91 ;  /* 0x0000005b5c5d7220 */ /* 0x040fe20000410000 */
[----:B------:R-:W-:Y:S02]  /*d020*/  HADD2.F32 R89, -RZ, R5.H1_H1 ;  /* 0x30000005ff597230 */ /* 0x000fe40000004100 */
[----:B------:R-:W-:Y:S01]  /*d030*/  FMUL.FTZ R5, R92, R59 ;  /* 0x0000003b5c057220 */ /* 0x000fe20000410000 */
[----:B------:R-:W-:-:S03]  /*d040*/  FFMA.FTZ R88, R88, R94, R97 ;  /* 0x0000005e58587223 */ /* 0x000fc60000010061 */
[C---:B------:R-:W-:Y:S01]  /*d050*/  FFMA.FTZ R5, R90.reuse, R91, -R5 ;  /* 0x0000005b5a057223 */ /* 0x040fe20000010805 */
[--C-:B------:R-:W-:Y:S02]  /*d060*/  HADD2.F32 R91, -RZ, R87.reuse.H1_H1 ;  /* 0x30000057ff5b7230 */ /* 0x100fe40000004100 */
[----:B------:R-:W-:Y:S01]  /*d070*/  FFMA.FTZ R90, R90, R59, R93 ;  /* 0x0000003b5a5a7223 */ /* 0x000fe2000001005d */
[----:B------:R-:W-:Y:S02]  /*d080*/  HADD2.F32 R87, -RZ, R87.H0_H0 ;  /* 0x20000057ff577230 */ /* 0x000fe40000004100 */
[C---:B------:R-:W-:Y:S01]  /*d090*/  FMUL.FTZ R59, R89.reuse, R58 ;  /* 0x0000003a593b7220 */ /* 0x040fe20000410000 */
[-C--:B------:R-:W-:Y:S01]  /*d0a0*/  FMUL.FTZ R89, R89, R60.reuse ;  /* 0x0000003c59597220 */ /* 0x080fe20000410000 */
[C---:B------:R-:W-:Y:S01]  /*d0b0*/  FMUL.FTZ R93, R61.reuse, R91 ;  /* 0x0000005b3d5d7220 */ /* 0x040fe20000410000 */
[----:B------:R-:W-:Y:S01]  /*d0c0*/  F2FP.F16.F32.PACK_AB R7, R88, R7 ;  /* 0x000000075807723e */ /* 0x000fe200000000ff */
[-C--:B------:R-:W-:Y:S01]  /*d0d0*/  FMUL.FTZ R92, R61, R87.reuse ;  /* 0x000000573d5c7220 */ /* 0x080fe20000410000 */
[----:B------:R-:W-:Y:S01]  /*d0e0*/  FFMA.FTZ R59, R6, R60, -R59 ;  /* 0x0000003c063b7223 */ /* 0x000fe2000001083b */
[----:B------:R-:W-:Y:S01]  /*d0f0*/  FFMA.FTZ R93, R4, R87, -R93 ;  /* 0x00000057045d7223 */ /* 0x000fe2000001085d */
[----:B------:R-:W-:Y:S01]  /*d100*/  FFMA.FTZ R58, R6, R58, R89 ;  /* 0x0000003a063a7223 */ /* 0x000fe20000010059 */
[----:B------:R-:W-:Y:S01]  /*d110*/  FFMA.FTZ R92, R4, R91, R92 ;  /* 0x0000005b045c7223 */ /* 0x000fe2000001005c */
[----:B------:R-:W-:-:S03]  /*d120*/  F2FP.F16.F32.PACK_AB R4, R90, R5 ;  /* 0x000000055a04723e */ /* 0x000fc600000000ff */
[----:B------:R-:W-:Y:S02]  /*d130*/  F2FP.F16.F32.PACK_AB R5, R58, R59 ;  /* 0x0000003b3a05723e */ /* 0x000fe400000000ff */
[----:B------:R-:W-:-:S05]  /*d140*/  F2FP.F16.F32.PACK_AB R6, R92, R93 ;  /* 0x0000005d5c06723e */ /* 0x000fca00000000ff */
[----:B------:R0:W-:Y:S02]  /*d150*/  STS.128 [R3+0xc400], R4 ;  /* 0x00c4000403007388 */ /* 0x0001e40000000c00 */
.L_x_2795:
[----:B------:R-:W-:Y:S05]  /*d160*/  BSYNC B2 ;  /* 0x0000000000027941 */ /* 0x000fea0003800000 */
.L_x_2794:
[----:B------:R-:W-:Y:S04]  /*d170*/  BSSY B2, `(.L_x_2796) ;  /* 0x000002c000027945 */ /* 0x000fe80003800000 */
[----:B------:R-:W-:Y:S05]  /*d180*/  @P1 BRA `(.L_x_2797) ;  /* 0x0000000000a81947 */ /* 0x000fea0003800000 */
[----:B0-----:R-:W0:Y:S01]  /*d190*/  LDS.128 R4, [R0] ;  /* 0x0000000000047984 */ /* 0x001e220000000c00 */
[----:B------:R-:W-:Y:S01]  /*d1a0*/  SHF.R.U32.HI R87, RZ, 0x10, R55 ;  /* 0x00000010ff577819 */ /* 0x000fe20000011637 */
[----:B------:R-:W-:Y:S01]  /*d1b0*/  HADD2.F32 R59, -RZ, R84.H0_H0 ;  /* 0x20000054ff3b7230 */ /* 0x000fe20000004100 */
[--C-:B------:R-:W-:Y:S01]  /*d1c0*/  SHF.R.U32.HI R60, RZ, 0x10, R57.reuse ;  /* 0x00000010ff3c7819 */ /* 0x100fe20000011639 */
[----:B------:R-:W-:Y:S01]  /*d1d0*/  HADD2.F32 R61, -RZ, R83.H0_H0 ;  /* 0x20000053ff3d7230 */ /* 0x000fe20000004100 */
[----:B------:R-:W-:Y:S01]  /*d1e0*/  SHF.R.U64 R56, R56, 0x10, R57 ;  /* 0x0000001038387819 */ /* 0x000fe20000001239 */
[----:B------:R-:W-:Y:S01]  /*d1f0*/  HADD2.F32 R87, -RZ, R87.H0_H0 ;  /* 0x20000057ff577230 */ /* 0x000fe20000004100 */
[----:B------:R-:W-:Y:S01]  /*d200*/  SHF.R.U64 R89, R54, 0x10, R55 ;  /* 0x0000001036597819 */ /* 0x000fe20000001237 */
[----:B------:R-:W-:Y:S02]  /*d210*/  HADD2.F32 R60, -RZ, R60.H0_H0 ;  /* 0x2000003cff3c7230 */ /* 0x000fe40000004100 */
[----:B------:R-:W-:-:S02]  /*d220*/  HADD2.F32 R83, -RZ, R83.H1_H1 ;  /* 0x30000053ff537230 */ /* 0x000fc40000004100 */
[----:B------:R-:W-:Y:S02]  /*d230*/  HADD2.F32 R84, -RZ, R84.H1_H1 ;  /* 0x30000054ff547230 */ /* 0x000fe40000004100 */
[----:B------:R-:W-:Y:S02]  /*d240*/  HADD2.F32 R56, -RZ, R56.H0_H0 ;  /* 0x20000038ff387230 */ /* 0x000fe40000004100 */
[--C-:B0-----:R-:W-:Y:S02]  /*d250*/  HADD2.F32 R58, -RZ, R7.reuse.H1_H1 ;  /* 0x30000007ff3a7230 */ /* 0x101fe40000004100 */
[----:B------:R-:W-:Y:S02]  /*d260*/  HADD2.F32 R57, -RZ, R7.H0_H0 ;  /* 0x20000007ff397230 */ /* 0x000fe40000004100 */
[--C-:B------:R-:W-:Y:S02]  /*d270*/  HADD2.F32 R7, -RZ, R4.reuse.H0_H0 ;  /* 0x20000004ff077230 */ /* 0x100fe40000004100 */
[----:B------:R-:W-:Y:S01]  /*d280*/  FMUL.FTZ R88, R58, R87 ;  /* 0x000000573a587220 */ /* 0x000fe20000410000 */
[----:B------:R-:W-:-:S02]  /*d290*/  HADD2.F32 R4, -RZ, R4.H1_H1 ;  /* 0x30000004ff047230 */ /* 0x000fc40000004100 */
[-C--:B------:R-:W-:Y:S01]  /*d2a0*/  FMUL.FTZ R90, R58, R60.reuse ;  /* 0x0000003c3a5a7220 */ /* 0x080fe20000410000 */
[--C-:B------:R-:W-:Y:S02]  /*d2b0*/  HADD2.F32 R54, -RZ, R6.reuse.H0_H0 ;  /* 0x20000006ff367230 */ /* 0x100fe40000004100 */
[----:B------:R-:W-:Y:S01]  /*d2c0*/  FFMA.FTZ R88, R57, R60, -R88 ;  /* 0x0000003c39587223 */ /* 0x000fe20000010858 */
[----:B------:R-:W-:Y:S02]  /*d2d0*/  HADD2.F32 R55, -RZ, R6.H1_H1 ;  /* 0x30000006ff377230 */ /* 0x000fe40000004100 */
[C---:B------:R-:W-:Y:S01]  /*d2e0*/  FMUL.FTZ R58, R4.reuse, R61 ;  /* 0x0000003d043a7220 */ /* 0x040fe20000410000 */
[--C-:B------:R-:W-:Y:S02]  /*d2f0*/  HADD2.F32 R6, -RZ, R5.reuse.H0_H0 ;  /* 0x20000005ff067230 */ /* 0x100fe40000004100 */
[----:B------:R-:W-:Y:S01]  /*d300*/  FMUL.FTZ R60, R4, R59 ;  /* 0x0000003b043c7220 */ /* 0x000fe20000410000 */
[----:B------:R-:W-:-:S02]  /*d310*/  HADD2.F32 R5, -RZ, R5.H1_H1 ;  /* 0x30000005ff057230 */ /* 0x000fc40000004100 */
[----:B------:R-:W-:Y:S01]  /*d320*/  FFMA.FTZ R87, R57, R87, R90 ;  /* 0x0000005739577223 */ /* 0x000fe2000001005a */
[----:B------:R-:W-:Y:S02]  /*d330*/  HADD2.F32 R4, -RZ, R89.H0_H0 ;  /* 0x20000059ff047230 */ /* 0x000fe40000004100 */
[C---:B------:R-:W-:Y:S01]  /*d340*/  FFMA.FTZ R61, R7.reuse, R61, R60 ;  /* 0x0000003d073d7223 */ /* 0x040fe2000001003c */
[----:B------:R-:W-:Y:S01]  /*d350*/  FFMA.FTZ R58, R7, R59, -R58 ;  /* 0x0000003b073a7223 */ /* 0x000fe2000001083a */
        /* <DEDUP_REMOVED lines=12> */
[----:B------:R1:W-:Y:S02]  /*d420*/  STS.128 [R0], R4 ;  /* 0x0000000400007388 */ /* 0x0003e40000000c00 */
.L_x_2797:
[----:B------:R-:W-:Y:S05]  /*d430*/  BSYNC B2 ;  /* 0x0000000000027941 */ /* 0x000fea0003800000 */
.L_x_2796:
[----:B------:R-:W-:Y:S04]  /*d440*/  BSSY B2, `(.L_x_2798) ;  /* 0x000002c000027945 */ /* 0x000fe80003800000 */
[----:B------:R-:W-:Y:S05]  /*d450*/  @P2 BRA `(.L_x_2799) ;  /* 0x0000000000a82947 */ /* 0x000fea0003800000 */
[----:B01----:R-:W0:Y:S01]  /*d460*/  LDS.128 R4, [R3+0x10400] ;  /* 0x0104000003047984 */ /* 0x003e220000000c00 */
        /* <DEDUP_REMOVED lines=41> */
.L_x_2799:
[----:B------:R-:W-:Y:S05]  /*d700*/  BSYNC B2 ;  /* 0x0000000000027941 */ /* 0x000fea0003800000 */
.L_x_2798:
[----:B------:R-:W-:Y:S04]  /*d710*/  BSSY B2, `(.L_x_2800) ;  /* 0x000002c000027945 */ /* 0x000fe80003800000 */
[----:B------:R-:W-:Y:S05]  /*d720*/  @P3 BRA `(.L_x_2801) ;  /* 0x0000000000a83947 */ /* 0x000fea0003800000 */
[----:B012---:R-:W0:Y:S01]  /*d730*/  LDS.128 R4, [R0+0x4000] ;  /* 0x0040000000047984 */ /* 0x007e220000000c00 */
        /* <DEDUP_REMOVED lines=41> */
.L_x_2801:
[----:B------:R-:W-:Y:S05]  /*d9d0*/  BSYNC B2 ;  /* 0x0000000000027941 */ /* 0x000fea0003800000 */
.L_x_2800:
[----:B------:R-:W-:Y:S04]  /*d9e0*/  BSSY B2, `(.L_x_2802) ;  /* 0x000002c000027945 */ /* 0x000fe80003800000 */
[----:B------:R-:W-:Y:S05]  /*d9f0*/  @P4 BRA `(.L_x_2803) ;  /* 0x0000000000a84947 */ /* 0x000fea0003800000 */
[----:B0123--:R-:W0:Y:S01]  /*da00*/  LDS.128 R4, [R3+0x14400] ;  /* 0x0144000003047984 */ /* 0x00fe220000000c00 */
        /* <DEDUP_REMOVED lines=41> */
.L_x_2803:
[----:B------:R-:W-:Y:S05]  /*dca0*/  BSYNC B2 ;  /* 0x0000000000027941 */ /* 0x000fea0003800000 */
.L_x_2802:
[----:B------:R-:W-:Y:S05]  /*dcb0*/  @P5 BRA `(.L_x_2793) ;  /* 0x0000000000a85947 */ /* 0x000fea0003800000 */
[----:B01234-:R-:W0:Y:S01]  /*dcc0*/  LDS.128 R4, [R0+0x8000] ;  /* 0x0080000000047984 */ /* 0x01fe220000000c00 */
[----:B------:R-:W-:Y:S01]  /*dcd0*/  SHF.R.U32.HI R43, RZ, 0x10, R37 ;  /* 0x00000010ff2b7819 */ /* 0x000fe20000011625 */
[----:B------:R-:W-:Y:S01]  /*dce0*/  HADD2.F32 R42, -RZ, R69.H0_H0 ;  /* 0x20000045ff2a7230 */ /* 0x000fe20000004100 */
[--C-:B------:R-:W-:Y:S01]  /*dcf0*/  SHF.R.U32.HI R45, RZ, 0x10, R39.reuse ;  /* 0x00000010ff2d7819 */ /* 0x100fe20000011627 */
        /* <DEDUP_REMOVED lines=38> */
.L_x_2793:
[----:B------:R-:W-:Y:S05]  /*df60*/  BSYNC B1 ;  /* 0x0000000000017941 */ /* 0x000fea0003800000 */
.L_x_2792:
[----:B01234-:R-:W-:-:S04]  /*df70*/  IADD3 R4, R170, 0x40, RZ ;  /* 0x00000040aa047810 */ /* 0x01ffc80007ffe0ff */
        /* <DEDUP_REMOVED lines=53> */
.L_x_2806:
[----:B------:R-:W-:Y:S05]  /*e2d0*/  BSYNC B1 ;  /* 0x0000000000017941 */ /* 0x000fea0003800000 */
.L_x_2805:
[----:B------:R-:W-:Y:S04]  /*e2e0*/  BSSY B1, `(.L_x_2807) ;  /* 0x000002c000017945 */ /* 0x000fe80003800000 */
[----:B------:R-:W-:Y:S05]  /*e2f0*/  @P1 BRA `(.L_x_2808) ;  /* 0x0000000000a81947 */ /* 0x000fea0003800000 */
[----:B0-----:R-:W0:Y:S01]  /*e300*/  LDS.128 R4, [R0+0x2000] ;  /* 0x0020000000047984 */ /* 0x001e220000000c00 */
        /* <DEDUP_REMOVED lines=41> */
.L_x_2808:
[----:B------:R-:W-:Y:S05]  /*e5a0*/  BSYNC B1 ;  /* 0x0000000000017941 */ /* 0x000fea0003800000 */
.L_x_2807:
        /* <DEDUP_REMOVED lines=44> */
.L_x_2810:
[----:B------:R-:W-:Y:S05]  /*e870*/  BSYNC B1 ;  /* 0x0000000000017941 */ /* 0x000fea0003800000 */
.L_x_2809:
        /* <DEDUP_REMOVED lines=44> */
.L_x_2812:
[----:B------:R-:W-:Y:S05]  /*eb40*/  BSYNC B1 ;  /* 0x0000000000017941 */ /* 0x000fea0003800000 */
.L_x_2811:
[----:B------:R-:W-:Y:S04]  /*eb50*/  BSSY B1, `(.L_x_2813) ;  /* 0x000002c000017945 */ /* 0x000fe80003800000 */
[----:B------:R-:W-:Y:S05]  /*eb60*/  @P4 BRA `(.L_x_2814) ;  /* 0x0000000000a84947 */ /* 0x000fea0003800000 */
[----:B0123--:R-:W0:Y:S01]  /*eb70*/  LDS.128 R4, [R3+0x16400] ;  /* 0x0164000003047984 */ /* 0x00fe220000000c00 */
[----:B------:R-:W-:Y:S01]  /*eb80*/  SHF.R.U32.HI R21, RZ, 0x10, R15 ;  /* 0x00000010ff157819 */ /* 0x000fe2000001160f */
[----:B------:R-:W-:Y:S01]  /*eb90*/  HADD2.F32 R20, -RZ, R65.H0_H0 ;  /* 0x20000041ff147230 */ /* 0x000fe20000004100 */
[----:B------:R-:W-:Y:S01]  /*eba0*/  SHF.R.U32.HI R25, RZ, 0x10, R13 ;  /* 0x00000010ff197819 */ /* 0x000fe2000001160d */
[--C-:B------:R-:W-:Y:S01]  /*ebb0*/  HADD2.F32 R24, -RZ, R64.reuse.H1_H1 ;  /* 0x30000040ff187230 */ /* 0x100fe20000004100 */
        /* <DEDUP_REMOVED lines=37> */
.L_x_2814:
[----:B------:R-:W-:Y:S05]  /*ee10*/  BSYNC B1 ;  /* 0x0000000000017941 */ /* 0x000fea0003800000 */
.L_x_2813:
[----:B------:R-:W-:Y:S05]  /*ee20*/  @P5 BRA `(.L_x_2804) ;  /* 0x0000003400cc5947 */ /* 0x000fea0003800000 */
[----:B01234-:R-:W0:Y:S01]  /*ee30*/  LDS.128 R4, [R0+0xa000] ;  /* 0x00a0000000047984 */ /* 0x01fe220000000c00 */
[----:B------:R-:W-:Y:S01]  /*ee40*/  SHF.R.U32.HI R14, RZ, 0x10, R9 ;  /* 0x00000010ff0e7819 */ /* 0x000fe20000011609 */
[--C-:B------:R-:W-:Y:S01]  /*ee50*/  HADD2.F32 R13, -RZ, R62.reuse.H1_H1 ;  /* 0x3000003eff0d7230 */ /* 0x100fe20000004100 */
[--C-:B------:R-:W-:Y:S01]  /*ee60*/  SHF.R.U32.HI R12, RZ, 0x10, R11.reuse ;  /* 0x00000010ff0c7819 */ /* 0x100fe2000001160b */
[----:B------:R-:W-:Y:S01]  /*ee70*/  HADD2.F32 R62, -RZ, R62.H0_H0 ;  /* 0x2000003eff3e7230 */ /* 0x000fe20000004100 */
        /* <DEDUP_REMOVED lines=38> */
.L_x_2783:
[----:B------:R-:W0:Y:S01]  /*f0e0*/  LDC R8, c[0x0][0x448] ;  /* 0x00011200ff087b82 */ /* 0x000e220000000800 */
[----:B------:R-:W-:Y:S01]  /*f0f0*/  IMAD R3, R199, 0x40, R64 ;  /* 0x00000040c7037824 */ /* 0x000fe200078e0240 */
[----:B------:R-:W-:Y:S01]  /*f100*/  ULDC.64 UR4, c[0x0][0x3f8] ;  /* 0x0000fe0000047ab9 */ /* 0x000fe20000000a00 */
[----:B------:R-:W-:Y:S01]  /*f110*/  ULDC.64 UR6, c[0x0][0x408] ;  /* 0x0001020000067ab9 */ /* 0x000fe20000000a00 */
[----:B------:R-:W-:Y:S02]  /*f120*/  IMAD.MOV.U32 R48, RZ, RZ, R24 ;  /* 0x000000ffff307224 */ /* 0x000fe400078e0018 */
[----:B------:R-:W-:Y:S01]  /*f130*/  IMAD.MOV.U32 R4, RZ, RZ, R140 ;  /* 0x000000ffff047224 */ /* 0x000fe200078e008c */
[----:B0-----:R-:W-:-:S13]  /*f140*/  ISETP.NE.AND P0, PT, R8, 0x1, PT ;  /* 0x000000010800780c */ /* 0x001fda0003f05270 */
[----:B------:R-:W0:Y:S08]  /*f150*/  @P0 LDC R0, c[0x0][0x44c] ;  /* 0x00011300ff000b82 */ /* 0x000e300000000800 */
[----:B------:R-:W2:Y:S01]  /*f160*/  @P0 LDC R5, c[0x0][0x450] ;  /* 0x00011400ff050b82 */ /* 0x000ea20000000800 */
[----:B0-----:R-:W-:-:S05]  /*f170*/  @P0 IMAD.HI.U32 R0, R3, R0, RZ ;  /* 0x0000000003000227 */ /* 0x001fca00078e00ff */
[----:B--2---:R-:W-:Y:S02]  /*f180*/  @P0 SHF.R.U32.HI R3, RZ, R5, R0 ;  /* 0x00000005ff030219 */ /* 0x004fe40000011600 */
[----:B------:R-:W-:Y:S02]  /*f190*/  MOV R5, R27 ;  /* 0x0000001b00057202 */ /* 0x000fe40000000f00 */
[----:B------:R-:W-:Y:S01]  /*f1a0*/  SHF.R.S32.HI R0, RZ, 0x1f, R3 ;  /* 0x0000001fff007819 */ /* 0x000fe20000011403 */
[----:B------:R-:W-:-:S04]  /*f1b0*/  IMAD.WIDE.U32 R48, R3, UR4, R48 ;  /* 0x0000000403307c25 */ /* 0x000fc8000f8e0030 */
[C---:B------:R-:W-:Y:S02]  /*f1c0*/  IMAD R6, R0.reuse, UR4, RZ ;  /* 0x0000000400067c24 */ /* 0x040fe4000f8e02ff */
[----:B------:R-:W-:Y:S02]  /*f1d0*/  IMAD R0, R0, UR6, RZ ;  /* 0x0000000600007c24 */ /* 0x000fe4000f8e02ff */
[C---:B------:R-:W-:Y:S01]  /*f1e0*/  IMAD R7, R3.reuse, UR5, R6 ;  /* 0x0000000503077c24 */ /* 0x040fe2000f8e0206 */
[----:B------:R-:W-:Y:S01]  /*f1f0*/  ULDC.64 UR4, c[0x0][0x3e8] ;  /* 0x0000fa0000047ab9 */ /* 0x000fe20000000a00 */
[----:B------:R-:W-:-:S04]  /*f200*/  IMAD.WIDE.U32 R4, R3, UR6, R4 ;  /* 0x0000000603047c25 */ /* 0x000fc8000f8e0004 */
        /* <DEDUP_REMOVED lines=10> */
[----:B------:R0:W2:Y:S04]  /*f2b0*/  SHFL.IDX PT, R5, R48, RZ, 0x1c1f ;  /* 0x001c1fff30057589 */ /* 0x0000a800000e0000 */
[----:B------:R0:W3:Y:S04]  /*f2c0*/  SHFL.IDX PT, R4, R3, RZ, 0x1c1f ;  /* 0x001c1fff03047589 */ /* 0x0000e800000e0000 */
[----:B------:R0:W0:Y:S04]  /*f2d0*/  SHFL.IDX PT, R7, R61, RZ, 0x1c1f ;  /* 0x001c1fff3d077589 */ /* 0x00002800000e0000 */
[----:B------:R0:W0:Y:S02]  /*f2e0*/  SHFL.IDX PT, R14, R0, RZ, 0x1c1f ;  /* 0x001c1fff000e7589 */ /* 0x00002400000e0000 */
.L_x_3069:
        /* <DEDUP_REMOVED lines=11> */
[----:B-1--4-:R-:W-:Y:S02]  /*f3a0*/  CS2R R28, SRZ ;  /* 0x00000000001c7805 */ /* 0x012fe4000001ff00 */
[----:B------:R-:W-:-:S02]  /*f3b0*/  CS2R R30, SRZ ;  /* 0x00000000001e7805 */ /* 0x000fc4000001ff00 */
[----:B------:R-:W-:Y:S02]  /*f3c0*/  CS2R R24, SRZ ;  /* 0x0000000000187805 */ /* 0x000fe4000001ff00 */
[----:B------:R-:W-:Y:S01]  /*f3d0*/  CS2R R26, SRZ ;  /* 0x00000000001a7805 */ /* 0x000fe2000001ff00 */
[----:B------:R-:W-:Y:S06]  /*f3e0*/  @P0 BRA `(.L_x_2817) ;  /* 0x00000000009c0947 */ /* 0x000fec0003800000 */
[----:B------:R-:W-:Y:S01]  /*f3f0*/  ULDC UR4, c[0x0][0x3f4] ;  /* 0x0000fd0000047ab9 */ /* 0x000fe20000000800 */
[----:B---3--:R-:W-:Y:S01]  /*f400*/  MOV R8, R4 ;  /* 0x0000000400087202 */ /* 0x008fe20000000f00 */
[----:B--2---:R-:W-:Y:S01]  /*f410*/  IMAD.MOV.U32 R9, RZ, RZ, R5 ;  /* 0x000000ffff097224 */ /* 0x004fe200078e0005 */
[----:B------:R-:W-:Y:S01]  /*f420*/  ISETP.GE.AND P2, PT, R16, UR4, PT ;  /* 0x0000000410007c0c */ /* 0x000fe2000bf46270 */
[----:B0-----:R-:W-:Y:S01]  /*f430*/  IMAD.MOV.U32 R21, RZ, RZ, R7 ;  /* 0x000000ffff157224 */ /* 0x001fe200078e0007 */
[----:B------:R-:W-:Y:S02]  /*f440*/  ISETP.GE.AND P3, PT, R163, UR4, PT ;  /* 0x00000004a3007c0c */ /* 0x000fe4000bf66270 */
[----:B------:R-:W-:Y:S02]  /*f450*/  CS2R R28, SRZ ;  /* 0x00000000001c7805 */ /* 0x000fe4000001ff00 */
[----:B------:R-:W-:Y:S02]  /*f460*/  ISETP.GE.AND P4, PT, R164, UR4, PT ;  /* 0x00000004a4007c0c */ /* 0x000fe4000bf86270 */
[----:B------:R-:W-:-:S02]  /*f470*/  CS2R R30, SRZ ;  /* 0x00000000001e7805 */ /* 0x000fc4000001ff00 */
[----:B------:R-:W-:Y:S02]  /*f480*/  MOV R20, R14 ;  /* 0x0000000e00147202 */ /* 0x000fe40000000f00 */
[----:B------:R-:W-:Y:S02]  /*f490*/  CS2R R40, SRZ ;  /* 0x0000000000287805 */ /* 0x000fe4000001ff00 */
[----:B------:R-:W-:Y:S02]  /*f4a0*/  CS2R R42, SRZ ;  /* 0x00000000002a7805 */ /* 0x000fe4000001ff00 */
[----:B------:R-:W-:Y:S01]  /*f4b0*/  CS2R R26, SRZ ;  /* 0x00000000001a7805 */ /* 0x000fe2000001ff00 */
[----:B------:R-:W-:Y:S01]  /*f4c0*/  ULDC.64 UR6, c[0x0][0x208] ;  /* 0x0000820000067ab9 */ /* 0x000fe20000000a00 */
[----:B------:R-:W-:Y:S02]  /*f4d0*/  @!P2 IMAD.SHL.U32 R11, R16, 0x2, RZ ;  /* 0x00000002100ba824 */ /* 0x000fe400078e00ff */
[----:B------:R-:W-:-:S02]  /*f4e0*/  @!P3 IMAD.SHL.U32 R15, R166, 0x8, RZ ;  /* 0x00000008a60fb824 */ /* 0x000fc400078e00ff */
[----:B------:R-:W-:Y:S01]  /*f4f0*/  @!P4 IMAD.SHL.U32 R25, R167, 0x8, RZ ;  /* 0x00000008a719c824 */ /* 0x000fe200078e00ff */
[-C--:B------:R-:W-:Y:S02]  /*f500*/  @!P2 IADD3 R4, P0, R4, R11.reuse, RZ ;  /* 0x0000000b0404a210 */ /* 0x080fe40007f1e0ff */
[----:B------:R-:W-:Y:S01]  /*f510*/  @!P2 IADD3 R6, P1, R14, R11, RZ ;  /* 0x0000000b0e06a210 */ /* 0x000fe20007f3e0ff */
[----:B------:R-:W-:-:S04]  /*f520*/  @!P3 IMAD.WIDE R10, R15, 0x2, R8 ;  /* 0x000000020f0ab825 */ /* 0x000fc800078e0208 */
[----:B------:R-:W-:Y:S01]  /*f530*/  @!P4 IMAD.WIDE R12, R25, 0x2, R8 ;  /* 0x00000002190cc825 */ /* 0x000fe200078e0208 */
[----:B------:R-:W-:Y:S02]  /*f540*/  CS2R R36, SRZ ;  /* 0x0000000000247805 */ /* 0x000fe4000001ff00 */
[----:B------:R-:W-:Y:S02]  /*f550*/  CS2R R38, SRZ ;  /* 0x0000000000267805 */ /* 0x000fe4000001ff00 */
[----:B------:R-:W-:Y:S01]  /*f560*/  CS2R R32, SRZ ;  /* 0x0000000000207805 */ /* 0x000fe2000001ff00 */
[--C-:B------:R-:W-:Y:S01]  /*f570*/  @!P3 IMAD.WIDE R14, R15, 0x2, R20.reuse ;  /* 0x000000020f0eb825 */ /* 0x100fe200078e0214 */
[----:B------:R-:W-:Y:S02]  /*f580*/  CS2R R34, SRZ ;  /* 0x0000000000227805 */ /* 0x000fe4000001ff00 */
[----:B------:R-:W-:Y:S02]  /*f590*/  CS2R R44, SRZ ;  /* 0x00000000002c7805 */ /* 0x000fe4000001ff00 */
[----:B------:R-:W-:Y:S01]  /*f5a0*/  CS2R R46, SRZ ;  /* 0x00000000002e7805 */ /* 0x000fe2000001ff00 */
[----:B------:R-:W-:Y:S01]  /*f5b0*/  @!P4 IMAD.WIDE R8, R25, 0x2, R20 ;  /* 0x000000021908c825 */ /* 0x000fe200078e0214 */
[----:B------:R-:W-:-:S02]  /*f5c0*/  @!P2 SHF.L.U64.HI R20, R16, 0x1, R17 ;  /* 0x000000011014a819 */ /* 0x000fc40000010211 */
[----:B------:R-:W-:Y:S01]  /*f5d0*/  CS2R R24, SRZ ;  /* 0x0000000000187805 */ /* 0x000fe2000001ff00 */
[----:B------:R1:W5:Y:S02]  /*f5e0*/  @!P3 LD.E.128 R28, desc[UR6][R10.64] ;  /* 0x000000060a1cb980 */ /* 0x000364000c101d00 */
[--C-:B------:R-:W-:Y:S02]  /*f5f0*/  @!P2 IMAD.X R5, R5, 0x1, R20.reuse, P0 ;  /* 0x000000010505a824 */ /* 0x100fe400000e0614 */
[----:B------:R1:W5:Y:S01]  /*f600*/  @!P3 LD.E.128 R40, desc[UR6][R14.64] ;  /* 0x000000060e28b980 */ /* 0x000362000c101d00 */
[----:B------:R-:W-:-:S03]  /*f610*/  @!P2 IMAD.X R7, R7, 0x1, R20, P1 ;  /* 0x000000010707a824 */ /* 0x000fc600008e0614 */
[----:B------:R1:W5:Y:S04]  /*f620*/  @!P4 LD.E.128 R24, desc[UR6][R12.64] ;  /* 0x000000060c18c980 */ /* 0x000368000c101d00 */
[----:B------:R1:W5:Y:S04]  /*f630*/  @!P4 LD.E.128 R36, desc[UR6][R8.64] ;  /* 0x000000060824c980 */ /* 0x000368000c101d00 */
[----:B------:R1:W5:Y:S04]  /*f640*/  @!P2 LD.E.128 R32, desc[UR6][R4.64] ;  /* 0x000000060420a980 */ /* 0x000368000c101d00 */
[----:B------:R1:W5:Y:S02]  /*f650*/  @!P2 LD.E.128 R44, desc[UR6][R6.64] ;  /* 0x00000006062ca980 */ /* 0x000364000c101d00 */
.L_x_2817:
[----:B------:R-:W-:Y:S05]  /*f660*/  BSYNC B1 ;  /* 0x0000000000017941 */ /* 0x000fea0003800000 */
.L_x_2816:
[----:B-12--5:R-:W-:Y:S01]  /*f670*/  IMAD.MOV.U32 R5, RZ, RZ, R45 ;  /* 0x000000ffff057224 */ /* 0x026fe200078e002d */
[----:B---3--:R-:W-:Y:S01]  /*f680*/  MOV R4, R44 ;  /* 0x0000002c00047202 */ /* 0x008fe20000000f00 */
[----:B------:R-:W-:Y:S01]  /*f690*/  IMAD.MOV.U32 R6, RZ, RZ, R46 ;  /* 0x000000ffff067224 */ /* 0x000fe200078e002e */
[----:B------:R-:W-:Y:S01]  /*f6a0*/  UMOV UR4, 0xffffffff ;  /* 0xffffffff00047882 */ /* 0x000fe20000000000 */
[----:B0-----:R-:W-:Y:S01]  /*f6b0*/  IMAD.MOV.U32 R7, RZ, RZ, R47 ;  /* 0x000000ffff077224 */ /* 0x001fe200078e002f */
[----:B------:R-:W-:Y:S01]  /*f6c0*/  PRMT R95, R5, 0x7610, R95 ;  /* 0x00007610055f7816 */ /* 0x000fe2000000005f */
[----:B------:R-:W-:Y:S01]  /*f6d0*/  IMAD.MOV.U32 R5, RZ, RZ, R41 ;  /* 0x000000ffff057224 */ /* 0x000fe200078e0029 */
[----:B------:R-:W-:Y:S02]  /*f6e0*/  PRMT R99, R99, 0x5410, R4 ;  /* 0x0000541063637816 */ /* 0x000fe40000000004 */
        /* <DEDUP_REMOVED lines=22> */
[----:B------:R-:W-:-:S04]  /*f850*/  MOV R4, R28 ;  /* 0x0000001c00047202 */ /* 0x000fc80000000f00 */
[----:B------:R-:W-:Y:S01]  /*f860*/  PRMT R88, R4, 0x5410, R5 ;  /* 0x0000541004587816 */ /* 0x000fe20000000005 */
[----:B------:R-:W-:Y:S01]  /*f870*/  IMAD.MOV.U32 R5, RZ, RZ, R25 ;  /* 0x000000ffff057224 */ /* 0x000fe200078e0019 */
[----:B------:R-:W-:Y:S01]  /*f880*/  PRMT R89, R6, 0x5410, R7 ;  /* 0x0000541006597816 */ /* 0x000fe20000000007 */
[----:B------:R-:W-:Y:S01]  /*f890*/  IMAD.MOV.U32 R6, RZ, RZ, R26 ;  /* 0x000000ffff067224 */ /* 0x000fe200078e001a */
[----:B------:R-:W-:Y:S01]  /*f8a0*/  MOV R4, R24 ;  /* 0x0000001800047202 */ /* 0x000fe20000000f00 */
[----:B------:R-:W-:-:S03]  /*f8b0*/  IMAD.MOV.U32 R7, RZ, RZ, R27 ;  /* 0x000000ffff077224 */ /* 0x000fc600078e001b */
[----:B------:R-:W-:Y:S02]  /*f8c0*/  PRMT R78, R4, 0x5410, R5 ;  /* 0x00005410044e7816 */ /* 0x000fe40000000005 */
[----:B------:R-:W-:Y:S02]  /*f8d0*/  CS2R R4, SRZ ;  /* 0x0000000000047805 */ /* 0x000fe4000001ff00 */
[----:B------:R-:W-:Y:S01]  /*f8e0*/  PRMT R79, R6, 0x5410, R7 ;  /* 0x00005410064f7816 */ /* 0x000fe20000000007 */
[----:B------:R-:W-:Y:S06]  /*f8f0*/  BRA.DIV UR4, `(.L_x_2818) ;  /* 0x0000015a04e87947 */ /* 0x000fec000b800000 */
[----:B------:R0:W1:Y:S04]  /*f900*/  SHFL.IDX PT, R21, R48, 0x1, 0x1c1f ;  /* 0x003c1f0030157f89 */ /* 0x00006800000e0000 */
[----:B------:R0:W2:Y:S04]  /*f910*/  SHFL.IDX PT, R20, R3, 0x1, 0x1c1f ;  /* 0x003c1f0003147f89 */ /* 0x0000a800000e0000 */
[----:B------:R-:W3:Y:S04]  /*f920*/  SHFL.IDX PT, R61, R61, 0x1, 0x1c1f ;  /* 0x003c1f003d3d7f89 */ /* 0x000ee800000e0000 */
[----:B0-----:R-:W4:Y:S02]  /*f930*/  SHFL.IDX PT, R0, R0, 0x1, 0x1c1f ;  /* 0x003c1f0000007f89 */ /* 0x001f2400000e0000 */
.L_x_3075:
[----:B------:R-:W-:Y:S01]  /*f940*/  IADD3 R64, R64, 0x40, RZ ;  /* 0x0000004040407810 */ /* 0x000fe20007ffe0ff */
[----:B------:R-:W-:Y:S01]  /*f950*/  BSSY B1, `(.L_x_2819) ;  /* 0x0000035000017945 */ /* 0x000fe20003800000 */
[----:B------:R-:W-:Y:S02]  /*f960*/  CS2R R6, SRZ ;  /* 0x0000000000067805 */ /* 0x000fe4000001ff00 */
[----:B------:R-:W-:Y:S02]  /*f970*/  CS2R R8, SRZ ;  /* 0x0000000000087805 */ /* 0x000fe4000001ff00 */
[----:B------:R-:W-:Y:S02]  /*f980*/  ISETP.GE.AND P0, PT, R64, R65, PT ;  /* 0x000000414000720c */ /* 0x000fe40003f06270 */
        /* <DEDUP_REMOVED lines=11> */
[----:B--2---:R-:W-:Y:S01]  /*fa40*/  IMAD.MOV.U32 R6, RZ, RZ, R20 ;  /* 0x000000ffff067224 */ /* 0x004fe200078e0014 */
[----:B------:R-:W-:Y:S01]  /*fa50*/  ISETP.GE.AND P3, PT, R163, UR4, PT ;  /* 0x00000004a3007c0c */ /* 0x000fe2000bf66270 */
[----:B-1----:R-:W-:Y:S01]  /*fa60*/  IMAD.MOV.U32 R7, RZ, RZ, R21 ;  /* 0x000000ffff077224 */ /* 0x002fe200078e0015 */
[----:B------:R-:W-:Y:S01]  /*fa70*/  ISETP.GE.AND P4, PT, R164, UR4, PT ;  /* 0x00000004a4007c0c */ /* 0x000fe2000bf86270 */
[----:B----4-:R-:W-:Y:S01]  /*fa80*/  IMAD.MOV.U32 R8, RZ, RZ, R0 ;  /* 0x000000ffff087224 */ /* 0x010fe200078e0000 */
[----:B------:R-:W-:Y:S01]  /*fa90*/  ISETP.GE.AND P2, PT, R16, UR4, PT ;  /* 0x0000000410007c0c */ /* 0x000fe2000bf46270 */
[----:B---3--:R-:W-:Y:S01]  /*faa0*/  IMAD.MOV.U32 R9, RZ, RZ, R61 ;  /* 0x000000ffff097224 */ /* 0x008fe200078e003d */
[----:B------:R-:W-:Y:S02]  /*fab0*/  CS2R R52, SRZ ;  /* 0x0000000000347805 */ /* 0x000fe4000001ff00 */
[----:B------:R-:W-:-:S02]  /*fac0*/  CS2R R54, SRZ ;  /* 0x0000000000367805 */ /* 0x000fc4000001ff00 */
[----:B------:R-:W-:Y:S02]  /*fad0*/  CS2R R10, SRZ ;  /* 0x00000000000a7805 */ /* 0x000fe4000001ff00 */
[----:B------:R-:W-:Y:S02]  /*fae0*/  CS2R R56, SRZ ;  /* 0x0000000000387805 */ /* 0x000fe4000001ff00 */
[----:B------:R-:W-:Y:S01]  /*faf0*/  CS2R R58, SRZ ;  /* 0x00000000003a7805 */ /* 0x000fe2000001ff00 */
[----:B------:R-:W-:Y:S01]  /*fb00*/  ULDC.64 UR6, c[0x0][0x208] ;  /* 0x0000820000067ab9 */ /* 0x000fe20000000a00 */
[----:B------:R-:W-:Y:S01]  /*fb10*/  @!P3 SHF.L.U32 R13, R166, 0x3, RZ ;  /* 0x00000003a60db819 */ /* 0x000fe200000006ff */
[----:B------:R-:W-:Y:S02]  /*fb20*/  @!P4 IMAD.SHL.U32 R63, R167, 0x8, RZ ;  /* 0x00000008a73fc824 */ /* 0x000fe400078e00ff */
[----:B------:R-:W-:Y:S02]  /*fb30*/  @!P2 IMAD.SHL.U32 R3, R16, 0x2, RZ ;  /* 0x000000021003a824 */ /* 0x000fe400078e00ff */
[----:B------:R-:W-:-:S03]  /*fb40*/  @!P3 IMAD.WIDE R4, R13, 0x2, R6 ;  /* 0x000000020d04b825 */ /* 0x000fc600078e0206 */
[-C--:B------:R-:W-:Y:S01]  /*fb50*/  @!P2 IADD3 R60, P1, R0, R3.reuse, RZ ;  /* 0x00000003003ca210 */ /* 0x080fe20007f3e0ff */
[----:B------:R-:W-:Y:S01]  /*fb60*/  @!P4 IMAD.WIDE R6, R63, 0x2, R6 ;  /* 0x000000023f06c825 */ /* 0x000fe200078e0206 */
[----:B------:R-:W-:Y:S01]  /*fb70*/  @!P2 SHF.L.U64.HI R0, R16, 0x1, R17 ;  /* 0x000000011000a819 */ /* 0x000fe20000010211 */
[----:B------:R0:W5:Y:S01]  /*fb80*/  @!P3 LD.E.128 R52, desc[UR6][R4.64] ;  /* 0x000000060434b980 */ /* 0x000162000c101d00 */
[----:B------:R-:W-:Y:S01]  /*fb90*/  @!P2 IADD3 R20, P0, R20, R3, RZ ;  /* 0x000000031414a210 */ /* 0x000fe20007f1e0ff */
[--C-:B------:R-:W-:Y:S01]  /*fba0*/  @!P3 IMAD.WIDE R12, R13, 0x2, R8.reuse ;  /* 0x000000020d0cb825 */ /* 0x100fe200078e0208 */
[----:B------:R-:W-:Y:S01]  /*fbb0*/  CS2R R14, SRZ ;  /* 0x00000000000e7805 */ /* 0x000fe2000001ff00 */
[----:B------:R1:W5:Y:S01]  /*fbc0*/  @!P4 LD.E.128 R56, desc[UR6][R6.64] ;  /* 0x000000060638c980 */ /* 0x000362000c101d00 */
[----:B------:R-:W-:Y:S01]  /*fbd0*/  CS2R R48, SRZ ;  /* 0x0000000000307805 */ /* 0x000fe2000001ff00 */
[----:B------:R-:W-:Y:S01]  /*fbe0*/  @!P4 IMAD.WIDE R62, R63, 0x2, R8 ;  /* 0x000000023f3ec825 */ /* 0x000fe200078e0208 */
[----:B------:R-:W-:-:S02]  /*fbf0*/  CS2R R8, SRZ ;  /* 0x0000000000087805 */ /* 0x000fc4000001ff00 */
[----:B------:R-:W-:Y:S02]  /*fc00*/  CS2R R50, SRZ ;  /* 0x0000000000327805 */ /* 0x000fe4000001ff00 */
[----:B------:R-:W-:Y:S02]  /*fc10*/  @!P2 IADD3.X R21, R21, R0, RZ, P0, !PT ;  /* 0x000000001515a210 */ /* 0x000fe400007fe4ff */
[----:B0-----:R-:W-:Y:S01]  /*fc20*/  CS2R R4, SRZ ;  /* 0x0000000000047805 */ /* 0x001fe2000001ff00 */
[----:B------:R-:W-:Y:S01]  /*fc30*/  @!P2 IMAD.X R61, R61, 0x1, R0, P1 ;  /* 0x000000013d3da824 */ /* 0x000fe200008e0600 */
[----:B------:R0:W5:Y:S01]  /*fc40*/  @!P3 LD.E.128 R8, desc[UR6][R12.64] ;  /* 0x000000060c08b980 */ /* 0x000162000c101d00 */
[----:B-1----:R-:W-:-:S03]  /*fc50*/  CS2R R6, SRZ ;  /* 0x0000000000067805 */ /* 0x002fc6000001ff00 */
[----:B------:R1:W5:Y:S04]  /*fc60*/  @!P2 LD.E.128 R48, desc[UR6][R20.64] ;  /* 0x000000061430a980 */ /* 0x000368000c101d00 */
[----:B------:R1:W5:Y:S01]  /*fc70*/  @!P2 LD.E.128 R4, desc[UR6][R60.64] ;  /* 0x000000063c04a980 */ /* 0x000362000c101d00 */
[----:B0-----:R-:W-:-:S06]  /*fc80*/  CS2R R12, SRZ ;  /* 0x00000000000c7805 */ /* 0x001fcc000001ff00 */
[----:B------:R1:W5:Y:S02]  /*fc90*/  @!P4 LD.E.128 R12, desc[UR6][R62.64] ;  /* 0x000000063e0cc980 */ /* 0x000364000c101d00 */
.L_x_2820:
[----:B------:R-:W-:Y:S05]  /*fca0*/  BSYNC B1 ;  /* 0x0000000000017941 */ /* 0x000fea0003800000 */
.L_x_2819:
[----:B-----5:R-:W-:Y:S01]  /*fcb0*/  IMAD.MOV.U32 R3, RZ, RZ, R4 ;  /* 0x000000ffff037224 */ /* 0x020fe200078e0004 */
[----:B----4-:R-:W-:Y:S01]  /*fcc0*/  LEA.HI R0, R198, R198, RZ, 0x1 ;  /* 0x000000c6c6007211 */ /* 0x010fe200078f08ff */
[----:B-12---:R-:W-:Y:S01]  /*fcd0*/  IMAD.MOV.U32 R20, RZ, RZ, R5 ;  /* 0x000000ffff147224 */ /* 0x006fe200078e0005 */
[----:B------:R-:W-:Y:S01]  /*fce0*/  MOV R21, R6 ;  /* 0x0000000600157202 */ /* 0x000fe20000000f00 */
[----:B------:R-:W-:Y:S01]  /*fcf0*/  IMAD.MOV.U32 R60, RZ, RZ, R7 ;  /* 0x000000ffff3c7224 */ /* 0x000fe200078e0007 */
[----:B------:R-:W-:Y:S01]  /*fd00*/  MOV R63, R57 ;  /* 0x00000039003f7202 */ /* 0x000fe20000000f00 */
[----:B------:R-:W-:Y:S01]  /*fd10*/  IMAD.MOV.U32 R62, RZ, RZ, R50 ;  /* 0x000000ffff3e7224 */ /* 0x000fe200078e0032 */
[----:B------:R-:W-:Y:S01]  /*fd20*/  PRMT R82, R3, 0x5410, R20 ;  /* 0x0000541003527816 */ /* 0x000fe20000000014 */
[----:B------:R-:W-:Y:S01]  /*fd30*/  BSSY B1, `(.L_x_2821) ;  /* 0x0000027000017945 */ /* 0x000fe20003800000 */
[----:B------:R-:W-:Y:S01]  /*fd40*/  LOP3.LUT R3, R0, 0xfffffffe, RZ, 0xc0, !PT ;  /* 0xfffffffe00037812 */ /* 0x000fe200078ec0ff */
[----:B------:R-:W-:Y:S01]  /*fd50*/  IMAD.MOV.U32 R0, RZ, RZ, R8 ;  /* 0x000000ffff007224 */ /* 0x000fe200078e0008 */
[----:B------:R-:W-:Y:S01]  /*fd60*/  PRMT R83, R21, 0x5410, R60 ;  /* 0x0000541015537816 */ /* 0x000fe2000000003c */
[----:B------:R-:W-:Y:S01]  /*fd70*/  IMAD.MOV.U32 R21, RZ, RZ, R10 ;  /* 0x000000ffff157224 */ /* 0x000fe200078e000a */
[----:B------:R-:W-:Y:S01]  /*fd80*/  MOV R20, R9 ;  /* 0x0000000900147202 */ /* 0x000fe20000000f00 */
[----:B------:R-:W-:Y:S01]  /*fd90*/  IMAD.IADD R3, R198, 0x1, -R3 ;  /* 0x00000001c6037824 */ /* 0x000fe200078e0a03 */
[----:B------:R-:W-:-:S02]  /*fda0*/  MOV R60, R49 ;  /* 0x00000031003c7202 */ /* 0x000fc40000000f00 */
[----:B------:R-:W-:Y:S01]  /*fdb0*/  PRMT R71, R0, 0x5410, R20 ;  /* 0x0000541000477816 */ /* 0x000fe20000000014 */
[----:B------:R-:W-:Y:S01]  /*fdc0*/  IMAD.MOV.U32 R0, RZ, RZ, R11 ;  /* 0x000000ffff007224 */ /* 0x000fe200078e000b */
[----:B---3--:R-:W-:Y:S01]  /*fdd0*/  SHF.L.U32 R61, R3, 0x1f, RZ ;  /* 0x0000001f033d7819 */ /* 0x008fe200000006ff */
[----:B------:R-:W-:Y:S01]  /*fde0*/  IMAD.MOV.U32 R3, RZ, RZ, R12 ;  /* 0x000000ffff037224 */ /* 0x000fe200078e000c */
[----:B------:R-:W-:Y:S01]  /*fdf0*/  PRMT R73, R21, 0x7610, R73 ;  /* 0x0000761015497816 */ /* 0x000fe20000000049 */
[----:B------:R-:W-:Y:S01]  /*fe00*/  IMAD.MOV.U32 R21, RZ, RZ, R14 ;  /* 0x000000ffff157224 */ /* 0x000fe200078e000e */
[----:B------:R-:W0:Y:S01]  /*fe10*/  SYNCS.PHASECHK.TRANS64.TRYWAIT P0, [R2+URZ+0x2a800], R61 ;  /* 0x02a8003d020075a7 */ /* 0x000e22000800017f */
[----:B------:R-:W-:Y:S02]  /*fe20*/  MOV R20, R13 ;  /* 0x0000000d00147202 */ /* 0x000fe40000000f00 */
[----:B------:R-:W-:Y:S02]  /*fe30*/  PRMT R73, R73, 0x5410, R0 ;  /* 0x0000541049497816 */ /* 0x000fe40000000000 */
[--C-:B------:R-:W-:Y:S01]  /*fe40*/  PRMT R0, R3, 0x5410, R20.reuse ;  /* 0x0000541003007816 */ /* 0x100fe20000000014 */
        /* <DEDUP_REMOVED lines=21> */
.L_x_3076:
[----:B------:R-:W-:Y:S05]  /*ffa0*/  BSYNC B1 ;  /* 0x0000000000017941 */ /* 0x000fea0003800000 */
.L_x_2821:
        /* <DEDUP_REMOVED lines=16> */
[--C-:B------:R-:W-:Y:S01]  /*100b0*/  HADD2.F32 R104, -RZ, R98.reuse.H1_H1 ;  /* 0x30000062ff687230 */ /* 0x100fe20000004100 */
[----:B------:R-:W-:Y:S01]  /*100c0*/  LEA.HI R62, R63, R62, RZ, 0x3 ;  /* 0x0000003e3f3e7211 */ /* 0x000fe200078f18ff */
[----:B------:R-:W-:Y:S01]  /*100d0*/  HADD2.F32 R98, -RZ, R98.H0_H0 ;  /* 0x20000062ff627230 */ /* 0x000fe20000004100 */
[----:B------:R-:W-:-:S02]  /*100e0*/  LOP3.LUT R63, R181, 0x38, R64, 0xf8, !PT ;  /* 0x00000038b53f7812 */ /* 0x000fc400078ef840 */
[----:B------:R-:W-:Y:S01]  /*100f0*/  IADD3 R61, R183, R60, RZ ;  /* 0x0000003cb73d7210 */ /* 0x000fe20007ffe0ff */
[----:B------:R-:W-:Y:S01]  /*10100*/  IMAD.SHL.U32 R62, R62, 0x400, RZ ;  /* 0x000004003e3e7824 */ /* 0x000fe200078e00ff */
[----:B------:R-:W-:Y:S02]  /*10110*/  LOP3.LUT R65, R63, R182, RZ, 0x3c, !PT ;  /* 0x000000b63f417212 */ /* 0x000fe400078e3cff */
[--C-:B------:R-:W-:Y:S01]  /*10120*/  SHF.R.U64 R44, R44, 0x10, R45.reuse ;  /* 0x000000102c2c7819 */ /* 0x100fe2000000122d */
[--C-:B------:R-:W-:Y:S01]  /*10130*/  IMAD R80, R61, 0x2, R2.reuse ;  /* 0x000000023d507824 */ /* 0x100fe200078e0202 */
[----:B------:R-:W-:Y:S02]  /*10140*/  LOP3.LUT R64, R62, 0x7fffe000, RZ, 0xc0, !PT ;  /* 0x7fffe0003e407812 */ /* 0x000fe400078ec0ff */
[----:B------:R-:W-:Y:S02]  /*10150*/  SHF.R.U32.HI R45, RZ, 0x10, R45 ;  /* 0x00000010ff2d7819 */ /* 0x000fe4000001162d */
[----:B------:R-:W-:Y:S01]  /*10160*/  IADD3 R65, R65, R64, R183 ;  /* 0x0000004041417210 */ /* 0x000fe20007ffe0b7 */
[----:B------:R-:W0:Y:S01]  /*10170*/  LDS.128 R60, [R80+0xc400] ;  /* 0x00c40000503c7984 */ /* 0x000e220000000c00 */
[--C-:B------:R-:W-:Y:S01]  /*10180*/  SHF.R.U64 R34, R34, 0x10, R35.reuse ;  /* 0x0000001022227819 */ /* 0x100fe20000001223 */
[----:B------:R-:W-:Y:S01]  /*10190*/  HADD2.F32 R45, -RZ, R45.H0_H0 ;  /* 0x2000002dff2d7230 */ /* 0x000fe20000004100 */
[----:B------:R-:W-:Y:S01]  /*101a0*/  SHF.R.U32.HI R90, RZ, 0x10, R35 ;  /* 0x00000010ff5a7819 */ /* 0x000fe20000011623 */
[----:B------:R-:W-:Y:S01]  /*101b0*/  IMAD R81, R65, 0x2, R2 ;  /* 0x0000000241517824 */ /* 0x000fe200078e0202 */
[----:B------:R-:W-:-:S02]  /*101c0*/  SHF.R.U64 R32, R32, 0x10, R33 ;  /* 0x0000001020207819 */ /* 0x000fc40000001221 */
[----:B------:R-:W-:Y:S01]  /*101d0*/  SHF.R.U64 R35, R46, 0x10, R47 ;  /* 0x000000102e237819 */ /* 0x000fe2000000122f */
[----:B------:R-:W-:Y:S01]  /*101e0*/  HADD2.F32 R90, -RZ, R90.H0_H0 ;  /* 0x2000005aff5a7230 */ /* 0x000fe20000004100 */
[----:B------:R-:W1:Y:S01]  /*101f0*/  LDS.128 R64, [R81+0xc400] ;  /* 0x00c4000051407984 */ /* 0x000e620000000c00 */
[----:B------:R-:W-:Y:S02]  /*10200*/  SHF.R.U32.HI R33, RZ, 0x10, R33 ;  /* 0x00000010ff217819 */ /* 0x000fe40000011621 */
[----:B------:R-:W-:-:S03]  /*10210*/  SHF.R.U32.HI R47, RZ, 0x10, R47 ;  /* 0x00000010ff2f7819 */ /* 0x000fc6000001162f */
[----:B------:R-:W-:Y:S02]  /*10220*/  HADD2.F32 R33, -RZ, R33.H0_H0 ;  /* 0x20000021ff217230 */ /* 0x000fe40000004100 */
[--C-:B0-----:R-:W-:Y:S02]  /*10230*/  HADD2.F32 R93, -RZ, R63.reuse.H0_H0 ;  /* 0x2000003fff5d7230 */ /* 0x101fe40000004100 */
[----:B------:R-:W-:Y:S02]  /*10240*/  HADD2.F32 R94, -RZ, R63.H1_H1 ;  /* 0x3000003fff5e7230 */ /* 0x000fe40000004100 */
[--C-:B------:R-:W-:Y:S02]  /*10250*/  HADD2.F32 R46, -RZ, R61.reuse.H0_H0 ;  /* 0x2000003dff2e7230 */ /* 0x100fe40000004100 */
[----:B------:R-:W-:Y:S02]  /*10260*/  HADD2.F32 R91, -RZ, R61.H1_H1 ;  /* 0x3000003dff5b7230 */ /* 0x000fe40000004100 */
[----:B------:R-:W-:-:S02]  /*10270*/  HADD2.F32 R61, -RZ, R60.H0_H0 ;  /* 0x2000003cff3d7230 */ /* 0x000fc40000004100 */
[--C-:B-1----:R-:W-:Y:S02]  /*10280*/  HADD2.F32 R63, -RZ, R65.reuse.H0_H0 ;  /* 0x20000041ff3f7230 */ /* 0x102fe40000004100 */
[----:B------:R-:W-:Y:S02]  /*10290*/  HADD2.F32 R100, -RZ, R65.H1_H1 ;  /* 0x30000041ff647230 */ /* 0x000fe40000004100 */
[----:B------:R-:W-:Y:S02]  /*102a0*/  HADD2.F32 R65, -RZ, R64.H0_H0 ;  /* 0x20000040ff417230 */ /* 0x000fe40000004100 */
[C---:B------:R-:W-:Y:S01]  /*102b0*/  FMUL.FTZ R103, R63.reuse, R95 ;  /* 0x0000005f3f677220 */ /* 0x040fe20000410000 */
[-C--:B------:R-:W-:Y:S01]  /*102c0*/  FMUL.FTZ R63, R63, R96.reuse ;  /* 0x000000603f3f7220 */ /* 0x080fe20000410000 */
[C---:B------:R-:W-:Y:S01]  /*102d0*/  FMUL.FTZ R106, R100.reuse, R45 ;  /* 0x0000002d646a7220 */ /* 0x040fe20000410000 */
[----:B------:R-:W-:Y:S01]  /*102e0*/  FMUL.FTZ R100, R100, R33 ;  /* 0x0000002164647220 */ /* 0x000fe20000410000 */
[----:B------:R-:W-:Y:S01]  /*102f0*/  FFMA.FTZ R103, R46, R96, -R103 ;  /* 0x000000602e677223 */ /* 0x000fe20000010867 */
[----:B------:R-:W-:-:S02]  /*10300*/  HADD2.F32 R96, -RZ, R99.H1_H1 ;  /* 0x30000063ff607230 */ /* 0x000fc40000004100 */
[----:B------:R-:W-:Y:S01]  /*10310*/  FFMA.FTZ R63, R46, R95, R63 ;  /* 0x0000005f2e3f7223 */ /* 0x000fe2000001003f */
[----:B------:R-:W-:Y:S01]  /*10320*/  FFMA.FTZ R46, R91, R33, -R106 ;  /* 0x000000215b2e7223 */ /* 0x000fe2000001086a */
[----:B------:R-:W-:Y:S02]  /*10330*/  HADD2.F32 R33, -RZ, R97.H0_H0 ;  /* 0x20000061ff217230 */ /* 0x000fe40000004100 */
[C---:B------:R-:W-:Y:S01]  /*10340*/  FMUL.FTZ R95, R65.reuse, R104 ;  /* 0x00000068415f7220 */ /* 0x040fe20000410000 */
[----:B------:R-:W-:Y:S01]  /*10350*/  FMUL.FTZ R106, R65, R96 ;  /* 0x00000060416a7220 */ /* 0x000fe20000410000 */
[----:B------:R-:W-:Y:S02]  /*10360*/  HADD2.F32 R102, -RZ, R67.H0_H0 ;  /* 0x20000043ff667230 */ /* 0x000fe40000004100 */
[----:B------:R-:W-:Y:S01]  /*10370*/  FFMA.FTZ R100, R91, R45, R100 ;  /* 0x0000002d5b647223 */ /* 0x000fe20000010064 */
[----:B------:R-:W-:Y:S02]  /*10380*/  HADD2.F32 R97, -RZ, R97.H1_H1 ;  /* 0x30000061ff617230 */ /* 0x000fe40000004100 */
[----:B------:R-:W-:Y:S01]  /*10390*/  FFMA.FTZ R65, R61, R104, -R106 ;  /* 0x000000683d417223 */ /* 0x000fe2000001086a */
[----:B------:R-:W-:-:S02]  /*103a0*/  HADD2.F32 R101, -RZ, R66.H0_H0 ;  /* 0x20000042ff657230 */ /* 0x000fc40000004100 */
[----:B------:R-:W-:Y:S01]  /*103b0*/  FFMA.FTZ R61, R61, R96, R95 ;  /* 0x000000603d3d7223 */ /* 0x000fe2000001005f */
[----:B------:R-:W-:Y:S02]  /*103c0*/  HADD2.F32 R99, -RZ, R99.H0_H0 ;  /* 0x20000063ff637230 */ /* 0x000fe40000004100 */
[C---:B------:R-:W-:Y:S01]  /*103d0*/  FMUL.FTZ R96, R102.reuse, R97 ;  /* 0x0000006166607220 */ /* 0x040fe20000410000 */
[----:B------:R-:W-:Y:S02]  /*103e0*/  HADD2.F32 R67, -RZ, R67.H1_H1 ;  /* 0x30000043ff437230 */ /* 0x000fe40000004100 */
[----:B------:R-:W-:Y:S01]  /*103f0*/  FMUL.FTZ R91, R101, R33 ;  /* 0x00000021655b7220 */ /* 0x000fe20000410000 */
[----:B------:R-:W-:Y:S02]  /*10400*/  HADD2.F32 R45, -RZ, R47.H0_H0 ;  /* 0x2000002fff2d7230 */ /* 0x000fe40000004100 */
[----:B------:R-:W-:Y:S01]  /*10410*/  FMUL.FTZ R102, R102, R99 ;  /* 0x0000006366667220 */ /* 0x000fe20000410000 */
[----:B------:R-:W-:-:S02]  /*10420*/  HADD2.F32 R92, -RZ, R62.H0_H0 ;  /* 0x2000003eff5c7230 */ /* 0x000fc40000004100 */
[-C--:B------:R-:W-:Y:S01]  /*10430*/  FMUL.FTZ R101, R101, R98.reuse ;  /* 0x0000006265657220 */ /* 0x080fe20000410000 */
[----:B------:R-:W-:Y:S02]  /*10440*/  HADD2.F32 R64, -RZ, R64.H1_H1 ;  /* 0x30000040ff407230 */ /* 0x000fe40000004100 */
[----:B------:R-:W-:Y:S01]  /*10450*/  FMUL.FTZ R95, R67, R45 ;  /* 0x0000002d435f7220 */ /* 0x000fe20000410000 */
[----:B------:R-:W-:Y:S01]  /*10460*/  FFMA.FTZ R47, R93, R97, R102 ;  /* 0x000000615d2f7223 */ /* 0x000fe20000010066 */
[C---:B------:R-:W-:Y:S01]  /*10470*/  FFMA.FTZ R91, R92.reuse, R98, -R91 ;  /* 0x000000625c5b7223 */ /* 0x040fe2000001085b */
[----:B------:R-:W-:Y:S01]  /*10480*/  FFMA.FTZ R92, R92, R33, R101 ;  /* 0x000000215c5c7223 */ /* 0x000fe20000010065 */
[-C--:B------:R-:W-:Y:S01]  /*10490*/  FMUL.FTZ R97, R67, R90.reuse ;  /* 0x0000005a43617220 */ /* 0x080fe20000410000 */
[----:B------:R-:W-:Y:S01]  /*104a0*/  FFMA.FTZ R33, R93, R99, -R96 ;  /* 0x000000635d217223 */ /* 0x000fe20000010860 */
[----:B------:R-:W-:Y:S01]  /*104b0*/  FFMA.FTZ R90, R94, R90, -R95 ;  /* 0x0000005a5e5a7223 */ /* 0x000fe2000001085f */
[----:B------:R-:W-:-:S02]  /*104c0*/  HADD2.F32 R66, -RZ, R66.H1_H1 ;  /* 0x30000042ff427230 */ /* 0x000fc40000004100 */
[----:B------:R-:W-:Y:S01]  /*104d0*/  FFMA.FTZ R94, R94, R45, R97 ;  /* 0x0000002d5e5e7223 */ /* 0x000fe20000010061 */
[----:B------:R-:W-:Y:S02]  /*104e0*/  HADD2.F32 R93, -RZ, R44.H0_H0 ;  /* 0x2000002cff5d7230 */ /* 0x000fe40000004100 */
[----:B------:R-:W-:Y:S02]  /*104f0*/  HADD2.F32 R95, -RZ, R35.H0_H0 ;  /* 0x20000023ff5f7230 */ /* 0x000fe40000004100 */
[----:B------:R-:W-:Y:S02]  /*10500*/  HADD2.F32 R67, -RZ, R32.H0_H0 ;  /* 0x20000020ff437230 */ /* 0x000fe40000004100 */
[----:B------:R-:W-:Y:S01]  /*10510*/  FMUL.FTZ R45, R64, R93 ;  /* 0x0000005d402d7220 */ /* 0x000fe20000410000 */
[----:B------:R-:W-:Y:S02]  /*10520*/  HADD2.F32 R35, -RZ, R34.H0_H0 ;  /* 0x20000022ff237230 */ /* 0x000fe40000004100 */
[----:B------:R-:W-:Y:S01]  /*10530*/  FMUL.FTZ R97, R66, R95 ;  /* 0x0000005f42617220 */ /* 0x000fe20000410000 */
[----:B------:R-:W-:-:S02]  /*10540*/  HADD2.F32 R60, -RZ, R60.H1_H1 ;  /* 0x3000003cff3c7230 */ /* 0x000fc40000004100 */
[----:B------:R-:W-:Y:S01]  /*10550*/  FMUL.FTZ R64, R64, R67 ;  /* 0x0000004340407220 */ /* 0x000fe20000410000 */
[----:B------:R-:W-:Y:S02]  /*10560*/  HADD2.F32 R62, -RZ, R62.H1_H1 ;  /* 0x3000003eff3e7230 */ /* 0x000fe40000004100 */
[----:B------:R-:W-:Y:S01]  /*10570*/  FMUL.FTZ R66, R66, R35 ;  /* 0x0000002342427220 */ /* 0x000fe20000410000 */
[----:B------:R-:W-:Y:S01]  /*10580*/  F2FP.F16.F32.PACK_AB R47, R94, R47 ;  /* 0x0000002f5e2f723e */ /* 0x000fe200000000ff */
[C---:B------:R-:W-:Y:S01]  /*10590*/  FFMA.FTZ R32, R60.reuse, R67, -R45 ;  /* 0x000000433c207223 */ /* 0x040fe2000001082d */
[----:B------:R-:W-:Y:S01]  /*105a0*/  FFMA.FTZ R44, R60, R93, R64 ;  /* 0x0000005d3c2c7223 */ /* 0x000fe20000010040 */
[C---:B------:R-:W-:Y:S01]  /*105b0*/  FFMA.FTZ R34, R62.reuse, R35, -R97 ;  /* 0x000000233e227223 */ /* 0x040fe20000010861 */
[----:B------:R-:W-:Y:S01]  /*105c0*/  FFMA.FTZ R95, R62, R95, R66 ;  /* 0x0000005f3e5f7223 */ /* 0x000fe20000010042 */
[----:B------:R-:W-:Y:S02]  /*105d0*/  F2FP.F16.F32.PACK_AB R35, R90, R33 ;  /* 0x000000215a23723e */ /* 0x000fe400000000ff */
[----:B------:R-:W-:-:S02]  /*105e0*/  F2FP.F16.F32.PACK_AB R33, R46, R103 ;  /* 0x000000672e21723e */ /* 0x000fc400000000ff */
[----:B------:R-:W-:Y:S02]  /*105f0*/  F2FP.F16.F32.PACK_AB R32, R32, R65 ;  /* 0x000000412020723e */ /* 0x000fe400000000ff */
[----:B------:R-:W-:Y:S02]  /*10600*/  F2FP.F16.F32.PACK_AB R34, R34, R91 ;  /* 0x0000005b2222723e */ /* 0x000fe400000000ff */
[----:B------:R-:W-:Y:S02]  /*10610*/  F2FP.F16.F32.PACK_AB R45, R100, R63 ;  /* 0x0000003f642d723e */ /* 0x000fe400000000ff */
[----:B------:R-:W-:Y:S01]  /*10620*/  F2FP.F16.F32.PACK_AB R44, R44, R61 ;  /* 0x0000003d2c2c723e */ /* 0x000fe200000000ff */
[----:B------:R1:W-:Y:S01]  /*10630*/  STS.128 [R80+0xc400], R32 ;  /* 0x00c4002050007388 */ /* 0x0003e20000000c00 */
[----:B------:R-:W-:-:S05]  /*10640*/  F2FP.F16.F32.PACK_AB R46, R95, R92 ;  /* 0x0000005c5f2e723e */ /* 0x000fca00000000ff */
[----:B------:R1:W-:Y:S02]  /*10650*/  STS.128 [R81+0xc400], R44 ;  /* 0x00c4002c51007388 */ /* 0x0003e40000000c00 */
.L_x_2826:
[----:B------:R-:W-:Y:S05]  /*10660*/  BSYNC B2 ;  /* 0x0000000000027941 */ /* 0x000fea0003800000 */
.L_x_2825:
[----:B------:R-:W-:Y:S04]  /*10670*/  BSSY B2, `(.L_x_2827) ;  /* 0x0000061000027945 */ /* 0x000fe80003800000 */
[----:B------:R-:W-:Y:S05]  /*10680*/  @P1 BRA `(.L_x_2828) ;  /* 0x00000004007c1947 */ /* 0x000fea0003800000 */
[----:B------:R-:W2:Y:S01]  /*10690*/  LDL R93, [R1+0x48] ;  /* 0x00004800015d7983 */ /* 0x000ea20000100800 */
[----:B-1----:R-:W-:Y:S01]  /*106a0*/  LEA.HI R32, R70, R166, RZ, 0x1d ;  /* 0x000000a646207211 */ /* 0x002fe200078fe8ff */
[----:B------:R-:W-:Y:S01]  /*106b0*/  HADD2.F32 R90, -RZ, R86.H1_H1 ;  /* 0x30000056ff5a7230 */ /* 0x000fe20000004100 */
[----:B------:R-:W-:Y:S01]  /*106c0*/  SHF.R.U64 R28, R28, 0x10, R29 ;  /* 0x000000101c1c7819 */ /* 0x000fe2000000121d */
[----:B------:R-:W-:Y:S01]  /*106d0*/  HADD2.F32 R80, -RZ, R88.H1_H1 ;  /* 0x30000058ff507230 */ /* 0x000fe20000004100 */
[----:B------:R-:W-:Y:S01]  /*106e0*/  SHF.R.S32.HI R33, RZ, 0x1f, R32 ;  /* 0x0000001fff217819 */ /* 0x000fe20000011420 */
        /* <DEDUP_REMOVED lines=15> */
[----:B------:R-:W-:Y:S01]  /*107e0*/  SHF.R.U32.HI R42, RZ, 0x10, R43 ;  /* 0x00000010ff2a7819 */ /* 0x000fe2000001162b */
[----:B------:R-:W-:Y:S01]  /*107f0*/  HADD2.F32 R40, -RZ, R40.H0_H0 ;  /* 0x20000028ff287230 */ /* 0x000fe20000004100 */
[----:B------:R-:W-:Y:S02]  /*10800*/  SHF.R.U32.HI R81, RZ, 0x10, R41 ;  /* 0x00000010ff517819 */ /* 0x000fe40000011629 */
[----:B------:R-:W1:Y:S01]  /*10810*/  LDS.128 R44, [R60+0xc400] ;  /* 0x00c400003c2c7984 */ /* 0x000e620000000c00 */
[----:B------:R-:W-:Y:S02]  /*10820*/  HADD2.F32 R42, -RZ, R42.H0_H0 ;  /* 0x2000002aff2a7230 */ /* 0x000fe40000004100 */
[----:B------:R-:W-:-:S02]  /*10830*/  HADD2.F32 R81, -RZ, R81.H0_H0 ;  /* 0x20000051ff517230 */ /* 0x000fc40000004100 */
[--C-:B-1----:R-:W-:Y:S02]  /*10840*/  HADD2.F32 R43, -RZ, R45.reuse.H0_H0 ;  /* 0x2000002dff2b7230 */ /* 0x102fe40000004100 */
[----:B------:R-:W-:Y:S02]  /*10850*/  HADD2.F32 R66, -RZ, R45.H1_H1 ;  /* 0x3000002dff427230 */ /* 0x000fe40000004100 */
[----:B------:R-:W-:Y:S02]  /*10860*/  HADD2.F32 R67, -RZ, R44.H0_H0 ;  /* 0x2000002cff437230 */ /* 0x000fe40000004100 */
[C---:B------:R-:W-:Y:S01]  /*10870*/  FMUL.FTZ R92, R43.reuse, R90 ;  /* 0x0000005a2b5c7220 */ /* 0x040fe20000410000 */
[----:B------:R-:W-:Y:S01]  /*10880*/  FMUL.FTZ R94, R43, R80 ;  /* 0x000000502b5e7220 */ /* 0x000fe20000410000 */
[----:B------:R-:W-:Y:S02]  /*10890*/  HADD2.F32 R64, -RZ, R46.H0_H0 ;  /* 0x2000002eff407230 */ /* 0x000fe40000004100 */
[----:B------:R-:W-:-:S02]  /*108a0*/  HADD2.F32 R62, -RZ, R47.H0_H0 ;  /* 0x2000002fff3e7230 */ /* 0x000fc40000004100 */
[----:B------:R-:W-:Y:S02]  /*108b0*/  HADD2.F32 R47, -RZ, R47.H1_H1 ;  /* 0x3000002fff2f7230 */ /* 0x000fe40000004100 */
[----:B------:R-:W-:Y:S02]  /*108c0*/  HADD2.F32 R44, -RZ, R44.H1_H1 ;  /* 0x3000002cff2c7230 */ /* 0x000fe40000004100 */
[----:B------:R-:W-:Y:S01]  /*108d0*/  HADD2.F32 R46, -RZ, R46.H1_H1 ;  /* 0x3000002eff2e7230 */ /* 0x000fe20000004100 */
[----:B--2---:R-:W1:Y:S02]  /*108e0*/  LDS.128 R32, [R93] ;  /* 0x000000005d207984 */ /* 0x004e640000000c00 */
[--C-:B-1----:R-:W-:Y:S02]  /*108f0*/  HADD2.F32 R65, -RZ, R33.reuse.H0_H0 ;  /* 0x20000021ff417230 */ /* 0x102fe40000004100 */
[----:B------:R-:W-:Y:S02]  /*10900*/  HADD2.F32 R63, -RZ, R33.H1_H1 ;  /* 0x30000021ff3f7230 */ /* 0x000fe40000004100 */
[----:B0-----:R-:W-:-:S02]  /*10910*/  HADD2.F32 R61, -RZ, R32.H0_H0 ;  /* 0x20000020ff3d7230 */ /* 0x001fc40000004100 */
[C---:B------:R-:W-:Y:S01]  /*10920*/  FFMA.FTZ R43, R65.reuse, R80, -R92 ;  /* 0x00000050412b7223 */ /* 0x040fe2000001085c */
[----:B------:R-:W-:Y:S02]  /*10930*/  HADD2.F32 R80, -RZ, R91.H0_H0 ;  /* 0x2000005bff507230 */ /* 0x000fe40000004100 */
[CC--:B------:R-:W-:Y:S01]  /*10940*/  FMUL.FTZ R92, R66.reuse, R81.reuse ;  /* 0x00000051425c7220 */ /* 0x0c0fe20000410000 */
[----:B------:R-:W-:Y:S01]  /*10950*/  FFMA.FTZ R45, R65, R90, R94 ;  /* 0x0000005a412d7223 */ /* 0x000fe2000001005e */
[----:B------:R-:W-:Y:S02]  /*10960*/  HADD2.F32 R90, -RZ, R87.H0_H0 ;  /* 0x20000057ff5a7230 */ /* 0x000fe40000004100 */
[-C--:B------:R-:W-:Y:S01]  /*10970*/  FMUL.FTZ R94, R66, R80.reuse ;  /* 0x00000050425e7220 */ /* 0x080fe20000410000 */
[----:B------:R-:W-:Y:S01]  /*10980*/  FFMA.FTZ R66, R63, R80, -R92 ;  /* 0x000000503f427223 */ /* 0x000fe2000001085c */
[C---:B------:R-:W-:Y:S01]  /*10990*/  FMUL.FTZ R92, R67.reuse, R86 ;  /* 0x00000056435c7220 */ /* 0x040fe20000410000 */
[----:B------:R-:W-:Y:S01]  /*109a0*/  FMUL.FTZ R67, R67, R88 ;  /* 0x0000005843437220 */ /* 0x000fe20000410000 */
[----:B------:R-:W-:Y:S01]  /*109b0*/  FFMA.FTZ R80, R63, R81, R94 ;  /* 0x000000513f507223 */ /* 0x000fe2000001005e */
[----:B------:R-:W-:-:S02]  /*109c0*/  HADD2.F32 R65, -RZ, R89.H0_H0 ;  /* 0x20000059ff417230 */ /* 0x000fc40000004100 */
[C---:B------:R-:W-:Y:S01]  /*109d0*/  FFMA.FTZ R63, R61.reuse, R88, -R92 ;  /* 0x000000583d3f7223 */ /* 0x040fe2000001085c */
[----:B------:R-:W-:Y:S02]  /*109e0*/  HADD2.F32 R33, -RZ, R34.H0_H0 ;  /* 0x20000022ff217230 */ /* 0x000fe40000004100 */
[----:B------:R-:W-:Y:S01]  /*109f0*/  FFMA.FTZ R61, R61, R86, R67 ;  /* 0x000000563d3d7223 */ /* 0x000fe20000010043 */
[C---:B------:R-:W-:Y:S01]  /*10a00*/  FMUL.FTZ R86, R64.reuse, R90 ;  /* 0x0000005a40567220 */ /* 0x040fe20000410000 */
[----:B------:R-:W-:Y:S02]  /*10a10*/  HADD2.F32 R87, -RZ, R87.H1_H1 ;  /* 0x30000057ff577230 */ /* 0x000fe40000004100 */
[-C--:B------:R-:W-:Y:S01]  /*10a20*/  FMUL.FTZ R88, R64, R65.reuse ;  /* 0x0000004140587220 */ /* 0x080fe20000410000 */
[----:B------:R-:W-:Y:S02]  /*10a30*/  HADD2.F32 R89, -RZ, R89.H1_H1 ;  /* 0x30000059ff597230 */ /* 0x000fe40000004100 */
[----:B------:R-:W-:Y:S01]  /*10a40*/  FFMA.FTZ R64, R33, R65, -R86 ;  /* 0x0000004121407223 */ /* 0x000fe20000010856 */
[----:B------:R-:W-:-:S02]  /*10a50*/  HADD2.F32 R41, -RZ, R35.H0_H0 ;  /* 0x20000023ff297230 */ /* 0x000fc40000004100 */
[C---:B------:R-:W-:Y:S01]  /*10a60*/  FMUL.FTZ R86, R62.reuse, R87 ;  /* 0x000000573e567220 */ /* 0x040fe20000410000 */
[----:B------:R-:W-:Y:S02]  /*10a70*/  HADD2.F32 R35, -RZ, R35.H1_H1 ;  /* 0x30000023ff237230 */ /* 0x000fe40000004100 */
[-C--:B------:R-:W-:Y:S01]  /*10a80*/  FMUL.FTZ R62, R62, R89.reuse ;  /* 0x000000593e3e7220 */ /* 0x080fe20000410000 */
[----:B------:R-:W-:Y:S01]  /*10a90*/  FFMA.FTZ R88, R33, R90, R88 ;  /* 0x0000005a21587223 */ /* 0x000fe20000010058 */
[----:B------:R-:W-:Y:S01]  /*10aa0*/  FFMA.FTZ R86, R41, R89, -R86 ;  /* 0x0000005929567223 */ /* 0x000fe20000010856 */
[----:B------:R-:W-:Y:S01]  /*10ab0*/  FMUL.FTZ R90, R47, R42 ;  /* 0x0000002a2f5a7220 */ /* 0x000fe20000410000 */
[----:B------:R-:W-:Y:S01]  /*10ac0*/  FFMA.FTZ R62, R41, R87, R62 ;  /* 0x00000057293e7223 */ /* 0x000fe2000001003e */
[-C--:B------:R-:W-:Y:S01]  /*10ad0*/  FMUL.FTZ R92, R47, R40.reuse ;  /* 0x000000282f5c7220 */ /* 0x080fe20000410000 */
[----:B------:R-:W-:Y:S02]  /*10ae0*/  HADD2.F32 R33, -RZ, R29.H0_H0 ;  /* 0x2000001dff217230 */ /* 0x000fe40000004100 */
[----:B------:R-:W-:Y:S01]  /*10af0*/  FFMA.FTZ R65, R35, R40, -R90 ;  /* 0x0000002823417223 */ /* 0x000fe2000001085a */
[----:B------:R-:W-:-:S02]  /*10b00*/  HADD2.F32 R41, -RZ, R31.H0_H0 ;  /* 0x2000001fff297230 */ /* 0x000fc40000004100 */
[----:B------:R-:W-:Y:S01]  /*10b10*/  FFMA.FTZ R67, R35, R42, R92 ;  /* 0x0000002a23437223 */ /* 0x000fe2000001005c */
        /* <DEDUP_REMOVED lines=22> */
.L_x_2828:
[----:B------:R-:W-:Y:S05]  /*10c80*/  BSYNC B2 ;  /* 0x0000000000027941 */ /* 0x000fea0003800000 */
.L_x_2827:
[----:B------:R-:W-:Y:S05]  /*10c90*/  @P2 BRA `(.L_x_2824) ;  /* 0x00000004007c2947 */ /* 0x000fea0003800000 */
[----:B------:R-:W3:Y:S01]  /*10ca0*/  LDL R67, [R1+0x40] ;  /* 0x0000400001437983 */ /* 0x000ee20000100800 */
[----:B------:R-:W-:Y:S01]  /*10cb0*/  LEA.HI R70, R70, R167, RZ, 0x1d ;  /* 0x000000a746467211 */ /* 0x000fe200078fe8ff */
[----:B-1----:R-:W-:Y:S01]  /*10cc0*/  HADD2.F32 R47, -RZ, R76.H1_H1 ;  /* 0x3000004cff2f7230 */ /* 0x002fe20000004100 */
[--C-:B------:R-:W-:Y:S01]  /*10cd0*/  SHF.R.U64 R24, R24, 0x10, R25.reuse ;  /* 0x0000001018187819 */ /* 0x100fe20000001219 */
[----:B------:R-:W-:Y:S01]  /*10ce0*/  HADD2.F32 R46, -RZ, R78.H1_H1 ;  /* 0x3000004eff2e7230 */ /* 0x000fe20000004100 */
[----:B--2---:R-:W-:Y:S01]  /*10cf0*/  SHF.R.S32.HI R29, RZ, 0x1f, R70 ;  /* 0x0000001fff1d7819 */ /* 0x004fe20000011446 */
[----:B------:R-:W-:Y:S01]  /*10d00*/  IMAD.SHL.U32 R28, R70, 0x8, RZ ;  /* 0x00000008461c7824 */ /* 0x000fe200078e00ff */
[----:B------:R-:W-:Y:S01]  /*10d10*/  SHF.R.U32.HI R62, RZ, 0x10, R25 ;  /* 0x00000010ff3e7819 */ /* 0x000fe20000011619 */
[----:B------:R-:W-:Y:S01]  /*10d20*/  HADD2.F32 R76, -RZ, R76.H0_H0 ;  /* 0x2000004cff4c7230 */ /* 0x000fe20000004100 */
[----:B------:R-:W-:Y:S01]  /*10d30*/  LEA.HI R70, R29, R70, RZ, 0x3 ;  /* 0x000000461d467211 */ /* 0x000fe200078f18ff */
[----:B------:R-:W-:Y:S01]  /*10d40*/  HADD2.F32 R78, -RZ, R78.H0_H0 ;  /* 0x2000004eff4e7230 */ /* 0x000fe20000004100 */
[----:B------:R-:W-:Y:S01]  /*10d50*/  LOP3.LUT R29, R181, 0x38, R28, 0xf8, !PT ;  /* 0x00000038b51d7812 */ /* 0x000fe200078ef81c */
[----:B------:R-:W-:Y:S01]  /*10d60*/  HADD2.F32 R24, -RZ, R24.H0_H0 ;  /* 0x20000018ff187230 */ /* 0x000fe20000004100 */
[----:B------:R-:W-:-:S02]  /*10d70*/  SHF.L.U32 R70, R70, 0xa, RZ ;  /* 0x0000000a46467819 */ /* 0x000fc400000006ff */
[----:B------:R-:W-:Y:S02]  /*10d80*/  LOP3.LUT R32, R29, R182, RZ, 0x3c, !PT ;  /* 0x000000b61d207212 */ /* 0x000fe400078e3cff */
[----:B------:R-:W-:Y:S02]  /*10d90*/  LOP3.LUT R70, R70, 0x7fffe000, RZ, 0xc0, !PT ;  /* 0x7fffe00046467812 */ /* 0x000fe400078ec0ff */
[----:B------:R-:W-:Y:S02]  /*10da0*/  SHF.R.U64 R25, R26, 0x10, R27 ;  /* 0x000000101a197819 */ /* 0x000fe4000000121b */
[----:B------:R-:W-:Y:S02]  /*10db0*/  IADD3 R33, R32, R70, R183 ;  /* 0x0000004620217210 */ /* 0x000fe40007ffe0b7 */
[--C-:B------:R-:W-:Y:S01]  /*10dc0*/  SHF.R.U64 R26, R38, 0x10, R39.reuse ;  /* 0x00000010261a7819 */ /* 0x100fe20000001227 */
[----:B------:R-:W-:Y:S01]  /*10dd0*/  HADD2.F32 R25, -RZ, R25.H0_H0 ;  /* 0x20000019ff197230 */ /* 0x000fe20000004100 */
[----:B------:R-:W-:Y:S01]  /*10de0*/  SHF.R.U32.HI R65, RZ, 0x10, R39 ;  /* 0x00000010ff417819 */ /* 0x000fe20000011627 */
[----:B------:R-:W-:Y:S01]  /*10df0*/  IMAD R40, R33, 0x2, R2 ;  /* 0x0000000221287824 */ /* 0x000fe200078e0202 */
[----:B------:R-:W-:-:S02]  /*10e00*/  SHF.R.U32.HI R60, RZ, 0x10, R37 ;  /* 0x00000010ff3c7819 */ /* 0x000fc40000011625 */
[----:B------:R-:W-:Y:S02]  /*10e10*/  SHF.R.U32.HI R66, RZ, 0x10, R27 ;  /* 0x00000010ff427819 */ /* 0x000fe4000001161b */
[----:B------:R-:W1:Y:S01]  /*10e20*/  LDS.128 R32, [R40+0xc400] ;  /* 0x00c4000028207984 */ /* 0x000e620000000c00 */
[----:B------:R-:W-:Y:S01]  /*10e30*/  HADD2.F32 R60, -RZ, R60.H0_H0 ;  /* 0x2000003cff3c7230 */ /* 0x000fe20000004100 */
[----:B------:R-:W-:-:S05]  /*10e40*/  SHF.R.U64 R36, R36, 0x10, R37 ;  /* 0x0000001024247819 */ /* 0x000fca0000001225 */
[----:B------:R-:W-:Y:S02]  /*10e50*/  HADD2.F32 R36, -RZ, R36.H0_H0 ;  /* 0x20000024ff247230 */ /* 0x000fe40000004100 */
[----:B-1----:R-:W-:Y:S02]  /*10e60*/  HADD2.F32 R43, -RZ, R33.H1_H1 ;  /* 0x30000021ff2b7230 */ /* 0x002fe40000004100 */
[----:B------:R-:W-:Y:S02]  /*10e70*/  HADD2.F32 R27, -RZ, R32.H1_H1 ;  /* 0x30000020ff1b7230 */ /* 0x000fe40000004100 */
[----:B------:R-:W-:Y:S02]  /*10e80*/  HADD2.F32 R44, -RZ, R34.H0_H0 ;  /* 0x20000022ff2c7230 */ /* 0x000fe40000004100 */
[--C-:B------:R-:W-:Y:S02]  /*10e90*/  HADD2.F32 R45, -RZ, R35.reuse.H0_H0 ;  /* 0x20000023ff2d7230 */ /* 0x100fe40000004100 */
[----:B------:R-:W-:-:S02]  /*10ea0*/  HADD2.F32 R35, -RZ, R35.H1_H1 ;  /* 0x30000023ff237230 */ /* 0x000fc40000004100 */
[----:B------:R-:W-:Y:S01]  /*10eb0*/  HADD2.F32 R34, -RZ, R34.H1_H1 ;  /* 0x30000022ff227230 */ /* 0x000fe20000004100 */
[----:B---3--:R-:W1:Y:S02]  /*10ec0*/  LDS.128 R28, [R67] ;  /* 0x00000000431c7984 */ /* 0x008e640000000c00 */
[--C-:B-1----:R-:W-:Y:S02]  /*10ed0*/  HADD2.F32 R38, -RZ, R29.reuse.H0_H0 ;  /* 0x2000001dff267230 */ /* 0x102fe40000004100 */
[----:B------:R-:W-:Y:S02]  /*10ee0*/  HADD2.F32 R39, -RZ, R29.H1_H1 ;  /* 0x3000001dff277230 */ /* 0x000fe40000004100 */
[----:B------:R-:W-:Y:S02]  /*10ef0*/  HADD2.F32 R29, -RZ, R33.H0_H0 ;  /* 0x20000021ff1d7230 */ /* 0x000fe40000004100 */
[----:B------:R-:W-:Y:S02]  /*10f00*/  HADD2.F32 R33, -RZ, R32.H0_H0 ;  /* 0x20000020ff217230 */ /* 0x000fe40000004100 */
[----:B------:R-:W-:-:S02]  /*10f10*/  HADD2.F32 R37, -RZ, R28.H0_H0 ;  /* 0x2000001cff257230 */ /* 0x000fc40000004100 */
[CC--:B0-----:R-:W-:Y:S01]  /*10f20*/  FMUL.FTZ R61, R29.reuse, R47.reuse ;  /* 0x0000002f1d3d7220 */ /* 0x0c1fe20000410000 */
[-C--:B------:R-:W-:Y:S01]  /*10f30*/  FMUL.FTZ R63, R29, R46.reuse ;  /* 0x0000002e1d3f7220 */ /* 0x080fe20000410000 */
[----:B------:R-:W-:Y:S02]  /*10f40*/  HADD2.F32 R41, -RZ, R30.H0_H0 ;  /* 0x2000001eff297230 */ /* 0x000fe40000004100 */
[C---:B------:R-:W-:Y:S01]  /*10f50*/  FFMA.FTZ R29, R38.reuse, R46, -R61 ;  /* 0x0000002e261d7223 */ /* 0x040fe2000001083d */
[----:B------:R-:W-:Y:S02]  /*10f60*/  HADD2.F32 R46, -RZ, R62.H0_H0 ;  /* 0x2000003eff2e7230 */ /* 0x000fe40000004100 */
[----:B------:R-:W-:Y:S01]  /*10f70*/  FMUL.FTZ R62, R43, R60 ;  /* 0x0000003c2b3e7220 */ /* 0x000fe20000410000 */
[----:B------:R-:W-:Y:S01]  /*10f80*/  FFMA.FTZ R32, R38, R47, R63 ;  /* 0x0000002f26207223 */ /* 0x000fe2000001003f */
[C---:B------:R-:W-:Y:S01]  /*10f90*/  FMUL.FTZ R38, R33.reuse, R76 ;  /* 0x0000004c21267220 */ /* 0x040fe20000410000 */
[----:B------:R-:W-:Y:S01]  /*10fa0*/  FMUL.FTZ R47, R33, R78 ;  /* 0x0000004e212f7220 */ /* 0x000fe20000410000 */
[----:B------:R-:W-:Y:S01]  /*10fb0*/  FMUL.FTZ R64, R43, R46 ;  /* 0x0000002e2b407220 */ /* 0x000fe20000410000 */
[----:B------:R-:W-:-:S02]  /*10fc0*/  HADD2.F32 R43, -RZ, R77.H0_H0 ;  /* 0x2000004dff2b7230 */ /* 0x000fc40000004100 */
[----:B------:R-:W-:Y:S01]  /*10fd0*/  FFMA.FTZ R78, R37, R78, -R38 ;  /* 0x0000004e254e7223 */ /* 0x000fe20000010826 */
[--C-:B------:R-:W-:Y:S02]  /*10fe0*/  HADD2.F32 R33, -RZ, R79.reuse.H0_H0 ;  /* 0x2000004fff217230 */ /* 0x100fe40000004100 */
[----:B------:R-:W-:Y:S01]  /*10ff0*/  FFMA.FTZ R62, R39, R46, -R62 ;  /* 0x0000002e273e7223 */ /* 0x000fe2000001083e */
[----:B------:R-:W-:Y:S02]  /*11000*/  HADD2.F32 R79, -RZ, R79.H1_H1 ;  /* 0x3000004fff4f7230 */ /* 0x000fe40000004100 */
[----:B------:R-:W-:Y:S01]  /*11010*/  FMUL.FTZ R38, R44, R43 ;  /* 0x0000002b2c267220 */ /* 0x000fe20000410000 */
[----:B------:R-:W-:Y:S02]  /*11020*/  HADD2.F32 R77, -RZ, R77.H1_H1 ;  /* 0x3000004dff4d7230 */ /* 0x000fe40000004100 */
[----:B------:R-:W-:Y:S01]  /*11030*/  FFMA.FTZ R47, R37, R76, R47 ;  /* 0x0000004c252f7223 */ /* 0x000fe2000001002f */
[----:B------:R-:W-:-:S02]  /*11040*/  HADD2.F32 R42, -RZ, R31.H0_H0 ;  /* 0x2000001fff2a7230 */ /* 0x000fc40000004100 */
[----:B------:R-:W-:Y:S01]  /*11050*/  FFMA.FTZ R39, R39, R60, R64 ;  /* 0x0000003c27277223 */ /* 0x000fe20000010040 */
[-C--:B------:R-:W-:Y:S01]  /*11060*/  FMUL.FTZ R46, R44, R33.reuse ;  /* 0x000000212c2e7220 */ /* 0x080fe20000410000 */
[----:B------:R-:W-:Y:S01]  /*11070*/  FFMA.FTZ R37, R41, R33, -R38 ;  /* 0x0000002129257223 */ /* 0x000fe20000010826 */
[----:B------:R-:W-:Y:S02]  /*11080*/  HADD2.F32 R44, -RZ, R65.H0_H0 ;  /* 0x20000041ff2c7230 */ /* 0x000fe40000004100 */
[C---:B------:R-:W-:Y:S01]  /*11090*/  FMUL.FTZ R33, R45.reuse, R77 ;  /* 0x0000004d2d217220 */ /* 0x040fe20000410000 */
[----:B------:R-:W-:Y:S02]  /*110a0*/  HADD2.F32 R38, -RZ, R66.H0_H0 ;  /* 0x20000042ff267230 */ /* 0x000fe40000004100 */
[-C--:B------:R-:W-:Y:S01]  /*110b0*/  FMUL.FTZ R60, R45, R79.reuse ;  /* 0x0000004f2d3c7220 */ /* 0x080fe20000410000 */
[----:B------:R-:W-:Y:S02]  /*110c0*/  HADD2.F32 R31, -RZ, R31.H1_H1 ;  /* 0x3000001fff1f7230 */ /* 0x000fe40000004100 */
[C---:B------:R-:W-:Y:S01]  /*110d0*/  FFMA.FTZ R79, R42.reuse, R79, -R33 ;  /* 0x0000004f2a4f7223 */ /* 0x040fe20000010821 */
[C---:B------:R-:W-:Y:S01]  /*110e0*/  FMUL.FTZ R64, R35.reuse, R44 ;  /* 0x0000002c23407220 */ /* 0x040fe20000410000 */
[----:B------:R-:W-:Y:S01]  /*110f0*/  FFMA.FTZ R60, R42, R77, R60 ;  /* 0x0000004d2a3c7223 */ /* 0x000fe2000001003c */
[----:B------:R-:W-:Y:S01]  /*11100*/  FMUL.FTZ R42, R35, R38 ;  /* 0x00000026232a7220 */ /* 0x000fe20000410000 */
[----:B------:R-:W-:-:S02]  /*11110*/  HADD2.F32 R33, -RZ, R26.H0_H0 ;  /* 0x2000001aff217230 */ /* 0x000fc40000004100 */
[----:B------:R-:W-:Y:S01]  /*11120*/  FFMA.FTZ R46, R41, R43, R46 ;  /* 0x0000002b292e7223 */ /* 0x000fe2000001002e */
[----:B------:R-:W-:Y:S02]  /*11130*/  HADD2.F32 R28, -RZ, R28.H1_H1 ;  /* 0x3000001cff1c7230 */ /* 0x000fe40000004100 */
[C---:B------:R-:W-:Y:S01]  /*11140*/  FFMA.FTZ R64, R31.reuse, R38, -R64 ;  /* 0x000000261f407223 */ /* 0x040fe20000010840 */
[----:B------:R-:W-:Y:S02]  /*11150*/  HADD2.F32 R30, -RZ, R30.H1_H1 ;  /* 0x3000001eff1e7230 */ /* 0x000fe40000004100 */
[----:B------:R-:W-:Y:S01]  /*11160*/  FFMA.FTZ R43, R31, R44, R42 ;  /* 0x0000002c1f2b7223 */ /* 0x000fe2000001002a */
[C---:B------:R-:W-:Y:S01]  /*11170*/  FMUL.FTZ R31, R27.reuse, R36 ;  /* 0x000000241b1f7220 */ /* 0x040fe20000410000 */
[C---:B------:R-:W-:Y:S01]  /*11180*/  FMUL.FTZ R41, R34.reuse, R33 ;  /* 0x0000002122297220 */ /* 0x040fe20000410000 */
[-C--:B------:R-:W-:Y:S01]  /*11190*/  FMUL.FTZ R27, R27, R24.reuse ;  /* 0x000000181b1b7220 */ /* 0x080fe20000410000 */
[-C--:B------:R-:W-:Y:S01]  /*111a0*/  FMUL.FTZ R34, R34, R25.reuse ;  /* 0x0000001922227220 */ /* 0x080fe20000410000 */
[----:B------:R-:W-:Y:S01]  /*111b0*/  FFMA.FTZ R35, R28, R24, -R31 ;  /* 0x000000181c237223 */ /* 0x000fe2000001081f */
[----:B------:R-:W-:Y:S01]  /*111c0*/  FFMA.FTZ R26, R30, R25, -R41 ;  /* 0x000000191e1a7223 */ /* 0x000fe20000010829 */
        /* <DEDUP_REMOVED lines=12> */
.L_x_2824:
[----:B------:R-:W-:Y:S05]  /*11290*/  BSYNC B1 ;  /* 0x0000000000017941 */ /* 0x000fea0003800000 */
.L_x_2823:
[----:B---3--:R-:W-:-:S05]  /*112a0*/  VIADD R24, R170, 0x40 ;  /* 0x00000040aa187836 */ /* 0x008fca0000000000 */
        /* <DEDUP_REMOVED lines=25> */
[----:B-1----:R-:W-:Y:S02]  /*11440*/  SHF.R.U64 R47, R4, 0x10, R5 ;  /* 0x00000010042f7819 */ /* 0x002fe40000001205 */
[----:B------:R-:W-:Y:S02]  /*11450*/  IADD3 R29, R29, R28, R184 ;  /* 0x0000001c1d1d7210 */ /* 0x000fe40007ffe0b8 */
[----:B------:R-:W-:Y:S02]  /*11460*/  SHF.R.U32.HI R49, RZ, 0x10, R49 ;  /* 0x00000010ff317819 */ /* 0x000fe40000011631 */
[--C-:B------:R-:W-:Y:S01]  /*11470*/  SHF.R.U64 R48, R50, 0x10, R51.reuse ;  /* 0x0000001032307819 */ /* 0x100fe20000001233 */
[----:B------:R-:W-:Y:S01]  /*11480*/  IMAD R32, R29, 0x2, R2 ;  /* 0x000000021d207824 */ /* 0x000fe200078e0202 */
[----:B------:R-:W-:-:S02]  /*11490*/  SHF.R.U32.HI R50, RZ, 0x10, R51 ;  /* 0x00000010ff327819 */ /* 0x000fc40000011633 */
[--C-:B------:R-:W-:Y:S02]  /*114a0*/  SHF.R.U32.HI R41, RZ, 0x10, R7.reuse ;  /* 0x00000010ff297819 */ /* 0x100fe40000011607 */
[----:B------:R-:W0:Y:S01]  /*114b0*/  LDS.128 R28, [R32+0xc400] ;  /* 0x00c40000201c7984 */ /* 0x000e220000000c00 */
[----:B------:R-:W-:Y:S01]  /*114c0*/  SHF.R.U64 R45, R6, 0x10, R7 ;  /* 0x00000010062d7819 */ /* 0x000fe20000001207 */
        /* <DEDUP_REMOVED lines=70> */
.L_x_2830:
[----:B------:R-:W-:Y:S05]  /*11930*/  BSYNC B1 ;  /* 0x0000000000017941 */ /* 0x000fea0003800000 */
.L_x_2829:
        /* <DEDUP_REMOVED lines=9> */
[--C-:B------:R-:W-:Y:S01]  /*119d0*/  SHF.R.U64 R46, R52, 0x10, R53.reuse ;  /* 0x00000010342e7819 */ /* 0x100fe20000001235 */
[----:B------:R-:W-:Y:S01]  /*119e0*/  HADD2.F32 R36, -RZ, R36.H0_H0 ;  /* 0x20000024ff247230 */ /* 0x000fe20000004100 */
[----:B------:R-:W-:Y:S01]  /*119f0*/  LEA.HI R5, R5, R4, RZ, 0x3 ;  /* 0x0000000405057211 */ /* 0x000fe200078f18ff */
[----:B------:R-:W-:Y:S01]  /*11a00*/  HADD2.F32 R34, -RZ, R71.H0_H0 ;  /* 0x20000047ff227230 */ /* 0x000fe20000004100 */
[----:B------:R-:W-:Y:S01]  /*11a10*/  LOP3.LUT R4, R177, 0x38, R6, 0xf8, !PT ;  /* 0x00000038b1047812 */ /* 0x000fe200078ef806 */
[----:B------:R-:W-:Y:S01]  /*11a20*/  HADD2.F32 R74, -RZ, R74.H0_H0 ;  /* 0x2000004aff4a7230 */ /* 0x000fe20000004100 */
[----:B------:R-:W-:Y:S01]  /*11a30*/  SHF.R.U32.HI R52, RZ, 0x10, R53 ;  /* 0x00000010ff347819 */ /* 0x000fe20000011635 */
[----:B------:R-:W-:Y:S01]  /*11a40*/  IMAD.SHL.U32 R5, R5, 0x400, RZ ;  /* 0x0000040005057824 */ /* 0x000fe200078e00ff */
[----:B------:R-:W-:-:S02]  /*11a50*/  LOP3.LUT R25, R4, R61, RZ, 0x3c, !PT ;  /* 0x0000003d04197212 */ /* 0x000fc400078e3cff */
[----:B------:R-:W-:Y:S02]  /*11a60*/  SHF.R.U64 R43, R8, 0x10, R9 ;  /* 0x00000010082b7819 */ /* 0x000fe40000001209 */
[----:B------:R-:W-:Y:S02]  /*11a70*/  LOP3.LUT R24, R5, 0x7fffe000, RZ, 0xc0, !PT ;  /* 0x7fffe00005187812 */ /* 0x000fe400078ec0ff */
[--C-:B------:R-:W-:Y:S02]  /*11a80*/  SHF.R.U64 R41, R10, 0x10, R11.reuse ;  /* 0x000000100a297819 */ /* 0x100fe4000000120b */
[----:B------:R-:W-:Y:S02]  /*11a90*/  IADD3 R25, R25, R24, R184 ;  /* 0x0000001819197210 */ /* 0x000fe40007ffe0b8 */
[----:B------:R-:W-:Y:S02]  /*11aa0*/  SHF.R.U32.HI R40, RZ, 0x10, R11 ;  /* 0x00000010ff287819 */ /* 0x000fe4000001160b */
[----:B------:R-:W-:-:S02]  /*11ab0*/  LEA R28, R25, R2, 0x1 ;  /* 0x00000002191c7211 */ /* 0x000fc400078e08ff */
[--C-:B------:R-:W-:Y:S02]  /*11ac0*/  SHF.R.U64 R45, R54, 0x10, R55.reuse ;  /* 0x00000010362d7819 */ /* 0x100fe40000001237 */
[----:B------:R-:W-:Y:S01]  /*11ad0*/  SHF.R.U32.HI R54, RZ, 0x10, R55 ;  /* 0x00000010ff367819 */ /* 0x000fe20000011637 */
        /* <DEDUP_REMOVED lines=8> */
[----:B------:R-:W-:Y:S02]  /*11b60*/  HADD2.F32 R31, -RZ, R26.H0_H0 ;  /* 0x2000001aff1f7230 */ /* 0x000fe40000004100 */
[--C-:B------:R-:W-:Y:S02]  /*11b70*/  HADD2.F32 R32, -RZ, R27.reuse.H0_H0 ;  /* 0x2000001bff207230 */ /* 0x100fe40000004100 */
[----:B------:R-:W-:Y:S01]  /*11b80*/  FMUL.FTZ R30, R30, R29 ;  /* 0x0000001d1e1e7220 */ /* 0x000fe20000410000 */
        /* <DEDUP_REMOVED lines=9> */
[----:B------:R-:W-:Y:S01]  /*11c20*/  FMUL.FTZ R8, R25, R34 ;  /* 0x0000002219087220 */ /* 0x000fe20000410000 */
[----:B------:R-:W-:Y:S01]  /*11c30*/  FFMA.FTZ R38, R9, R29, -R38 ;  /* 0x0000001d09267223 */ /* 0x000fe20000010826 */
[----:B------:R-:W-:Y:S02]  /*11c40*/  HADD2.F32 R29, -RZ, R73.H0_H0 ;  /* 0x20000049ff1d7230 */ /* 0x000fe40000004100 */
[-C--:B------:R-:W-:Y:S01]  /*11c50*/  FMUL.FTZ R25, R25, R74.reuse ;  /* 0x0000004a19197220 */ /* 0x080fe20000410000 */
[----:B------:R-:W-:Y:S01]  /*11c60*/  FFMA.FTZ R74, R5, R74, -R8 ;  /* 0x0000004a054a7223 */ /* 0x000fe20000010808 */
[----:B------:R-:W-:-:S02]  /*11c70*/  HADD2.F32 R8, -RZ, R75.H0_H0 ;  /* 0x2000004bff087230 */ /* 0x000fc40000004100 */
[----:B------:R-:W-:Y:S01]  /*11c80*/  FFMA.FTZ R36, R9, R36, R30 ;  /* 0x0000002409247223 */ /* 0x000fe2000001001e */
[----:B------:R-:W-:Y:S02]  /*11c90*/  HADD2.F32 R10, -RZ, R6.H0_H0 ;  /* 0x20000006ff0a7230 */ /* 0x000fe40000004100 */
[----:B------:R-:W-:Y:S01]  /*11ca0*/  FFMA.FTZ R34, R5, R34, R25 ;  /* 0x0000002205227223 */ /* 0x000fe20000010019 */
[----:B------:R-:W-:Y:S02]  /*11cb0*/  HADD2.F32 R73, -RZ, R73.H1_H1 ;  /* 0x30000049ff497230 */ /* 0x000fe40000004100 */
[C---:B------:R-:W-:Y:S01]  /*11cc0*/  FMUL.FTZ R5, R31.reuse, R29 ;  /* 0x0000001d1f057220 */ /* 0x040fe20000410000 */
[----:B------:R-:W-:Y:S02]  /*11cd0*/  HADD2.F32 R75, -RZ, R75.H1_H1 ;  /* 0x3000004bff4b7230 */ /* 0x000fe40000004100 */
[----:B------:R-:W-:Y:S01]  /*11ce0*/  FMUL.FTZ R9, R31, R8 ;  /* 0x000000081f097220 */ /* 0x000fe20000410000 */
[----:B------:R-:W-:-:S02]  /*11cf0*/  HADD2.F32 R30, -RZ, R40.H0_H0 ;  /* 0x20000028ff1e7230 */ /* 0x000fc40000004100 */
[----:B------:R-:W-:Y:S01]  /*11d00*/  FFMA.FTZ R31, R10, R8, -R5 ;  /* 0x000000080a1f7223 */ /* 0x000fe20000010805 */
[--C-:B------:R-:W-:Y:S02]  /*11d10*/  HADD2.F32 R11, -RZ, R7.reuse.H0_H0 ;  /* 0x20000007ff0b7230 */ /* 0x100fe40000004100 */
[C---:B------:R-:W-:Y:S01]  /*11d20*/  FMUL.FTZ R40, R32.reuse, R73 ;  /* 0x0000004920287220 */ /* 0x040fe20000410000 */
[----:B------:R-:W-:Y:S02]  /*11d30*/  HADD2.F32 R8, -RZ, R54.H0_H0 ;  /* 0x20000036ff087230 */ /* 0x000fe40000004100 */
[-C--:B------:R-:W-:Y:S01]  /*11d40*/  FMUL.FTZ R32, R32, R75.reuse ;  /* 0x0000004b20207220 */ /* 0x080fe20000410000 */
[----:B------:R-:W-:Y:S02]  /*11d50*/  HADD2.F32 R7, -RZ, R7.H1_H1 ;  /* 0x30000007ff077230 */ /* 0x000fe40000004100 */
[----:B------:R-:W-:Y:S01]  /*11d60*/  FFMA.FTZ R40, R11, R75, -R40 ;  /* 0x0000004b0b287223 */ /* 0x000fe20000010828 */
[----:B------:R-:W-:Y:S01]  /*11d70*/  FMUL.FTZ R42, R27, R30 ;  /* 0x0000001e1b2a7220 */ /* 0x000fe20000410000 */
[----:B------:R-:W-:Y:S01]  /*11d80*/  FFMA.FTZ R32, R11, R73, R32 ;  /* 0x000000490b207223 */ /* 0x000fe20000010020 */
[----:B------:R-:W-:Y:S01]  /*11d90*/  FMUL.FTZ R44, R27, R8 ;  /* 0x000000081b2c7220 */ /* 0x000fe20000410000 */
        /* <DEDUP_REMOVED lines=27> */
.L_x_2832:
[----:B------:R-:W-:Y:S05]  /*11f50*/  BSYNC B1 ;  /* 0x0000000000017941 */ /* 0x000fea0003800000 */
.L_x_2831:
[----:B------:R-:W-:Y:S05]  /*11f60*/  @P2 BRA `(.L_x_2804) ;  /* 0x00000004007c2947 */ /* 0x000fea0003800000 */
[----:B------:R-:W4:Y:S01]  /*11f70*/  LDL R41, [R1+0x34] ;  /* 0x0000340001297983 */ /* 0x000f220000100800 */
[----:B------:R-:W-:Y:S01]  /*11f80*/  LEA.HI R3, R3, R167, RZ, 0x1d ;  /* 0x000000a703037211 */ /* 0x000fe200078fe8ff */
[--C-:B--2---:R-:W-:Y:S01]  /*11f90*/  HADD2.F32 R29, -RZ, R21.reuse.H1_H1 ;  /* 0x30000015ff1d7230 */ /* 0x104fe20000004100 */
[----:B------:R-:W-:Y:S01]  /*11fa0*/  SHF.R.U64 R40, R56, 0x10, R57 ;  /* 0x0000001038287819 */ /* 0x000fe20000001239 */
[--C-:B------:R-:W-:Y:S01]  /*11fb0*/  HADD2.F32 R31, -RZ, R0.reuse.H1_H1 ;  /* 0x30000000ff1f7230 */ /* 0x100fe20000004100 */
[----:B0--3--:R-:W-:Y:S01]  /*11fc0*/  SHF.R.S32.HI R6, RZ, 0x1f, R3 ;  /* 0x0000001fff067819 */ /* 0x009fe20000011403 */
[----:B------:R-:W-:Y:S01]  /*11fd0*/  IMAD.SHL.U32 R4, R3, 0x8, RZ ;  /* 0x0000000803047824 */ /* 0x000fe200078e00ff */
[----:B------:R-:W-:Y:S01]  /*11fe0*/  SHF.R.U32.HI R30, RZ, 0x10, R13 ;  /* 0x00000010ff1e7819 */ /* 0x000fe2000001160d */
[----:B------:R-:W-:Y:S01]  /*11ff0*/  HADD2.F32 R28, -RZ, R0.H0_H0 ;  /* 0x20000000ff1c7230 */ /* 0x000fe20000004100 */
[----:B------:R-:W-:Y:S01]  /*12000*/  LEA.HI R6, R6, R3, RZ, 0x3 ;  /* 0x0000000306067211 */ /* 0x000fe200078f18ff */
[----:B------:R-:W-:Y:S01]  /*12010*/  HADD2.F32 R0, -RZ, R21.H0_H0 ;  /* 0x20000015ff007230 */ /* 0x000fe20000004100 */
[----:B------:R-:W-:Y:S01]  /*12020*/  LOP3.LUT R3, R177, 0x38, R4, 0xf8, !PT ;  /* 0x00000038b1037812 */ /* 0x000fe200078ef804 */
[----:B------:R-:W-:Y:S01]  /*12030*/  HADD2.F32 R30, -RZ, R30.H0_H0 ;  /* 0x2000001eff1e7230 */ /* 0x000fe20000004100 */
[----:B------:R-:W-:Y:S01]  /*12040*/  SHF.R.U32.HI R56, RZ, 0x10, R57 ;  /* 0x00000010ff387819 */ /* 0x000fe20000011639 */
[----:B------:R-:W-:Y:S01]  /*12050*/  IMAD.SHL.U32 R6, R6, 0x400, RZ ;  /* 0x0000040006067824 */ /* 0x000fe200078e00ff */
[----:B------:R-:W-:Y:S01]  /*12060*/  LOP3.LUT R3, R3, R61, RZ, 0x3c, !PT ;  /* 0x0000003d03037212 */ /* 0x000fe200078e3cff */
[--C-:B------:R-:W-:Y:S01]  /*12070*/  HADD2.F32 R21, -RZ, R20.reuse.H0_H0 ;  /* 0x20000014ff157230 */ /* 0x100fe20000004100 */
[----:B------:R-:W-:Y:S01]  /*12080*/  SHF.R.U64 R38, R12, 0x10, R13 ;  /* 0x000000100c267819 */ /* 0x000fe2000000120d */
[----:B------:R-:W-:Y:S01]  /*12090*/  HADD2.F32 R20, -RZ, R20.H1_H1 ;  /* 0x30000014ff147230 */ /* 0x000fe20000004100 */
[----:B------:R-:W-:-:S02]  /*120a0*/  LOP3.LUT R8, R6, 0x7fffe000, RZ, 0xc0, !PT ;  /* 0x7fffe00006087812 */ /* 0x000fc400078ec0ff */
[--C-:B------:R-:W-:Y:S02]  /*120b0*/  SHF.R.U64 R39, R58, 0x10, R59.reuse ;  /* 0x000000103a277819 */ /* 0x100fe4000000123b */
        /* <DEDUP_REMOVED lines=9> */
[C---:B-1----:R-:W-:Y:S01]  /*12150*/  FMUL.FTZ R33, R24.reuse, R31 ;  /* 0x0000001f18217220 */ /* 0x042fe20000410000 */
        /* <DEDUP_REMOVED lines=15> */
[C---:B------:R-:W-:Y:S01]  /*12250*/  FMUL.FTZ R12, R9.reuse, R28 ;  /* 0x0000001c090c7220 */ /* 0x040fe20000410000 */
[----:B------:R-:W-:Y:S01]  /*12260*/  FMUL.FTZ R29, R9, R0 ;  /* 0x00000000091d7220 */ /* 0x000fe20000410000 */
[----:B------:R-:W-:Y:S02]  /*12270*/  HADD2.F32 R9, -RZ, R69.H0_H0 ;  /* 0x20000045ff097230 */ /* 0x000fe40000004100 */
[----:B------:R-:W-:Y:S01]  /*12280*/  FFMA.FTZ R32, R13, R24, -R32 ;  /* 0x000000180d207223 */ /* 0x000fe20000010820 */
[----:B------:R-:W-:Y:S01]  /*12290*/  FFMA.FTZ R25, R5, R0, -R12 ;  /* 0x0000000005197223 */ /* 0x000fe2000001080c */
[----:B------:R-:W-:-:S02]  /*122a0*/  HADD2.F32 R14, -RZ, R6.H0_H0 ;  /* 0x20000006ff0e7230 */ /* 0x000fc40000004100 */
[----:B------:R-:W-:Y:S01]  /*122b0*/  FFMA.FTZ R29, R5, R28, R29 ;  /* 0x0000001c051d7223 */ /* 0x000fe2000001001d */
[----:B------:R-:W-:Y:S02]  /*122c0*/  HADD2.F32 R15, -RZ, R7.H0_H0 ;  /* 0x20000007ff0f7230 */ /* 0x000fe40000004100 */
[----:B------:R-:W-:Y:S01]  /*122d0*/  FFMA.FTZ R34, R13, R30, R34 ;  /* 0x0000001e0d227223 */ /* 0x000fe20000010022 */
[----:B------:R-:W-:Y:S02]  /*122e0*/  HADD2.F32 R0, -RZ, R69.H1_H1 ;  /* 0x30000045ff007230 */ /* 0x000fe40000004100 */
[----:B------:R-:W-:Y:S01]  /*122f0*/  FMUL.FTZ R5, R26, R21 ;  /* 0x000000151a057220 */ /* 0x000fe20000410000 */
[----:B------:R-:W-:Y:S02]  /*12300*/  HADD2.F32 R24, -RZ, R36.H0_H0 ;  /* 0x20000024ff187230 */ /* 0x000fe40000004100 */
[----:B------:R-:W-:Y:S01]  /*12310*/  FMUL.FTZ R28, R27, R20 ;  /* 0x000000141b1c7220 */ /* 0x000fe20000410000 */
[----:B------:R-:W-:-:S02]  /*12320*/  HADD2.F32 R12, -RZ, R58.H0_H0 ;  /* 0x2000003aff0c7230 */ /* 0x000fc40000004100 */
[-C--:B------:R-:W-:Y:S01]  /*12330*/  FMUL.FTZ R13, R26, R9.reuse ;  /* 0x000000091a0d7220 */ /* 0x080fe20000410000 */
[C---:B------:R-:W-:Y:S01]  /*12340*/  FFMA.FTZ R26, R14.reuse, R9, -R5 ;  /* 0x000000090e1a7223 */ /* 0x040fe20000010805 */
[-C--:B------:R-:W-:Y:S01]  /*12350*/  FMUL.FTZ R27, R27, R0.reuse ;  /* 0x000000001b1b7220 */ /* 0x080fe20000410000 */
[----:B------:R-:W-:Y:S01]  /*12360*/  FFMA.FTZ R28, R15, R0, -R28 ;  /* 0x000000000f1c7223 */ /* 0x000fe2000001081c */
[----:B------:R-:W-:Y:S02]  /*12370*/  HADD2.F32 R7, -RZ, R7.H1_H1 ;  /* 0x30000007ff077230 */ /* 0x000fe40000004100 */
[----:B------:R-:W-:Y:S01]  /*12380*/  FFMA.FTZ R14, R14, R21, R13 ;  /* 0x000000150e0e7223 */ /* 0x000fe2000001000d */
[C---:B------:R-:W-:Y:S01]  /*12390*/  FMUL.FTZ R30, R11.reuse, R24 ;  /* 0x000000180b1e7220 */ /* 0x040fe20000410000 */
[----:B------:R-:W-:Y:S01]  /*123a0*/  FMUL.FTZ R0, R11, R12 ;  /* 0x0000000c0b007220 */ /* 0x000fe20000410000 */
[----:B------:R-:W-:Y:S02]  /*123b0*/  HADD2.F32 R11, -RZ, R38.H0_H0 ;  /* 0x20000026ff0b7230 */ /* 0x000fe40000004100 */
[----:B------:R-:W-:Y:S01]  /*123c0*/  FFMA.FTZ R27, R15, R20, R27 ;  /* 0x000000140f1b7223 */ /* 0x000fe2000001001b */
[----:B------:R-:W-:-:S02]  /*123d0*/  HADD2.F32 R13, -RZ, R37.H0_H0 ;  /* 0x20000025ff0d7230 */ /* 0x000fc40000004100 */
[C---:B------:R-:W-:Y:S01]  /*123e0*/  FFMA.FTZ R21, R7.reuse, R12, -R30 ;  /* 0x0000000c07157223 */ /* 0x040fe2000001081e */
[----:B------:R-:W-:Y:S02]  /*123f0*/  HADD2.F32 R5, -RZ, R40.H0_H0 ;  /* 0x20000028ff057230 */ /* 0x000fe40000004100 */
[----:B------:R-:W-:Y:S01]  /*12400*/  FFMA.FTZ R24, R7, R24, R0 ;  /* 0x0000001807187223 */ /* 0x000fe20000010000 */
[----:B------:R-:W-:Y:S02]  /*12410*/  HADD2.F32 R9, -RZ, R39.H0_H0 ;  /* 0x20000027ff097230 */ /* 0x000fe40000004100 */
[----:B------:R-:W-:Y:S01]  /*12420*/  FMUL.FTZ R7, R8, R11 ;  /* 0x0000000b08077220 */ /* 0x000fe20000410000 */
[----:B------:R-:W-:Y:S02]  /*12430*/  HADD2.F32 R4, -RZ, R4.H1_H1 ;  /* 0x30000004ff047230 */ /* 0x000fe40000004100 */
[----:B------:R-:W-:Y:S01]  /*12440*/  FMUL.FTZ R15, R10, R13 ;  /* 0x0000000d0a0f7220 */ /* 0x000fe20000410000 */
[----:B------:R-:W-:-:S02]  /*12450*/  HADD2.F32 R6, -RZ, R6.H1_H1 ;  /* 0x30000006ff067230 */ /* 0x000fc40000004100 */
[----:B------:R-:W-:Y:S01]  /*12460*/  FMUL.FTZ R8, R8, R5 ;  /* 0x0000000508087220 */ /* 0x000fe20000410000 */
[----:B------:R-:W-:Y:S01]  /*12470*/  FMUL.FTZ R10, R10, R9 ;  /* 0x000000090a0a7220 */ /* 0x000fe20000410000 */
[----:B------:R-:W-:Y:S01]  /*12480*/  FFMA.FTZ R0, R4, R5, -R7 ;  /* 0x0000000504007223 */ /* 0x000fe20000010807 */
[----:B------:R-:W-:Y:S01]  /*12490*/  F2FP.F16.F32.PACK_AB R7, R21, R28 ;  /* 0x0000001c1507723e */ /* 0x000fe200000000ff */
[----:B------:R-:W-:Y:S01]  /*124a0*/  FFMA.FTZ R15, R6, R9, -R15 ;  /* 0x00000009060f7223 */ /* 0x000fe2000001080f */
        /* <DEDUP_REMOVED lines=11> */
.L_x_2804:
[----:B------:R-:W-:Y:S05]  /*12560*/  BSYNC B0 ;  /* 0x0000000000007941 */ /* 0x000fea0003800000 */
.L_x_2782:
        /* <DEDUP_REMOVED lines=8> */
.L_x_2780:
[----:B------:R-:W-:-:S06]  /*125f0*/  ULOP3.LUT UR4, UR60, 0x1, URZ, 0xfc, !UPT ;  /* 0x000000013c047892 */ /* 0x000fcc000f8efc3f */
[----:B01-3--:R-:W-:-:S04]  /*12600*/  MOV R0, UR4 ;  /* 0x0000000400007c02 */ /* 0x00bfc80008000f00 */
[----:B------:R-:W-:-:S13]  /*12610*/  ISETP.NE.AND P0, PT, R0, 0x3, PT ;  /* 0x000000030000780c */ /* 0x000fda0003f05270 */
[----:B------:R-:W-:Y:S05]  /*12620*/  @!P0 BRA `(.L_x_2833) ;  /* 0x0000000000048947 */ /* 0x000fea0003800000 */
[----:B------:R-:W-:Y:S01]  /*12630*/  BPT.TRAP 0x1 ;  /* 0x000000040000795c */ /* 0x000fe20000300000 */
.L_x_2833:
[----:B----4-:R-:W-:Y:S01]  /*12640*/  IMAD R9, R162, 0x8, R2 ;  /* 0x00000008a2097824 */ /* 0x010fe200078e0202 */
[----:B------:R-:W-:-:S04]  /*12650*/  SHF.L.U32 R0, R168, 0x1f, RZ ;  /* 0x0000001fa8007819 */ /* 0x000fc800000006ff */
[----:B------:R0:W1:Y:S01]  /*12660*/  SYNCS.PHASECHK.TRANS64.TRYWAIT P1, [R9+URZ+0x2a830], R0 ;  /* 0x02a83000090075a7 */ /* 0x000062000802017f */
[----:B------:R-:W-:Y:S05]  /*12670*/  @!P0 BRA `(.L_x_2834) ;  /* 0x0000000000048947 */ /* 0x000fea0003800000 */
[----:B------:R-:W-:Y:S01]  /*12680*/  BPT.TRAP 0x1 ;  /* 0x000000040000795c */ /* 0x000fe20000300000 */
.L_x_2834:
[----:B-1----:R-:W-:Y:S05]  /*12690*/  @P1 BRA `(.L_x_2835) ;  /* 0x0000000000081947 */ /* 0x002fea0003800000 */
[----:B------:R-:W1:Y:S02]  /*126a0*/  SYNCS.PHASECHK.TRANS64.TRYWAIT P1, [R9+URZ+0x2a830], R0 ;  /* 0x02a83000090075a7 */ /* 0x000e64000802017f */
[----:B-1----:R-:W-:Y:S05]  /*126b0*/  @!P1 BRA `(.L_x_2836) ;  /* 0x0000013000009947 */ /* 0x002fea0003800000 */
.L_x_2835:
[----:B------:R-:W-:Y:S05]  /*126c0*/  WARPSYNC.ALL ;  /* 0x0000000000007948 */ /* 0x000fea0003800000 */
[----:B01----:R-:W-:Y:S01]  /*126d0*/  VIADD R0, R2, 0x18400 ;  /* 0x0001840002007836 */ /* 0x003fe20000000000 */
[----:B------:R-:W-:Y:S01]  /*126e0*/  R2UR UR4, R68 ;  /* 0x00000000440472ca */ /* 0x000fe200000e0000 */
[----:B--2---:R-:W-:Y:S01]  /*126f0*/  IMAD.MOV.U32 R5, RZ, RZ, 0x40000040 ;  /* 0x40000040ff057424 */ /* 0x004fe200078e00ff */
[----:B------:R-:W-:Y:S01]  /*12700*/  WARPGROUP.ARRIVE ;  /* 0x00000000000079c5 */ /* 0x000fe20000000000 */
[----:B------:R-:W-:Y:S01]  /*12710*/  UMOV UR9, 0x40000040 ;  /* 0x4000004000097882 */ /* 0x000fe20000000000 */
[----:B------:R-:W-:Y:S01]  /*12720*/  SHF.R.U32.HI R0, RZ, 0x4, R0 ;  /* 0x00000004ff007819 */ /* 0x000fe20000011600 */
[----:B------:R-:W-:Y:S01]  /*12730*/  IMAD.U32 R11, RZ, RZ, UR9 ;  /* 0x00000009ff0b7e24 */ /* 0x000fe2000f8e00ff */
[----:B------:R-:W-:Y:S01]  /*12740*/  R2UR UR11, R5 ;  /* 0x00000000050b72ca */ /* 0x000fe200000e0000 */
[----:B------:R-:W-:Y:S01]  /*12750*/  UMOV UR57, 0x40000040 ;  /* 0x4000004000397882 */ /* 0x000fe20000000000 */
[----:B------:R-:W-:Y:S01]  /*12760*/  LOP3.LUT R0, R0, 0x3fff, RZ, 0xc0, !PT ;  /* 0x00003fff00007812 */ /* 0x000fe200078ec0ff */
[----:B------:R-:W-:Y:S01]  /*12770*/  UMOV UR53, 0x40000040 ;  /* 0x4000004000357882 */ /* 0x000fe20000000000 */
[----:B------:R-:W-:Y:S01]  /*12780*/  MOV R7, 0x40000040 ;  /* 0x4000004000077802 */ /* 0x000fe20000000f00 */
[----:B------:R-:W-:Y:S01]  /*12790*/  UMOV UR49, 0x40000040 ;  /* 0x4000004000317882 */ /* 0x000fe20000000000 */
[----:B------:R-:W-:Y:S01]  /*127a0*/  LOP3.LUT R8, R0, 0x10000, RZ, 0xfc, !PT ;  /* 0x0001000000087812 */ /* 0x000fe200078efcff */
[----:B------:R-:W-:Y:S01]  /*127b0*/  ULOP3.LUT UR4, UR4, 0x10000, URZ, 0xfc, !UPT ;  /* 0x0001000004047892 */ /* 0x000fe2000f8efc3f */
[----:B------:R-:W-:Y:S01]  /*127c0*/  MOV R5, 0x40000040 ;  /* 0x4000004000057802 */ /* 0x000fe20000000f00 */
        /* <DEDUP_REMOVED lines=21> */
[----:B------:R-:W-:Y:S01]  /*12920*/  IMAD.MOV.U32 R7, RZ, RZ, 0x40000040 ;  /* 0x40000040ff077424 */ /* 0x000fe200078e00ff */
[----:B------:R-:W-:Y:S01]  /*12930*/  IADD3 R6, R4, 0x4, RZ ;  /* 0x0000000404067810 */ /* 0x000fe20007ffe0ff */
        /* <DEDUP_REMOVED lines=65> */
[----:B------:R-:W-:Y:S01]  /*12d50*/  VIADD R6, R4, 0x602 ;  /* 0x0000060204067836 */ /* 0x000fe20000000000 */
[----:B------:R-:W-:Y:S01]  /*12d60*/  R2UR UR51, R7 ;  /* 0x00000000073372ca */ /* 0x000fe200000e0000 */
[----:B------:R-:W-:-:S03]  /*12d70*/  IMAD.MOV.U32 R7, RZ, RZ, 0x40000040 ;  /* 0x40000040ff077424 */ /* 0x000fc600078e00ff */
[----:B------:R-:W-:Y:S02]  /*12d80*/  R2UR UR46, R6 ;  /* 0x00000000062e72ca */ /* 0x000fe400000e0000 */
[----:B------:R-:W-:Y:S01]  /*12d90*/  R2UR UR47, R7 ;  /* 0x00000000072f72ca */ /* 0x000fe200000e0000 */
[----:B------:R-:W-:Y:S01]  /*12da0*/  IMAD.MOV.U32 R7, RZ, RZ, 0x40000040 ;  /* 0x40000040ff077424 */ /* 0x000fe200078e00ff */
[C---:B------:R-:W-:Y:S01]  /*12db0*/  IADD3 R6, R4.reuse, 0x604, RZ ;  /* 0x0000060404067810 */ /* 0x040fe20007ffe0ff */
[----:B------:R-:W-:-:S03]  /*12dc0*/  VIADD R4, R4, 0x606 ;  /* 0x0000060604047836 */ /* 0x000fc60000000000 */
[----:B------:R-:W-:Y:S02]  /*12dd0*/  R2UR UR42, R6 ;  /* 0x00000000062a72ca */ /* 0x000fe400000e0000 */
[----:B------:R-:W-:Y:S02]  /*12de0*/  R2UR UR43, R7 ;  /* 0x00000000072b72ca */ /* 0x000fe400000e0000 */
[----:B------:R-:W-:Y:S01]  /*12df0*/  R2UR UR38, R4 ;  /* 0x00000000042672ca */ /* 0x000fe200000e0000 */
        /* <DEDUP_REMOVED lines=24> */
.L_x_2837:
[----:B------:R-:W0:Y:S01]  /*12f80*/  LDC R0, c[0x0][0x448] ;  /* 0x00011200ff007b82 */ /* 0x000e220000000800 */
[----:B------:R-:W-:Y:S01]  /*12f90*/  IMAD R5, R72, -0x60, R188 ;  /* 0xffffffa048057824 */ /* 0x000fe200078e02bc */
[----:B------:R-:W-:Y:S01]  /*12fa0*/  ULDC UR4, c[0x0][0x988] ;  /* 0x0002620000047ab9 */ /* 0x000fe20000000800 */
[----:B------:R-:W-:Y:S01]  /*12fb0*/  IADD3 R9, R9, 0x2a840, RZ ;  /* 0x0002a84009097810 */ /* 0x000fe20007ffe0ff */
[----:B------:R-:W-:Y:S02]  /*12fc0*/  BSSY B0, `(.L_x_2838) ;  /* 0x00003e8000007945 */ /* 0x000fe40003800000 */
[----:B------:R-:W-:Y:S02]  /*12fd0*/  IADD3 R5, -R190, 0x60, R5 ;  /* 0x00000060be057810 */ /* 0x000fe40007ffe105 */
[----:B------:R-:W-:-:S04]  /*12fe0*/  PRMT R9, R178, 0x654, R9 ;  /* 0x00000654b2097816 */ /* 0x000fc80000000009 */
[----:B------:R1:W-:Y:S01]  /*12ff0*/  SYNCS.ARRIVE.TRANS64.RED.A1T0 RZ, [R9+URZ], RZ ;  /* 0x000000ff09ff79a7 */ /* 0x0003e2000810043f */
[----:B0-----:R-:W-:Y:S01]  /*13000*/  ISETP.NE.AND P1, PT, R0, 0x1, PT ;  /* 0x000000010000780c */ /* 0x001fe20003f25270 */
[----:B------:R-:W-:-:S12]  /*13010*/  IMAD.IADD R0, R191, 0x1, R186 ;  /* 0x00000001bf007824 */ /* 0x000fd800078e02ba */
[----:B------:R-:W0:Y:S08]  /*13020*/  @P1 LDC R3, c[0x0][0x44c] ;  /* 0x00011300ff031b82 */ /* 0x000e300000000800 */
[----:B------:R-:W2:Y:S01]  /*13030*/  @P1 LDC R4, c[0x0][0x450] ;  /* 0x00011400ff041b82 */ /* 0x000ea20000000800 */
[----:B0-----:R-:W-:-:S05]  /*13040*/  @P1 IMAD.HI.U32 R3, R0, R3, RZ ;  /* 0x0000000300031227 */ /* 0x001fca00078e00ff */
[----:B--2---:R-:W-:Y:S01]  /*13050*/  @P1 SHF.R.U32.HI R0, RZ, R4, R3 ;  /* 0x00000004ff001219 */ /* 0x004fe20000011603 */
[----:B------:R-:W-:-:S04]  /*13060*/  IMAD R3, R72, -0x60, RZ ;  /* 0xffffffa048037824 */ /* 0x000fc800078e02ff */
[----:B------:R-:W0:Y:S01]  /*13070*/  SHFL.IDX PT, R4, R0, 0x1, 0x1c1f ;  /* 0x003c1f0000047f89 */ /* 0x000e2200000e0000 */
[----:B------:R-:W-:-:S03]  /*13080*/  IADD3 R3, -R190, 0x61, R3 ;  /* 0x00000061be037810 */ /* 0x000fc60007ffe103 */
[----:B------:R-:W2:Y:S01]  /*13090*/  SHFL.IDX PT, R0, R0, RZ, 0x1c1f ;  /* 0x001c1fff00007589 */ /* 0x000ea200000e0000 */
[----:B------:R-:W-:-:S04]  /*130a0*/  IADD3 R84, -R187, R3, R188 ;  /* 0x00000003bb547210 */ /* 0x000fc80007ffe1bc */
[----:B0-----:R-:W-:-:S04]  /*130b0*/  VIADDMNMX R3, R4, R84, R5, PT ;  /* 0x0000005404037246 */ /* 0x001fc80003800105 */
        /* <DEDUP_REMOVED lines=70> */
[----:B--2---:R-:W-:Y:S01]  /*13520*/  VIADDMNMX R84, R0, R84, R5, PT ;  /* 0x0000005400547246 */ /* 0x004fe20003800105 */
[----:B------:R-:W-:Y:S01]  /*13530*/  IMAD.U32 R0, RZ, RZ, UR4 ;  /* 0x00000004ff007e24 */ /* 0x000fe2000f8e00ff */
[----:B------:R-:W-:-:S02]  /*13540*/  FMNMX.FTZ R86, R71, R86, !PT ;  /* 0x0000005647567209 */ /* 0x000fc40007810000 */
[C---:B------:R-:W-:Y:S02]  /*13550*/  ISETP.GT.AND P2, PT, R84.reuse, RZ, PT ;  /* 0x000000ff5400720c */ /* 0x040fe40003f44270 */
[C---:B------:R-:W-:Y:S01]  /*13560*/  ISETP.GT.AND P3, PT, R84.reuse, 0x1, PT ;  /* 0x000000015400780c */ /* 0x040fe20003f64270 */
[----:B------:R-:W0:Y:S01]  /*13570*/  SHFL.BFLY PT, R3, R86, 0x2, 0x1f ;  /* 0x0c401f0056037f89 */ /* 0x000e2200000e0000 */
[----:B------:R-:W-:Y:S02]  /*13580*/  ISETP.GT.AND P4, PT, R84, 0x8, PT ;  /* 0x000000085400780c */ /* 0x000fe40003f84270 */
[----:B------:R-:W-:Y:S02]  /*13590*/  FSEL R7, R24, -INF , P2 ;  /* 0xff80000018077808 */ /* 0x000fe40001000000 */
[----:B------:R-:W-:Y:S02]  /*135a0*/  FSEL R25, R25, -INF , P3 ;  /* 0xff80000019197808 */ /* 0x000fe40001800000 */
[----:B------:R-:W-:-:S02]  /*135b0*/  ISETP.GT.AND P2, PT, R84, 0x9, PT ;  /* 0x000000095400780c */ /* 0x000fc40003f44270 */
[----:B------:R-:W-:Y:S02]  /*135c0*/  FSEL R11, R28, -INF , P4 ;  /* 0xff8000001c0b7808 */ /* 0x000fe40002000000 */
[----:B------:R-:W-:Y:S02]  /*135d0*/  FMNMX.FTZ R24, R7, R25, !PT ;  /* 0x0000001907187209 */ /* 0x000fe40007810000 */
[C---:B------:R-:W-:Y:S02]  /*135e0*/  ISETP.GT.AND P3, PT, R84.reuse, 0x10, PT ;  /* 0x000000105400780c */ /* 0x040fe40003f64270 */
[----:B------:R-:W-:Y:S02]  /*135f0*/  FSEL R29, R29, -INF , P2 ;  /* 0xff8000001d1d7808 */ /* 0x000fe40001000000 */
[----:B------:R-:W-:Y:S02]  /*13600*/  FMNMX.FTZ R24, R11, R24, !PT ;  /* 0x000000180b187209 */ /* 0x000fe40007810000 */
[----:B------:R-:W-:-:S02]  /*13610*/  ISETP.GT.AND P2, PT, R84, 0x11, PT ;  /* 0x000000115400780c */ /* 0x000fc40003f44270 */
[----:B------:R-:W-:Y:S02]  /*13620*/  FMNMX.FTZ R24, R29, R24, !PT ;  /* 0x000000181d187209 */ /* 0x000fe40007810000 */
[----:B------:R-:W-:Y:S02]  /*13630*/  ISETP.GT.AND P4, PT, R84, 0x18, PT ;  /* 0x000000185400780c */ /* 0x000fe40003f84270 */
[----:B0-----:R-:W-:Y:S02]  /*13640*/  FMNMX.FTZ R13, R86, R3, !PT ;  /* 0x00000003560d7209 */ /* 0x001fe40007810000 */
[----:B------:R-:W-:Y:S02]  /*13650*/  CS2R R86, SRZ ;  /* 0x0000000000567805 */ /* 0x000fe4000001ff00 */
[----:B------:R-:W-:Y:S02]  /*13660*/  FSEL R33, R33, -INF , P2 ;  /* 0xff80000021217808 */ /* 0x000fe40001000000 */
[----:B------:R-:W-:Y:S01]  /*13670*/  ISETP.GT.AND P2, PT, R84, 0x19, PT ;  /* 0x000000195400780c */ /* 0x000fe20003f44270 */
[----:B------:R-:W0:Y:S01]  /*13680*/  SHFL.BFLY PT, R88, R13, 0x1, 0x1f ;  /* 0x0c201f000d587f89 */ /* 0x000e2200000e0000 */
[----:B------:R-:W-:-:S02]  /*13690*/  FSEL R15, R36, -INF , P4 ;  /* 0xff800000240f7808 */ /* 0x000fc40002000000 */
[----:B------:R-:W-:Y:S02]  /*136a0*/  FSEL R37, R37, -INF , P2 ;  /* 0xff80000025257808 */ /* 0x000fe40001000000 */
[----:B------:R-:W-:-:S04]  /*136b0*/  ISETP.GT.AND P2, PT, R84, 0x21, PT ;  /* 0x000000215400780c */ /* 0x000fc80003f44270 */
[----:B------:R-:W-:Y:S02]  /*136c0*/  FSEL R41, R41, -INF , P2 ;  /* 0xff80000029297808 */ /* 0x000fe40001000000 */
[----:B------:R-:W-:-:S04]  /*136d0*/  ISETP.GT.AND P2, PT, R84, 0x29, PT ;  /* 0x000000295400780c */ /* 0x000fc80003f44270 */
[----:B------:R-:W-:Y:S02]  /*136e0*/  FSEL R45, R45, -INF , P2 ;  /* 0xff8000002d2d7808 */ /* 0x000fe40001000000 */
[----:B------:R-:W-:-:S04]  /*136f0*/  ISETP.GT.AND P2, PT, R84, 0x31, PT ;  /* 0x000000315400780c */ /* 0x000fc80003f44270 */
[----:B------:R-:W-:Y:S02]  /*13700*/  FSEL R49, R49, -INF , P2 ;  /* 0xff80000031317808 */ /* 0x000fe40001000000 */
[----:B------:R-:W-:Y:S02]  /*13710*/  ISETP.GT.AND P2, PT, R84, 0x39, PT ;  /* 0x000000395400780c */ /* 0x000fe40003f44270 */
[----:B0-----:R-:W-:Y:S02]  /*13720*/  FMNMX.FTZ R3, R13, R88, !PT ;  /* 0x000000580d037209 */ /* 0x001fe40007810000 */
[----:B------:R-:W-:Y:S02]  /*13730*/  FSEL R13, R32, -INF , P3 ;  /* 0xff800000200d7808 */ /* 0x000fe40001800000 */
[C---:B------:R-:W-:Y:S01]  /*13740*/  FSETP.NEU.FTZ.AND P3, PT, R3.reuse, -INF , PT ;  /* 0xff8000000300780b */ /* 0x040fe20003f7d000 */
[----:B------:R-:W-:Y:S01]  /*13750*/  FMUL.FTZ R5, R3, R0 ;  /* 0x0000000003057220 */ /* 0x000fe20000410000 */
[----:B------:R-:W-:-:S02]  /*13760*/  FMNMX.FTZ R24, R13, R24, !PT ;  /* 0x000000180d187209 */ /* 0x000fc40007810000 */
[----:B------:R-:W-:Y:S02]  /*13770*/  FSEL R53, R53, -INF , P2 ;  /* 0xff80000035357808 */ /* 0x000fe40001000000 */
[----:B------:R-:W-:Y:S02]  /*13780*/  FMNMX.FTZ R24, R33, R24, !PT ;  /* 0x0000001821187209 */ /* 0x000fe40007810000 */
[----:B------:R-:W-:Y:S02]  /*13790*/  FSEL R5, R5, RZ, P3 ;  /* 0x000000ff05057208 */ /* 0x000fe40001800000 */
[----:B------:R-:W-:Y:S02]  /*137a0*/  ISETP.GT.AND P3, PT, R84, 0x20, PT ;  /* 0x000000205400780c */ /* 0x000fe40003f64270 */
[----:B------:R-:W-:Y:S01]  /*137b0*/  FMNMX.FTZ R24, R15, R24, !PT ;  /* 0x000000180f187209 */ /* 0x000fe20007810000 */
[-CC-:B------:R-:W-:Y:S01]  /*137c0*/  FFMA.FTZ R32, R30, R0.reuse, -R5.reuse ;  /* 0x000000001e207223 */ /* 0x180fe20000010805 */
[----:B------:R-:W-:Y:S01]  /*137d0*/  FSEL R21, R40, -INF , P3 ;  /* 0xff80000028157808 */ /* 0x000fe20001800000 */
[--C-:B------:R-:W-:Y:S01]  /*137e0*/  FFMA.FTZ R157, R82, R0, -R5.reuse ;  /* 0x00000000529d7223 */ /* 0x100fe20000010805 */
[----:B------:R-:W-:Y:S01]  /*137f0*/  FMNMX.FTZ R24, R37, R24, !PT ;  /* 0x0000001825187209 */ /* 0x000fe20007810000 */
[----:B------:R-:W0:Y:S01]  /*13800*/  @P1 LDC R40, c[0x0][0x450] ;  /* 0x00011400ff281b82 */ /* 0x000e220000000800 */
[----:B------:R-:W-:Y:S01]  /*13810*/  ISETP.GT.AND P3, PT, R84, 0x28, PT ;  /* 0x000000285400780c */ /* 0x000fe20003f64270 */
[--C-:B------:R-:W-:Y:S01]  /*13820*/  FFMA.FTZ R80, R80, R0, -R5.reuse ;  /* 0x0000000050507223 */ /* 0x100fe20000010805 */
[----:B------:R-:W-:Y:S01]  /*13830*/  FMNMX.FTZ R28, R21, R24, !PT ;  /* 0x00000018151c7209 */ /* 0x000fe20007810000 */
[--C-:B------:R-:W-:Y:S01]  /*13840*/  FFMA.FTZ R159, R78, R0, -R5.reuse ;  /* 0x000000004e9f7223 */ /* 0x100fe20000010805 */
[----:B------:R-:W-:Y:S01]  /*13850*/  FSEL R27, R44, -INF , P3 ;  /* 0xff8000002c1b7808 */ /* 0x000fe20001800000 */
[----:B------:R-:W-:Y:S01]  /*13860*/  MUFU.EX2 R157, R157 ;  /* 0x0000009d009d7308 */ /* 0x000fe20000000800 */
[----:B------:R-:W-:Y:S01]  /*13870*/  FMNMX.FTZ R28, R41, R28, !PT ;  /* 0x0000001c291c7209 */ /* 0x000fe20007810000 */
[-CC-:B------:R-:W-:Y:S01]  /*13880*/  FFMA.FTZ R153, R34, R0.reuse, -R5.reuse ;  /* 0x0000000022997223 */ /* 0x180fe20000010805 */
[----:B------:R-:W-:Y:S01]  /*13890*/  ISETP.GT.AND P3, PT, R84, 0x30, PT ;  /* 0x000000305400780c */ /* 0x000fe20003f64270 */
[--C-:B------:R-:W-:Y:S01]  /*138a0*/  FFMA.FTZ R10, R10, R0, -R5.reuse ;  /* 0x000000000a0a7223 */ /* 0x100fe20000010805 */
[----:B------:R-:W-:Y:S01]  /*138b0*/  FMNMX.FTZ R28, R27, R28, !PT ;  /* 0x0000001c1b1c7209 */ /* 0x000fe20007810000 */
[--C-:B------:R-:W-:Y:S01]  /*138c0*/  FFMA.FTZ R155, R38, R0, -R5.reuse ;  /* 0x00000000269b7223 */ /* 0x100fe20000010805 */
[----:B------:R-:W-:Y:S01]  /*138d0*/  FSEL R31, R48, -INF , P3 ;  /* 0xff800000301f7808 */ /* 0x000fe20001800000 */
[----:B------:R-:W2:Y:S01]  /*138e0*/  MUFU.EX2 R24, R80 ;  /* 0x0000005000187308 */ /* 0x000ea20000000800 */
[----:B------:R-:W-:Y:S01]  /*138f0*/  FMNMX.FTZ R28, R45, R28, !PT ;  /* 0x0000001c2d1c7209 */ /* 0x000fe20007810000 */
[-CC-:B------:R-:W-:Y:S01]  /*13900*/  FFMA.FTZ R6, R6, R0.reuse, -R5.reuse ;  /* 0x0000000006067223 */ /* 0x180fe20000010805 */
[----:B------:R-:W-:Y:S01]  /*13910*/  ISETP.GT.AND P3, PT, R84, 0x38, PT ;  /* 0x000000385400780c */ /* 0x000fe20003f64270 */
[--C-:B------:R-:W-:Y:S01]  /*13920*/  FFMA.FTZ R149, R42, R0, -R5.reuse ;  /* 0x000000002a957223 */ /* 0x100fe20000010805 */
[----:B------:R-:W-:Y:S01]  /*13930*/  FMNMX.FTZ R30, R31, R28, !PT ;  /* 0x0000001c1f1e7209 */ /* 0x000fe20007810000 */
[--C-:B------:R-:W-:Y:S01]  /*13940*/  FFMA.FTZ R151, R46, R0, -R5.reuse ;  /* 0x000000002e977223 */ /* 0x100fe20000010805 */
[----:B------:R-:W-:Y:S01]  /*13950*/  FSEL R35, R52, -INF , P3 ;  /* 0xff80000034237808 */ /* 0x000fe20001800000 */
[----:B------:R3:W-:Y:S01]  /*13960*/  MUFU.EX2 R28, R32 ;  /* 0x00000020001c7308 */ /* 0x0007e20000000800 */
[----:B------:R-:W-:Y:S01]  /*13970*/  FMNMX.FTZ R30, R49, R30, !PT ;  /* 0x0000001e311e7209 */ /* 0x000fe20007810000 */
[-CC-:B------:R-:W-:Y:S01]  /*13980*/  FFMA.FTZ R145, R50, R0.reuse, -R5.reuse ;  /* 0x0000000032917223 */ /* 0x180fe20000010805 */
[----:B------:R-:W-:Y:S01]  /*13990*/  ISETP.GT.AND P3, PT, R84, 0x40, PT ;  /* 0x000000405400780c */ /* 0x000fe20003f64270 */
[--C-:B------:R-:W-:Y:S01]  /*139a0*/  FFMA.FTZ R34, R14, R0, -R5.reuse ;  /* 0x000000000e227223 */ /* 0x100fe20000010805 */
[----:B------:R-:W-:Y:S01]  /*139b0*/  FMNMX.FTZ R30, R35, R30, !PT ;  /* 0x0000001e231e7209 */ /* 0x000fe20007810000 */
[-CC-:B------:R-:W-:Y:S01]  /*139c0*/  FFMA.FTZ R147, R54, R0.reuse, -R5.reuse ;  /* 0x0000000036937223 */ /* 0x180fe20000010805 */
[----:B------:R-:W-:Y:S01]  /*139d0*/  ISETP.GT.AND P2, PT, R84, 0x41, PT ;  /* 0x000000415400780c */ /* 0x000fe20003f44270 */
[----:B------:R-:W4:Y:S01]  /*139e0*/  MUFU.EX2 R159, R159 ;  /* 0x0000009f009f7308 */ /* 0x000f220000000800 */
[----:B------:R-:W-:Y:S01]  /*139f0*/  FSEL R39, R56, -INF , P3 ;  /* 0xff80000038277808 */ /* 0x000fe20001800000 */
[--C-:B---3--:R-:W-:Y:S01]  /*13a00*/  FFMA.FTZ R32, R12, R0, -R5.reuse ;  /* 0x000000000c207223 */ /* 0x108fe20000010805 */
[----:B------:R-:W-:Y:S01]  /*13a10*/  FMNMX.FTZ R30, R53, R30, !PT ;  /* 0x0000001e351e7209 */ /* 0x000fe20007810000 */
[----:B--2---:R-:W-:Y:S01]  /*13a20*/  FADD.FTZ R38, R157, R24 ;  /* 0x000000189d267221 */ /* 0x004fe20000010000 */
[----:B------:R-:W-:Y:S01]  /*13a30*/  ISETP.GT.AND P3, PT, R84, 0x48, PT ;  /* 0x000000485400780c */ /* 0x000fe20003f64270 */
[--C-:B------:R-:W-:Y:S01]  /*13a40*/  FFMA.FTZ R141, R58, R0, -R5.reuse ;  /* 0x000000003a8d7223 */ /* 0x100fe20000010805 */
[----:B------:R-:W-:Y:S01]  /*13a50*/  FSEL R57, R57, -INF , P2 ;  /* 0xff80000039397808 */ /* 0x000fe20001000000 */
[----:B------:R-:W2:Y:S01]  /*13a60*/  MUFU.EX2 R153, R153 ;  /* 0x0000009900997308 */ /* 0x000ea20000000800 */
        /* <DEDUP_REMOVED lines=8> */
[----:B------:R-:W-:Y:S01]  /*13af0*/  ISETP.GT.AND P3, PT, R84, 0x50, PT ;  /* 0x000000505400780c */ /* 0x000fe20003f64270 */
[-CC-:B------:R-:W-:Y:S01]  /*13b00*/  FFMA.FTZ R20, R20, R0.reuse, -R5.reuse ;  /* 0x0000000014147223 */ /* 0x180fe20000010805 */
[----:B------:R-:W-:Y:S01]  /*13b10*/  FSEL R61, R61, -INF , P2 ;  /* 0xff8000003d3d7808 */ /* 0x000fe20001000000 */
[----:B------:R-:W-:Y:S01]  /*13b20*/  FFMA.FTZ R139, R70, R0, -R5 ;  /* 0x00000000468b7223 */ /* 0x000fe20000010805 */
[----:B------:R-:W-:-:S02]  /*13b30*/  FMNMX.FTZ R30, R43, R30, !PT ;  /* 0x0000001e2b1e7209 */ /* 0x000fc40007810000 */
[----:B------:R-:W-:Y:S02]  /*13b40*/  CS2R R82, SRZ ;  /* 0x0000000000527805 */ /* 0x000fe4000001ff00 */
[----:B------:R-:W-:Y:S01]  /*13b50*/  ISETP.GT.AND P2, PT, R84, 0x51, PT ;  /* 0x000000515400780c */ /* 0x000fe20003f44270 */
[----:B------:R-:W-:Y:S01]  /*13b60*/  MUFU.EX2 R155, R155 ;  /* 0x0000009b009b7308 */ /* 0x000fe20000000800 */
[----:B------:R-:W-:Y:S02]  /*13b70*/  FSEL R47, R64, -INF , P3 ;  /* 0xff800000402f7808 */ /* 0x000fe40001800000 */
[----:B------:R-:W-:Y:S02]  /*13b80*/  CS2R R80, SRZ ;  /* 0x0000000000507805 */ /* 0x000fe4000001ff00 */
[----:B------:R-:W-:Y:S02]  /*13b90*/  FMNMX.FTZ R30, R61, R30, !PT ;  /* 0x0000001e3d1e7209 */ /* 0x000fe40007810000 */
[----:B------:R-:W-:-:S02]  /*13ba0*/  CS2R R78, SRZ ;  /* 0x00000000004e7805 */ /* 0x000fc4000001ff00 */
[C---:B------:R-:W-:Y:S02]  /*13bb0*/  ISETP.GT.AND P3, PT, R84.reuse, 0x58, PT ;  /* 0x000000585400780c */ /* 0x040fe40003f64270 */
[----:B------:R-:W-:Y:S02]  /*13bc0*/  CS2R R76, SRZ ;  /* 0x00000000004c7805 */ /* 0x000fe4000001ff00 */
[----:B------:R-:W-:Y:S01]  /*13bd0*/  FSEL R65, R65, -INF , P2 ;  /* 0xff80000041417808 */ /* 0x000fe20001000000 */
[----:B------:R-:W-:Y:S01]  /*13be0*/  MUFU.EX2 R6, R6 ;  /* 0x0000000600067308 */ /* 0x000fe20000000800 */
[----:B------:R-:W-:Y:S02]  /*13bf0*/  FMNMX.FTZ R30, R47, R30, !PT ;  /* 0x0000001e2f1e7209 */ /* 0x000fe40007810000 */
[----:B------:R-:W-:Y:S02]  /*13c00*/  CS2R R66, SRZ ;  /* 0x0000000000427805 */ /* 0x000fe4000001ff00 */
[----:B------:R-:W-:-:S02]  /*13c10*/  ISETP.GT.AND P2, PT, R84, 0x59, PT ;  /* 0x000000595400780c */ /* 0x000fc40003f44270 */
[----:B------:R-:W-:Y:S02]  /*13c20*/  CS2R R84, SRZ ;  /* 0x0000000000547805 */ /* 0x000fe4000001ff00 */
[----:B------:R-:W-:Y:S02]  /*13c30*/  FSEL R51, R68, -INF , P3 ;  /* 0xff80000044337808 */ /* 0x000fe40001800000 */
[----:B------:R-:W-:Y:S02]  /*13c40*/  CS2R R62, SRZ ;  /* 0x00000000003e7805 */ /* 0x000fe4000001ff00 */
[----:B------:R-:W-:Y:S01]  /*13c50*/  FMNMX.FTZ R30, R65, R30, !PT ;  /* 0x0000001e411e7209 */ /* 0x000fe20007810000 */
[----:B------:R-:W-:Y:S01]  /*13c60*/  MUFU.EX2 R149, R149 ;  /* 0x0000009500957308 */ /* 0x000fe20000000800 */
[----:B------:R-:W-:Y:S02]  /*13c70*/  FSEL R69, R69, -INF , P2 ;  /* 0xff80000045457808 */ /* 0x000fe40001000000 */
[----:B------:R-:W-:-:S02]  /*13c80*/  CS2R R58, SRZ ;  /* 0x00000000003a7805 */ /* 0x000fc4000001ff00 */
[----:B------:R-:W-:Y:S02]  /*13c90*/  FMNMX.FTZ R30, R51, R30, !PT ;  /* 0x0000001e331e7209 */ /* 0x000fe40007810000 */
[----:B------:R-:W-:Y:S02]  /*13ca0*/  F2FP.F16.F32.PACK_AB R157, R24, R157 ;  /* 0x0000009d189d723e */ /* 0x000fe400000000ff */
[----:B------:R-:W-:Y:S01]  /*13cb0*/  FMNMX.FTZ R36, R69, R30, !PT ;  /* 0x0000001e45247209 */ /* 0x000fe20007810000 */
[-CC-:B------:R-:W-:Y:S01]  /*13cc0*/  FFMA.FTZ R30, R4, R0.reuse, -R5.reuse ;  /* 0x00000000041e7223 */ /* 0x180fe20000010805 */
[----:B------:R-:W-:Y:S03]  /*13cd0*/  MUFU.EX2 R151, R151 ;  /* 0x0000009700977308 */ /* 0x000fe60000000800 */
[----:B------:R-:W3:Y:S05]  /*13ce0*/  SHFL.BFLY PT, R55, R36, 0x2, 0x1f ;  /* 0x0c401f0024377f89 */ /* 0x000eea00000e0000 */
[----:B------:R-:W-:Y:S08]  /*13cf0*/  MUFU.EX2 R30, R30 ;  /* 0x0000001e001e7308 */ /* 0x000ff00000000800 */
[----:B------:R-:W-:Y:S08]  /*13d00*/  MUFU.EX2 R32, R32 ;  /* 0x0000002000207308 */ /* 0x000ff00000000800 */
[----:B------:R-:W-:Y:S01]  /*13d10*/  MUFU.EX2 R145, R145 ;  /* 0x0000009100917308 */ /* 0x000fe20000000800 */
[----:B---3--:R-:W-:Y:S01]  /*13d20*/  FMNMX.FTZ R55, R36, R55, !PT ;  /* 0x0000003724377209 */ /* 0x008fe20007810000 */
[-CC-:B------:R-:W-:Y:S01]  /*13d30*/  FFMA.FTZ R36, R26, R0.reuse, -R5.reuse ;  /* 0x000000001a247223 */ /* 0x180fe20000010805 */
[-CC-:B------:R-:W-:Y:S01]  /*13d40*/  FFMA.FTZ R26, R74, R0.reuse, -R5.reuse ;  /* 0x000000004a1a7223 */ /* 0x180fe20000010805 */
[----:B------:R-:W-:Y:S01]  /*13d50*/  FFMA.FTZ R5, R71, R0, -R5 ;  /* 0x0000000047057223 */ /* 0x000fe20000010805 */
[----:B------:R-:W-:Y:S01]  /*13d60*/  CS2R R74, SRZ ;  /* 0x00000000004a7805 */ /* 0x000fe2000001ff00 */
[----:B------:R-:W3:Y:S02]  /*13d70*/  SHFL.BFLY PT, R4, R55, 0x1, 0x1f ;  /* 0x0c201f0037047f89 */ /* 0x000ee400000e0000 */
[----:B------:R-:W-:Y:S01]  /*13d80*/  MUFU.EX2 R34, R34 ;  /* 0x0000002200227308 */ /* 0x000fe20000000800 */
[----:B------:R-:W-:-:S07]  /*13d90*/  CS2R R70, SRZ ;  /* 0x0000000000467805 */ /* 0x000fce000001ff00 */
[----:B------:R-:W-:Y:S08]  /*13da0*/  MUFU.EX2 R147, R147 ;  /* 0x0000009300937308 */ /* 0x000ff00000000800 */
[----:B------:R-:W-:Y:S01]  /*13db0*/  MUFU.EX2 R36, R36 ;  /* 0x0000002400247308 */ /* 0x000fe20000000800 */
[----:B---3--:R-:W-:-:S07]  /*13dc0*/  FMNMX.FTZ R4, R55, R4, !PT ;  /* 0x0000000437047209 */ /* 0x008fce0007810000 */
[----:B------:R-:W-:Y:S01]  /*13dd0*/  MUFU.EX2 R141, R141 ;  /* 0x0000008d008d7308 */ /* 0x000fe20000000800 */
[----:B------:R-:W-:Y:S02]  /*13de0*/  CS2R R54, SRZ ;  /* 0x0000000000367805 */ /* 0x000fe4000001ff00 */
[C---:B------:R-:W-:Y:S01]  /*13df0*/  FSETP.NEU.FTZ.AND P2, PT, R4.reuse, -INF , PT ;  /* 0xff8000000400780b */ /* 0x040fe20003f5d000 */
[----:B------:R-:W-:-:S04]  /*13e00*/  FMUL.FTZ R12, R4, R0 ;  /* 0x00000000040c7220 */ /* 0x000fc80000410000 */
[----:B------:R-:W-:Y:S01]  /*13e10*/  MUFU.EX2 R14, R14 ;  /* 0x0000000e000e7308 */ /* 0x000fe20000000800 */
[----:B------:R-:W-:-:S05]  /*13e20*/  FSEL R12, R12, RZ, P2 ;  /* 0x000000ff0c0c7208 */ /* 0x000fca0001000000 */
[-CC-:B------:R-:W-:Y:S01]  /*13e30*/  FFMA.FTZ R158, R11, R0.reuse, -R12.reuse ;  /* 0x000000000b9e7223 */ /* 0x180fe2000001080c */
[-CC-:B------:R-:W-:Y:S01]  /*13e40*/  FFMA.FTZ R11, R29, R0.reuse, -R12.reuse ;  /* 0x000000001d0b7223 */ /* 0x180fe2000001080c */
[-CC-:B------:R-:W-:Y:S01]  /*13e50*/  FFMA.FTZ R156, R7, R0.reuse, -R12.reuse ;  /* 0x00000000079c7223 */ /* 0x180fe2000001080c */
[----:B------:R-:W3:Y:S01]  /*13e60*/  @P1 LDC R29, c[0x0][0x44c] ;  /* 0x00011300ff1d1b82 */ /* 0x000ee20000000800 */
[-CC-:B------:R-:W-:Y:S01]  /*13e70*/  FFMA.FTZ R7, R25, R0.reuse, -R12.reuse ;  /* 0x0000000019077223 */ /* 0x180fe2000001080c */
[-CC-:B------:R-:W-:Y:S01]  /*13e80*/  FFMA.FTZ R152, R13, R0.reuse, -R12.reuse ;  /* 0x000000000d987223 */ /* 0x180fe2000001080c */
[----:B------:R-:W-:Y:S01]  /*13e90*/  MUFU.EX2 R158, R158 ;  /* 0x0000009e009e7308 */ /* 0x000fe20000000800 */
[-CC-:B------:R-:W-:Y:S01]  /*13ea0*/  FFMA.FTZ R13, R33, R0.reuse, -R12.reuse ;  /* 0x00000000210d7223 */ /* 0x180fe2000001080c */
[-C--:B------:R-:W-:Y:S01]  /*13eb0*/  FFMA.FTZ R154, R15, R0.reuse, -R12 ;  /* 0x000000000f9a7223 */ /* 0x080fe2000001080c */
[----:B------:R-:W-:Y:S02]  /*13ec0*/  IMAD.MOV.U32 R33, RZ, RZ, R186 ;  /* 0x000000ffff217224 */ /* 0x000fe400078e00ba */
[-CC-:B------:R-:W-:Y:S01]  /*13ed0*/  FFMA.FTZ R15, R37, R0.reuse, -R12.reuse ;  /* 0x00000000250f7223 */ /* 0x180fe2000001080c */
[-C--:B------:R-:W-:Y:S01]  /*13ee0*/  FFMA.FTZ R144, R31, R0.reuse, -R12 ;  /* 0x000000001f907223 */ /* 0x080fe2000001080c */
[----:B----4-:R-:W-:Y:S01]  /*13ef0*/  FADD.FTZ R31, R159, R38 ;  /* 0x000000269f1f7221 */ /* 0x010fe20000010000 */
[-CC-:B------:R-:W-:Y:S01]  /*13f00*/  FFMA.FTZ R148, R21, R0.reuse, -R12.reuse ;  /* 0x0000000015947223 */ /* 0x180fe2000001080c */
[----:B------:R-:W-:Y:S01]  /*13f10*/  MUFU.EX2 R156, R156 ;  /* 0x0000009c009c7308 */ /* 0x000fe20000000800 */
[-CC-:B------:R-:W-:Y:S01]  /*13f20*/  FFMA.FTZ R21, R41, R0.reuse, -R12.reuse ;  /* 0x0000000029157223 */ /* 0x180fe2000001080c */
[-CC-:B------:R-:W-:Y:S01]  /*13f30*/  FFMA.FTZ R150, R27, R0.reuse, -R12.reuse ;  /* 0x000000001b967223 */ /* 0x180fe2000001080c */
[-CC-:B------:R-:W-:Y:S01]  /*13f40*/  FFMA.FTZ R25, R45, R0.reuse, -R12.reuse ;  /* 0x000000002d197223 */ /* 0x180fe2000001080c */
[-CC-:B------:R-:W-:Y:S01]  /*13f50*/  FFMA.FTZ R27, R49, R0.reuse, -R12.reuse ;  /* 0x00000000311b7223 */ /* 0x180fe2000001080c */
[-CC-:B------:R-:W-:Y:S01]  /*13f60*/  FFMA.FTZ R146, R35, R0.reuse, -R12.reuse ;  /* 0x0000000023927223 */ /* 0x180fe2000001080c */
[-CC-:B-1----:R-:W-:Y:S01]  /*13f70*/  FFMA.FTZ R9, R53, R0.reuse, -R12.reuse ;  /* 0x0000000035097223 */ /* 0x182fe2000001080c */
[-CC-:B-----5:R-:W-:Y:S01]  /*13f80*/  FFMA.FTZ R140, R39, R0.reuse, -R12.reuse ;  /* 0x00000000278c7223 */ /* 0x1a0fe2000001080c */
[----:B------:R-:W1:Y:S01]  /*13f90*/  MUFU.EX2 R7, R7 ;  /* 0x0000000700077308 */ /* 0x000e620000000800 */
[-CC-:B------:R-:W-:Y:S01]  /*13fa0*/  FFMA.FTZ R57, R57, R0.reuse, -R12.reuse ;  /* 0x0000000039397223 */ /* 0x180fe2000001080c */
[-CC-:B------:R-:W-:Y:S01]  /*13fb0*/  FFMA.FTZ R43, R43, R0.reuse, -R12.reuse ;  /* 0x000000002b2b7223 */ /* 0x180fe2000001080c */
[-CC-:B------:R-:W-:Y:S01]  /*13fc0*/  FFMA.FTZ R61, R61, R0.reuse, -R12.reuse ;  /* 0x000000003d3d7223 */ /* 0x180fe2000001080c */
[----:B------:R-:W-:Y:S01]  /*13fd0*/  FFMA.FTZ R47, R47, R0, -R12 ;  /* 0x000000002f2f7223 */ /* 0x000fe2000001080c */
[----:B---3--:R-:W-:-:S04]  /*13fe0*/  @P1 IMAD.HI.U32 R29, R186, R29, RZ ;  /* 0x0000001dba1d1227 */ /* 0x008fc800078e00ff */
[-CC-:B------:R-:W-:Y:S01]  /*13ff0*/  FFMA.FTZ R65, R65, R0.reuse, -R12.reuse ;  /* 0x0000000041417223 */ /* 0x180fe2000001080c */
[-CC-:B------:R-:W-:Y:S01]  /*14000*/  FFMA.FTZ R51, R51, R0.reuse, -R12.reuse ;  /* 0x0000000033337223 */ /* 0x180fe2000001080c */
[----:B------:R-:W3:Y:S01]  /*14010*/  MUFU.EX2 R11, R11 ;  /* 0x0000000b000b7308 */ /* 0x000ee20000000800 */
[----:B------:R-:W-:Y:S01]  /*14020*/  FFMA.FTZ R69, R69, R0, -R12 ;  /* 0x0000000045457223 */ /* 0x000fe2000001080c */
[----:B0-----:R-:W-:Y:S01]  /*14030*/  @P1 SHF.R.U32.HI R33, RZ, R40, R29 ;  /* 0x00000028ff211219 */ /* 0x001fe2000001161d */
[C---:B------:R-:W-:Y:S01]  /*14040*/  FADD.FTZ R40, R28.reuse, R31 ;  /* 0x0000001f1c287221 */ /* 0x040fe20000010000 */
[----:B------:R-:W-:Y:S02]  /*14050*/  F2FP.F16.F32.PACK_AB R159, R28, R159 ;  /* 0x0000009f1c9f723e */ /* 0x000fe400000000ff */
[----:B------:R-:W-:Y:S02]  /*14060*/  CS2R R52, SRZ ;  /* 0x0000000000347805 */ /* 0x000fe4000001ff00 */
[----:B------:R-:W-:Y:S01]  /*14070*/  IADD3 R33, R33, R188, -R187 ;  /* 0x000000bc21217210 */ /* 0x000fe20007ffe8bb */
[----:B--2---:R-:W-:Y:S01]  /*14080*/  FADD.FTZ R31, R153, R40 ;  /* 0x00000028991f7221 */ /* 0x004fe20000010000 */
[----:B------:R-:W0:Y:S01]  /*14090*/  MUFU.EX2 R152, R152 ;  /* 0x0000009800987308 */ /* 0x000e220000000800 */
[----:B-1----:R-:W-:Y:S01]  /*140a0*/  FADD.FTZ R29, R156, R7 ;  /* 0x000000079c1d7221 */ /* 0x002fe20000010000 */
[C---:B------:R-:W-:Y:S01]  /*140b0*/  F2FP.F16.F32.PACK_AB R153, R10.reuse, R153 ;  /* 0x000000990a99723e */ /* 0x040fe200000000ff */
[----:B------:R-:W-:Y:S01]  /*140c0*/  FADD.FTZ R40, R10, R31 ;  /* 0x0000001f0a287221 */ /* 0x000fe20000010000 */
[----:B------:R-:W-:-:S04]  /*140d0*/  IMAD.HI R33, R33, 0x2aaaaaab, RZ ;  /* 0x2aaaaaab21217827 */ /* 0x000fc800078e02ff */
[----:B------:R-:W-:Y:S01]  /*140e0*/  FADD.FTZ R38, R158, R29 ;  /* 0x0000001d9e267221 */ /* 0x000fe20000010000 */
[----:B------:R-:W-:Y:S01]  /*140f0*/  F2FP.F16.F32.PACK_AB R156, R7, R156 ;  /* 0x0000009c079c723e */ /* 0x000fe200000000ff */
[----:B------:R-:W-:Y:S01]  /*14100*/  FADD.FTZ R31, R155, R40 ;  /* 0x000000289b1f7221 */ /* 0x000fe20000010000 */
[----:B------:R-:W1:Y:S01]  /*14110*/  MUFU.EX2 R13, R13 ;  /* 0x0000000d000d7308 */ /* 0x000e620000000800 */
[C---:B---3--:R-:W-:Y:S01]  /*14120*/  FADD.FTZ R29, R11.reuse, R38 ;  /* 0x000000260b1d7221 */ /* 0x048fe20000010000 */
[C---:B------:R-:W-:Y:S01]  /*14130*/  F2FP.F16.F32.PACK_AB R155, R6.reuse, R155 ;  /* 0x0000009b069b723e */ /* 0x040fe200000000ff */
[----:B------:R-:W-:Y:S01]  /*14140*/  FADD.FTZ R40, R6, R31 ;  /* 0x0000001f06287221 */ /* 0x000fe20000010000 */
[----:B------:R-:W-:Y:S02]  /*14150*/  F2FP.F16.F32.PACK_AB R158, R11, R158 ;  /* 0x0000009e0b9e723e */ /* 0x000fe400000000ff */
[----:B------:R-:W-:Y:S02]  /*14160*/  CS2R R48, SRZ ;  /* 0x0000000000307805 */ /* 0x000fe4000001ff00 */
[----:B------:R-:W-:Y:S01]  /*14170*/  CS2R R44, SRZ ;  /* 0x00000000002c7805 */ /* 0x000fe2000001ff00 */
[----:B------:R-:W-:Y:S01]  /*14180*/  FADD.FTZ R31, R149, R40 ;  /* 0x00000028951f7221 */ /* 0x000fe20000010000 */
[----:B------:R-:W2:Y:S01]  /*14190*/  MUFU.EX2 R154, R154 ;  /* 0x0000009a009a7308 */ /* 0x000ea20000000800 */
[----:B0-----:R-:W-:Y:S01]  /*141a0*/  FADD.FTZ R38, R152, R29 ;  /* 0x0000001d98267221 */ /* 0x001fe20000010000 */
[----:B------:R-:W-:Y:S01]  /*141b0*/  SHF.R.U32.HI R40, RZ, 0x1f, R33 ;  /* 0x0000001fff287819 */ /* 0x000fe20000011621 */
[C---:B------:R-:W-:Y:S01]  /*141c0*/  FADD.FTZ R12, R30.reuse, R31 ;  /* 0x0000001f1e0c7221 */ /* 0x040fe20000010000 */
[----:B------:R-:W-:-:S03]  /*141d0*/  F2FP.F16.F32.PACK_AB R149, R30, R149 ;  /* 0x000000951e95723e */ /* 0x000fc600000000ff */
[----:B------:R-:W-:Y:S01]  /*141e0*/  FADD.FTZ R31, R151, R12 ;  /* 0x0000000c971f7221 */ /* 0x000fe20000010000 */
[----:B------:R-:W0:Y:S01]  /*141f0*/  MUFU.EX2 R15, R15 ;  /* 0x0000000f000f7308 */ /* 0x000e220000000800 */
[----:B-1----:R-:W-:Y:S01]  /*14200*/  FADD.FTZ R29, R13, R38 ;  /* 0x000000260d1d7221 */ /* 0x002fe20000010000 */
[----:B------:R-:W-:Y:S01]  /*14210*/  LEA.HI.SX32 R12, R33, R40, 0x1c ;  /* 0x00000028210c7211 */ /* 0x000fe200078fe2ff */
[C---:B------:R-:W-:Y:S01]  /*14220*/  FADD.FTZ R24, R32.reuse, R31 ;  /* 0x0000001f20187221 */ /* 0x040fe20000010000 */
[----:B------:R-:W-:Y:S02]  /*14230*/  F2FP.F16.F32.PACK_AB R151, R32, R151 ;  /* 0x000000972097723e */ /* 0x000fe400000000ff */
[----:B------:R-:W-:Y:S02]  /*14240*/  CS2R R40, SRZ ;  /* 0x0000000000287805 */ /* 0x000fe4000001ff00 */
[----:B------:R-:W-:Y:S01]  /*14250*/  VIMNMX R12, R185, R12, !PT ;  /* 0x0000000cb90c7248 */ /* 0x000fe20007fe0100 */
[----:B------:R-:W-:Y:S01]  /*14260*/  FADD.FTZ R31, R145, R24 ;  /* 0x00000018911f7221 */ /* 0x000fe20000010000 */
[----:B------:R-:W1:Y:S01]  /*14270*/  MUFU.EX2 R148, R148 ;  /* 0x0000009400947308 */ /* 0x000e620000000800 */
[----:B--2---:R-:W-:Y:S01]  /*14280*/  FADD.FTZ R38, R154, R29 ;  /* 0x0000001d9a267221 */ /* 0x004fe20000010000 */
[C---:B------:R-:W-:Y:S01]  /*14290*/  F2FP.F16.F32.PACK_AB R145, R34.reuse, R145 ;  /* 0x000000912291723e */ /* 0x040fe200000000ff */
[----:B------:R-:W-:Y:S01]  /*142a0*/  FADD.FTZ R6, R34, R31 ;  /* 0x0000001f22067221 */ /* 0x000fe20000010000 */
[----:B------:R-:W-:-:S02]  /*142b0*/  F2FP.F16.F32.PACK_AB R152, R13, R152 ;  /* 0x000000980d98723e */ /* 0x000fc400000000ff */
[----:B------:R-:W-:Y:S02]  /*142c0*/  CS2R R34, SRZ ;  /* 0x0000000000227805 */ /* 0x000fe4000001ff00 */
[----:B------:R-:W-:Y:S01]  /*142d0*/  CS2R R32, SRZ ;  /* 0x0000000000207805 */ /* 0x000fe2000001ff00 */
[----:B------:R-:W-:Y:S01]  /*142e0*/  FADD.FTZ R31, R147, R6 ;  /* 0x00000006931f7221 */ /* 0x000fe20000010000 */
[----:B------:R-:W2:Y:S01]  /*142f0*/  MUFU.EX2 R21, R21 ;  /* 0x0000001500157308 */ /* 0x000ea20000000800 */
[C---:B0-----:R-:W-:Y:S01]  /*14300*/  FADD.FTZ R29, R15.reuse, R38 ;  /* 0x000000260f1d7221 */ /* 0x041fe20000010000 */
[----:B------:R-:W-:Y:S01]  /*14310*/  F2FP.F16.F32.PACK_AB R154, R15, R154 ;  /* 0x0000009a0f9a723e */ /* 0x000fe200000000ff */
[----:B------:R-:W-:Y:S01]  /*14320*/  VIADD R15, R72, 0xfffffffe ;  /* 0xfffffffe480f7836 */ /* 0x000fe20000000000 */
[----:B------:R-:W-:Y:S02]  /*14330*/  F2FP.F16.F32.PACK_AB R147, R36, R147 ;  /* 0x000000932493723e */ /* 0x000fe400000000ff */
[----:B------:R-:W-:-:S02]  /*14340*/  CS2R R72, SRZ ;  /* 0x0000000000487805 */ /* 0x000fc4000001ff00 */
[----:B------:R-:W0:Y:S01]  /*14350*/  MUFU.EX2 R150, R150 ;  /* 0x0000009600967308 */ /* 0x000e220000000800 */
[----:B-1----:R-:W-:Y:S01]  /*14360*/  FADD.FTZ R38, R148, R29 ;  /* 0x0000001d94267221 */ /* 0x002fe20000010000 */
[----:B------:R-:W-:-:S06]  /*14370*/  ISETP.GE.AND P2, PT, R15, R12, PT ;  /* 0x0000000c0f00720c */ /* 0x000fcc0003f46270 */
[----:B------:R-:W1:Y:S01]  /*14380*/  MUFU.EX2 R25, R25 ;  /* 0x0000001900197308 */ /* 0x000e620000000800 */
[C---:B--2---:R-:W-:Y:S01]  /*14390*/  FADD.FTZ R29, R21.reuse, R38 ;  /* 0x00000026151d7221 */ /* 0x044fe20000010000 */
[----:B------:R-:W-:-:S06]  /*143a0*/  F2FP.F16.F32.PACK_AB R148, R21, R148 ;  /* 0x000000941594723e */ /* 0x000fcc00000000ff */
[----:B------:R-:W2:Y:S01]  /*143b0*/  MUFU.EX2 R144, R144 ;  /* 0x0000009000907308 */ /* 0x000ea20000000800 */
[----:B0-----:R-:W-:-:S07]  /*143c0*/  FADD.FTZ R38, R150, R29 ;  /* 0x0000001d96267221 */ /* 0x001fce0000010000 */
        /* <DEDUP_REMOVED lines=12> */
[----:B------:R-:W-:Y:S01]  /*14490*/  FADD.FTZ R7, R141, R10 ;  /* 0x0000000a8d077221 */ /* 0x000fe20000010000 */
[----:B------:R-:W-:Y:S01]  /*144a0*/  F2FP.F16.F32.PACK_AB R141, R14, R141 ;  /* 0x0000008d0e8d723e */ /* 0x000fe200000000ff */
[----:B------:R-:W0:Y:S01]  /*144b0*/  MUFU.EX2 R140, R140 ;  /* 0x0000008c008c7308 */ /* 0x000e220000000800 */
[----:B-1----:R-:W-:Y:S01]  /*144c0*/  FADD.FTZ R6, R146, R29 ;  /* 0x0000001d92067221 */ /* 0x002fe20000010000 */
[----:B------:R-:W-:-:S06]  /*144d0*/  FADD.FTZ R10, R14, R7 ;  /* 0x000000070e0a7221 */ /* 0x000fcc0000010000 */
[----:B------:R-:W1:Y:S01]  /*144e0*/  MUFU.EX2 R57, R57 ;  /* 0x0000003900397308 */ /* 0x000e620000000800 */
[C---:B--2---:R-:W-:Y:S01]  /*144f0*/  FADD.FTZ R29, R9.reuse, R6 ;  /* 0x00000006091d7221 */ /* 0x044fe20000010000 */
[----:B------:R-:W-:-:S06]  /*14500*/  F2FP.F16.F32.PACK_AB R146, R9, R146 ;  /* 0x000000920992723e */ /* 0x000fcc00000000ff */
[----:B------:R-:W2:Y:S01]  /*14510*/  MUFU.EX2 R43, R43 ;  /* 0x0000002b002b7308 */ /* 0x000ea20000000800 */
[----:B0-----:R-:W-:Y:S01]  /*14520*/  FADD.FTZ R6, R140, R29 ;  /* 0x0000001d8c067221 */ /* 0x001fe20000010000 */
[----:B------:R-:W-:-:S06]  /*14530*/  CS2R R28, SRZ ;  /* 0x00000000001c7805 */ /* 0x000fcc000001ff00 */
[----:B------:R-:W0:Y:S01]  /*14540*/  MUFU.EX2 R143, R143 ;  /* 0x0000008f008f7308 */ /* 0x000e220000000800 */
[C---:B-1----:R-:W-:Y:S01]  /*14550*/  FADD.FTZ R6, R57.reuse, R6 ;  /* 0x0000000639067221 */ /* 0x042fe20000010000 */
[----:B------:R-:W-:Y:S02]  /*14560*/  F2FP.F16.F32.PACK_AB R140, R57, R140 ;  /* 0x0000008c398c723e */ /* 0x000fe400000000ff */
[----:B------:R-:W-:-:S04]  /*14570*/  CS2R R56, SRZ ;  /* 0x0000000000387805 */ /* 0x000fc8000001ff00 */
[----:B------:R1:W3:Y:S01]  /*14580*/  MUFU.EX2 R142, R61 ;  /* 0x0000003d008e7308 */ /* 0x0002e20000000800 */
[----:B--2---:R-:W-:-:S07]  /*14590*/  FADD.FTZ R7, R43, R6 ;  /* 0x000000062b077221 */ /* 0x004fce0000010000 */
[----:B------:R-:W2:Y:S01]  /*145a0*/  MUFU.EX2 R26, R26 ;  /* 0x0000001a001a7308 */ /* 0x000ea20000000800 */
[----:B0-----:R-:W-:Y:S01]  /*145b0*/  FADD.FTZ R11, R143, R10 ;  /* 0x0000000a8f0b7221 */ /* 0x001fe20000010000 */
[----:B-1----:R-:W-:-:S06]  /*145c0*/  CS2R R60, SRZ ;  /* 0x00000000003c7805 */ /* 0x002fcc000001ff00 */
[----:B------:R-:W0:Y:S01]  /*145d0*/  MUFU.EX2 R47, R47 ;  /* 0x0000002f002f7308 */ /* 0x000e220000000800 */
[C---:B---3--:R-:W-:Y:S01]  /*145e0*/  FADD.FTZ R6, R142.reuse, R7 ;  /* 0x000000078e067221 */ /* 0x048fe20000010000 */
[----:B------:R-:W-:Y:S02]  /*145f0*/  F2FP.F16.F32.PACK_AB R142, R142, R43 ;  /* 0x0000002b8e8e723e */ /* 0x000fe400000000ff */
[----:B------:R-:W-:-:S04]  /*14600*/  CS2R R42, SRZ ;  /* 0x00000000002a7805 */ /* 0x000fc8000001ff00 */
[----:B------:R-:W1:Y:S01]  /*14610*/  MUFU.EX2 R137, R137 ;  /* 0x0000008900897308 */ /* 0x000e620000000800 */
[C---:B--2---:R-:W-:Y:S01]  /*14620*/  FADD.FTZ R24, R26.reuse, R11 ;  /* 0x0000000b1a187221 */ /* 0x044fe20000010000 */
[----:B------:R-:W-:Y:S02]  /*14630*/  F2FP.F16.F32.PACK_AB R143, R26, R143 ;  /* 0x0000008f1a8f723e */ /* 0x000fe400000000ff */
[----:B------:R-:W-:-:S04]  /*14640*/  CS2R R26, SRZ ;  /* 0x00000000001a7805 */ /* 0x000fc8000001ff00 */
[----:B------:R2:W3:Y:S01]  /*14650*/  MUFU.EX2 R136, R65 ;  /* 0x0000004100887308 */ /* 0x0004e20000000800 */
[----:B0-----:R-:W-:-:S07]  /*14660*/  FADD.FTZ R7, R47, R6 ;  /* 0x000000062f077221 */ /* 0x001fce0000010000 */
[----:B------:R-:W0:Y:S01]  /*14670*/  MUFU.EX2 R20, R20 ;  /* 0x0000001400147308 */ /* 0x000e220000000800 */
[----:B-1----:R-:W-:Y:S01]  /*14680*/  FADD.FTZ R9, R137, R24 ;  /* 0x0000001889097221 */ /* 0x002fe20000010000 */
[----:B--2---:R-:W-:Y:S02]  /*14690*/  CS2R R64, SRZ ;  /* 0x0000000000407805 */ /* 0x004fe4000001ff00 */
[----:B------:R-:W-:-:S04]  /*146a0*/  CS2R R24, SRZ ;  /* 0x0000000000187805 */ /* 0x000fc8000001ff00 */
[----:B------:R-:W1:Y:S01]  /*146b0*/  MUFU.EX2 R51, R51 ;  /* 0x0000003300337308 */ /* 0x000e620000000800 */
[C---:B---3--:R-:W-:Y:S01]  /*146c0*/  FADD.FTZ R6, R136.reuse, R7 ;  /* 0x0000000788067221 */ /* 0x048fe20000010000 */
[----:B------:R-:W-:Y:S02]  /*146d0*/  F2FP.F16.F32.PACK_AB R136, R136, R47 ;  /* 0x0000002f8888723e */ /* 0x000fe400000000ff */
[----:B------:R-:W-:-:S04]  /*146e0*/  CS2R R46, SRZ ;  /* 0x00000000002e7805 */ /* 0x000fc8000001ff00 */
[----:B------:R-:W2:Y:S01]  /*146f0*/  MUFU.EX2 R139, R139 ;  /* 0x0000008b008b7308 */ /* 0x000ea20000000800 */
[C---:B0-----:R-:W-:Y:S01]  /*14700*/  FADD.FTZ R14, R20.reuse, R9 ;  /* 0x00000009140e7221 */ /* 0x041fe20000010000 */
[----:B------:R-:W-:-:S06]  /*14710*/  F2FP.F16.F32.PACK_AB R137, R20, R137 ;  /* 0x000000891489723e */ /* 0x000fcc00000000ff */
[----:B------:R0:W3:Y:S01]  /*14720*/  MUFU.EX2 R138, R69 ;  /* 0x00000045008a7308 */ /* 0x0000e20000000800 */
[----:B-1----:R-:W-:-:S07]  /*14730*/  FADD.FTZ R7, R51, R6 ;  /* 0x0000000633077221 */ /* 0x002fce0000010000 */
[----:B------:R2:W1:Y:S01]  /*14740*/  MUFU.EX2 R10, R5 ;  /* 0x00000005000a7308 */ /* 0x0004620000000800 */
[----:B0-----:R-:W-:Y:S01]  /*14750*/  CS2R R68, SRZ ;  /* 0x0000000000447805 */ /* 0x001fe2000001ff00 */
[----:B--2---:R-:W-:Y:S01]  /*14760*/  FADD.FTZ R5, R139, R14 ;  /* 0x0000000e8b057221 */ /* 0x004fe20000010000 */
[C---:B---3--:R-:W-:Y:S01]  /*14770*/  FADD.FTZ R7, R138.reuse, R7 ;  /* 0x000000078a077221 */ /* 0x048fe20000010000 */
[----:B------:R-:W-:Y:S02]  /*14780*/  F2FP.F16.F32.PACK_AB R138, R138, R51 ;  /* 0x000000338a8a723e */ /* 0x000fe400000000ff */
[----:B------:R-:W-:Y:S01]  /*14790*/  CS2R R50, SRZ ;  /* 0x0000000000327805 */ /* 0x000fe2000001ff00 */
[C---:B-1----:R-:W-:Y:S01]  /*147a0*/  FADD.FTZ R6, R10.reuse, R5 ;  /* 0x000000050a067221 */ /* 0x042fe20000010000 */
[----:B------:R-:W-:Y:S01]  /*147b0*/  F2FP.F16.F32.PACK_AB R139, R10, R139 ;  /* 0x0000008b0a8b723e */ /* 0x000fe200000000ff */
[----:B------:R-:W-:Y:S01]  /*147c0*/  IMAD.MOV.U32 R10, RZ, RZ, 0x3f800000 ;  /* 0x3f800000ff0a7424 */ /* 0x000fe200078e00ff */
[----:B------:R-:W-:Y:S01]  /*147d0*/  MOV R5, 0x3f800000 ;  /* 0x3f80000000057802 */ /* 0x000fe20000000f00 */
[----:B------:R-:W-:Y:S06]  /*147e0*/  @!P2 BRA `(.L_x_2839) ;  /* 0x000000240094a947 */ /* 0x000fec0003800000 */
[----:B------:R-:W-:Y:S01]  /*147f0*/  BSSY B1, `(.L_x_2839) ;  /* 0x0000264000017945 */ /* 0x000fe20003800000 */
[----:B------:R-:W-:Y:S01]  /*14800*/  IMAD.MOV.U32 R13, RZ, RZ, R3 ;  /* 0x000000ffff0d7224 */ /* 0x000fe200078e0003 */
[----:B------:R-:W-:Y:S01]  /*14810*/  MOV R14, R4 ;  /* 0x00000004000e7202 */ /* 0x000fe20000000f00 */
[----:B------:R-:W-:Y:S01]  /*14820*/  IMAD.MOV.U32 R11, RZ, RZ, R168 ;  /* 0x000000ffff0b7224 */ /* 0x000fe200078e00a8 */
[----:B------:R-:W-:Y:S01]  /*14830*/  MOV R5, 0x3f800000 ;  /* 0x3f80000000057802 */ /* 0x000fe20000000f00 */
[----:B------:R-:W-:Y:S02]  /*14840*/  IMAD.MOV.U32 R20, RZ, RZ, R162 ;  /* 0x000000ffff147224 */ /* 0x000fe400078e00a2 */
[----:B------:R-:W-:-:S07]  /*14850*/  IMAD.MOV.U32 R87, RZ, RZ, RZ ;  /* 0x000000ffff577224 */ /* 0x000fce00078e00ff */
.L_x_2852:
[----:B------:R-:W-:-:S04]  /*14860*/  ISETP.NE.AND P2, PT, R20, 0x1, PT ;  /* 0x000000011400780c */ /* 0x000fc80003f45270 */
[----:B------:R-:W-:-:S04]  /*14870*/  SEL R168, RZ, 0x1, P2 ;  /* 0x00000001ffa87807 */ /* 0x000fc80001000000 */
[----:B------:R-:W-:Y:S01]  /*14880*/  LOP3.LUT R168, R11, R168, RZ, 0x3c, !PT ;  /* 0x000000a80ba87212 */ /* 0x000fe200078e3cff */
[----:B------:R-:W-:Y:S06]  /*14890*/  @!P0 BRA `(.L_x_2840) ;  /* 0x0000000000048947 */ /* 0x000fec0003800000 */
[----:B------:R-:W-:Y:S01]  /*148a0*/  BPT.TRAP 0x1 ;  /* 0x000000040000795c */ /* 0x000fe20000300000 */
.L_x_2840:
[----:B------:R-:W-:Y:S01]  /*148b0*/  VIADD R162, R20, 0x1 ;  /* 0x0000000114a27836 */ /* 0x000fe20000000000 */
[----:B------:R-:W-:-:S04]  /*148c0*/  SHF.L.U32 R4, R168, 0x1f, RZ ;  /* 0x0000001fa8047819 */ /* 0x000fc800000006ff */
[----:B------:R-:W-:-:S04]  /*148d0*/  ISETP.NE.AND P2, PT, R162, 0x2, PT ;  /* 0x00000002a200780c */ /* 0x000fc80003f45270 */
[----:B------:R-:W-:-:S04]  /*148e0*/  SEL R162, R162, RZ, P2 ;  /* 0x000000ffa2a27207 */ /* 0x000fc80001000000 */
[----:B------:R-:W-:-:S04]  /*148f0*/  LEA R9, R162, R2, 0x3 ;  /* 0x00000002a2097211 */ /* 0x000fc800078e18ff */
[----:B------:R0:W1:Y:S01]  /*14900*/  SYNCS.PHASECHK.TRANS64.TRYWAIT P2, [R9+URZ+0x2a830], R4 ;  /* 0x02a83004090075a7 */ /* 0x000062000804017f */
[----:B------:R-:W-:Y:S05]  /*14910*/  @!P0 BRA `(.L_x_2841) ;  /* 0x0000000000048947 */ /* 0x000fea0003800000 */
[----:B------:R-:W-:Y:S01]  /*14920*/  BPT.TRAP 0x1 ;  /* 0x000000040000795c */ /* 0x000fe20000300000 */
.L_x_2841:
[----:B------:R-:W-:Y:S01]  /*14930*/  IMAD R0, R162, 0x900, R8 ;  /* 0x00000900a2007824 */ /* 0x000fe200078e0208 */
[----:B------:R-:W-:Y:S03]  /*14940*/  BSSY B2, `(.L_x_2842) ;  /* 0x0000006000027945 */ /* 0x000fe60003800000 */
[C---:B------:R-:W-:Y:S02]  /*14950*/  VIADD R3, R0.reuse, 0x2 ;  /* 0x0000000200037836 */ /* 0x040fe40000000000 */
[----:B------:R-:W-:Y:S01]  /*14960*/  VIADD R21, R0, 0x4 ;  /* 0x0000000400157836 */ /* 0x000fe20000000000 */
[----:B-1----:R-:W-:Y:S06]  /*14970*/  @P2 BRA `(.L_x_2843) ;  /* 0x0000000000082947 */ /* 0x002fec0003800000 */
[----:B------:R-:W1:Y:S02]  /*14980*/  SYNCS.PHASECHK.TRANS64.TRYWAIT P2, [R9+URZ+0x2a830], R4 ;  /* 0x02a83004090075a7 */ /* 0x000e64000804017f */
[----:B-1----:R-:W-:Y:S05]  /*14990*/  @!P2 BRA `(.L_x_2844) ;  /* 0x0000010c005ca947 */ /* 0x002fea0003800000 */
.L_x_2843:
[----:B------:R-:W-:Y:S05]  /*149a0*/  BSYNC B2 ;  /* 0x0000000000027941 */ /* 0x000fea0003800000 */
.L_x_2842:
[----:B------:R-:W2:Y:S04]  /*149b0*/  LDL.64 R94, [R1+0x28] ;  /* 0x00002800015e7983 */ /* 0x000ea80000100a00 */
[----:B------:R0:W-:Y:S04]  /*149c0*/  STL.64 [R1+0x78], R8 ;  /* 0x0000780801007387 */ /* 0x0001e80000100a00 */
[----:B01----:R-:W3:Y:S04]  /*149d0*/  LDL.64 R8, [R1+0x20] ;  /* 0x0000200001087983 */ /* 0x003ee80000100a00 */
[----:B------:R0:W-:Y:S01]  /*149e0*/  STL.64 [R1+0x70], R6 ;  /* 0x0000700601007387 */ /* 0x0001e20000100a00 */
[----:B------:R-:W-:Y:S01]  /*149f0*/  MOV R88, R0 ;  /* 0x0000000000587202 */ /* 0x000fe20000000f00 */
[----:B------:R-:W-:-:S02]  /*14a00*/  VIADD R90, R0, 0x6 ;  /* 0x00000006005a7836 */ /* 0x000fc40000000000 */
[-C--:B------:R-:W-:Y:S01]  /*14a10*/  FMUL.FTZ R26, R26, R5.reuse ;  /* 0x000000051a1a7220 */ /* 0x080fe20000410000 */
[----:B------:R-:W-:Y:S02]  /*14a20*/  IMAD.MOV.U32 R89, RZ, RZ, 0x40000040 ;  /* 0x40000040ff597424 */ /* 0x000fe400078e00ff */
[-C--:B------:R-:W-:Y:S01]  /*14a30*/  FMUL.FTZ R27, R27, R5.reuse ;  /* 0x000000051b1b7220 */ /* 0x080fe20000410000 */
[----:B------:R-:W-:Y:S02]  /*14a40*/  VIADD R92, R0, 0x304 ;  /* 0x00000304005c7836 */ /* 0x000fe40000000000 */
[-C--:B------:R-:W-:Y:S01]  /*14a50*/  FMUL.FTZ R30, R30, R5.reuse ;  /* 0x000000051e1e7220 */ /* 0x080fe20000410000 */
[-C--:B------:R-:W-:Y:S01]  /*14a60*/  FMUL.FTZ R31, R31, R5.reuse ;  /* 0x000000051f1f7220 */ /* 0x080fe20000410000 */
[-C--:B------:R-:W-:Y:S01]  /*14a70*/  FMUL.FTZ R34, R34, R5.reuse ;  /* 0x0000000522227220 */ /* 0x080fe20000410000 */
[-C--:B------:R-:W-:Y:S01]  /*14a80*/  FMUL.FTZ R35, R35, R5.reuse ;  /* 0x0000000523237220 */ /* 0x080fe20000410000 */
[----:B------:R-:W-:Y:S01]  /*14a90*/  FMUL.FTZ R38, R38, R5 ;  /* 0x0000000526267220 */ /* 0x000fe20000410000 */
[----:B0-----:R-:W4:Y:S01]  /*14aa0*/  LDL.64 R6, [R1+0x18] ;  /* 0x0000180001067983 */ /* 0x001f220000100a00 */
[----:B------:R-:W-:-:S02]  /*14ab0*/  R2UR UR26, R88 ;  /* 0x00000000581a72ca */ /* 0x000fc400000e0000 */
[----:B------:R-:W-:Y:S01]  /*14ac0*/  MOV R88, R3 ;  /* 0x0000000300587202 */ /* 0x000fe20000000f00 */
[-C--:B------:R-:W-:Y:S01]  /*14ad0*/  FMUL.FTZ R39, R39, R5.reuse ;  /* 0x0000000527277220 */ /* 0x080fe20000410000 */
[-C--:B------:R-:W-:Y:S01]  /*14ae0*/  FMUL.FTZ R42, R42, R5.reuse ;  /* 0x000000052a2a7220 */ /* 0x080fe20000410000 */
[-C--:B------:R-:W-:Y:S01]  /*14af0*/  FMUL.FTZ R43, R43, R5.reuse ;  /* 0x000000052b2b7220 */ /* 0x080fe20000410000 */
[----:B------:R-:W-:Y:S01]  /*14b00*/  R2UR UR22, R88 ;  /* 0x00000000581672ca */ /* 0x000fe200000e0000 */
[----:B------:R-:W-:Y:S01]  /*14b10*/  IMAD.MOV.U32 R88, RZ, RZ, R21 ;  /* 0x000000ffff587224 */ /* 0x000fe200078e0015 */
[----:B------:R-:W-:Y:S01]  /*14b20*/  R2UR UR14, R90 ;  /* 0x000000005a0e72ca */ /* 0x000fe200000e0000 */
[----:B------:R-:W-:Y:S02]  /*14b30*/  VIADD R90, R0, 0x302 ;  /* 0x00000302005a7836 */ /* 0x000fe40000000000 */
[-C--:B------:R-:W-:Y:S01]  /*14b40*/  FMUL.FTZ R46, R46, R5.reuse ;  /* 0x000000052e2e7220 */ /* 0x080fe20000410000 */
[----:B------:R-:W-:Y:S01]  /*14b50*/  FMUL.FTZ R47, R47, R5 ;  /* 0x000000052f2f7220 */ /* 0x000fe20000410000 */
[----:B------:R-:W-:Y:S01]  /*14b60*/  R2UR UR18, R88 ;  /* 0x00000000581272ca */ /* 0x000fe200000e0000 */
[----:B------:R-:W-:Y:S01]  /*14b70*/  VIADD R88, R0, 0x300 ;  /* 0x0000030000587836 */ /* 0x000fe20000000000 */
[----:B------:R-:W-:Y:S01]  /*14b80*/  R2UR UR6, R90 ;  /* 0x000000005a0672ca */ /* 0x000fe200000e0000 */
[----:B------:R-:W-:-:S02]  /*14b90*/  VIADD R90, R0, 0x600 ;  /* 0x00000600005a7836 */ /* 0x000fc40000000000 */
[-C--:B------:R-:W-:Y:S01]  /*14ba0*/  FMUL.FTZ R50, R50, R5.reuse ;  /* 0x0000000532327220 */ /* 0x080fe20000410000 */
[-C--:B------:R-:W-:Y:S01]  /*14bb0*/  FMUL.FTZ R51, R51, R5.reuse ;  /* 0x0000000533337220 */ /* 0x080fe20000410000 */
[----:B------:R-:W-:Y:S01]  /*14bc0*/  R2UR UR10, R88 ;  /* 0x00000000580a72ca */ /* 0x000fe200000e0000 */
[-C--:B------:R-:W-:Y:S01]  /*14bd0*/  FMUL.FTZ R54, R54, R5.reuse ;  /* 0x0000000536367220 */ /* 0x080fe20000410000 */
[----:B------:R-:W-:Y:S01]  /*14be0*/  IADD3 R88, R0, 0x306, RZ ;  /* 0x0000030600587810 */ /* 0x000fe20007ffe0ff */
        /* <DEDUP_REMOVED lines=17> */
[----:B------:R-:W-:Y:S01]  /*14d00*/  MOV R91, 0x40000040 ;  /* 0x40000040005b7802 */ /* 0x000fe20000000f00 */
[----:B------:R-:W4:Y:S01]  /*14d10*/  LDL.64 R4, [R1+0x10] ;  /* 0x0000100001047983 */ /* 0x000f220000100a00 */
[C---:B------:R-:W-:Y:S01]  /*14d20*/  R2UR UR27, R89.reuse ;  /* 0x00000000591b72ca */ /* 0x040fe200000e0000 */
[----:B------:R-:W-:Y:S01]  /*14d30*/  IMAD.MOV.U32 R93, RZ, RZ, 0x40000040 ;  /* 0x40000040ff5d7424 */ /* 0x000fe200078e00ff */
[----:B------:R-:W-:Y:S01]  /*14d40*/  R2UR UR58, R92 ;  /* 0x000000005c3a72ca */ /* 0x000fe200000e0000 */
[----:B------:R-:W4:Y:S01]  /*14d50*/  LDL.64 R218, [R1+0x8] ;  /* 0x0000080001da7983 */ /* 0x000f220000100a00 */
[----:B------:R-:W-:Y:S01]  /*14d60*/  R2UR UR54, R88 ;  /* 0x00000000583672ca */ /* 0x000fe200000e0000 */
[----:B------:R-:W-:Y:S01]  /*14d70*/  VIADD R88, R0, 0x604 ;  /* 0x0000060400587836 */ /* 0x000fe20000000000 */
[----:B------:R-:W-:Y:S01]  /*14d80*/  R2UR UR50, R90 ;  /* 0x000000005a3272ca */ /* 0x000fe200000e0000 */
[C---:B------:R-:W-:Y:S01]  /*14d90*/  VIADD R90, R0.reuse, 0x606 ;  /* 0x00000606005a7836 */ /* 0x040fe20000000000 */
[----:B------:R-:W-:Y:S01]  /*14da0*/  IADD3 R92, R0, 0x602, RZ ;  /* 0x00000602005c7810 */ /* 0x000fe20007ffe0ff */
[----:B------:R-:W4:Y:S01]  /*14db0*/  LDL.64 R214, [R1] ;  /* 0x0000000001d67983 */ /* 0x000f220000100a00 */
[C---:B------:R-:W-:Y:S01]  /*14dc0*/  R2UR UR23, R89.reuse ;  /* 0x00000000591772ca */ /* 0x040fe200000e0000 */
        /* <DEDUP_REMOVED lines=55> */
[----:B----4-:R-:W-:Y:S02]  /*15140*/  R2UR UR16, R6 ;  /* 0x00000000061072ca */ /* 0x010fe400000e0000 */
[----:B------:R-:W-:Y:S02]  /*15150*/  R2UR UR17, R7 ;  /* 0x00000000071172ca */ /* 0x000fe400000e0000 */
[----:B------:R-:W-:Y:S01]  /*15160*/  R2UR UR12, R4 ;  /* 0x00000000040c72ca */ /* 0x000fe200000e0000 */
[----:B------:R0:W5:Y:S01]  /*15170*/  LDL.LU.64 R6, [R1+0x70] ;  /* 0x0000700001067983 */ /* 0x0001620000300a00 */
[----:B------:R-:W-:Y:S01]  /*15180*/  R2UR UR13, R5 ;  /* 0x00000000050d72ca */ /* 0x000fe200000e0000 */
[----:B------:R-:W-:Y:S02]  /*15190*/  WARPGROUP.DEPBAR.LE gsb0, 0x0 ;  /* 0x00008000000079c5 */ /* 0x000fe40000010000 */
[----:B------:R-:W-:-:S06]  /*151a0*/  WARPGROUP.ARRIVE ;  /* 0x00000000000079c5 */ /* 0x000fcc0000000000 */
[----:B------:R-:W-:Y:S01]  /*151b0*/  HGMMA.64x96x16.F32 R88, gdesc[UR16], R88, gsb0 ;  /* 0x01600000105879f0 */ /* 0x000fe20008000858 */
[----:B------:R-:W-:Y:S02]  /*151c0*/  R2UR UR8, R218 ;  /* 0x00000000da0872ca */ /* 0x000fe400000e0000 */
        /* <DEDUP_REMOVED lines=33> */
.L_x_2845:
[----:B------:R-:W-:Y:S02]  /*153e0*/  SHF.L.U32 R0, R11, 0x1f, RZ ;  /* 0x0000001f0b007819 */ /* 0x000fe400000006ff */
[----:B------:R-:W-:-:S04]  /*153f0*/  LEA R21, R20, R2, 0x3 ;  /* 0x0000000214157211 */ /* 0x000fc800078e18ff */
[----:B------:R0:W1:Y:S01]  /*15400*/  SYNCS.PHASECHK.TRANS64.TRYWAIT P2, [R21+URZ+0x2a850], R0 ;  /* 0x02a85000150075a7 */ /* 0x000062000804017f */
[----:B------:R-:W-:Y:S05]  /*15410*/  @!P0 BRA `(.L_x_2846) ;  /* 0x0000000000048947 */ /* 0x000fea0003800000 */
[----:B------:R-:W-:Y:S01]  /*15420*/  BPT.TRAP 0x1 ;  /* 0x000000040000795c */ /* 0x000fe20000300000 */
.L_x_2846:
[----:B------:R-:W-:Y:S04]  /*15430*/  BSSY B2, `(.L_x_2847) ;  /* 0x0000004000027945 */ /* 0x000fe80003800000 */
[----:B-1----:R-:W-:Y:S05]  /*15440*/  @P2 BRA `(.L_x_2848) ;  /* 0x0000000000082947 */ /* 0x002fea0003800000 */
[----:B------:R-:W1:Y:S02]  /*15450*/  SYNCS.PHASECHK.TRANS64.TRYWAIT P2, [R21+URZ+0x2a850], R0 ;  /* 0x02a85000150075a7 */ /* 0x000e64000804017f */
[----:B-1----:R-:W-:Y:S05]  /*15460*/  @!P2 BRA `(.L_x_2849) ;  /* 0x0000010000bca947 */ /* 0x002fea0003800000 */
.L_x_2848:
[----:B------:R-:W-:Y:S05]  /*15470*/  BSYNC B2 ;  /* 0x0000000000027941 */ /* 0x000fea0003800000 */
.L_x_2847:
[----:B01----:R-:W-:Y:S01]  /*15480*/  VIADD R0, R2, 0x400 ;  /* 0x0000040002007836 */ /* 0x003fe20000000000 */
[----:B------:R-:W-:Y:S01]  /*15490*/  WARPGROUP.ARRIVE ;  /* 0x00000000000079c5 */ /* 0x000fe20000000000 */
[----:B------:R-:W-:Y:S02]  /*154a0*/  IMAD.MOV.U32 R5, RZ, RZ, 0x40000040 ;  /* 0x40000040ff057424 */ /* 0x000fe400078e00ff */
[----:B------:R-:W-:Y:S01]  /*154b0*/  IMAD.MOV.U32 R11, RZ, RZ, 0x40000040 ;  /* 0x40000040ff0b7424 */ /* 0x000fe200078e00ff */
[----:B------:R-:W-:Y:S02]  /*154c0*/  SHF.R.U32.HI R0, RZ, 0x4, R0 ;  /* 0x00000004ff007819 */ /* 0x000fe40000011600 */
[----:B------:R-:W-:Y:S02]  /*154d0*/  R2UR UR7, R5 ;  /* 0x00000000050772ca */ /* 0x000fe400000e0000 */
[----:B------:R-:W-:Y:S02]  /*154e0*/  LOP3.LUT R0, R0, 0x3fff, RZ, 0xc0, !PT ;  /* 0x00003fff00007812 */ /* 0x000fe400078ec0ff */
[----:B------:R-:W-:-:S02]  /*154f0*/  MOV R5, 0x40000040 ;  /* 0x4000004000057802 */ /* 0x000fc40000000f00 */
[----:B------:R-:W-:-:S05]  /*15500*/  LOP3.LUT R0, R0, 0x3000000, RZ, 0xfc, !PT ;  /* 0x0300000000007812 */ /* 0x000fca00078efcff */
[----:B------:R-:W-:-:S05]  /*15510*/  IMAD R4, R20, 0x600, R0 ;  /* 0x0000060014047824 */ /* 0x000fca00078e0200 */
[C---:B------:R-:W-:Y:S02]  /*15520*/  R2UR UR6, R4.reuse ;  /* 0x00000000040672ca */ /* 0x040fe400000e0000 */
[----:B------:R-:W-:-:S11]  /*15530*/  IADD3 R10, R4, 0x80, RZ ;  /* 0x00000080040a7810 */ /* 0x000fd60007ffe0ff */
        /* <DEDUP_REMOVED lines=18> */
[C---:B------:R-:W-:Y:S01]  /*15660*/  IADD3 R10, R4.reuse, 0x200, RZ ;  /* 0x00000200040a7810 */ /* 0x040fe20007ffe0ff */
        /* <DEDUP_REMOVED lines=17> */
.L_x_2850:
[----:B------:R-:W0:Y:S01]  /*15780*/  @P1 LDC R4, c[0x0][0x44c] ;  /* 0x00011300ff041b82 */ /* 0x000e220000000800 */
[----:B------:R-:W-:Y:S01]  /*15790*/  IMAD.IADD R3, R191, 0x1, R186 ;  /* 0x00000001bf037824 */ /* 0x000fe200078e02ba */
[----:B------:R-:W-:Y:S01]  /*157a0*/  ULDC UR4, c[0x0][0x988] ;  /* 0x0002620000047ab9 */ /* 0x000fe20000000800 */
[----:B-----5:R-:W-:-:S05]  /*157b0*/  VIADD R9, R9, 0x2a840 ;  /* 0x0002a84009097836 */ /* 0x020fca0000000000 */
[----:B------:R-:W1:Y:S01]  /*157c0*/  @P1 LDC R0, c[0x0][0x450] ;  /* 0x00011400ff001b82 */ /* 0x000e620000000800 */
[----:B------:R-:W-:-:S04]  /*157d0*/  PRMT R9, R178, 0x654, R9 ;  /* 0x00000654b2097816 */ /* 0x000fc80000000009 */
[----:B------:R2:W-:Y:S01]  /*157e0*/  SYNCS.ARRIVE.TRANS64.RED.A1T0 RZ, [R9+URZ], RZ ;  /* 0x000000ff09ff79a7 */ /* 0x0005e2000810043f */
[----:B0-----:R-:W-:-:S05]  /*157f0*/  @P1 IMAD.HI.U32 R4, R3, R4, RZ ;  /* 0x0000000403041227 */ /* 0x001fca00078e00ff */
[----:B-1----:R-:W-:Y:S01]  /*15800*/  @P1 SHF.R.U32.HI R3, RZ, R0, R4 ;  /* 0x00000000ff031219 */ /* 0x002fe20000011604 */
[----:B------:R-:W-:-:S04]  /*15810*/  IMAD R0, R15, -0x60, RZ ;  /* 0xffffffa00f007824 */ /* 0x000fc800078e02ff */
[----:B------:R-:W0:Y:S01]  /*15820*/  SHFL.IDX PT, R4, R3, RZ, 0x1c1f ;  /* 0x001c1fff03047589 */ /* 0x000e2200000e0000 */
[----:B------:R-:W-:-:S03]  /*15830*/  IADD3 R0, -R190, 0x1, R0 ;  /* 0x00000001be007810 */ /* 0x000fc60007ffe100 */
[----:B------:R-:W1:Y:S01]  /*15840*/  SHFL.IDX PT, R3, R3, 0x1, 0x1c1f ;  /* 0x003c1f0003037f89 */ /* 0x000e6200000e0000 */
[----:B------:R-:W-:-:S05]  /*15850*/  IADD3 R0, -R187, R0, R188 ;  /* 0x00000000bb007210 */ /* 0x000fca0007ffe1bc */
[C---:B0-----:R-:W-:Y:S01]  /*15860*/  IMAD.IADD R4, R0.reuse, 0x1, R4 ;  /* 0x0000000100047824 */ /* 0x041fe200078e0204 */
[----:B-1----:R-:W-:Y:S01]  /*15870*/  IADD3 R3, R0, R3, RZ ;  /* 0x0000000300037210 */ /* 0x002fe20007ffe0ff */
[----:B------:R-:W-:-:S03]  /*15880*/  IMAD.U32 R0, RZ, RZ, UR4 ;  /* 0x00000004ff007e24 */ /* 0x000fc6000f8e00ff */
[C---:B------:R-:W-:Y:S02]  /*15890*/  ISETP.GT.AND P2, PT, R4.reuse, RZ, PT ;  /* 0x000000ff0400720c */ /* 0x040fe40003f44270 */
[----:B------:R-:W-:Y:S02]  /*158a0*/  ISETP.GT.AND P3, PT, R4, 0x1, PT ;  /* 0x000000010400780c */ /* 0x000fe40003f64270 */
[----:B------:R-:W-:Y:S02]  /*158b0*/  FSEL R88, R88, -INF , P2 ;  /* 0xff80000058587808 */ /* 0x000fe40001000000 */
[----:B------:R-:W-:Y:S02]  /*158c0*/  ISETP.GT.AND P2, PT, R4, 0x8, PT ;  /* 0x000000080400780c */ /* 0x000fe40003f44270 */
[----:B------:R-:W-:Y:S02]  /*158d0*/  FSEL R89, R89, -INF , P3 ;  /* 0xff80000059597808 */ /* 0x000fe40001800000 */
[----:B------:R-:W-:-:S02]  /*158e0*/  FSEL R92, R92, -INF , P2 ;  /* 0xff8000005c5c7808 */ /* 0x000fc40001000000 */
[C---:B------:R-:W-:Y:S02]  /*158f0*/  ISETP.GT.AND P3, PT, R4.reuse, 0x9, PT ;  /* 0x000000090400780c */ /* 0x040fe40003f64270 */
[----:B------:R-:W-:Y:S02]  /*15900*/  ISETP.GT.AND P2, PT, R4, 0x10, PT ;  /* 0x000000100400780c */ /* 0x000fe40003f44270 */
[----:B------:R-:W-:Y:S02]  /*15910*/  FSEL R93, R93, -INF , P3 ;  /* 0xff8000005d5d7808 */ /* 0x000fe40001800000 */
[----:B------:R-:W-:Y:S02]  /*15920*/  FSEL R96, R96, -INF , P2 ;  /* 0xff80000060607808 */ /* 0x000fe40001000000 */
[C---:B------:R-:W-:Y:S02]  /*15930*/  ISETP.GT.AND P3, PT, R4.reuse, 0x11, PT ;  /* 0x000000110400780c */ /* 0x040fe40003f64270 */
[----:B------:R-:W-:-:S02]  /*15940*/  ISETP.GT.AND P2, PT, R4, 0x18, PT ;  /* 0x000000180400780c */ /* 0x000fc40003f44270 */
[----:B------:R-:W-:Y:S02]  /*15950*/  FSEL R97, R97, -INF , P3 ;  /* 0xff80000061617808 */ /* 0x000fe40001800000 */
[----:B------:R-:W-:Y:S02]  /*15960*/  FSEL R100, R100, -INF , P2 ;  /* 0xff80000064647808 */ /* 0x000fe40001000000 */
[C---:B------:R-:W-:Y:S02]  /*15970*/  ISETP.GT.AND P3, PT, R4.reuse, 0x19, PT ;  /* 0x000000190400780c */ /* 0x040fe40003f64270 */
        /* <DEDUP_REMOVED lines=12> */
[C---:B------:R-:W-:Y:S02]  /*15a40*/  ISETP.GT.AND P2, PT, R4.reuse, 0x38, PT ;  /* 0x000000380400780c */ /* 0x040fe40003f44270 */
[C---:B------:R-:W-:Y:S02]  /*15a50*/  ISETP.GT.AND P4, PT, R4.reuse, 0x40, PT ;  /* 0x000000400400780c */ /* 0x040fe40003f84270 */
[----:B------:R-:W-:-:S02]  /*15a60*/  ISETP.GT.AND P6, PT, R4, 0x41, PT ;  /* 0x000000410400780c */ /* 0x000fc40003fc4270 */
[----:B------:R-:W-:Y:S02]  /*15a70*/  ISETP.GT.AND P5, PT, R4, 0x48, PT ;  /* 0x000000480400780c */ /* 0x000fe40003fa4270 */
[----:B------:R-:W-:Y:S02]  /*15a80*/  FSEL R113, R113, -INF , P3 ;  /* 0xff80000071717808 */ /* 0x000fe40001800000 */
[----:B------:R-:W-:Y:S02]  /*15a90*/  FSEL R116, R116, -INF , P2 ;  /* 0xff80000074747808 */ /* 0x000fe40001000000 */
[----:B------:R-:W-:Y:S02]  /*15aa0*/  FSEL R120, R120, -INF , P4 ;  /* 0xff80000078787808 */ /* 0x000fe40002000000 */
[----:B------:R-:W-:Y:S02]  /*15ab0*/  FSEL R121, R121, -INF , P6 ;  /* 0xff80000079797808 */ /* 0x000fe40003000000 */
[----:B------:R-:W-:-:S02]  /*15ac0*/  FSEL R124, R124, -INF , P5 ;  /* 0xff8000007c7c7808 */ /* 0x000fc40002800000 */
[C---:B------:R-:W-:Y:S02]  /*15ad0*/  ISETP.GT.AND P3, PT, R4.reuse, 0x39, PT ;  /* 0x000000390400780c */ /* 0x040fe40003f64270 */
[C---:B------:R-:W-:Y:S02]  /*15ae0*/  ISETP.GT.AND P2, PT, R4.reuse, 0x49, PT ;  /* 0x000000490400780c */ /* 0x040fe40003f44270 */
[C---:B------:R-:W-:Y:S02]  /*15af0*/  ISETP.GT.AND P4, PT, R4.reuse, 0x50, PT ;  /* 0x000000500400780c */ /* 0x040fe40003f84270 */
[C---:B------:R-:W-:Y:S02]  /*15b00*/  ISETP.GT.AND P6, PT, R4.reuse, 0x58, PT ;  /* 0x000000580400780c */ /* 0x040fe40003fc4270 */
[----:B------:R-:W-:Y:S02]  /*15b10*/  ISETP.GT.AND P5, PT, R4, 0x59, PT ;  /* 0x000000590400780c */ /* 0x000fe40003fa4270 */
[----:B------:R-:W-:-:S02]  /*15b20*/  FSEL R117, R117, -INF , P3 ;  /* 0xff80000075757808 */ /* 0x000fc40001800000 */
[----:B------:R-:W-:Y:S02]  /*15b30*/  FSEL R125, R125, -INF , P2 ;  /* 0xff8000007d7d7808 */ /* 0x000fe40001000000 */
[----:B------:R-:W-:Y:S02]  /*15b40*/  FSEL R128, R128, -INF , P4 ;  /* 0xff80000080807808 */ /* 0x000fe40002000000 */
[----:B------:R-:W-:Y:S02]  /*15b50*/  FSEL R132, R132, -INF , P6 ;  /* 0xff80000084847808 */ /* 0x000fe40003000000 */
[----:B------:R-:W-:Y:S02]  /*15b60*/  FSEL R133, R133, -INF , P5 ;  /* 0xff80000085857808 */ /* 0x000fe40002800000 */
[----:B------:R-:W-:Y:S02]  /*15b70*/  ISETP.GT.AND P3, PT, R4, 0x51, PT ;  /* 0x000000510400780c */ /* 0x000fe40003f64270 */
[----:B------:R-:W-:-:S02]  /*15b80*/  ISETP.GT.AND P5, PT, R3, RZ, PT ;  /* 0x000000ff0300720c */ /* 0x000fc40003fa4270 */
[C---:B------:R-:W-:Y:S02]  /*15b90*/  ISETP.GT.AND P4, PT, R3.reuse, 0x8, PT ;  /* 0x000000080300780c */ /* 0x040fe40003f84270 */
[C---:B------:R-:W-:Y:S02]  /*15ba0*/  ISETP.GT.AND P2, PT, R3.reuse, 0x9, PT ;  /* 0x000000090300780c */ /* 0x040fe40003f44270 */
[----:B------:R-:W-:Y:S02]  /*15bb0*/  ISETP.GT.AND P6, PT, R3, 0x10, PT ;  /* 0x000000100300780c */ /* 0x000fe40003fc4270 */
[----:B------:R-:W-:Y:S02]  /*15bc0*/  FSEL R129, R129, -INF , P3 ;  /* 0xff80000081817808 */ /* 0x000fe40001800000 */
[----:B------:R-:W-:Y:S02]  /*15bd0*/  FSEL R90, R90, -INF , P5 ;  /* 0xff8000005a5a7808 */ /* 0x000fe40002800000 */
[----:B------:R-:W-:-:S02]  /*15be0*/  FSEL R94, R94, -INF , P4 ;  /* 0xff8000005e5e7808 */ /* 0x000fc40002000000 */
[----:B------:R-:W-:Y:S02]  /*15bf0*/  FSEL R95, R95, -INF , P2 ;  /* 0xff8000005f5f7808 */ /* 0x000fe40001000000 */
[----:B------:R-:W-:Y:S02]  /*15c00*/  FSEL R98, R98, -INF , P6 ;  /* 0xff80000062627808 */ /* 0x000fe40003000000 */
[C---:B------:R-:W-:Y:S02]  /*15c10*/  ISETP.GT.AND P3, PT, R3.reuse, 0x1, PT ;  /* 0x000000010300780c */ /* 0x040fe40003f64270 */
[C---:B------:R-:W-:Y:S02]  /*15c20*/  ISETP.GT.AND P5, PT, R3.reuse, 0x11, PT ;  /* 0x000000110300780c */ /* 0x040fe40003fa4270 */
[C---:B------:R-:W-:Y:S02]  /*15c30*/  ISETP.GT.AND P4, PT, R3.reuse, 0x19, PT ;  /* 0x000000190300780c */ /* 0x040fe40003f84270 */
[----:B------:R-:W-:-:S02]  /*15c40*/  ISETP.GT.AND P2, PT, R3, 0x20, PT ;  /* 0x000000200300780c */ /* 0x000fc40003f44270 */
[----:B------:R-:W-:Y:S02]  /*15c50*/  ISETP.GT.AND P6, PT, R3, 0x21, PT ;  /* 0x000000210300780c */ /* 0x000fe40003fc4270 */
[----:B------:R-:W-:Y:S02]  /*15c60*/  FMNMX.FTZ R5, R88, R14, !PT ;  /* 0x0000000e58057209 */ /* 0x000fe40007810000 */
[----:B------:R-:W-:Y:S02]  /*15c70*/  FSEL R91, R91, -INF , P3 ;  /* 0xff8000005b5b7808 */ /* 0x000fe40001800000 */
[----:B------:R-:W-:Y:S02]  /*15c80*/  FSEL R99, R99, -INF , P5 ;  /* 0xff80000063637808 */ /* 0x000fe40002800000 */
[----:B------:R-:W-:Y:S02]  /*15c90*/  FSEL R103, R103, -INF , P4 ;  /* 0xff80000067677808 */ /* 0x000fe40002000000 */
[----:B------:R-:W-:-:S02]  /*15ca0*/  FSEL R106, R106, -INF , P2 ;  /* 0xff8000006a6a7808 */ /* 0x000fc40001000000 */
[----:B------:R-:W-:Y:S02]  /*15cb0*/  FSEL R107, R107, -INF , P6 ;  /* 0xff8000006b6b7808 */ /* 0x000fe40003000000 */
[C---:B------:R-:W-:Y:S02]  /*15cc0*/  ISETP.GT.AND P3, PT, R3.reuse, 0x18, PT ;  /* 0x000000180300780c */ /* 0x040fe40003f64270 */
[C---:B------:R-:W-:Y:S02]  /*15cd0*/  ISETP.GT.AND P5, PT, R3.reuse, 0x28, PT ;  /* 0x000000280300780c */ /* 0x040fe40003fa4270 */
[C---:B------:R-:W-:Y:S02]  /*15ce0*/  ISETP.GT.AND P4, PT, R3.reuse, 0x30, PT ;  /* 0x000000300300780c */ /* 0x040fe40003f84270 */
[C---:B------:R-:W-:Y:S02]  /*15cf0*/  ISETP.GT.AND P2, PT, R3.reuse, 0x31, PT ;  /* 0x000000310300780c */ /* 0x040fe40003f44270 */
[----:B------:R-:W-:-:S02]  /*15d00*/  ISETP.GT.AND P6, PT, R3, 0x38, PT ;  /* 0x000000380300780c */ /* 0x000fc40003fc4270 */
[----:B------:R-:W-:Y:S02]  /*15d10*/  FMNMX.FTZ R5, R89, R5, !PT ;  /* 0x0000000559057209 */ /* 0x000fe40007810000 */
        /* <DEDUP_REMOVED lines=10> */
[----:B------:R-:W-:-:S02]  /*15dc0*/  FMNMX.FTZ R5, R92, R5, !PT ;  /* 0x000000055c057209 */ /* 0x000fc40007810000 */
[----:B------:R-:W-:Y:S02]  /*15dd0*/  FSEL R111, R111, -INF , P3 ;  /* 0xff8000006f6f7808 */ /* 0x000fe40001800000 */
[----:B------:R-:W-:Y:S02]  /*15de0*/  FSEL R119, R119, -INF , P5 ;  /* 0xff80000077777808 */ /* 0x000fe40002800000 */
[----:B------:R-:W-:Y:S02]  /*15df0*/  FSEL R123, R123, -INF , P4 ;  /* 0xff8000007b7b7808 */ /* 0x000fe40002000000 */
[----:B------:R-:W-:Y:S02]  /*15e00*/  FSEL R126, R126, -INF , P2 ;  /* 0xff8000007e7e7808 */ /* 0x000fe40001000000 */
[----:B------:R-:W-:Y:S02]  /*15e10*/  FSEL R127, R127, -INF , P6 ;  /* 0xff8000007f7f7808 */ /* 0x000fe40003000000 */
[----:B------:R-:W-:-:S02]  /*15e20*/  ISETP.GT.AND P3, PT, R3, 0x40, PT ;  /* 0x000000400300780c */ /* 0x000fc40003f64270 */
[C---:B------:R-:W-:Y:S02]  /*15e30*/  ISETP.GT.AND P5, PT, R3.reuse, 0x50, PT ;  /* 0x000000500300780c */ /* 0x040fe40003fa4270 */
[C---:B------:R-:W-:Y:S02]  /*15e40*/  ISETP.GT.AND P4, PT, R3.reuse, 0x51, PT ;  /* 0x000000510300780c */ /* 0x040fe40003f84270 */
[C---:B------:R-:W-:Y:S02]  /*15e50*/  ISETP.GT.AND P2, PT, R3.reuse, 0x58, PT ;  /* 0x000000580300780c */ /* 0x040fe40003f44270 */
[----:B------:R-:W-:Y:S02]  /*15e60*/  ISETP.GT.AND P6, PT, R3, 0x59, PT ;  /* 0x000000590300780c */ /* 0x000fe40003fc4270 */
        /* <DEDUP_REMOVED lines=31> */
[----:B------:R-:W-:-:S02]  /*16060*/  FSEL R122, R122, -INF , P3 ;  /* 0xff8000007a7a7808 */ /* 0x000fc40001800000 */
        /* <DEDUP_REMOVED lines=8> */
[----:B------:R-:W-:Y:S02]  /*160f0*/  FSEL R130, R130, -INF , P5 ;  /* 0xff80000082827808 */ /* 0x000fe40002800000 */
[----:B------:R-:W-:Y:S02]  /*16100*/  FMNMX.FTZ R3, R127, R3, !PT ;  /* 0x000000037f037209 */ /* 0x000fe40007810000 */
[----:B------:R-:W-:Y:S02]  /*16110*/  FMNMX.FTZ R4, R133, R4, !PT ;  /* 0x0000000485047209 */ /* 0x000fe40007810000 */
[----:B------:R-:W-:-:S02]  /*16120*/  FSEL R131, R131, -INF , P4 ;  /* 0xff80000083837808 */ /* 0x000fc40002000000 */
[----:B------:R-:W-:Y:S01]  /*16130*/  FMNMX.FTZ R3, R130, R3, !PT ;  /* 0x0000000382037209 */ /* 0x000fe20007810000 */
[----:B------:R-:W0:Y:S01]  /*16140*/  SHFL.BFLY PT, R5, R4, 0x2, 0x1f ;  /* 0x0c401f0004057f89 */ /* 0x000e2200000e0000 */
[----:B------:R-:W-:Y:S02]  /*16150*/  FSEL R134, R134, -INF , P2 ;  /* 0xff80000086867808 */ /* 0x000fe40001000000 */
[----:B------:R-:W-:Y:S02]  /*16160*/  FMNMX.FTZ R3, R131, R3, !PT ;  /* 0x0000000383037209 */ /* 0x000fe40007810000 */
[----:B------:R-:W-:Y:S02]  /*16170*/  FSEL R135, R135, -INF , P6 ;  /* 0xff80000087877808 */ /* 0x000fe40003000000 */
[----:B------:R-:W-:-:S04]  /*16180*/  FMNMX.FTZ R3, R134, R3, !PT ;  /* 0x0000000386037209 */ /* 0x000fc80007810000 */
[----:B------:R-:W-:-:S05]  /*16190*/  FMNMX.FTZ R3, R135, R3, !PT ;  /* 0x0000000387037209 */ /* 0x000fca0007810000 */
[----:B------:R-:W1:Y:S01]  /*161a0*/  SHFL.BFLY PT, R10, R3, 0x2, 0x1f ;  /* 0x0c401f00030a7f89 */ /* 0x000e6200000e0000 */
[----:B0-----:R-:W-:-:S05]  /*161b0*/  FMNMX.FTZ R4, R4, R5, !PT ;  /* 0x0000000504047209 */ /* 0x001fca0007810000 */
[----:B------:R-:W0:Y:S01]  /*161c0*/  SHFL.BFLY PT, R5, R4, 0x1, 0x1f ;  /* 0x0c201f0004057f89 */ /* 0x000e2200000e0000 */
[----:B-1----:R-:W-:-:S05]  /*161d0*/  FMNMX.FTZ R3, R3, R10, !PT ;  /* 0x0000000a03037209 */ /* 0x002fca0007810000 */
[----:B------:R-:W1:Y:S01]  /*161e0*/  SHFL.BFLY PT, R10, R3, 0x1, 0x1f ;  /* 0x0c201f00030a7f89 */ /* 0x000e6200000e0000 */
[----:B0-----:R-:W-:-:S04]  /*161f0*/  FMNMX.FTZ R4, R4, R5, !PT ;  /* 0x0000000504047209 */ /* 0x001fc80007810000 */
[C---:B------:R-:W-:Y:S01]  /*16200*/  FSETP.NEU.FTZ.AND P3, PT, R4.reuse, -INF , PT ;  /* 0xff8000000400780b */ /* 0x040fe20003f7d000 */
[----:B------:R-:W-:-:S05]  /*16210*/  FMUL.FTZ R5, R4, R0 ;  /* 0x0000000004057220 */ /* 0x000fca0000410000 */
[----:B------:R-:W-:-:S05]  /*16220*/  FSEL R5, R5, RZ, P3 ;  /* 0x000000ff05057208 */ /* 0x000fca0001800000 */
[--C-:B------:R-:W-:Y:S01]  /*16230*/  FFMA.FTZ R156, R88, R0, -R5.reuse ;  /* 0x00000000589c7223 */ /* 0x100fe20000010805 */
[----:B-1----:R-:W-:Y:S01]  /*16240*/  FMNMX.FTZ R3, R3, R10, !PT ;  /* 0x0000000a03037209 */ /* 0x002fe20007810000 */
        /* <DEDUP_REMOVED lines=9> */
[----:B------:R-:W-:Y:S01]  /*162e0*/  FSETP.NEU.FTZ.AND P2, PT, R3, -INF , PT ;  /* 0xff8000000300780b */ /* 0x000fe20003f5d000 */
        /* <DEDUP_REMOVED lines=13> */
[-C--:B------:R-:W-:Y:S01]  /*163c0*/  FFMA.FTZ R105, R133, R0.reuse, -R5 ;  /* 0x0000000085697223 */ /* 0x080fe20000010805 */
[C---:B------:R-:W-:Y:S01]  /*163d0*/  FMUL.FTZ R109, R3.reuse, R0 ;  /* 0x00000000036d7220 */ /* 0x040fe20000410000 */
[----:B------:R-:W-:Y:S01]  /*163e0*/  FSEL R5, R4, RZ, P3 ;  /* 0x000000ff04057208 */ /* 0x000fe20001800000 */
[----:B------:R-:W-:Y:S01]  /*163f0*/  MUFU.EX2 R156, R156 ;  /* 0x0000009c009c7308 */ /* 0x000fe20000000800 */
[----:B------:R-:W-:-:S02]  /*16400*/  FSEL R10, R3, RZ, P2 ;  /* 0x000000ff030a7208 */ /* 0x000fc40001000000 */
[----:B------:R-:W-:Y:S01]  /*16410*/  FSEL R109, R109, RZ, P2 ;  /* 0x000000ff6d6d7208 */ /* 0x000fe20001000000 */
[----:B------:R-:W-:Y:S02]  /*16420*/  FADD.FTZ R5, -R5, R14 ;  /* 0x0000000e05057221 */ /* 0x000fe40000010100 */
[----:B------:R-:W-:Y:S02]  /*16430*/  FADD.FTZ R13, -R10, R13 ;  /* 0x0000000d0a0d7221 */ /* 0x000fe40000010100 */
[-CC-:B------:R-:W-:Y:S01]  /*16440*/  FFMA.FTZ R157, R90, R0.reuse, -R109.reuse ;  /* 0x000000005a9d7223 */ /* 0x180fe2000001086d */
[-C--:B------:R-:W-:Y:S01]  /*16450*/  FMUL.FTZ R5, R5, R0.reuse ;  /* 0x0000000005057220 */ /* 0x080fe20000410000 */
        /* <DEDUP_REMOVED lines=19> */
[----:B------:R1:W3:Y:S01]  /*16590*/  MUFU.EX2 R5, R13 ;  /* 0x0000000d00057308 */ /* 0x0002e20000000800 */
[----:B0-----:R-:W-:Y:S01]  /*165a0*/  FFMA.FTZ R7, R10, R7, R156 ;  /* 0x000000070a077223 */ /* 0x001fe2000001009c */
[-CC-:B------:R-:W-:Y:S01]  /*165b0*/  FFMA.FTZ R102, R123, R0.reuse, -R109.reuse ;  /* 0x000000007b667223 */ /* 0x180fe2000001086d */
[-CC-:B------:R-:W-:Y:S01]  /*165c0*/  FFMA.FTZ R143, R126, R0.reuse, -R109.reuse ;  /* 0x000000007e8f7223 */ /* 0x180fe2000001086d */
[-CC-:B------:R-:W-:Y:S01]  /*165d0*/  FFMA.FTZ R98, R127, R0.reuse, -R109.reuse ;  /* 0x000000007f627223 */ /* 0x180fe2000001086d */
[-CC-:B------:R-:W-:Y:S01]  /*165e0*/  FFMA.FTZ R137, R130, R0.reuse, -R109.reuse ;  /* 0x0000000082897223 */ /* 0x180fe2000001086d */
[-CC-:B------:R-:W-:Y:S01]  /*165f0*/  FFMA.FTZ R139, R134, R0.reuse, -R109.reuse ;  /* 0x00000000868b7223 */ /* 0x180fe2000001086d */
[-CC-:B--2---:R-:W-:Y:S01]  /*16600*/  FFMA.FTZ R9, R135, R0.reuse, -R109.reuse ;  /* 0x0000000087097223 */ /* 0x184fe2000001086d */
[----:B------:R-:W0:Y:S01]  /*16610*/  MUFU.EX2 R89, R89 ;  /* 0x0000005900597308 */ /* 0x000e220000000800 */
[----:B-1----:R-:W-:-:S07]  /*16620*/  FFMA.FTZ R13, R131, R0, -R109 ;  /* 0x00000000830d7223 */ /* 0x002fce000001086d */
[----:B------:R-:W1:Y:S01]  /*16630*/  MUFU.EX2 R108, R108 ;  /* 0x0000006c006c7308 */ /* 0x000e620000000800 */
[----:B---3--:R-:W-:-:S07]  /*16640*/  FFMA.FTZ R6, R5, R6, R157 ;  /* 0x0000000605067223 */ /* 0x008fce000001009d */
        /* <DEDUP_REMOVED lines=92> */
.L_x_2851:
[C---:B------:R-:W-:Y:S01]  /*16c10*/  ISETP.GT.AND P2, PT, R15.reuse, R12, PT ;  /* 0x0000000c0f00720c */ /* 0x040fe20003f44270 */
[----:B------:R-:W-:Y:S01]  /*16c20*/  VIADD R15, R15, 0xffffffff ;  /* 0xffffffff0f0f7836 */ /* 0x000fe20000000000 */
[----:B------:R-:W-:Y:S02]  /*16c30*/  IADD3 R21, R21, 0x2a860, RZ ;  /* 0x0002a86015157810 */ /* 0x000fe40007ffe0ff */
[----:B------:R-:W-:Y:S01]  /*16c40*/  F2FP.F16.F32.PACK_AB R152, R20, R152 ;  /* 0x000000981498723e */ /* 0x000fe200000000ff */
[----:B------:R-:W-:Y:S01]  /*16c50*/  IMAD.MOV.U32 R20, RZ, RZ, R162 ;  /* 0x000000ffff147224 */ /* 0x000fe200078e00a2 */
        /* <DEDUP_REMOVED lines=27> */
[----:B------:R-:W-:Y:S01]  /*16e10*/  MOV R14, R4 ;  /* 0x00000004000e7202 */ /* 0x000fe20000000f00 */
[----:B0-----:R-:W-:Y:S06]  /*16e20*/  @P2 BRA `(.L_x_2852) ;  /* 0xffffffd8008c2947 */ /* 0x001fec000383ffff */
[----:B------:R-:W-:Y:S05]  /*16e30*/  BSYNC B1 ;  /* 0x0000000000017941 */ /* 0x000fea0003800000 */
.L_x_2839:
[----:B------:R-:W-:Y:S05]  /*16e40*/  BSYNC B0 ;  /* 0x0000000000007941 */ /* 0x000fea0003800000 */
.L_x_2838:
[----:B------:R-:W-:Y:S01]  /*16e50*/  ISETP.GE.AND P1, PT, R15, R185, PT ;  /* 0x000000b90f00720c */ /* 0x000fe20003f26270 */
[----:B------:R-:W-:-:S12]  /*16e60*/  BSSY B0, `(.L_x_2853) ;  /* 0x00001f0000007945 */ /* 0x000fd80003800000 */
[----:B------:R-:W-:Y:S05]  /*16e70*/  @!P1 BRA `(.L_x_2854) ;  /* 0x0000001c00b89947 */ /* 0x000fea0003800000 */
[----:B------:R-:W-:Y:S01]  /*16e80*/  MOV R9, R3 ;  /* 0x0000000300097202 */ /* 0x000fe20000000f00 */
[----:B------:R-:W-:Y:S01]  /*16e90*/  IMAD.MOV.U32 R12, RZ, RZ, R4 ;  /* 0x000000ffff0c7224 */ /* 0x000fe200078e0004 */
[----:B------:R-:W-:Y:S01]  /*16ea0*/  MOV R14, R162 ;  /* 0x000000a2000e7202 */ /* 0x000fe20000000f00 */
[----:B------:R-:W-:-:S07]  /*16eb0*/  IMAD.MOV.U32 R11, RZ, RZ, R168 ;  /* 0x000000ffff0b7224 */ /* 0x000fce00078e00a8 */
.L_x_2867:
[----:B------:R-:W-:-:S05]  /*16ec0*/  VIADD R13, R14, 0x1 ;  /* 0x000000010e0d7836 */ /* 0x000fca0000000000 */
[----:B------:R-:W-:-:S04]  /*16ed0*/  ISETP.NE.AND P1, PT, R13, 0x2, PT ;  /* 0x000000020d00780c */ /* 0x000fc80003f25270 */
[----:B------:R-:W-:Y:S02]  /*16ee0*/  SEL R13, R13, RZ, P1 ;  /* 0x000000ff0d0d7207 */ /* 0x000fe40000800000 */
[----:B------:R-:W-:-:S03]  /*16ef0*/  SEL R168, RZ, 0x1, P1 ;  /* 0x00000001ffa87807 */ /* 0x000fc60000800000 */
[----:B------:R-:W-:Y:S01]  /*16f00*/  IMAD.MOV.U32 R162, RZ, RZ, R13 ;  /* 0x000000ffffa27224 */ /* 0x000fe200078e000d */
[----:B------:R-:W-:Y:S01]  /*16f10*/  LOP3.LUT R168, R11, R168, RZ, 0x3c, !PT ;  /* 0x000000a80ba87212 */ /* 0x000fe200078e3cff */
[----:B------:R-:W-:Y:S06]  /*16f20*/  @!P0 BRA `(.L_x_2855) ;  /* 0x0000000000048947 */ /* 0x000fec0003800000 */
[----:B------:R-:W-:Y:S01]  /*16f30*/  BPT.TRAP 0x1 ;  /* 0x000000040000795c */ /* 0x000fe20000300000 */
.L_x_2855:
[----:B------:R-:W-:Y:S02]  /*16f40*/  LEA R3, R162, R2, 0x3 ;  /* 0x00000002a2037211 */ /* 0x000fe400078e18ff */
[----:B------:R-:W-:-:S04]  /*16f50*/  SHF.L.U32 R4, R168, 0x1f, RZ ;  /* 0x0000001fa8047819 */ /* 0x000fc800000006ff */
[----:B------:R0:W1:Y:S01]  /*16f60*/  SYNCS.PHASECHK.TRANS64.TRYWAIT P1, [R3+URZ+0x2a830], R4 ;  /* 0x02a83004030075a7 */ /* 0x000062000802017f */
[----:B------:R-:W-:Y:S05]  /*16f70*/  @!P0 BRA `(.L_x_2856) ;  /* 0x0000000000048947 */ /* 0x000fea0003800000 */
[----:B------:R-:W-:Y:S01]  /*16f80*/  BPT.TRAP 0x1 ;  /* 0x000000040000795c */ /* 0x000fe20000300000 */
.L_x_2856:
[----:B------:R-:W-:Y:S01]  /*16f90*/  IMAD R0, R162, 0x900, R8 ;  /* 0x00000900a2007824 */ /* 0x000fe200078e0208 */
[----:B------:R-:W-:Y:S03]  /*16fa0*/  BSSY B1, `(.L_x_2857) ;  /* 0x0000006000017945 */ /* 0x000fe60003800000 */
[C---:B------:R-:W-:Y:S02]  /*16fb0*/  VIADD R89, R0.reuse, 0x2 ;  /* 0x0000000200597836 */ /* 0x040fe40000000000 */
[----:B------:R-:W-:Y:S01]  /*16fc0*/  VIADD R90, R0, 0x4 ;  /* 0x00000004005a7836 */ /* 0x000fe20000000000 */
[----:B-1----:R-:W-:Y:S06]  /*16fd0*/  @P1 BRA `(.L_x_2858) ;  /* 0x0000000000081947 */ /* 0x002fec0003800000 */
[----:B------:R-:W1:Y:S02]  /*16fe0*/  SYNCS.PHASECHK.TRANS64.TRYWAIT P1, [R3+URZ+0x2a830], R4 ;  /* 0x02a83004030075a7 */ /* 0x000e64000802017f */
[----:B-1----:R-:W-:Y:S05]  /*16ff0*/  @!P1 BRA `(.L_x_2859) ;  /* 0x000000e400ec9947 */ /* 0x002fea0003800000 */
.L_x_2858:
[----:B------:R-:W-:Y:S05]  /*17000*/  BSYNC B1 ;  /* 0x0000000000017941 */ /* 0x000fea0003800000 */
.L_x_2857:
[----:B------:R-:W2:Y:S04]  /*17010*/  LDL.64 R92, [R1+0x28] ;  /* 0x00002800015c7983 */ /* 0x000ea80000100a00 */
[----:B------:R0:W-:Y:S01]  /*17020*/  STL [R1+0x68], R2 ;  /* 0x0000680201007387 */ /* 0x0001e20000100800 */
        /* <DEDUP_REMOVED lines=9> */
[----:B01----:R-:W3:Y:S01]  /*170c0*/  LDL.64 R2, [R1+0x20] ;  /* 0x0000200001027983 */ /* 0x003ee20000100a00 */
        /* <DEDUP_REMOVED lines=23> */
[----:B------:R-:W-:Y:S01]  /*17240*/  MOV R20, R0 ;  /* 0x0000000000147202 */ /* 0x000fe20000000f00 */
[----:B------:R-:W4:Y:S03]  /*17250*/  LDL.64 R4, [R1+0x18] ;  /* 0x0000180001047983 */ /* 0x000f260000100a00 */
[----:B------:R-:W-:Y:S01]  /*17260*/  R2UR UR26, R20 ;  /* 0x00000000141a72ca */ /* 0x000fe200000e0000 */
[----:B------:R-:W-:Y:S01]  /*17270*/  VIADD R88, R0, 0x6 ;  /* 0x0000000600587836 */ /* 0x000fe20000000000 */
[----:B------:R-:W-:Y:S01]  /*17280*/  MOV R20, R89 ;  /* 0x0000005900147202 */ /* 0x000fe20000000f00 */
[----:B------:R-:W-:Y:S01]  /*17290*/  IMAD.MOV.U32 R21, RZ, RZ, 0x40000040 ;  /* 0x40000040ff157424 */ /* 0x000fe200078e00ff */
[----:B------:R-:W4:Y:S02]  /*172a0*/  LDL.64 R218, [R1+0x8] ;  /* 0x0000080001da7983 */ /* 0x000f240000100a00 */
[----:B------:R-:W-:Y:S01]  /*172b0*/  R2UR UR22, R20 ;  /* 0x00000000141672ca */ /* 0x000fe200000e0000 */
[----:B------:R-:W-:Y:S01]  /*172c0*/  IMAD.MOV.U32 R20, RZ, RZ, R90 ;  /* 0x000000ffff147224 */ /* 0x000fe200078e005a */
[----:B------:R-:W4:Y:S01]  /*172d0*/  LDL.64 R214, [R1] ;  /* 0x0000000001d67983 */ /* 0x000f220000100a00 */
[----:B------:R-:W-:Y:S01]  /*172e0*/  R2UR UR14, R88 ;  /* 0x00000000580e72ca */ /* 0x000fe200000e0000 */
[C---:B------:R-:W-:Y:S01]  /*172f0*/  VIADD R88, R0.reuse, 0x302 ;  /* 0x0000030200587836 */ /* 0x040fe20000000000 */
[C---:B------:R-:W-:Y:S01]  /*17300*/  R2UR UR27, R21.reuse ;  /* 0x00000000151b72ca */ /* 0x040fe200000e0000 */
[----:B------:R-:W-:Y:S01]  /*17310*/  VIADD R90, R0, 0x304 ;  /* 0x00000304005a7836 */ /* 0x000fe20000000000 */
[----:B------:R-:W-:Y:S01]  /*17320*/  R2UR UR18, R20 ;  /* 0x00000000141272ca */ /* 0x000fe200000e0000 */
[----:B------:R-:W-:Y:S01]  /*17330*/  VIADD R20, R0, 0x300 ;  /* 0x0000030000147836 */ /* 0x000fe20000000000 */
[----:B------:R-:W-:Y:S01]  /*17340*/  R2UR UR6, R88 ;  /* 0x00000000580672ca */ /* 0x000fe200000e0000 */
[----:B------:R-:W-:Y:S01]  /*17350*/  VIADD R88, R0, 0x600 ;  /* 0x0000060000587836 */ /* 0x000fe20000000000 */
[----:B------:R-:W-:Y:S01]  /*17360*/  R2UR UR23, R21 ;  /* 0x00000000151772ca */ /* 0x000fe200000e0000 */
[----:B------:R-:W-:Y:S01]  /*17370*/  IMAD.MOV.U32 R91, RZ, RZ, 0x40000040 ;  /* 0x40000040ff5b7424 */ /* 0x000fe200078e00ff */
[----:B------:R-:W-:-:S02]  /*17380*/  R2UR UR10, R20 ;  /* 0x00000000140a72ca */ /* 0x000fc400000e0000 */
[----:B------:R-:W-:Y:S02]  /*17390*/  IADD3 R20, R0, 0x306, RZ ;  /* 0x0000030600147810 */ /* 0x000fe40007ffe0ff */
[C---:B------:R-:W-:Y:S02]  /*173a0*/  R2UR UR19, R21.reuse ;  /* 0x00000000151372ca */ /* 0x040fe400000e0000 */
[----:B------:R-:W-:Y:S01]  /*173b0*/  R2UR UR54, R20 ;  /* 0x00000000143672ca */ /* 0x000fe200000e0000 */
[----:B------:R-:W-:Y:S01]  /*173c0*/  VIADD R20, R0, 0x604 ;  /* 0x0000060400147836 */ /* 0x000fe20000000000 */
[C---:B------:R-:W-:Y:S02]  /*173d0*/  R2UR UR11, R21.reuse ;  /* 0x00000000150b72ca */ /* 0x040fe400000e0000 */
[----:B------:R-:W-:Y:S02]  /*173e0*/  R2UR UR55, R21 ;  /* 0x00000000153772ca */ /* 0x000fe400000e0000 */
[----:B------:R-:W-:-:S02]  /*173f0*/  R2UR UR42, R20 ;  /* 0x00000000142a72ca */ /* 0x000fc400000e0000 */
[----:B------:R-:W-:Y:S02]  /*17400*/  R2UR UR43, R21 ;  /* 0x00000000152b72ca */ /* 0x000fe400000e0000 */
[----:B------:R-:W4:Y:S01]  /*17410*/  LDL.64 R20, [R1+0x10] ;  /* 0x0000100001147983 */ /* 0x000f220000100a00 */
[----:B------:R-:W-:Y:S02]  /*17420*/  R2UR UR58, R90 ;  /* 0x000000005a3a72ca */ /* 0x000fe400000e0000 */
[----:B------:R-:W-:Y:S01]  /*17430*/  R2UR UR50, R88 ;  /* 0x00000000583272ca */ /* 0x000fe200000e0000 */
[C---:B------:R-:W-:Y:S01]  /*17440*/  VIADD R88, R0.reuse, 0x606 ;  /* 0x0000060600587836 */ /* 0x040fe20000000000 */
[----:B------:R-:W-:Y:S02]  /*17450*/  MOV R89, 0x40000040 ;  /* 0x4000004000597802 */ /* 0x000fe40000000f00 */
[----:B------:R-:W-:Y:S02]  /*17460*/  IADD3 R90, R0, 0x602, RZ ;  /* 0x00000602005a7810 */ /* 0x000fe40007ffe0ff */
[----:B------:R-:W-:-:S02]  /*17470*/  R2UR UR15, R89 ;  /* 0x00000000590f72ca */ /* 0x000fc400000e0000 */
[----:B------:R-:W-:Y:S02]  /*17480*/  R2UR UR7, R89 ;  /* 0x00000000590772ca */ /* 0x000fe400000e0000 */
[----:B------:R-:W-:Y:S02]  /*17490*/  R2UR UR59, R91 ;  /* 0x000000005b3b72ca */ /* 0x000fe400000e0000 */
[----:B------:R-:W-:Y:S02]  /*174a0*/  R2UR UR51, R89 ;  /* 0x00000000593372ca */ /* 0x000fe400000e0000 */
[----:B------:R-:W-:Y:S02]  /*174b0*/  R2UR UR46, R90 ;  /* 0x000000005a2e72ca */ /* 0x000fe400000e0000 */
[----:B------:R-:W-:Y:S02]  /*174c0*/  R2UR UR47, R91 ;  /* 0x000000005b2f72ca */ /* 0x000fe400000e0000 */
[----:B------:R-:W-:-:S02]  /*174d0*/  R2UR UR38, R88 ;  /* 0x00000000582672ca */ /* 0x000fc400000e0000 */
[----:B------:R-:W-:Y:S02]  /*174e0*/  R2UR UR39, R89 ;  /* 0x00000000592772ca */ /* 0x000fe400000e0000 */
[----:B--2---:R-:W-:Y:S02]  /*174f0*/  R2UR UR24, R92 ;  /* 0x000000005c1872ca */ /* 0x004fe400000e0000 */
[----:B------:R-:W-:Y:S02]  /*17500*/  R2UR UR25, R93 ;  /* 0x000000005d1972ca */ /* 0x000fe400000e0000 */
[----:B------:R-:W-:-:S11]  /*17510*/  WARPGROUP.ARRIVE ;  /* 0x00000000000079c5 */ /* 0x000fd60000000000 */
[----:B------:R-:W-:Y:S01]  /*17520*/  HGMMA.64x96x16.F32 R88, gdesc[UR24], RZ, !UPT, gsb0 ;  /* 0x01600000185879f0 */ /* 0x000fe2000c0008ff */
[----:B---3--:R-:W-:Y:S02]  /*17530*/  R2UR UR20, R2 ;  /* 0x00000000021472ca */ /* 0x008fe400000e0000 */
[----:B------:R-:W-:Y:S01]  /*17540*/  R2UR UR21, R3 ;  /* 0x00000000031572ca */ /* 0x000fe200000e0000 */
[----:B------:R0:W5:Y:S01]  /*17550*/  LDL.LU R2, [R1+0x68] ;  /* 0x0000680001027983 */ /* 0x0001620000300800 */
[----:B------:R-:W-:Y:S02]  /*17560*/  WARPGROUP.DEPBAR.LE gsb0, 0x0 ;  /* 0x00008000000079c5 */ /* 0x000fe40000010000 */
[----:B------:R-:W-:-:S09]  /*17570*/  WARPGROUP.ARRIVE ;  /* 0x00000000000079c5 */ /* 0x000fd20000000000 */
[----:B------:R-:W-:Y:S01]  /*17580*/  HGMMA.64x96x16.F32 R88, gdesc[UR20], R88, gsb0 ;  /* 0x01600000145879f0 */ /* 0x000fe20008000858 */
[----:B----4-:R-:W-:Y:S02]  /*17590*/  R2UR UR16, R4 ;  /* 0x00000000041072ca */ /* 0x010fe400000e0000 */
[----:B------:R-:W-:Y:S02]  /*175a0*/  R2UR UR17, R5 ;  /* 0x00000000051172ca */ /* 0x000fe400000e0000 */
        /* <DEDUP_REMOVED lines=69> */
[----:B0-----:R-:W-:Y:S05]  /*17a00*/  @!P0 BRA `(.L_x_2860) ;  /* 0x0000000000048947 */ /* 0x001fea0003800000 */
[----:B------:R-:W-:Y:S01]  /*17a10*/  BPT.TRAP 0x1 ;  /* 0x000000040000795c */ /* 0x000fe20000300000 */
.L_x_2860:
[----:B------:R-:W-:Y:S02]  /*17a20*/  SHF.L.U32 R0, R11, 0x1f, RZ ;  /* 0x0000001f0b007819 */ /* 0x000fe400000006ff */
[----:B-----5:R-:W-:-:S04]  /*17a30*/  LEA R20, R14, R2, 0x3 ;  /* 0x000000020e147211 */ /* 0x020fc800078e18ff */
[----:B------:R0:W1:Y:S01]  /*17a40*/  SYNCS.PHASECHK.TRANS64.TRYWAIT P1, [R20+URZ+0x2a850], R0 ;  /* 0x02a85000140075a7 */ /* 0x000062000802017f */
[----:B------:R-:W-:Y:S05]  /*17a50*/  @!P0 BRA `(.L_x_2861) ;  /* 0x0000000000048947 */ /* 0x000fea0003800000 */
[----:B------:R-:W-:Y:S01]  /*17a60*/  BPT.TRAP 0x1 ;  /* 0x000000040000795c */ /* 0x000fe20000300000 */
.L_x_2861:
[----:B------:R-:W-:Y:S04]  /*17a70*/  BSSY B1, `(.L_x_2862) ;  /* 0x0000004000017945 */ /* 0x000fe80003800000 */
[----:B-1----:R-:W-:Y:S05]  /*17a80*/  @P1 BRA `(.L_x_2863) ;  /* 0x0000000000081947 */ /* 0x002fea0003800000 */
[----:B------:R-:W1:Y:S02]  /*17a90*/  SYNCS.PHASECHK.TRANS64.TRYWAIT P1, [R20+URZ+0x2a850], R0 ;  /* 0x02a85000140075a7 */ /* 0x000e64000802017f */
[----:B-1----:R-:W-:Y:S05]  /*17aa0*/  @!P1 BRA `(.L_x_2864) ;  /* 0x000000dc00549947 */ /* 0x002fea0003800000 */
.L_x_2863:
[----:B------:R-:W-:Y:S05]  /*17ab0*/  BSYNC B1 ;  /* 0x0000000000017941 */ /* 0x000fea0003800000 */
.L_x_2862:
        /* <DEDUP_REMOVED lines=48> */
.L_x_2865:
[----:B------:R-:W-:Y:S01]  /*17dc0*/  FMNMX.FTZ R0, R88, R12, !PT ;  /* 0x0000000c58007209 */ /* 0x000fe20007810000 */
[----:B------:R-:W-:Y:S01]  /*17dd0*/  ULDC UR4, c[0x0][0x988] ;  /* 0x0002620000047ab9 */ /* 0x000fe20000000800 */
[----:B------:R-:W-:Y:S02]  /*17de0*/  IMAD R13, R13, 0x8, R2 ;  /* 0x000000080d0d7824 */ /* 0x000fe400078e0202 */
[----:B------:R-:W-:Y:S02]  /*17df0*/  FMNMX.FTZ R3, R89, R0, !PT ;  /* 0x0000000059037209 */ /* 0x000fe40007810000 */
[----:B------:R-:W-:-:S04]  /*17e00*/  FMNMX.FTZ R0, R90, R9, !PT ;  /* 0x000000095a007209 */ /* 0x000fc80007810000 */
        /* <DEDUP_REMOVED lines=53> */
[----:B------:R-:W-:Y:S01]  /*18160*/  FADD.FTZ R5, -R4, R12 ;  /* 0x0000000c04057221 */ /* 0x000fe20000010100 */
[----:B------:R-:W-:-:S04]  /*18170*/  IMAD.U32 R0, RZ, RZ, UR4 ;  /* 0x00000004ff007e24 */ /* 0x000fc8000f8e00ff */
[-C--:B------:R-:W-:Y:S01]  /*18180*/  FMUL.FTZ R10, R5, R0.reuse ;  /* 0x00000000050a7220 */ /* 0x080fe20000410000 */
[----:B------:R-:W-:Y:S01]  /*18190*/  FADD.FTZ R5, -R3, R9 ;  /* 0x0000000903057221 */ /* 0x000fe20000010100 */
[----:B------:R-:W-:-:S03]  /*181a0*/  FMUL.FTZ R9, R4, R0 ;  /* 0x0000000004097220 */ /* 0x000fc60000410000 */
[-C--:B------:R-:W-:Y:S01]  /*181b0*/  FMUL.FTZ R5, R5, R0.reuse ;  /* 0x0000000005057220 */ /* 0x080fe20000410000 */
[-CC-:B------:R-:W-:Y:S01]  /*181c0*/  FFMA.FTZ R152, R96, R0.reuse, -R9.reuse ;  /* 0x0000000060987223 */ /* 0x180fe20000010809 */
[-CC-:B------:R-:W-:Y:S01]  /*181d0*/  FFMA.FTZ R96, R97, R0.reuse, -R9.reuse ;  /* 0x0000000061607223 */ /* 0x180fe20000010809 */
[-C--:B------:R-:W-:Y:S01]  /*181e0*/  FMUL.FTZ R97, R3, R0.reuse ;  /* 0x0000000003617220 */ /* 0x080fe20000410000 */
[-CC-:B------:R-:W-:Y:S01]  /*181f0*/  FFMA.FTZ R156, R88, R0.reuse, -R9.reuse ;  /* 0x00000000589c7223 */ /* 0x180fe20000010809 */
[-CC-:B------:R-:W-:Y:S01]  /*18200*/  FFMA.FTZ R139, R89, R0.reuse, -R9.reuse ;  /* 0x00000000598b7223 */ /* 0x180fe20000010809 */
[-C--:B------:R-:W-:Y:S01]  /*18210*/  FFMA.FTZ R154, R100, R0.reuse, -R9 ;  /* 0x00000000649a7223 */ /* 0x080fe20000010809 */
[-CC-:B------:R-:W-:Y:S01]  /*18220*/  FFMA.FTZ R157, R90, R0.reuse, -R97.reuse ;  /* 0x000000005a9d7223 */ /* 0x180fe20000010861 */
[-C--:B------:R-:W-:Y:S01]  /*18230*/  FFMA.FTZ R100, R91, R0.reuse, -R97 ;  /* 0x000000005b647223 */ /* 0x080fe20000010861 */
[----:B------:R-:W-:Y:S01]  /*18240*/  MUFU.EX2 R10, R10 ;  /* 0x0000000a000a7308 */ /* 0x000fe20000000800 */
[-C--:B------:R-:W-:Y:S01]  /*18250*/  FFMA.FTZ R158, R92, R0.reuse, -R9 ;  /* 0x000000005c9e7223 */ /* 0x080fe20000010809 */
[-C--:B------:R-:W-:Y:S01]  /*18260*/  FFMA.FTZ R159, R94, R0.reuse, -R97 ;  /* 0x000000005e9f7223 */ /* 0x080fe20000010861 */
[-C--:B------:R-:W-:Y:S01]  /*18270*/  FFMA.FTZ R137, R93, R0.reuse, -R9 ;  /* 0x000000005d897223 */ /* 0x080fe20000010809 */
[-CC-:B------:R-:W-:Y:S01]  /*18280*/  FFMA.FTZ R95, R95, R0.reuse, -R97.reuse ;  /* 0x000000005f5f7223 */ /* 0x180fe20000010861 */
[-CC-:B------:R-:W-:Y:S01]  /*18290*/  FFMA.FTZ R153, R98, R0.reuse, -R97.reuse ;  /* 0x0000000062997223 */ /* 0x180fe20000010861 */
[----:B------:R-:W-:Y:S01]  /*182a0*/  IADD3 R98, R13, 0x2a840, RZ ;  /* 0x0002a8400d627810 */ /* 0x000fe20007ffe0ff */
[-CC-:B------:R-:W-:Y:S01]  /*182b0*/  FFMA.FTZ R94, R99, R0.reuse, -R97.reuse ;  /* 0x00000000635e7223 */ /* 0x180fe20000010861 */
[----:B------:R-:W0:Y:S01]  /*182c0*/  MUFU.EX2 R156, R156 ;  /* 0x0000009c009c7308 */ /* 0x000e220000000800 */
[-C--:B------:R-:W-:Y:S01]  /*182d0*/  FFMA.FTZ R149, R106, R0.reuse, -R97 ;  /* 0x000000006a957223 */ /* 0x080fe20000010861 */
[----:B------:R-:W-:Y:S01]  /*182e0*/  PRMT R98, R178, 0x654, R98 ;  /* 0x00000654b2627816 */ /* 0x000fe20000000062 */
[-CC-:B------:R-:W-:Y:S01]  /*182f0*/  FFMA.FTZ R93, R101, R0.reuse, -R9.reuse ;  /* 0x00000000655d7223 */ /* 0x180fe20000010809 */
[-CC-:B------:R-:W-:Y:S01]  /*18300*/  FFMA.FTZ R148, R104, R0.reuse, -R9.reuse ;  /* 0x0000000068947223 */ /* 0x180fe20000010809 */
[-C--:B------:R-:W-:Y:S01]  /*18310*/  FFMA.FTZ R92, R105, R0.reuse, -R9 ;  /* 0x00000000695c7223 */ /* 0x080fe20000010809 */
[-CC-:B------:R-:W-:Y:S01]  /*18320*/  FFMA.FTZ R155, R102, R0.reuse, -R97.reuse ;  /* 0x00000000669b7223 */ /* 0x180fe20000010861 */
[-CC-:B------:R-:W-:Y:S01]  /*18330*/  FFMA.FTZ R91, R103, R0.reuse, -R97.reuse ;  /* 0x00000000675b7223 */ /* 0x180fe20000010861 */
[----:B------:R-:W-:Y:S01]  /*18340*/  MUFU.EX2 R5, R5 ;  /* 0x0000000500057308 */ /* 0x000fe20000000800 */
[----:B------:R1:W-:Y:S01]  /*18350*/  SYNCS.ARRIVE.TRANS64.RED.A1T0 RZ, [R98+URZ], RZ ;  /* 0x000000ff62ff79a7 */ /* 0x0003e2000810043f */
        /* <DEDUP_REMOVED lines=17> */
[-C--:B-1----:R-:W-:Y:S01]  /*18470*/  FFMA.FTZ R98, R135, R0.reuse, -R97 ;  /* 0x0000000087627223 */ /* 0x082fe20000010861 */
[-CC-:B------:R-:W-:Y:S01]  /*18480*/  FFMA.FTZ R150, R108, R0.reuse, -R9.reuse ;  /* 0x000000006c967223 */ /* 0x180fe20000010809 */
[-CC-:B------:R-:W-:Y:S01]  /*18490*/  FFMA.FTZ R89, R109, R0.reuse, -R9.reuse ;  /* 0x000000006d597223 */ /* 0x180fe20000010809 */
[-CC-:B------:R-:W-:Y:S01]  /*184a0*/  FFMA.FTZ R144, R112, R0.reuse, -R9.reuse ;  /* 0x0000000070907223 */ /* 0x180fe20000010809 */
[----:B------:R-:W-:Y:S01]  /*184b0*/  FFMA.FTZ R88, R113, R0, -R9 ;  /* 0x0000000071587223 */ /* 0x000fe20000010809 */
[----:B------:R-:W1:Y:S01]  /*184c0*/  MUFU.EX2 R100, R100 ;  /* 0x0000006400647308 */ /* 0x000e620000000800 */
[----:B--2---:R-:W-:Y:S01]  /*184d0*/  FFMA.FTZ R7, R5, R6, R157 ;  /* 0x0000000605077223 */ /* 0x004fe2000001009d */
[-CC-:B------:R-:W-:Y:S01]  /*184e0*/  FFMA.FTZ R146, R116, R0.reuse, -R9.reuse ;  /* 0x0000000074927223 */ /* 0x180fe20000010809 */
[-CC-:B------:R-:W-:Y:S01]  /*184f0*/  FFMA.FTZ R21, R117, R0.reuse, -R9.reuse ;  /* 0x0000000075157223 */ /* 0x180fe20000010809 */
[-CC-:B------:R-:W-:Y:S01]  /*18500*/  FFMA.FTZ R140, R120, R0.reuse, -R9.reuse ;  /* 0x00000000788c7223 */ /* 0x180fe20000010809 */
[-CC-:B------:R-:W-:Y:S01]  /*18510*/  FFMA.FTZ R14, R121, R0.reuse, -R9.reuse ;  /* 0x00000000790e7223 */ /* 0x180fe20000010809 */
[-CC-:B------:R-:W-:Y:S01]  /*18520*/  FFMA.FTZ R142, R124, R0.reuse, -R9.reuse ;  /* 0x000000007c8e7223 */ /* 0x180fe20000010809 */
[-CC-:B------:R-:W-:Y:S01]  /*18530*/  FFMA.FTZ R12, R125, R0.reuse, -R9.reuse ;  /* 0x000000007d0c7223 */ /* 0x180fe20000010809 */
[----:B------:R-:W2:Y:S01]  /*18540*/  MUFU.EX2 R158, R158 ;  /* 0x0000009e009e7308 */ /* 0x000ea20000000800 */
[----:B0-----:R-:W-:Y:S01]  /*18550*/  FADD.FTZ R97, R139, R106 ;  /* 0x0000006a8b617221 */ /* 0x001fe20000010000 */
[-CC-:B------:R-:W-:Y:S01]  /*18560*/  FFMA.FTZ R136, R128, R0.reuse, -R9.reuse ;  /* 0x0000000080887223 */ /* 0x180fe20000010809 */
[-CC-:B------:R-:W-:Y:S01]  /*18570*/  FFMA.FTZ R11, R129, R0.reuse, -R9.reuse ;  /* 0x00000000810b7223 */ /* 0x180fe20000010809 */
[-CC-:B------:R-:W-:Y:S01]  /*18580*/  FFMA.FTZ R138, R132, R0.reuse, -R9.reuse ;  /* 0x00000000848a7223 */ /* 0x180fe20000010809 */
[----:B------:R-:W-:-:S03]  /*18590*/  FFMA.FTZ R9, R133, R0, -R9 ;  /* 0x0000000085097223 */ /* 0x000fc60000010809 */
        /* <DEDUP_REMOVED lines=90> */
.L_x_2866:
[----:B------:R-:W-:Y:S01]  /*18b40*/  ISETP.GT.AND P1, PT, R15, R185, PT ;  /* 0x000000b90f00720c */ /* 0x000fe20003f24270 */
[----:B------:R-:W-:Y:S01]  /*18b50*/  VIADD R107, R20, 0x2a860 ;  /* 0x0002a860146b7836 */ /* 0x000fe20000000000 */
[----:B------:R-:W-:Y:S01]  /*18b60*/  F2FP.F16.F32.PACK_AB R156, R139, R156 ;  /* 0x0000009c8b9c723e */ /* 0x000fe200000000ff */
[----:B------:R-:W-:Y:S01]  /*18b70*/  VIADD R15, R15, 0xffffffff ;  /* 0xffffffff0f0f7836 */ /* 0x000fe20000000000 */
        /* <DEDUP_REMOVED lines=27> */
[----:B------:R-:W-:Y:S02]  /*18d30*/  MOV R9, R3 ;  /* 0x0000000300097202 */ /* 0x000fe40000000f00 */
[----:B------:R-:W-:Y:S01]  /*18d40*/  MOV R14, R162 ;  /* 0x000000a2000e7202 */ /* 0x000fe20000000f00 */
[----:B0-----:R-:W-:Y:S06]  /*18d50*/  @P1 BRA `(.L_x_2867) ;  /* 0xffffffe000581947 */ /* 0x001fec000383ffff */
.L_x_2854:
[----:B------:R-:W-:Y:S05]  /*18d60*/  BSYNC B0 ;  /* 0x0000000000007941 */ /* 0x000fea0003800000 */
.L_x_2853:
        /* <DEDUP_REMOVED lines=67> */
.L_x_2868:
[----:B------:R-:W-:Y:S01]  /*191a0*/  IMAD R5, R162, 0x8, R2 ;  /* 0x00000008a2057824 */ /* 0x000fe200078e0202 */
[----:B------:R-:W-:-:S04]  /*191b0*/  SHF.L.U32 R8, R168, 0x1f, RZ ;  /* 0x0000001fa8087819 */ /* 0x000fc800000006ff */
[----:B------:R0:W1:Y:S01]  /*191c0*/  SYNCS.PHASECHK.TRANS64.TRYWAIT P1, [R5+URZ+0x2a850], R8 ;  /* 0x02a85008050075a7 */ /* 0x000062000802017f */
[----:B------:R-:W-:Y:S05]  /*191d0*/  @!P0 BRA `(.L_x_2869) ;  /* 0x0000000000048947 */ /* 0x000fea0003800000 */
[----:B------:R-:W-:Y:S01]  /*191e0*/  BPT.TRAP 0x1 ;  /* 0x000000040000795c */ /* 0x000fe20000300000 */
.L_x_2869:
        /* <DEDUP_REMOVED lines=9> */
.L_x_2871:
[----:B------:R-:W-:Y:S05]  /*19280*/  BSYNC B0 ;  /* 0x0000000000007941 */ /* 0x000fea0003800000 */
.L_x_2870:
[----:B------:R-:W-:Y:S01]  /*19290*/  IMAD.MOV.U32 R9, RZ, RZ, 0x40000040 ;  /* 0x40000040ff097424 */ /* 0x000fe200078e00ff */
[----:B01----:R-:W-:Y:S01]  /*192a0*/  MOV R8, R2 ;  /* 0x0000000200087202 */ /* 0x003fe20000000f00 */
        /* <DEDUP_REMOVED lines=66> */
.L_x_2873:
        /* <DEDUP_REMOVED lines=73> */
[----:B--2---:R-:W-:-:S07]  /*19b60*/  SEL R162, R162, RZ, P1 ;  /* 0x000000ffa2a27207 */ /* 0x004fce0000800000 */
.L_x_2774:
[----:B------:R-:W2:Y:S08]  /*19b70*/  S2UR UR4, SR_CgaCtaId ;  /* 0x00000000000479c3 */ /* 0x000eb00000008800 */
[----:B------:R-:W-:Y:S01]  /*19b80*/  BAR.SYNC.DEFER_BLOCKING 0x5, 0x180 ;  /* 0x0146000000007b1d */ /* 0x000fe20000010000 */
[----:B------:R-:W-:-:S05]  /*19b90*/  MOV R3, 0x400 ;  /* 0x0000040000037802 */ /* 0x000fca0000000f00 */
[----:B------:R-:W-:Y:S01]  /*19ba0*/  BSSY B0, `(.L_x_2874) ;  /* 0x00002e7000007945 */ /* 0x000fe20003800000 */
[----:B--2---:R-:W-:-:S05]  /*19bb0*/  IMAD.U32 R178, RZ, RZ, UR4 ;  /* 0x00000004ffb27e24 */ /* 0x004fca000f8e00ff */
[----:B------:R-:W-:-:S05]  /*19bc0*/  LEA R2, R178, R3, 0x18 ;  /* 0x00000003b2027211 */ /* 0x000fca00078ec0ff */
[----:B------:R2:W3:Y:S01]  /*19bd0*/  LDS.128 R4, [R2+0x2a8d0] ;  /* 0x02a8d00002047984 */ /* 0x0004e20000000c00 */
[----:B------:R-:W-:Y:S06]  /*19be0*/  BAR.ARV 0x4, 0x180 ;  /* 0x0106000000007b1d */ /* 0x000fec0000002000 */
[----:B------:R-:W-:Y:S05]  /*19bf0*/  @P0 BRA `(.L_x_2875) ;  /* 0x0000002000840947 */ /* 0x000fea0003800000 */
[----:B------:R-:W4:Y:S01]  /*19c00*/  LDL R0, [R1+0x58] ;  /* 0x0000580001007983 */ /* 0x000f220000100800 */
[----:B------:R-:W-:Y:S01]  /*19c10*/  F2FP.F16.F32.PACK_AB R34, R69, R68 ;  /* 0x000000444522723e */ /* 0x000fe200000000ff */
[----:B------:R-:W-:Y:S01]  /*19c20*/  ULDC.64 UR6, c[0x0][0xc00] ;  /* 0x0003000000067ab9 */ /* 0x000fe20000000a00 */
[----:B------:R-:W-:Y:S01]  /*19c30*/  F2FP.F16.F32.PACK_AB R36, R97, R96 ;  /* 0x000000606124723e */ /* 0x000fe200000000ff */
[----:B------:R-:W0:Y:S01]  /*19c40*/  S2R R3, SR_SWINHI ;  /* 0x0000000000037919 */ /* 0x000e220000002f00 */
[----:B------:R-:W-:Y:S01]  /*19c50*/  ULDC.64 UR8, c[0x0][0x208] ;  /* 0x0000820000087ab9 */ /* 0x000fe20000000a00 */
[----:B------:R-:W-:Y:S01]  /*19c60*/  ULDC.64 UR4, c[0x0][0xc08] ;  /* 0x0003020000047ab9 */ /* 0x000fe20000000a00 */
[----:B------:R-:W-:Y:S02]  /*19c70*/  MOV R72, R2 ;  /* 0x0000000200487202 */ /* 0x000fe40000000f00 */
[----:B0-----:R-:W-:Y:S01]  /*19c80*/  MOV R73, R3 ;  /* 0x0000000300497202 */ /* 0x001fe20000000f00 */
[----:B------:R-:W-:Y:S02]  /*19c90*/  BAR.SYNC.DEFER_BLOCKING 0x1, 0x100 ;  /* 0x0044000000007b1d */ /* 0x000fe40000010000 */
[----:B----4-:R-:W-:-:S03]  /*19ca0*/  IMAD.WIDE R12, R0, 0x2, R72 ;  /* 0x00000002000c7825 */ /* 0x010fc600078e0248 */
[C---:B------:R-:W-:Y:S02]  /*19cb0*/  LOP3.LUT R3, R12.reuse, 0x380, RZ, 0xc0, !PT ;  /* 0x000003800c037812 */ /* 0x040fe400078ec0ff */
[C---:B------:R-:W-:Y:S02]  /*19cc0*/  IADD3 R15, P6, R12.reuse, 0x20, RZ ;  /* 0x000000200c0f7810 */ /* 0x040fe40007fde0ff */
[----:B------:R-:W-:Y:S02]  /*19cd0*/  SHF.R.U64 R3, R3, 0x3, RZ ;  /* 0x0000000303037819 */ /* 0x000fe400000012ff */
[C---:B---3--:R-:W-:Y:S01]  /*19ce0*/  IADD3 R4, P5, R12.reuse, 0x40, RZ ;  /* 0x000000400c047810 */ /* 0x048fe20007fbe0ff */
[----:B------:R-:W-:Y:S01]  /*19cf0*/  IMAD.X R9, RZ, RZ, R13, P6 ;  /* 0x000000ffff097224 */ /* 0x000fe200030e060d */
[C---:B------:R-:W-:Y:S02]  /*19d00*/  IADD3 R35, P4, R12.reuse, 0x60, RZ ;  /* 0x000000600c237810 */ /* 0x040fe40007f9e0ff */
[----:B------:R-:W-:-:S02]  /*19d10*/  IADD3 R37, P3, R12, 0x4000, RZ ;  /* 0x000040000c257810 */ /* 0x000fc40007f7e0ff */
[C---:B------:R-:W-:Y:S01]  /*19d20*/  IADD3 R39, P2, R12.reuse, 0x4020, RZ ;  /* 0x000040200c277810 */ /* 0x040fe20007f5e0ff */
[--C-:B------:R-:W-:Y:S01]  /*19d30*/  IMAD.X R25, RZ, RZ, R13.reuse, P4 ;  /* 0x000000ffff197224 */ /* 0x100fe200020e060d */
[C---:B------:R-:W-:Y:S01]  /*19d40*/  IADD3 R30, P1, R12.reuse, 0x4040, RZ ;  /* 0x000040400c1e7810 */ /* 0x040fe20007f3e0ff */
[--C-:B------:R-:W-:Y:S01]  /*19d50*/  IMAD.X R27, RZ, RZ, R13.reuse, P3 ;  /* 0x000000ffff1b7224 */ /* 0x100fe200018e060d */
[----:B------:R-:W-:Y:S02]  /*19d60*/  IADD3 R107, P0, R12, 0x4060, RZ ;  /* 0x000040600c6b7810 */ /* 0x000fe40007f1e0ff */
[----:B------:R-:W-:Y:S01]  /*19d70*/  LOP3.LUT R12, R3, R12, RZ, 0x3c, !PT ;  /* 0x0000000c030c7212 */ /* 0x000fe200078e3cff */
[--C-:B------:R-:W-:Y:S01]  /*19d80*/  IMAD.X R31, RZ, RZ, R13.reuse, P1 ;  /* 0x000000ffff1f7224 */ /* 0x100fe200008e060d */
[----:B------:R-:W-:Y:S01]  /*19d90*/  LOP3.LUT R0, R15, 0x380, RZ, 0xc0, !PT ;  /* 0x000003800f007812 */ /* 0x000fe200078ec0ff */
[----:B------:R-:W-:Y:S01]  /*19da0*/  IMAD.X R33, RZ, RZ, R13, P0 ;  /* 0x000000ffff217224 */ /* 0x000fe200000e060d */
        /* <DEDUP_REMOVED lines=8> */
[----:B------:R-:W-:Y:S02]  /*19e30*/  LOP3.LUT R0, R39, 0x380, RZ, 0xc0, !PT ;  /* 0x0000038027007812 */ /* 0x000fe400078ec0ff */
[----:B------:R-:W-:Y:S02]  /*19e40*/  SHF.R.U64 R26, R26, 0x3, RZ ;  /* 0x000000031a1a7819 */ /* 0x000fe400000012ff */
[----:B------:R-:W-:Y:S02]  /*19e50*/  LOP3.LUT R3, R30, 0x380, RZ, 0xc0, !PT ;  /* 0x000003801e037812 */ /* 0x000fe400078ec0ff */
[-C--:B------:R-:W-:Y:S02]  /*19e60*/  IADD3.X R11, RZ, R13.reuse, RZ, P5, !PT ;  /* 0x0000000dff0b7210 */ /* 0x080fe40002ffe4ff */
[----:B------:R-:W-:-:S02]  /*19e70*/  IADD3.X R29, RZ, R13, RZ, P2, !PT ;  /* 0x0000000dff1d7210 */ /* 0x000fc400017fe4ff */
[----:B------:R-:W-:Y:S02]  /*19e80*/  LOP3.LUT R24, R14, R35, RZ, 0x3c, !PT ;  /* 0x000000230e187212 */ /* 0x000fe400078e3cff */
[----:B------:R-:W-:Y:S02]  /*19e90*/  MOV R4, R12 ;  /* 0x0000000c00047202 */ /* 0x000fe40000000f00 */
[----:B------:R-:W-:Y:S02]  /*19ea0*/  LOP3.LUT R32, R107, 0x380, RZ, 0xc0, !PT ;  /* 0x000003806b207812 */ /* 0x000fe400078ec0ff */
[----:B------:R-:W-:Y:S02]  /*19eb0*/  F2FP.F16.F32.PACK_AB R12, R89, R88 ;  /* 0x00000058590c723e */ /* 0x000fe400000000ff */
[----:B------:R-:W-:Y:S02]  /*19ec0*/  F2FP.F16.F32.PACK_AB R13, R99, R98 ;  /* 0x00000062630d723e */ /* 0x000fe400000000ff */
[----:B------:R-:W-:-:S02]  /*19ed0*/  F2FP.F16.F32.PACK_AB R14, R91, R90 ;  /* 0x0000005a5b0e723e */ /* 0x000fc400000000ff */
[----:B------:R-:W-:Y:S02]  /*19ee0*/  F2FP.F16.F32.PACK_AB R15, R101, R100 ;  /* 0x00000064650f723e */ /* 0x000fe400000000ff */
[----:B------:R-:W-:Y:S02]  /*19ef0*/  SHF.R.U64 R0, R0, 0x3, RZ ;  /* 0x0000000300007819 */ /* 0x000fe400000012ff */
[----:B------:R-:W-:Y:S01]  /*19f00*/  LOP3.LUT R26, R26, R37, RZ, 0x3c, !PT ;  /* 0x000000251a1a7212 */ /* 0x000fe200078e3cff */
[----:B------:R0:W-:Y:S01]  /*19f10*/  STSM.16.M88.4 [R4], R12 ;  /* 0x0000000c04007844 */ /* 0x0001e20000000200 */
[----:B------:R-:W-:Y:S02]  /*19f20*/  SHF.R.U64 R3, R3, 0x3, RZ ;  /* 0x0000000303037819 */ /* 0x000fe400000012ff */
[----:B------:R-:W-:Y:S02]  /*19f30*/  SHF.R.U64 R32, R32, 0x3, RZ ;  /* 0x0000000320207819 */ /* 0x000fe400000012ff */
[----:B------:R-:W-:-:S02]  /*19f40*/  MOV R37, R8 ;  /* 0x0000000800257202 */ /* 0x000fc40000000f00 */
[----:B------:R-:W-:Y:S02]  /*19f50*/  MOV R38, R10 ;  /* 0x0000000a00267202 */ /* 0x000fe40000000f00 */
[----:B-1----:R-:W-:Y:S02]  /*19f60*/  LOP3.LUT R28, R0, R39, RZ, 0x3c, !PT ;  /* 0x00000027001c7212 */ /* 0x002fe400078e3cff */
[----:B------:R-:W-:Y:S02]  /*19f70*/  F2FP.F16.F32.PACK_AB R8, R93, R92 ;  /* 0x0000005c5d08723e */ /* 0x000fe400000000ff */
[----:B------:R-:W-:Y:S02]  /*19f80*/  F2FP.F16.F32.PACK_AB R9, R103, R102 ;  /* 0x000000666709723e */ /* 0x000fe400000000ff */
[----:B------:R-:W-:Y:S02]  /*19f90*/  F2FP.F16.F32.PACK_AB R10, R95, R94 ;  /* 0x0000005e5f0a723e */ /* 0x000fe400000000ff */
[----:B------:R-:W-:-:S02]  /*19fa0*/  F2FP.F16.F32.PACK_AB R11, R105, R104 ;  /* 0x00000068690b723e */ /* 0x000fc400000000ff */
[----:B------:R-:W-:Y:S02]  /*19fb0*/  LOP3.LUT R30, R3, R30, RZ, 0x3c, !PT ;  /* 0x0000001e031e7212 */ /* 0x000fe400078e3cff */
[----:B------:R-:W-:Y:S01]  /*19fc0*/  MOV R39, R24 ;  /* 0x0000001800277202 */ /* 0x000fe20000000f00 */
[----:B------:R-:W-:Y:S01]  /*19fd0*/  STSM.16.M88.4 [R37], R8 ;  /* 0x0000000825007844 */ /* 0x000fe20000000200 */
[----:B------:R-:W-:Y:S02]  /*19fe0*/  MOV R0, R26 ;  /* 0x0000001a00007202 */ /* 0x000fe40000000f00 */
[----:B0-----:R-:W-:Y:S02]  /*19ff0*/  F2FP.F16.F32.PACK_AB R12, R41, R40 ;  /* 0x00000028290c723e */ /* 0x001fe400000000ff */
[----:B------:R-:W-:Y:S02]  /*1a000*/  F2FP.F16.F32.PACK_AB R13, R43, R42 ;  /* 0x0000002a2b0d723e */ /* 0x000fe400000000ff */
[----:B------:R-:W-:-:S02]  /*1a010*/  F2FP.F16.F32.PACK_AB R14, R45, R44 ;  /* 0x0000002c2d0e723e */ /* 0x000fc400000000ff */
[----:B------:R-:W-:Y:S02]  /*1a020*/  F2FP.F16.F32.PACK_AB R15, R47, R46 ;  /* 0x0000002e2f0f723e */ /* 0x000fe400000000ff */
[----:B------:R-:W-:Y:S02]  /*1a030*/  LOP3.LUT R32, R32, R107, RZ, 0x3c, !PT ;  /* 0x0000006b20207212 */ /* 0x000fe400078e3cff */
[----:B------:R-:W-:Y:S01]  /*1a040*/  F2FP.F16.F32.PACK_AB R24, R49, R48 ;  /* 0x000000303118723e */ /* 0x000fe200000000ff */
[----:B------:R-:W-:Y:S01]  /*1a050*/  STSM.16.M88.4 [R38], R12 ;  /* 0x0000000c26007844 */ /* 0x000fe20000000200 */
[----:B------:R-:W-:Y:S02]  /*1a060*/  F2FP.F16.F32.PACK_AB R25, R51, R50 ;  /* 0x000000323319723e */ /* 0x000fe400000000ff */
[----:B------:R-:W-:Y:S02]  /*1a070*/  F2FP.F16.F32.PACK_AB R26, R53, R52 ;  /* 0x00000034351a723e */ /* 0x000fe400000000ff */
[----:B------:R-:W-:-:S02]  /*1a080*/  F2FP.F16.F32.PACK_AB R27, R55, R54 ;  /* 0x00000036371b723e */ /* 0x000fc400000000ff */
[----:B------:R-:W-:Y:S02]  /*1a090*/  MOV R3, R28 ;  /* 0x0000001c00037202 */ /* 0x000fe40000000f00 */
[----:B------:R-:W-:Y:S01]  /*1a0a0*/  MOV R106, R30 ;  /* 0x0000001e006a7202 */ /* 0x000fe20000000f00 */
[----:B------:R0:W-:Y:S01]  /*1a0b0*/  STSM.16.M88.4 [R39], R24 ;  /* 0x0000001827007844 */ /* 0x0001e20000000200 */
[----:B------:R-:W-:Y:S02]  /*1a0c0*/  F2FP.F16.F32.PACK_AB R28, R57, R56 ;  /* 0x00000038391c723e */ /* 0x000fe400000000ff */
[----:B------:R-:W-:Y:S02]  /*1a0d0*/  F2FP.F16.F32.PACK_AB R29, R59, R58 ;  /* 0x0000003a3b1d723e */ /* 0x000fe400000000ff */
[----:B------:R-:W-:Y:S02]  /*1a0e0*/  F2FP.F16.F32.PACK_AB R30, R61, R60 ;  /* 0x0000003c3d1e723e */ /* 0x000fe400000000ff */
[----:B------:R-:W-:-:S02]  /*1a0f0*/  F2FP.F16.F32.PACK_AB R31, R63, R62 ;  /* 0x0000003e3f1f723e */ /* 0x000fc400000000ff */
[----:B------:R-:W-:Y:S02]  /*1a100*/  MOV R4, R32 ;  /* 0x0000002000047202 */ /* 0x000fe40000000f00 */
[----:B------:R-:W-:Y:S01]  /*1a110*/  F2FP.F16.F32.PACK_AB R32, R65, R64 ;  /* 0x000000404120723e */ /* 0x000fe200000000ff */
[----:B------:R1:W-:Y:S01]  /*1a120*/  STSM.16.M88.4 [R0], R28 ;  /* 0x0000001c00007844 */ /* 0x0003e20000000200 */
[----:B------:R-:W-:Y:S02]  /*1a130*/  F2FP.F16.F32.PACK_AB R33, R67, R66 ;  /* 0x000000424321723e */ /* 0x000fe400000000ff */
[----:B------:R-:W-:Y:S01]  /*1a140*/  F2FP.F16.F32.PACK_AB R35, R71, R70 ;  /* 0x000000464723723e */ /* 0x000fe200000000ff */
[----:B0-----:R-:W0:Y:S01]  /*1a150*/  LDC.64 R26, c[0x0][0xba8] ;  /* 0x0002ea00ff1a7b82 */ /* 0x001e220000000a00 */
[----:B------:R-:W-:Y:S02]  /*1a160*/  F2FP.F16.F32.PACK_AB R37, R75, R74 ;  /* 0x0000004a4b25723e */ /* 0x000fe400000000ff */
[----:B------:R-:W-:Y:S01]  /*1a170*/  F2FP.F16.F32.PACK_AB R38, R77, R76 ;  /* 0x0000004c4d26723e */ /* 0x000fe200000000ff */
[----:B------:R-:W-:Y:S01]  /*1a180*/  STSM.16.M88.4 [R3], R32 ;  /* 0x0000002003007844 */ /* 0x000fe20000000200 */
[----:B------:R-:W-:-:S02]  /*1a190*/  F2FP.F16.F32.PACK_AB R39, R79, R78 ;  /* 0x0000004e4f27723e */ /* 0x000fc400000000ff */
[----:B------:R-:W-:Y:S02]  /*1a1a0*/  F2FP.F16.F32.PACK_AB R8, R81, R80 ;  /* 0x000000505108723e */ /* 0x000fe400000000ff */
[----:B------:R-:W-:Y:S01]  /*1a1b0*/  F2FP.F16.F32.PACK_AB R9, R83, R82 ;  /* 0x000000525309723e */ /* 0x000fe200000000ff */
[----:B------:R-:W-:Y:S01]  /*1a1c0*/  STSM.16.M88.4 [R106], R36 ;  /* 0x000000246a007844 */ /* 0x000fe20000000200 */
[----:B------:R-:W-:Y:S02]  /*1a1d0*/  F2FP.F16.F32.PACK_AB R10, R85, R84 ;  /* 0x00000054550a723e */ /* 0x000fe400000000ff */
[----:B------:R-:W-:Y:S02]  /*1a1e0*/  F2FP.F16.F32.PACK_AB R11, R87, R86 ;  /* 0x00000056570b723e */ /* 0x000fe400000000ff */
[----:B------:R-:W-:Y:S02]  /*1a1f0*/  ISETP.NE.U32.AND P0, PT, RZ, UR6, PT ;  /* 0x00000006ff007c0c */ /* 0x000fe4000bf05070 */
[----:B------:R-:W-:Y:S01]  /*1a200*/  IADD3 R12, P1, R196, UR6, RZ ;  /* 0x00000006c40c7c10 */ /* 0x000fe2000ff3e0ff */
[----:B------:R3:W-:Y:S01]  /*1a210*/  STSM.16.M88.4 [R4], R8 ;  /* 0x0000000804007844 */ /* 0x0007e20000000200 */
[----:B------:R-:W-:Y:S01]  /*1a220*/  BAR.SYNC.DEFER_BLOCKING 0x1, 0x100 ;  /* 0x0044000000007b1d */ /* 0x000fe20000010000 */
[----:B------:R-:W-:-:S02]  /*1a230*/  ISETP.NE.AND.EX P0, PT, RZ, UR7, PT, P0 ;  /* 0x00000007ff007c0c */ /* 0x000fc4000bf05300 */
[----:B-1----:R-:W-:Y:S02]  /*1a240*/  MOV R0, RZ ;  /* 0x000000ff00007202 */ /* 0x002fe40000000f00 */
[----:B------:R-:W-:Y:S01]  /*1a250*/  IADD3.X R13, R197, UR7, RZ, P1, !PT ;  /* 0x00000007c50d7c10 */ /* 0x000fe20008ffe4ff */
[----:B------:R-:W-:Y:S02]  /*1a260*/  IMAD.MOV.U32 R28, RZ, RZ, 0x9b8 ;  /* 0x000009b8ff1c7424 */ /* 0x000fe400078e00ff */
[----:B---3--:R-:W1:Y:S06]  /*1a270*/  LDC R4, c[0x0][0xbe8] ;  /* 0x0002fa00ff047b82 */ /* 0x008e6c0000000800 */
[----:B------:R-:W3:Y:S01]  /*1a280*/  @P0 LDG.E R0, desc[UR8][R12.64] ;  /* 0x000000080c000981 */ /* 0x000ee2000c1e1900 */
[----:B------:R-:W-:-:S04]  /*1a290*/  ISETP.NE.U32.AND P1, PT, RZ, UR4, PT ;  /* 0x00000004ff007c0c */ /* 0x000fc8000bf25070 */
[----:B------:R-:W-:-:S13]  /*1a2a0*/  ISETP.NE.AND.EX P1, PT, RZ, UR5, PT, P1 ;  /* 0x00000005ff007c0c */ /* 0x000fda000bf25310 */
[----:B------:R-:W-:Y:S01]  /*1a2b0*/  @P1 IADD3 R196, P2, R196, UR4, RZ ;  /* 0x00000004c4c41c10 */ /* 0x000fe2000ff5e0ff */
[----:B------:R-:W-:Y:S02]  /*1a2c0*/  ULDC UR4, c[0x0][0xa88] ;  /* 0x0002a20000047ab9 */ /* 0x000fe40000000800 */
[----:B------:R-:W-:Y:S01]  /*1a2d0*/  IMAD.U32 R3, RZ, RZ, UR4 ;  /* 0x00000004ff037e24 */ /* 0x000fe2000f8e00ff */
[----:B------:R-:W-:Y:S01]  /*1a2e0*/  @P1 IADD3.X R197, R197, UR5, RZ, P2, !PT ;  /* 0x00000005c5c51c10 */ /* 0x000fe200097fe4ff */
[----:B------:R-:W-:Y:S01]  /*1a2f0*/  ULDC UR4, c[0x0][0xad4] ;  /* 0x0002b50000047ab9 */ /* 0x000fe20000000800 */
[----:B------:R-:W-:Y:S02]  /*1a300*/  ISETP.NE.AND P2, PT, R194, RZ, PT ;  /* 0x000000ffc200720c */ /* 0x000fe40003f45270 */
[----:B-1----:R-:W-:Y:S01]  /*1a310*/  ISETP.NE.AND P4, PT, R4, 0x1, PT ;  /* 0x000000010400780c */ /* 0x002fe20003f85270 */
[----:B------:R1:W5:Y:S01]  /*1a320*/  @P1 LDG.E R3, desc[UR8][R196.64] ;  /* 0x00000008c4031981 */ /* 0x000362000c1e1900 */
[----:B------:R-:W-:-:S02]  /*1a330*/  SEL R194, R194, UR4, P2 ;  /* 0x00000004c2c27c07 */ /* 0x000fc40009000000 */
[----:B------:R-:W-:Y:S02]  /*1a340*/  ISETP.NE.U32.AND P2, PT, RZ, UR6, PT ;  /* 0x00000006ff007c0c */ /* 0x000fe4000bf45070 */
[----:B------:R-:W-:Y:S02]  /*1a350*/  ISETP.GT.AND P3, PT, R194, 0x1, PT ;  /* 0x00000001c200780c */ /* 0x000fe40003f64270 */
[----:B------:R-:W-:Y:S02]  /*1a360*/  ISETP.NE.AND.EX P2, PT, RZ, UR7, PT, P2 ;  /* 0x00000007ff007c0c */ /* 0x000fe4000bf45320 */
[----:B------:R-:W-:Y:S02]  /*1a370*/  SEL R28, R28, 0x978, P3 ;  /* 0x000009781c1c7807 */ /* 0x000fe40001800000 */
[----:B------:R-:W-:Y:S01]  /*1a380*/  SEL R195, R195, RZ, !P2 ;  /* 0x000000ffc3c37207 */ /* 0x000fe20005000000 */
[----:B------:R-:W4:Y:S01]  /*1a390*/  @P4 LDC R30, c[0x0][0xbec] ;  /* 0x0002fb00ff1e4b82 */ /* 0x000f220000000800 */
[----:B------:R-:W-:-:S02]  /*1a3a0*/  SEL R29, R220, RZ, !P2 ;  /* 0x000000ffdc1d7207 */ /* 0x000fc40005000000 */
[----:B------:R-:W-:-:S05]  /*1a3b0*/  SEL R31, R200, RZ, P3 ;  /* 0x000000ffc81f7207 */ /* 0x000fca0001800000 */
[----:B------:R-:W2:Y:S08]  /*1a3c0*/  LDC.64 R10, c[0x0][R28+0x220] ;  /* 0x000088001c0a7b82 */ /* 0x000eb00000000a00 */
[----:B------:R-:W1:Y:S08]  /*1a3d0*/  LDC.64 R14, c[0x0][R28+0x218] ;  /* 0x000086001c0e7b82 */ /* 0x000e700000000a00 */
[----:B------:R-:W4:Y:S08]  /*1a3e0*/  LDC.64 R24, c[0x0][R28+0x228] ;  /* 0x00008a001c187b82 */ /* 0x000f300000000a00 */
[----:B------:R3:W3:Y:S08]  /*1a3f0*/  LDC.64 R8, c[0x0][R28+0x210] ;  /* 0x000084001c087b82 */ /* 0x0006f00000000a00 */
[----:B------:R-:W3:Y:S08]  /*1a400*/  @P4 LDC R37, c[0x0][0xbf0] ;  /* 0x0002fc00ff254b82 */ /* 0x000ef00000000800 */
[----:B0-----:R-:W0:Y:S01]  /*1a410*/  @!P3 LDC R26, c[0x0][0xb50] ;  /* 0x0002d400ff1abb82 */ /* 0x001e220000000800 */
[----:B--2---:R-:W-:-:S07]  /*1a420*/  IMAD R11, R11, R195, RZ ;  /* 0x000000c30b0b7224 */ /* 0x004fce00078e02ff */
[----:B------:R-:W2:Y:S01]  /*1a430*/  @!P3 LDC R27, c[0x0][0xb54] ;  /* 0x0002d500ff1bbb82 */ /* 0x000ea20000000800 */
[C---:B------:R-:W-:Y:S01]  /*1a440*/  IMAD R35, R10.reuse, R29, R11 ;  /* 0x0000001d0a237224 */ /* 0x040fe200078e020b */
[----:B------:R-:W-:Y:S01]  /*1a450*/  IADD3 R29, R191, R186, RZ ;  /* 0x000000babf1d7210 */ /* 0x000fe20007ffe0ff */
[----:B------:R-:W-:-:S04]  /*1a460*/  IMAD.WIDE.U32 R10, R10, R195, RZ ;  /* 0x000000c30a0a7225 */ /* 0x000fc800078e00ff */
[-C--:B-1----:R-:W-:Y:S02]  /*1a470*/  IMAD R33, R15, R165.reuse, RZ ;  /* 0x000000a50f217224 */ /* 0x082fe400078e02ff */
[----:B------:R-:W-:-:S04]  /*1a480*/  IMAD.WIDE.U32 R14, R14, R165, RZ ;  /* 0x000000a50e0e7225 */ /* 0x000fc800078e00ff */
[----:B------:R-:W-:Y:S01]  /*1a490*/  IMAD.IADD R35, R11, 0x1, R35 ;  /* 0x000000010b237824 */ /* 0x000fe200078e0223 */
[----:B------:R-:W-:Y:S01]  /*1a4a0*/  MOV R11, R29 ;  /* 0x0000001d000b7202 */ /* 0x000fe20000000f00 */
[----:B------:R-:W-:Y:S02]  /*1a4b0*/  IMAD.IADD R15, R15, 0x1, R33 ;  /* 0x000000010f0f7824 */ /* 0x000fe400078e0221 */
[-C--:B----4-:R-:W-:Y:S02]  /*1a4c0*/  IMAD R33, R25, R31.reuse, RZ ;  /* 0x0000001f19217224 */ /* 0x090fe400078e02ff */
[----:B------:R-:W-:-:S04]  /*1a4d0*/  IMAD.WIDE.U32 R24, R24, R31, RZ ;  /* 0x0000001f18187225 */ /* 0x000fc800078e00ff */
[----:B------:R-:W-:Y:S01]  /*1a4e0*/  IMAD.IADD R33, R25, 0x1, R33 ;  /* 0x0000000119217824 */ /* 0x000fe200078e0221 */
[--C-:B---3--:R-:W-:Y:S01]  /*1a4f0*/  IADD3 R14, P2, P5, R10, R14, R0.reuse ;  /* 0x0000000e0a0e7210 */ /* 0x108fe20007d5e000 */
[----:B------:R-:W-:Y:S01]  /*1a500*/  @P4 IMAD.HI.U32 R10, R29, R30, RZ ;  /* 0x0000001e1d0a4227 */ /* 0x000fe200078e00ff */
[----:B------:R-:W-:-:S04]  /*1a510*/  SHF.R.S32.HI R106, RZ, 0x1f, R0 ;  /* 0x0000001fff6a7819 */ /* 0x000fc80000011400 */
[----:B------:R-:W-:Y:S02]  /*1a520*/  @P4 SHF.R.U32.HI R11, RZ, R37, R10 ;  /* 0x00000025ff0b4219 */ /* 0x000fe4000001160a */
        /* <DEDUP_REMOVED lines=15> */
[----:B------:R-:W-:Y:S02]  /*1a620*/  ULDC.64 UR4, c[0x0][0x208] ;  /* 0x0000820000047ab9 */ /* 0x000fe40000000a00 */
[----:B------:R-:W2:Y:S04]  /*1a630*/  LDG.E R8, desc[UR4][R12.64] ;  /* 0x000000040c087981 */ /* 0x000ea8000c1e1900 */
[----:B-----5:R-:W2:Y:S02]  /*1a640*/  LDG.E R3, desc[UR4][R12.64+0x4] ;  /* 0x000004040c037981 */ /* 0x020ea4000c1e1900 */
[----:B--2---:R-:W-:-:S07]  /*1a650*/  IMAD.IADD R3, R3, 0x1, -R8 ;  /* 0x0000000103037824 */ /* 0x004fce00078e0a08 */
.L_x_2876:
[----:B------:R-:W2:Y:S01]  /*1a660*/  LDL R12, [R1+0x54] ;  /* 0x00005400010c7983 */ /* 0x000ea20000100800 */
[----:B-----5:R-:W-:Y:S01]  /*1a670*/  IMAD R3, R3, R4, RZ ;  /* 0x0000000403037224 */ /* 0x020fe200078e02ff */
[----:B------:R-:W-:Y:S01]  /*1a680*/  LOP3.LUT P0, RZ, R225, 0x3, RZ, 0xc0, !PT ;  /* 0x00000003e1ff7812 */ /* 0x000fe2000780c0ff */
[----:B------:R-:W-:Y:S01]  /*1a690*/  ULDC.64 UR4, c[0x0][0x208] ;  /* 0x0000820000047ab9 */ /* 0x000fe20000000a00 */
[----:B------:R-:W-:Y:S04]  /*1a6a0*/  SHFL.IDX PT, R8, R26, RZ, 0x1c1f ;  /* 0x001c1fff1a087589 */ /* 0x000fe800000e0000 */
[----:B------:R-:W0:Y:S04]  /*1a6b0*/  SHFL.IDX PT, R9, R27, RZ, 0x1c1f ;  /* 0x001c1fff1b097589 */ /* 0x000e2800000e0000 */
[----:B------:R-:W-:Y:S04]  /*1a6c0*/  SHFL.IDX PT, R10, R26, 0x1, 0x1c1f ;  /* 0x003c1f001a0a7f89 */ /* 0x000fe800000e0000 */
[----:B------:R-:W1:Y:S01]  /*1a6d0*/  SHFL.IDX PT, R11, R27, 0x1, 0x1c1f ;  /* 0x003c1f001b0b7f89 */ /* 0x000e6200000e0000 */
[----:B--2---:R-:W-:-:S05]  /*1a6e0*/  IMAD.IADD R12, R12, 0x1, R186 ;  /* 0x000000010c0c7824 */ /* 0x004fca00078e02ba */
[C---:B------:R-:W-:Y:S02]  /*1a6f0*/  IADD3 R24, R12.reuse, 0x8, RZ ;  /* 0x000000080c187810 */ /* 0x040fe40007ffe0ff */
[-C--:B------:R-:W-:Y:S02]  /*1a700*/  ISETP.GE.OR P1, PT, R12, R3.reuse, P0 ;  /* 0x000000030c00720c */ /* 0x080fe40000726670 */
[----:B------:R-:W-:-:S11]  /*1a710*/  ISETP.GE.OR P0, PT, R24, R3, P0 ;  /* 0x000000031800720c */ /* 0x000fd60000706670 */
[----:B0-----:R0:W-:Y:S04]  /*1a720*/  @!P1 ST.E desc[UR4][R8.64], R20 ;  /* 0x0000001408009985 */ /* 0x0011e8000c101904 */
[----:B-1----:R0:W-:Y:S01]  /*1a730*/  @!P0 ST.E desc[UR4][R10.64], R21 ;  /* 0x000000150a008985 */ /* 0x0021e2000c101904 */
[----:B------:R-:W-:Y:S05]  /*1a740*/  @P3 BRA `(.L_x_2877) ;  /* 0x00000008009c3947 */ /* 0x000fea0003800000 */
[----:B0-----:R-:W-:Y:S01]  /*1a750*/  IMAD R9, R221, 0x40, R189 ;  /* 0x00000040dd097824 */ /* 0x001fe200078e02bd */
[----:B------:R-:W-:Y:S01]  /*1a760*/  ULDC.64 UR4, c[0x0][0x208] ;  /* 0x0000820000047ab9 */ /* 0x000fe20000000a00 */
[----:B------:R-:W0:Y:S02]  /*1a770*/  @P4 LDC R51, c[0x0][0xbec] ;  /* 0x0002fb00ff334b82 */ /* 0x000e240000000800 */
[----:B------:R-:W-:-:S03]  /*1a780*/  IMAD.WIDE R72, R9, 0x2, R72 ;  /* 0x0000000209487825 */ /* 0x000fc600078e0248 */
[----:B------:R-:W-:-:S03]  /*1a790*/  IADD3 R13, P6, R72, 0x1000, RZ ;  /* 0x00001000480d7810 */ /* 0x000fc60007fde0ff */
[----:B------:R-:W1:Y:S01]  /*1a7a0*/  @P4 LDC R53, c[0x0][0xbf0] ;  /* 0x0002fc00ff354b82 */ /* 0x000e620000000800 */
[C---:B------:R-:W-:Y:S02]  /*1a7b0*/  IADD3 R25, P5, R72.reuse, 0x2000, RZ ;  /* 0x0000200048197810 */ /* 0x040fe40007fbe0ff */
[----:B------:R-:W-:Y:S02]  /*1a7c0*/  LOP3.LUT R12, R13, 0x380, RZ, 0xc0, !PT ;  /* 0x000003800d0c7812 */ /* 0x000fe400078ec0ff */
[----:B------:R-:W-:Y:S02]  /*1a7d0*/  IADD3 R29, P3, R72, 0x3000, RZ ;  /* 0x00003000481d7810 */ /* 0x000fe40007f7e0ff */
[----:B------:R-:W-:Y:S02]  /*1a7e0*/  SHF.R.U64 R12, R12, 0x3, RZ ;  /* 0x000000030c0c7819 */ /* 0x000fe400000012ff */
[----:B------:R-:W-:Y:S02]  /*1a7f0*/  IADD3 R33, P2, R72, 0x4000, RZ ;  /* 0x0000400048217810 */ /* 0x000fe40007f5e0ff */
[----:B------:R-:W-:Y:S01]  /*1a800*/  LOP3.LUT R12, R12, R13, RZ, 0x3c, !PT ;  /* 0x0000000d0c0c7212 */ /* 0x000fe200078e3cff */
[----:B------:R-:W-:Y:S01]  /*1a810*/  IMAD.X R13, RZ, RZ, R73, P6 ;  /* 0x000000ffff0d7224 */ /* 0x000fe200030e0649 */
[----:B------:R-:W-:-:S02]  /*1a820*/  IADD3 R37, P1, R72, 0x5000, RZ ;  /* 0x0000500048257810 */ /* 0x000fc40007f3e0ff */
[C---:B------:R-:W-:Y:S02]  /*1a830*/  IADD3 R41, P0, R72.reuse, 0x6000, RZ ;  /* 0x0000600048297810 */ /* 0x040fe40007f1e0ff */
[----:B------:R-:W-:Y:S01]  /*1a840*/  IADD3 R9, P6, R72, 0x7000, RZ ;  /* 0x0000700048097810 */ /* 0x000fe20007fde0ff */
[----:B------:R-:W5:Y:S01]  /*1a850*/  LD.E.128 R12, desc[UR4][R12.64] ;  /* 0x000000040c0c7980 */ /* 0x000f62000c101d00 */
[----:B------:R-:W-:Y:S02]  /*1a860*/  LOP3.LUT R24, R25, 0x380, RZ, 0xc0, !PT ;  /* 0x0000038019187812 */ /* 0x000fe400078ec0ff */
[----:B------:R-:W-:Y:S01]  /*1a870*/  LOP3.LUT R28, R29, 0x380, RZ, 0xc0, !PT ;  /* 0x000003801d1c7812 */ /* 0x000fe200078ec0ff */
[----:B------:R-:W-:Y:S01]  /*1a880*/  IMAD.X R45, RZ, RZ, R73, P6 ;  /* 0x000000ffff2d7224 */ /* 0x000fe200030e0649 */
[----:B------:R-:W-:Y:S02]  /*1a890*/  LOP3.LUT R32, R33, 0x380, RZ, 0xc0, !PT ;  /* 0x0000038021207812 */ /* 0x000fe400078ec0ff */
        /* <DEDUP_REMOVED lines=12> */
[----:B------:R-:W-:Y:S01]  /*1a960*/  LOP3.LUT R28, R28, R29, RZ, 0x3c, !PT ;  /* 0x0000001d1c1c7212 */ /* 0x000fe200078e3cff */
[--C-:B------:R-:W-:Y:S01]  /*1a970*/  IMAD.X R29, RZ, RZ, R73.reuse, P3 ;  /* 0x000000ffff1d7224 */ /* 0x100fe200018e0649 */
[----:B------:R-:W-:Y:S01]  /*1a980*/  LOP3.LUT R32, R32, R33, RZ, 0x3c, !PT ;  /* 0x0000002120207212 */ /* 0x000fe200078e3cff */
[----:B------:R-:W-:Y:S01]  /*1a990*/  IMAD.X R33, RZ, RZ, R73, P2 ;  /* 0x000000ffff217224 */ /* 0x000fe200010e0649 */
[----:B------:R-:W-:-:S02]  /*1a9a0*/  LOP3.LUT R36, R36, R37, RZ, 0x3c, !PT ;  /* 0x0000002524247212 */ /* 0x000fc400078e3cff */
[----:B------:R-:W-:Y:S01]  /*1a9b0*/  LOP3.LUT R40, R40, R41, RZ, 0x3c, !PT ;  /* 0x0000002928287212 */ /* 0x000fe200078e3cff */
[----:B------:R-:W-:Y:S01]  /*1a9c0*/  IMAD.X R41, RZ, RZ, R73, P0 ;  /* 0x000000ffff297224 */ /* 0x000fe200000e0649 */
[-C--:B------:R-:W-:Y:S01]  /*1a9d0*/  IADD3.X R25, RZ, R73.reuse, RZ, P5, !PT ;  /* 0x00000049ff197210 */ /* 0x080fe20002ffe4ff */
[----:B------:R-:W5:Y:S01]  /*1a9e0*/  LD.E.128 R28, desc[UR4][R28.64] ;  /* 0x000000041c1c7980 */ /* 0x000f62000c101d00 */
[----:B------:R-:W-:Y:S02]  /*1a9f0*/  IADD3.X R37, RZ, R73, RZ, P1, !PT ;  /* 0x00000049ff257210 */ /* 0x000fe40000ffe4ff */
[----:B------:R-:W-:Y:S01]  /*1aa00*/  LOP3.LUT R44, R8, R9, RZ, 0x3c, !PT ;  /* 0x00000009082c7212 */ /* 0x000fe200078e3cff */
[----:B------:R-:W5:Y:S01]  /*1aa10*/  LD.E.128 R32, desc[UR4][R32.64] ;  /* 0x0000000420207980 */ /* 0x000f62000c101d00 */
[----:B------:R-:W-:-:S03]  /*1aa20*/  LOP3.LUT R72, R11, R72, RZ, 0x3c, !PT ;  /* 0x000000480b487212 */ /* 0x000fc600078e3cff */
[----:B------:R-:W5:Y:S04]  /*1aa30*/  LD.E.128 R24, desc[UR4][R24.64] ;  /* 0x0000000418187980 */ /* 0x000f68000c101d00 */
[----:B------:R2:W5:Y:S04]  /*1aa40*/  LD.E.128 R8, desc[UR4][R72.64] ;  /* 0x0000000448087980 */ /* 0x000568000c101d00 */
[----:B------:R-:W5:Y:S04]  /*1aa50*/  LD.E.128 R36, desc[UR4][R36.64] ;  /* 0x0000000424247980 */ /* 0x000f68000c101d00 */
[----:B------:R-:W5:Y:S04]  /*1aa60*/  LD.E.128 R40, desc[UR4][R40.64] ;  /* 0x0000000428287980 */ /* 0x000f68000c101d00 */
[----:B------:R-:W5:Y:S01]  /*1aa70*/  LD.E.128 R44, desc[UR4][R44.64] ;  /* 0x000000042c2c7980 */ /* 0x000f62000c101d00 */
[----:B------:R-:W-:-:S02]  /*1aa80*/  ULDC.64 UR4, c[0x0][0xaa0] ;  /* 0x0002a80000047ab9 */ /* 0x000fc40000000a00 */
[----:B------:R-:W-:Y:S01]  /*1aa90*/  IMAD R21, R106, UR4, RZ ;  /* 0x000000046a157c24 */ /* 0x000fe2000f8e02ff */
[----:B------:R-:W-:Y:S01]  /*1aaa0*/  SHF.R.S32.HI R48, RZ, 0x1f, R195 ;  /* 0x0000001fff307819 */ /* 0x000fe200000114c3 */
[----:B------:R-:W-:Y:S01]  /*1aab0*/  @!PT LDS RZ, [RZ] ;  /* 0x00000000fffff984 */ /* 0x000fe20000000800 */
[----:B------:R-:W-:Y:S01]  /*1aac0*/  @!PT LDS RZ, [RZ] ;  /* 0x00000000fffff984 */ /* 0x000fe20000000800 */
[----:B------:R-:W-:Y:S01]  /*1aad0*/  @!PT LDS RZ, [RZ] ;  /* 0x00000000fffff984 */ /* 0x000fe20000000800 */
[----:B------:R-:W-:Y:S01]  /*1aae0*/  @!PT LDS RZ, [RZ] ;  /* 0x00000000fffff984 */ /* 0x000fe20000000800 */
[----:B------:R3:W-:Y:S06]  /*1aaf0*/  MEMBAR.ALL.CTA ;  /* 0x0000000000007992 */ /* 0x0007ec0000008000 */
[----:B---3--:R-:W3:Y:S01]  /*1ab00*/  FENCE.VIEW.ASYNC.S ;  /* 0x00000000000073c6 */ /* 0x008ee20000000000 */
[C---:B------:R-:W-:Y:S02]  /*1ab10*/  IMAD R49, R0.reuse, UR5, R21 ;  /* 0x0000000500317c24 */ /* 0x040fe4000f8e0215 */
[----:B------:R-:W-:Y:S01]  /*1ab20*/  IMAD.WIDE.U32 R20, R0, UR4, RZ ;  /* 0x0000000400147c25 */ /* 0x000fe2000f8e00ff */
[----:B------:R-:W-:-:S04]  /*1ab30*/  ULDC.64 UR4, c[0x0][0xae8] ;  /* 0x0002ba0000047ab9 */ /* 0x000fc80000000a00 */
[----:B------:R-:W-:Y:S01]  /*1ab40*/  IADD3 R21, R21, R49, RZ ;  /* 0x0000003115157210 */ /* 0x000fe20007ffe0ff */
[----:B------:R-:W-:-:S04]  /*1ab50*/  IMAD R49, R193, 0x20, R221 ;  /* 0x00000020c1317824 */ /* 0x000fc800078e02dd */
[----:B------:R-:W-:Y:S02]  /*1ab60*/  IMAD.IADD R50, R186, 0x1, R49 ;  /* 0x00000001ba327824 */ /* 0x000fe400078e0231 */
[----:B------:R-:W-:-:S04]  /*1ab70*/  IMAD.WIDE.U32 R20, R165, UR4, R20 ;  /* 0x00000004a5147c25 */ /* 0x000fc8000f8e0014 */
[----:B0-----:R-:W-:Y:S01]  /*1ab80*/  @P4 IMAD.HI.U32 R0, R50, R51, RZ ;  /* 0x0000003332004227 */ /* 0x001fe200078e00ff */
[----:B------:R-:W-:-:S03]  /*1ab90*/  MOV R49, R50 ;  /* 0x0000003200317202 */ /* 0x000fc60000000f00 */
[----:B------:R-:W-:Y:S01]  /*1aba0*/  IMAD R21, R165, UR5, R21 ;  /* 0x00000005a5157c24 */ /* 0x000fe2000f8e0215 */
[----:B------:R-:W-:Y:S01]  /*1abb0*/  ULDC.64 UR4, c[0x0][0xaf0] ;  /* 0x0002bc0000047ab9 */ /* 0x000fe20000000a00 */
[----:B-1----:R-:W-:Y:S01]  /*1abc0*/  @P4 SHF.R.U32.HI R49, RZ, R53, R0 ;  /* 0x00000035ff314219 */ /* 0x002fe20000011600 */
[----:B------:R-:W-:Y:S02]  /*1abd0*/  IMAD R48, R48, UR4, RZ ;  /* 0x0000000430307c24 */ /* 0x000fe4000f8e02ff */
[----:B------:R-:W-:Y:S01]  /*1abe0*/  IMAD.WIDE.U32 R20, R195, UR4, R20 ;  /* 0x00000004c3147c25 */ /* 0x000fe2000f8e0014 */
[----:B------:R-:W-:-:S03]  /*1abf0*/  SHF.R.S32.HI R0, RZ, 0x1f, R49 ;  /* 0x0000001fff007819 */ /* 0x000fc60000011431 */
[----:B------:R-:W-:Y:S01]  /*1ac00*/  IMAD R51, R195, UR5, R48 ;  /* 0x00000005c3337c24 */ /* 0x000fe2000f8e0230 */
[----:B------:R-:W-:Y:S01]  /*1ac10*/  ULDC.64 UR4, c[0x0][0xae0] ;  /* 0x0002b80000047ab9 */ /* 0x000fe20000000a00 */
[----:B------:R-:W-:Y:S02]  /*1ac20*/  IMAD.MOV R53, RZ, RZ, -R49 ;  /* 0x000000ffff357224 */ /* 0x000fe400078e0a31 */
[----:B------:R-:W-:Y:S02]  /*1ac30*/  IMAD.IADD R21, R21, 0x1, R51 ;  /* 0x0000000115157824 */ /* 0x000fe400078e0233 */
[----:B------:R-:W-:Y:S02]  /*1ac40*/  IMAD R0, R0, UR4, RZ ;  /* 0x0000000400007c24 */ /* 0x000fe4000f8e02ff */
[----:B------:R-:W-:Y:S02]  /*1ac50*/  IMAD R51, R4, R53, R50 ;  /* 0x0000003504337224 */ /* 0x000fe400078e0232 */
[----:B------:R-:W-:Y:S01]  /*1ac60*/  IMAD R53, R49, UR5, R0 ;  /* 0x0000000531357c24 */ /* 0x000fe2000f8e0200 */
[----:B------:R-:W-:Y:S01]  /*1ac70*/  IADD3 R186, R221, R186, RZ ;  /* 0x000000baddba7210 */ /* 0x000fe20007ffe0ff */
[----:B------:R-:W-:Y:S01]  /*1ac80*/  IMAD.WIDE.U32 R20, R49, UR4, R20 ;  /* 0x0000000431147c25 */ /* 0x000fe2000f8e0014 */
[----:B------:R-:W-:Y:S01]  /*1ac90*/  SHF.R.S32.HI R0, RZ, 0x1f, R51 ;  /* 0x0000001fff007819 */ /* 0x000fe20000011433 */
[----:B------:R-:W-:-:S02]  /*1aca0*/  ULDC.64 UR4, c[0x0][0xad8] ;  /* 0x0002b60000047ab9 */ /* 0x000fc40000000a00 */
[----:B------:R-:W-:Y:S02]  /*1acb0*/  IMAD.IADD R21, R21, 0x1, R53 ;  /* 0x0000000115157824 */ /* 0x000fe400078e0235 */
[----:B------:R-:W-:Y:S02]  /*1acc0*/  IMAD R4, R0, UR4, RZ ;  /* 0x0000000400047c24 */ /* 0x000fe4000f8e02ff */
[C---:B------:R-:W-:Y:S02]  /*1acd0*/  VIADD R0, R186.reuse, 0x20 ;  /* 0x00000020ba007836 */ /* 0x040fe40000000000 */
[C---:B------:R-:W-:Y:S02]  /*1ace0*/  IMAD R49, R51.reuse, UR5, R4 ;  /* 0x0000000533317c24 */ /* 0x040fe4000f8e0204 */
[----:B------:R-:W-:Y:S01]  /*1acf0*/  IMAD.WIDE.U32 R20, R51, UR4, R20 ;  /* 0x0000000433147c25 */ /* 0x000fe2000f8e0014 */
[-C--:B------:R-:W-:Y:S01]  /*1ad00*/  ISETP.GE.AND P2, PT, R186, R3.reuse, PT ;  /* 0x00000003ba00720c */ /* 0x080fe20003f46270 */
[----:B------:R-:W-:Y:S01]  /*1ad10*/  ULDC.64 UR4, c[0x0][0xa80] ;  /* 0x0002a00000047ab9 */ /* 0x000fe20000000a00 */
[----:B------:R-:W-:Y:S01]  /*1ad20*/  ISETP.GE.AND P0, PT, R0, R3, PT ;  /* 0x000000030000720c */ /* 0x000fe20003f06270 */
[----:B------:R-:W-:Y:S01]  /*1ad30*/  VIADD R4, R186, 0x40 ;  /* 0x00000040ba047836 */ /* 0x000fe20000000000 */
[----:B------:R-:W-:Y:S01]  /*1ad40*/  IADD3 R0, R2, 0x2a820, RZ ;  /* 0x0002a82002007810 */ /* 0x000fe20007ffe0ff */
[----:B------:R-:W-:Y:S01]  /*1ad50*/  IMAD.IADD R21, R21, 0x1, R49 ;  /* 0x0000000115157824 */ /* 0x000fe200078e0231 */
[----:B------:R-:W-:-:S02]  /*1ad60*/  LEA R50, P3, R20, UR4, 0x1 ;  /* 0x0000000414327c11 */ /* 0x000fc4000f8608ff */
[----:B------:R-:W-:Y:S02]  /*1ad70*/  ISETP.GE.AND P1, PT, R4, R3, PT ;  /* 0x000000030400720c */ /* 0x000fe40003f26270 */
[----:B------:R-:W-:Y:S02]  /*1ad80*/  PRMT R0, RZ, 0x654, R0 ;  /* 0x00000654ff007816 */ /* 0x000fe40000000000 */
[----:B------:R-:W-:Y:S01]  /*1ad90*/  LEA.HI.X R4, R20, UR5, R21, 0x1, P3 ;  /* 0x0000000514047c11 */ /* 0x000fe200098f0c15 */
[----:B---3--:R2:W0:Y:S01]  /*1ada0*/  SHFL.IDX PT, R48, R50, RZ, 0x181f ;  /* 0x00181fff32307589 */ /* 0x00842200000e0000 */
[----:B------:R1:W-:Y:S01]  /*1adb0*/  SYNCS.ARRIVE.TRANS64.RED.A1T0 RZ, [R0+URZ], RZ ;  /* 0x000000ff00ff79a7 */ /* 0x0003e2000810043f */
[----:B------:R-:W-:Y:S01]  /*1adc0*/  BSSY B1, `(.L_x_2878) ;  /* 0x000000f000017945 */ /* 0x000fe20003800000 */
[----:B------:R-:W-:Y:S02]  /*1add0*/  SHF.R.S32.HI R107, RZ, 0x1f, R192 ;  /* 0x0000001fff6b7819 */ /* 0x000fe400000114c0 */
[----:B------:R-:W-:Y:S01]  /*1ade0*/  SHF.R.S32.HI R108, RZ, 0x1f, R189 ;  /* 0x0000001fff6c7819 */ /* 0x000fe200000114bd */
[----:B-1----:R2:W1:Y:S01]  /*1adf0*/  SHFL.IDX PT, R0, R4, RZ, 0x181f ;  /* 0x00181fff04007589 */ /* 0x00246200000e0000 */
[----:B------:R-:W-:Y:S05]  /*1ae00*/  @P2 BRA `(.L_x_2879) ;  /* 0x0000000000282947 */ /* 0x000fea0003800000 */
[----:B------:R-:W-:Y:S01]  /*1ae10*/  ULDC UR4, c[0x0][0xac8] ;  /* 0x0002b20000047ab9 */ /* 0x000fe20000000800 */
[----:B------:R-:W-:Y:S01]  /*1ae20*/  ULDC.64 UR6, c[0x0][0x208] ;  /* 0x0000820000067ab9 */ /* 0x000fe20000000a00 */
[----:B------:R-:W-:Y:S02]  /*1ae30*/  ISETP.GE.AND P2, PT, R189, UR4, PT ;  /* 0x00000004bd007c0c */ /* 0x000fe4000bf46270 */
[----:B------:R-:W-:-:S11]  /*1ae40*/  ISETP.GE.AND P3, PT, R192, UR4, PT ;  /* 0x00000004c0007c0c */ /* 0x000fd6000bf66270 */
[CC--:B0-----:R-:W-:Y:S02]  /*1ae50*/  @!P2 LEA R20, P4, R189.reuse, R48.reuse, 0x1 ;  /* 0x00000030bd14a211 */ /* 0x0c1fe400078808ff */
[C---:B------:R-:W-:Y:S02]  /*1ae60*/  @!P3 LEA R48, P5, R192.reuse, R48, 0x1 ;  /* 0x00000030c030b211 */ /* 0x040fe400078a08ff */
[-C--:B-1----:R-:W-:Y:S02]  /*1ae70*/  @!P2 LEA.HI.X R21, R189, R0.reuse, R108, 0x1, P4 ;  /* 0x00000000bd15a211 */ /* 0x082fe400020f0c6c */
[----:B------:R-:W-:-:S03]  /*1ae80*/  @!P3 LEA.HI.X R49, R192, R0, R107, 0x1, P5 ;  /* 0x00000000c031b211 */ /* 0x000fc600028f0c6b */
[----:B-----5:R3:W-:Y:S04]  /*1ae90*/  @!P2 ST.E.128 desc[UR6][R20.64], R8 ;  /* 0x000000081400a985 */ /* 0x0207e8000c101d06 */
[----:B------:R3:W-:Y:S02]  /*1aea0*/  @!P3 ST.E.128 desc[UR6][R48.64], R32 ;  /* 0x000000203000b985 */ /* 0x0007e4000c101d06 */
.L_x_2879:
[----:B------:R-:W-:Y:S05]  /*1aeb0*/  BSYNC B1 ;  /* 0x0000000000017941 */ /* 0x000fea0003800000 */
.L_x_2878:
[----:B-1----:R1:W4:Y:S01]  /*1aec0*/  SHFL.IDX PT, R0, R4, 0x1, 0x181f ;  /* 0x00381f0004007f89 */ /* 0x00232200000e0000 */
[----:B------:R-:W-:Y:S03]  /*1aed0*/  BSSY B1, `(.L_x_2880) ;  /* 0x000000d000017945 */ /* 0x000fe60003800000 */
[----:B---3-5:R1:W3:Y:S01]  /*1aee0*/  SHFL.IDX PT, R10, R50, 0x1, 0x181f ;  /* 0x00381f00320a7f89 */ /* 0x0282e200000e0000 */
[----:B------:R-:W-:Y:S05]  /*1aef0*/  @P0 BRA `(.L_x_2881) ;  /* 0x0000000000280947 */ /* 0x000fea0003800000 */
[----:B------:R-:W-:Y:S01]  /*1af00*/  ULDC UR4, c[0x0][0xac8] ;  /* 0x0002b20000047ab9 */ /* 0x000fe20000000800 */
[----:B------:R-:W-:Y:S01]  /*1af10*/  ULDC.64 UR6, c[0x0][0x208] ;  /* 0x0000820000067ab9 */ /* 0x000fe20000000a00 */
        /* <DEDUP_REMOVED lines=8> */
.L_x_2881:
[----:B------:R-:W-:Y:S05]  /*1afa0*/  BSYNC B1 ;  /* 0x0000000000017941 */ /* 0x000fea0003800000 */
.L_x_2880:
[----:B----4-:R4:W0:Y:S01]  /*1afb0*/  SHFL.IDX PT, R0, R4, 0x2, 0x181f ;  /* 0x00581f0004007f89 */ /* 0x01082200000e0000 */
[----:B------:R-:W-:Y:S03]  /*1afc0*/  BSSY B1, `(.L_x_2882) ;  /* 0x000000d000017945 */ /* 0x000fe60003800000 */
[----:B---3--:R4:W3:Y:S01]  /*1afd0*/  SHFL.IDX PT, R10, R50, 0x2, 0x181f ;  /* 0x00581f00320a7f89 */ /* 0x0088e200000e0000 */
[----:B------:R-:W-:Y:S05]  /*1afe0*/  @P1 BRA `(.L_x_2883) ;  /* 0x0000000000281947 */ /* 0x000fea0003800000 */
[----:B------:R-:W-:Y:S01]  /*1aff0*/  ULDC UR4, c[0x0][0xac8] ;  /* 0x0002b20000047ab9 */ /* 0x000fe20000000800 */
[----:B------:R-:W-:Y:S01]  /*1b000*/  ULDC.64 UR6, c[0x0][0x208] ;  /* 0x0000820000067ab9 */ /* 0x000fe20000000a00 */
        /* <DEDUP_REMOVED lines=8> */
.L_x_2883:
[----:B------:R-:W-:Y:S05]  /*1b090*/  BSYNC B1 ;  /* 0x0000000000017941 */ /* 0x000fea0003800000 */
.L_x_2882:
[----:B0-----:R-:W-:Y:S01]  /*1b0a0*/  IADD3 R0, R186, 0x60, RZ ;  /* 0x00000060ba007810 */ /* 0x001fe20007ffe0ff */
[----:B-12-4-:R-:W0:Y:S03]  /*1b0b0*/  SHFL.IDX PT, R4, R4, 0x3, 0x181f ;  /* 0x00781f0004047f89 */ /* 0x016e2600000e0000 */
[----:B------:R-:W-:Y:S01]  /*1b0c0*/  ISETP.GE.AND P0, PT, R0, R3, PT ;  /* 0x000000030000720c */ /* 0x000fe20003f06270 */
[----:B------:R-:W1:-:S12]  /*1b0d0*/  SHFL.IDX PT, R50, R50, 0x3, 0x181f ;  /* 0x00781f0032327f89 */ /* 0x000e5800000e0000 */
[----:B------:R-:W-:Y:S05]  /*1b0e0*/  @P0 BRA `(.L_x_2884) ;  /* 0x0000001800480947 */ /* 0x000fea0003800000 */
[----:B------:R-:W-:Y:S01]  /*1b0f0*/  ULDC UR4, c[0x0][0xac8] ;  /* 0x0002b20000047ab9 */ /* 0x000fe20000000800 */
[----:B------:R-:W-:Y:S01]  /*1b100*/  ULDC.64 UR6, c[0x0][0x208] ;  /* 0x0000820000067ab9 */ /* 0x000fe20000000a00 */
[----:B------:R-:W-:-:S13]  /*1b110*/  ISETP.GE.AND P1, PT, R189, UR4, PT ;  /* 0x00000004bd007c0c */ /* 0x000fda000bf26270 */
[----:B-1----:R-:W-:-:S04]  /*1b120*/  @!P1 LEA R8, P0, R189, R50, 0x1 ;  /* 0x00000032bd089211 */ /* 0x002fc800078008ff */
[----:B0-----:R-:W-:Y:S02]  /*1b130*/  @!P1 LEA.HI.X R9, R189, R4, R108, 0x1, P0 ;  /* 0x00000004bd099211 */ /* 0x001fe400000f0c6c */
[----:B------:R-:W-:-:S03]  /*1b140*/  ISETP.GE.AND P0, PT, R192, UR4, PT ;  /* 0x00000004c0007c0c */ /* 0x000fc6000bf06270 */
[----:B------:R0:W-:Y:S10]  /*1b150*/  @!P1 ST.E.128 desc[UR6][R8.64], R28 ;  /* 0x0000001c08009985 */ /* 0x0001f4000c101d06 */
[----:B------:R-:W-:Y:S05]  /*1b160*/  @P0 BRA `(.L_x_2884) ;  /* 0x0000001800280947 */ /* 0x000fea0003800000 */
[----:B0-----:R-:W-:Y:S01]  /*1b170*/  LEA R8, P0, R192, R50, 0x1 ;  /* 0x00000032c0087211 */ /* 0x001fe200078008ff */
[----:B------:R-:W-:-:S03]  /*1b180*/  ULDC.64 UR4, c[0x0][0x208] ;  /* 0x0000820000047ab9 */ /* 0x000fc60000000a00 */
[----:B------:R-:W-:-:S05]  /*1b190*/  LEA.HI.X R9, R192, R4, R107, 0x1, P0 ;  /* 0x00000004c0097211 */ /* 0x000fca00000f0c6b */
[----:B------:R0:W-:Y:S01]  /*1b1a0*/  ST.E.128 desc[UR4][R8.64], R44 ;  /* 0x0000002c08007985 */ /* 0x0001e2000c101d04 */
[----:B------:R-:W-:Y:S05]  /*1b1b0*/  BRA `(.L_x_2884) ;  /* 0x0000001800147947 */ /* 0x000fea0003800000 */
.L_x_2877:
        /* <DEDUP_REMOVED lines=11> */
[----:B------:R-:W-:-:S02]  /*1b270*/  SHF.R.S32.HI R0, RZ, 0x1f, R195 ;  /* 0x0000001fff007819 */ /* 0x000fc400000114c3 */
[----:B------:R-:W-:Y:S01]  /*1b280*/  IMAD.IADD R9, R9, 0x1, R11 ;  /* 0x0000000109097824 */ /* 0x000fe200078e020b */
[----:B------:R-:W-:Y:S01]  /*1b290*/  SHF.R.S32.HI R28, RZ, 0x1f, R205 ;  /* 0x0000001fff1c7819 */ /* 0x000fe200000114cd */
[----:B------:R-:W-:Y:S01]  /*1b2a0*/  IMAD.MOV.U32 R11, RZ, RZ, R29 ;  /* 0x000000ffff0b7224 */ /* 0x000fe200078e001d */
        /* <DEDUP_REMOVED lines=15> */
[----:B-1----:R-:W-:Y:S01]  /*1b3a0*/  @P4 SHF.R.U32.HI R11, RZ, R15, R10 ;  /* 0x0000000fff0b4219 */ /* 0x002fe2000001160a */
[----:B------:R-:W-:Y:S01]  /*1b3b0*/  ULDC.64 UR4, c[0x0][0xb48] ;  /* 0x0002d20000047ab9 */ /* 0x000fe20000000a00 */
[----:B------:R-:W-:Y:S02]  /*1b3c0*/  SHF.R.S32.HI R26, RZ, 0x1f, R216 ;  /* 0x0000001fff1a7819 */ /* 0x000fe400000114d8 */
[----:B------:R-:W-:Y:S01]  /*1b3d0*/  IADD3 R9, R9, R13, RZ ;  /* 0x0000000d09097210 */ /* 0x000fe20007ffe0ff */
[--C-:B------:R-:W-:Y:S01]  /*1b3e0*/  IMAD.MOV R13, RZ, RZ, -R11.reuse ;  /* 0x000000ffff0d7224 */ /* 0x100fe200078e0a0b */
[----:B------:R-:W-:-:S02]  /*1b3f0*/  SHF.R.S32.HI R0, RZ, 0x1f, R11 ;  /* 0x0000001fff007819 */ /* 0x000fc4000001140b */
[----:B------:R-:W-:Y:S01]  /*1b400*/  SHF.R.S32.HI R21, RZ, 0x1f, R217 ;  /* 0x0000001fff157819 */ /* 0x000fe200000114d9 */
[----:B------:R-:W-:-:S04]  /*1b410*/  IMAD.WIDE.U32 R8, R200, UR4, R8 ;  /* 0x00000004c8087c25 */ /* 0x000fc8000f8e0008 */
[----:B------:R-:W-:Y:S01]  /*1b420*/  IMAD R13, R4, R13, R29 ;  /* 0x0000000d040d7224 */ /* 0x000fe200078e021d */
[----:B------:R-:W-:Y:S01]  /*1b430*/  IADD3 R4, R2, 0x2a820, RZ ;  /* 0x0002a82002047810 */ /* 0x000fe20007ffe0ff */
[----:B------:R-:W-:Y:S02]  /*1b440*/  IMAD R0, R0, UR6, RZ ;  /* 0x0000000600007c24 */ /* 0x000fe4000f8e02ff */
[----:B------:R-:W-:Y:S01]  /*1b450*/  IMAD R9, R200, UR5, R9 ;  /* 0x00000005c8097c24 */ /* 0x000fe2000f8e0209 */
[----:B------:R-:W-:Y:S01]  /*1b460*/  ULDC.64 UR4, c[0x0][0xb28] ;  /* 0x0002ca0000047ab9 */ /* 0x000fe20000000a00 */
[C---:B------:R-:W-:Y:S01]  /*1b470*/  IMAD R15, R11.reuse, UR7, R0 ;  /* 0x000000070b0f7c24 */ /* 0x040fe2000f8e0200 */
[----:B------:R-:W-:Y:S01]  /*1b480*/  SHF.R.S32.HI R0, RZ, 0x1f, R13 ;  /* 0x0000001fff007819 */ /* 0x000fe2000001140d */
[----:B------:R-:W-:Y:S01]  /*1b490*/  IMAD.WIDE.U32 R8, R11, UR6, R8 ;  /* 0x000000060b087c25 */ /* 0x000fe2000f8e0008 */
[----:B------:R-:W-:-:S03]  /*1b4a0*/  PRMT R10, RZ, 0x654, R4 ;  /* 0x00000654ff0a7816 */ /* 0x000fc60000000004 */
[----:B------:R-:W-:Y:S01]  /*1b4b0*/  IMAD R0, R0, UR4, RZ ;  /* 0x0000000400007c24 */ /* 0x000fe2000f8e02ff */
[----:B------:R0:W-:Y:S01]  /*1b4c0*/  SYNCS.ARRIVE.TRANS64.RED.A1T0 RZ, [R10+URZ], RZ ;  /* 0x000000ff0aff79a7 */ /* 0x0001e2000810043f */
        /* <DEDUP_REMOVED lines=10> */
[----:B------:R-:W-:Y:S01]  /*1b570*/  ULDC UR4, c[0x0][0xac8] ;  /* 0x0002b20000047ab9 */ /* 0x000fe20000000800 */
[----:B------:R-:W-:Y:S01]  /*1b580*/  ULDC.64 UR6, c[0x0][0x208] ;  /* 0x0000820000067ab9 */ /* 0x000fe20000000a00 */
        /* <DEDUP_REMOVED lines=63> */
.L_x_2886:
[----:B------:R-:W-:Y:S05]  /*1b980*/  BSYNC B1 ;  /* 0x0000000000017941 */ /* 0x000fea0003800000 */
.L_x_2885:
[----:B------:R-:W-:Y:S01]  /*1b990*/  ISETP.GE.AND P0, PT, R24, R3, PT ;  /* 0x000000031800720c */ /* 0x000fe20003f06270 */
[----:B--23--:R2:W3:Y:S04]  /*1b9a0*/  SHFL.IDX PT, R9, R4, 0x1, 0x1c1f ;  /* 0x003c1f0004097f89 */ /* 0x00c4e800000e0000 */
[----:B-1----:R2:W1:Y:S08]  /*1b9b0*/  SHFL.IDX PT, R8, R0, 0x1, 0x1c1f ;  /* 0x003c1f0000087f89 */ /* 0x00247000000e0000 */
[----:B--2---:R-:W-:Y:S05]  /*1b9c0*/  @P0 BRA `(.L_x_2884) ;  /* 0x0000001000100947 */ /* 0x004fea0003800000 */
[----:B------:R-:W-:Y:S01]  /*1b9d0*/  ULDC UR4, c[0x0][0xac8] ;  /* 0x0002b20000047ab9 */ /* 0x000fe20000000800 */
[----:B------:R-:W-:Y:S01]  /*1b9e0*/  ULDC.64 UR6, c[0x0][0x208] ;  /* 0x0000820000067ab9 */ /* 0x000fe20000000a00 */
        /* <DEDUP_REMOVED lines=31> */
[----:B------:R-:W-:Y:S02]  /*1bbe0*/  ISETP.GE.AND P4, PT, R207, UR4, PT ;  /* 0x00000004cf007c0c */ /* 0x000fe4000bf86270 */
[-C--:B------:R-:W-:Y:S01]  /*1bbf0*/  @!P1 LEA.HI.X R13, R210, R9.reuse, R34, 0x2, P5 ;  /* 0x00000009d20d9211 */ /* 0x080fe200028f1422 */
[----:B------:R-:W-:Y:S01]  /*1bc00*/  @!P0 ST.E.64 desc[UR6][R10.64], R50 ;  /* 0x000000320a008985 */ /* 0x000fe2000c101b06 */
[----:B------:R-:W-:Y:S02]  /*1bc10*/  @!P2 LEA.HI.X R15, R209, R9, R33, 0x2, P6 ;  /* 0x00000009d10fa211 */ /* 0x000fe400030f1421 */
[----:B------:R-:W-:Y:S01]  /*1bc20*/  ISETP.GE.AND P0, PT, R204, UR4, PT ;  /* 0x00000004cc007c0c */ /* 0x000fe2000bf06270 */
[----:B------:R0:W-:Y:S01]  /*1bc30*/  @!P1 ST.E.64 desc[UR6][R12.64], R54 ;  /* 0x000000360c009985 */ /* 0x0001e2000c101b06 */
[----:B------:R-:W-:Y:S02]  /*1bc40*/  ISETP.GE.AND P1, PT, R205, UR4, PT ;  /* 0x00000004cd007c0c */ /* 0x000fe4000bf26270 */
[----:B--2---:R-:W-:Y:S01]  /*1bc50*/  @!P3 LEA R20, P5, R208, R8, 0x2 ;  /* 0x00000008d014b211 */ /* 0x004fe200078a10ff */
[----:B------:R1:W-:Y:S01]  /*1bc60*/  @!P2 ST.E.64 desc[UR6][R14.64], R58 ;  /* 0x0000003a0e00a985 */ /* 0x0003e2000c101b06 */
[----:B------:R-:W-:-:S02]  /*1bc70*/  ISETP.GE.AND P2, PT, R206, UR4, PT ;  /* 0x00000004ce007c0c */ /* 0x000fc4000bf46270 */
[CC--:B---3--:R-:W-:Y:S02]  /*1bc80*/  @!P4 LEA R24, P6, R207.reuse, R8.reuse, 0x2 ;  /* 0x00000008cf18c211 */ /* 0x0c8fe400078c10ff */
[-C--:B------:R-:W-:Y:S02]  /*1bc90*/  @!P3 LEA.HI.X R21, R208, R9.reuse, R32, 0x2, P5 ;  /* 0x00000009d015b211 */ /* 0x080fe400028f1420 */
[----:B------:R-:W-:Y:S02]  /*1bca0*/  @!P4 LEA.HI.X R25, R207, R9, R31, 0x2, P6 ;  /* 0x00000009cf19c211 */ /* 0x000fe400030f141f */
[----:B------:R-:W-:Y:S01]  /*1bcb0*/  ISETP.GE.AND P5, PT, R203, UR4, PT ;  /* 0x00000004cb007c0c */ /* 0x000fe2000bfa6270 */
[----:B------:R2:W-:Y:S01]  /*1bcc0*/  @!P3 ST.E.64 desc[UR6][R20.64], R62 ;  /* 0x0000003e1400b985 */ /* 0x0005e2000c101b06 */
[----:B0-----:R-:W-:-:S03]  /*1bcd0*/  @!P1 LEA R12, P6, R205, R8, 0x2 ;  /* 0x00000008cd0c9211 */ /* 0x001fc600078c10ff */
[-C--:B------:R-:W-:Y:S01]  /*1bce0*/  @!P2 LEA R10, P3, R206, R8.reuse, 0x2 ;  /* 0x00000008ce0aa211 */ /* 0x080fe200078610ff */
[----:B------:R2:W-:Y:S01]  /*1bcf0*/  @!P4 ST.E.64 desc[UR6][R24.64], R66 ;  /* 0x000000421800c985 */ /* 0x0005e2000c101b06 */
[-C--:B-1----:R-:W-:Y:S02]  /*1bd00*/  @!P0 LEA R14, P4, R204, R8.reuse, 0x2 ;  /* 0x00000008cc0e8211 */ /* 0x082fe400078810ff */
[-C--:B------:R-:W-:Y:S02]  /*1bd10*/  @!P2 LEA.HI.X R11, R206, R9.reuse, R30, 0x2, P3 ;  /* 0x00000009ce0ba211 */ /* 0x080fe400018f141e */
[-C--:B------:R-:W-:Y:S02]  /*1bd20*/  @!P1 LEA.HI.X R13, R205, R9.reuse, R28, 0x2, P6 ;  /* 0x00000009cd0d9211 */ /* 0x080fe400030f141c */
[----:B------:R-:W-:Y:S01]  /*1bd30*/  @!P0 LEA.HI.X R15, R204, R9, R229, 0x2, P4 ;  /* 0x00000009cc0f8211 */ /* 0x000fe200020f14e5 */
[----:B------:R2:W-:Y:S01]  /*1bd40*/  @!P2 ST.E.64 desc[UR6][R10.64], R70 ;  /* 0x000000460a00a985 */ /* 0x0005e2000c101b06 */
[----:B------:R-:W-:-:S03]  /*1bd50*/  @!P5 LEA R26, P3, R203, R8, 0x2 ;  /* 0x00000008cb1ad211 */ /* 0x000fc600078610ff */
[----:B------:R2:W-:Y:S01]  /*1bd60*/  @!P1 ST.E.64 desc[UR6][R12.64], R74 ;  /* 0x0000004a0c009985 */ /* 0x0005e2000c101b06 */
[----:B------:R-:W-:-:S03]  /*1bd70*/  @!P5 LEA.HI.X R27, R203, R9, R228, 0x2, P3 ;  /* 0x00000009cb1bd211 */ /* 0x000fc600018f14e4 */
[----:B------:R2:W-:Y:S01]  /*1bd80*/  @!P0 ST.E.64 desc[UR6][R14.64], R78 ;  /* 0x0000004e0e008985 */ /* 0x0005e2000c101b06 */
[----:B------:R-:W-:-:S03]  /*1bd90*/  ISETP.GE.AND P0, PT, R202, UR4, PT ;  /* 0x00000004ca007c0c */ /* 0x000fc6000bf06270 */
[----:B------:R2:W-:Y:S10]  /*1bda0*/  @!P5 ST.E.64 desc[UR6][R26.64], R82 ;  /* 0x000000521a00d985 */ /* 0x0005f4000c101b06 */
[----:B------:R-:W-:Y:S05]  /*1bdb0*/  @P0 BRA `(.L_x_2884) ;  /* 0x0000000c00140947 */ /* 0x000fea0003800000 */
[----:B------:R-:W-:Y:S01]  /*1bdc0*/  LEA R8, P0, R202, R8, 0x2 ;  /* 0x00000008ca087211 */ /* 0x000fe200078010ff */
[----:B------:R-:W-:-:S03]  /*1bdd0*/  ULDC.64 UR4, c[0x0][0x208] ;  /* 0x0000820000047ab9 */ /* 0x000fc60000000a00 */
[----:B------:R-:W-:-:S05]  /*1bde0*/  LEA.HI.X R9, R202, R9, R226, 0x2, P0 ;  /* 0x00000009ca097211 */ /* 0x000fca00000f14e2 */
[----:B------:R4:W-:Y:S01]  /*1bdf0*/  ST.E.64 desc[UR4][R8.64], R86 ;  /* 0x0000005608007985 */ /* 0x0009e2000c101b04 */
[----:B------:R-:W-:Y:S05]  /*1be00*/  BRA `(.L_x_2884) ;  /* 0x0000000c00007947 */ /* 0x000fea0003800000 */
.L_x_2875:
[----:B------:R-:W-:Y:S01]  /*1be10*/  ULDC.64 UR6, c[0x0][0xc08] ;  /* 0x0003020000067ab9 */ /* 0x000fe20000000a00 */
[----:B------:R-:W-:Y:S01]  /*1be20*/  ULDC.64 UR4, c[0x0][0xc00] ;  /* 0x0003000000047ab9 */ /* 0x000fe20000000a00 */
[----:B------:R-:W-:Y:S01]  /*1be30*/  ISETP.NE.U32.AND P1, PT, RZ, UR6, PT ;  /* 0x00000006ff007c0c */ /* 0x000fe2000bf25070 */
[----:B------:R-:W-:Y:S01]  /*1be40*/  IMAD.MOV.U32 R3, RZ, RZ, RZ ;  /* 0x000000ffff037224 */ /* 0x000fe200078e00ff */
[----:B------:R-:W-:Y:S01]  /*1be50*/  IADD3 R8, P2, R196, UR4, RZ ;  /* 0x00000004c4087c10 */ /* 0x000fe2000ff5e0ff */
[----:B------:R-:W-:Y:S01]  /*1be60*/  ULDC.64 UR8, c[0x0][0x208] ;  /* 0x0000820000087ab9 */ /* 0x000fe20000000a00 */
[----:B------:R-:W-:Y:S02]  /*1be70*/  ISETP.NE.AND.EX P1, PT, RZ, UR7, PT, P1 ;  /* 0x00000007ff007c0c */ /* 0x000fe4000bf25310 */
[----:B------:R-:W-:Y:S01]  /*1be80*/  IADD3.X R9, R197, UR5, RZ, P2, !PT ;  /* 0x00000005c5097c10 */ /* 0x000fe200097fe4ff */
[----:B------:R-:W3:Y:S01]  /*1be90*/  S2R R33, SR_TID.X ;  /* 0x0000000000217919 */ /* 0x000ee20000002100 */
[----:B------:R-:W-:-:S04]  /*1bea0*/  ISETP.NE.U32.AND P0, PT, RZ, UR4, PT ;  /* 0x00000004ff007c0c */ /* 0x000fc8000bf05070 */
[----:B------:R-:W-:-:S05]  /*1beb0*/  ISETP.NE.AND.EX P0, PT, RZ, UR5, PT, P0 ;  /* 0x00000005ff007c0c */ /* 0x000fca000bf05300 */
[----:B------:R-:W-:-:S04]  /*1bec0*/  @P1 IADD3 R196, P2, R196, UR6, RZ ;  /* 0x00000006c4c41c10 */ /* 0x000fc8000ff5e0ff */
[----:B------:R-:W-:Y:S02]  /*1bed0*/  @P1 IADD3.X R197, R197, UR7, RZ, P2, !PT ;  /* 0x00000007c5c51c10 */ /* 0x000fe400097fe4ff */
[----:B------:R-:W-:Y:S01]  /*1bee0*/  ISETP.NE.AND P2, PT, R194, RZ, PT ;  /* 0x000000ffc200720c */ /* 0x000fe20003f45270 */
[----:B------:R-:W-:Y:S01]  /*1bef0*/  ULDC UR4, c[0x0][0xa88] ;  /* 0x0002a20000047ab9 */ /* 0x000fe20000000800 */
[----:B------:R0:W5:Y:S01]  /*1bf00*/  @P0 LDG.E R3, desc[UR8][R8.64] ;  /* 0x0000000808030981 */ /* 0x000162000c1e1900 */
[----:B------:R-:W-:-:S06]  /*1bf10*/  MOV R0, UR4 ;  /* 0x0000000400007c02 */ /* 0x000fcc0008000f00 */
[----:B------:R0:W5:Y:S04]  /*1bf20*/  @P1 LDG.E R0, desc[UR8][R196.64] ;  /* 0x00000008c4001981 */ /* 0x000168000c1e1900 */
[----:B------:R-:W1:Y:S01]  /*1bf30*/  @!P2 LDC R194, c[0x0][0xad4] ;  /* 0x0002b500ffc2ab82 */ /* 0x000e620000000800 */
[----:B---3--:R-:W-:-:S05]  /*1bf40*/  VIADD R4, R33, 0xffffff80 ;  /* 0xffffff8021047836 */ /* 0x008fca0000000000 */
[----:B------:R-:W-:Y:S02]  /*1bf50*/  ISETP.GT.AND P3, PT, R4, 0x7f, PT ;  /* 0x0000007f0400780c */ /* 0x000fe40003f64270 */
[----:B-1----:R-:W-:Y:S01]  /*1bf60*/  ISETP.GT.AND P2, PT, R194, 0x1, PT ;  /* 0x00000001c200780c */ /* 0x002fe20003f44270 */
[----:B0-----:R-:W-:-:S12]  /*1bf70*/  @P1 BRA `(.L_x_2887) ;  /* 0x0000000000141947 */ /* 0x001fd80003800000 */
[----:B------:R-:W-:Y:S05]  /*1bf80*/  @!P0 BRA `(.L_x_2887) ;  /* 0x0000000000108947 */ /* 0x000fea0003800000 */
[----:B------:R-:W-:Y:S02]  /*1bf90*/  ULDC.64 UR4, c[0x0][0x208] ;  /* 0x0000820000047ab9 */ /* 0x000fe40000000a00 */
[----:B------:R-:W3:Y:S04]  /*1bfa0*/  LDG.E R11, desc[UR4][R8.64] ;  /* 0x00000004080b7981 */ /* 0x000ee8000c1e1900 */
[----:B-----5:R-:W3:Y:S02]  /*1bfb0*/  LDG.E R0, desc[UR4][R8.64+0x4] ;  /* 0x0000040408007981 */ /* 0x020ee4000c1e1900 */
[----:B---3--:R-:W-:-:S07]  /*1bfc0*/  IMAD.IADD R0, R0, 0x1, -R11 ;  /* 0x0000000100007824 */ /* 0x008fce00078e0a0b */
.L_x_2887:
        /* <DEDUP_REMOVED lines=10> */
[----:B------:R-:W-:Y:S01]  /*1c070*/  ISETP.GT.AND P0, PT, R194, 0x1, PT ;  /* 0x00000001c200780c */ /* 0x000fe20003f04270 */
[----:B------:R-:W0:Y:S01]  /*1c080*/  LDC.64 R8, c[0x0][0xba8] ;  /* 0x0002ea00ff087b82 */ /* 0x000e220000000a00 */
[----:B------:R-:W-:Y:S01]  /*1c090*/  MOV R26, 0x9b8 ;  /* 0x000009b8001a7802 */ /* 0x000fe20000000f00 */
[----:B------:R-:W-:Y:S01]  /*1c0a0*/  IMAD.MOV.U32 R27, RZ, RZ, R33 ;  /* 0x000000ffff1b7224 */ /* 0x000fe200078e0021 */
[----:B------:R-:W-:Y:S01]  /*1c0b0*/  ISETP.NE.AND P1, PT, R35, 0x1, PT ;  /* 0x000000012300780c */ /* 0x000fe20003f25270 */
[----:B------:R-:W-:Y:S01]  /*1c0c0*/  ULDC.64 UR4, c[0x0][0x208] ;  /* 0x0000820000047ab9 */ /* 0x000fe20000000a00 */
[----:B------:R-:W-:-:S04]  /*1c0d0*/  SEL R26, R26, 0x978, P0 ;  /* 0x000009781a1a7807 */ /* 0x000fc80000000000 */
[----:B------:R-:W1:Y:S08]  /*1c0e0*/  LDC.64 R20, c[0x0][R26+0x220] ;  /* 0x000088001a147b82 */ /* 0x000e700000000a00 */
[----:B------:R-:W4:Y:S08]  /*1c0f0*/  LDC.64 R24, c[0x0][R26+0x218] ;  /* 0x000086001a187b82 */ /* 0x000f300000000a00 */
[----:B------:R-:W3:Y:S08]  /*1c100*/  LDC.64 R12, c[0x0][R26+0x228] ;  /* 0x00008a001a0c7b82 */ /* 0x000ef00000000a00 */
[----:B------:R-:W5:Y:S08]  /*1c110*/  @P1 LDC R4, c[0x0][0xbec] ;  /* 0x0002fb00ff041b82 */ /* 0x000f700000000800 */
[----:B------:R-:W2:Y:S08]  /*1c120*/  LDC.64 R10, c[0x0][R26+0x210] ;  /* 0x000084001a0a7b82 */ /* 0x000eb00000000a00 */
[----:B------:R-:W3:Y:S01]  /*1c130*/  @P1 LDC R31, c[0x0][0xbf0] ;  /* 0x0002fc00ff1f1b82 */ /* 0x000ee20000000800 */
[----:B-----5:R-:W-:-:S07]  /*1c140*/  @P1 IMAD.HI.U32 R4, R33, R4, RZ ;  /* 0x0000000421041227 */ /* 0x020fce00078e00ff */
[----:B0-----:R-:W0:Y:S01]  /*1c150*/  @!P0 LDC R8, c[0x0][0xb50] ;  /* 0x0002d400ff088b82 */ /* 0x001e220000000800 */
[-C--:B-1----:R-:W-:Y:S02]  /*1c160*/  IMAD R21, R21, R195.reuse, RZ ;  /* 0x000000c315157224 */ /* 0x082fe400078e02ff */
[----:B------:R-:W-:-:S05]  /*1c170*/  IMAD.WIDE.U32 R14, R20, R195, RZ ;  /* 0x000000c3140e7225 */ /* 0x000fca00078e00ff */
[----:B------:R-:W1:Y:S01]  /*1c180*/  @!P0 LDC R9, c[0x0][0xb54] ;  /* 0x0002d500ff098b82 */ /* 0x000e620000000800 */
[-C--:B----4-:R-:W-:Y:S02]  /*1c190*/  IMAD R29, R25, R165.reuse, RZ ;  /* 0x000000a5191d7224 */ /* 0x090fe400078e02ff */
[----:B------:R-:W-:Y:S01]  /*1c1a0*/  IMAD.WIDE.U32 R24, R24, R165, RZ ;  /* 0x000000a518187225 */ /* 0x000fe200078e00ff */
[----:B---3--:R-:W-:-:S03]  /*1c1b0*/  @P1 SHF.R.U32.HI R27, RZ, R31, R4 ;  /* 0x0000001fff1b1219 */ /* 0x008fc60000011604 */
[----:B------:R-:W-:Y:S01]  /*1c1c0*/  IMAD R31, R20, R220, R21 ;  /* 0x000000dc141f7224 */ /* 0x000fe200078e0215 */
[----:B------:R-:W-:Y:S01]  /*1c1d0*/  SEL R21, R200, RZ, P0 ;  /* 0x000000ffc8157207 */ /* 0x000fe20000000000 */
[----:B------:R-:W-:Y:S01]  /*1c1e0*/  IMAD.IADD R29, R25, 0x1, R29 ;  /* 0x00000001191d7824 */ /* 0x000fe200078e021d */
[----:B------:R-:W-:Y:S01]  /*1c1f0*/  IADD3 R4, -R27, RZ, RZ ;  /* 0x000000ff1b047210 */ /* 0x000fe20007ffe1ff */
[----:B------:R-:W-:Y:S01]  /*1c200*/  IMAD.IADD R31, R15, 0x1, R31 ;  /* 0x000000010f1f7824 */ /* 0x000fe200078e021f */
[----:B------:R-:W-:Y:S01]  /*1c210*/  IADD3 R24, P1, P3, R14, R24, R3 ;  /* 0x000000180e187210 */ /* 0x000fe20007b3e003 */
[-C--:B------:R-:W-:Y:S02]  /*1c220*/  IMAD R25, R13, R21.reuse, RZ ;  /* 0x000000150d197224 */ /* 0x080fe400078e02ff */
[----:B------:R-:W-:-:S04]  /*1c230*/  IMAD.WIDE.U32 R12, R12, R21, RZ ;  /* 0x000000150c0c7225 */ /* 0x000fc800078e00ff */
[----:B------:R-:W-:Y:S01]  /*1c240*/  IMAD R15, R35, R4, R33 ;  /* 0x00000004230f7224 */ /* 0x000fe200078e0221 */
[----:B------:R-:W-:Y:S01]  /*1c250*/  IADD3.X R4, R31, R29, R28, P1, P3 ;  /* 0x0000001d1f047210 */ /* 0x000fe20000fe641c */
[----:B------:R-:W-:Y:S01]  /*1c260*/  IMAD.IADD R25, R13, 0x1, R25 ;  /* 0x000000010d197824 */ /* 0x000fe200078e0219 */
[----:B------:R-:W-:Y:S02]  /*1c270*/  IADD3 R12, P0, P1, R27, R24, R12 ;  /* 0x000000181b0c7210 */ /* 0x000fe4000791e00c */
[----:B------:R-:W-:Y:S02]  /*1c280*/  SHF.R.S32.HI R27, RZ, 0x1f, R27 ;  /* 0x0000001fff1b7819 */ /* 0x000fe4000001141b */
[----:B------:R-:W-:Y:S02]  /*1c290*/  SHF.R.S32.HI R21, RZ, 0x1f, R15 ;  /* 0x0000001fff157819 */ /* 0x000fe4000001140f */
[----:B------:R-:W-:Y:S01]  /*1c2a0*/  IADD3.X R13, R27, R4, R25, P0, P1 ;  /* 0x000000041b0d7210 */ /* 0x000fe200007e2419 */
[----:B--2---:R-:W-:-:S04]  /*1c2b0*/  IMAD R4, R11, R15, RZ ;  /* 0x0000000f0b047224 */ /* 0x004fc800078e02ff */
[C---:B------:R-:W-:Y:S02]  /*1c2c0*/  IMAD R21, R10.reuse, R21, R4 ;  /* 0x000000150a157224 */ /* 0x040fe400078e0204 */
[----:B------:R-:W-:-:S05]  /*1c2d0*/  IMAD.WIDE.U32 R10, R10, R15, R12 ;  /* 0x0000000f0a0a7225 */ /* 0x000fca00078e000c */
[----:B------:R-:W-:Y:S01]  /*1c2e0*/  IADD3 R4, R11, R21, RZ ;  /* 0x000000150b047210 */ /* 0x000fe20007ffe0ff */
[----:B------:R-:W-:Y:S01]  /*1c2f0*/  IMAD.MOV.U32 R11, RZ, RZ, -0x800000 ;  /* 0xff800000ff0b7424 */ /* 0x000fe200078e00ff */
[----:B0-----:R-:W-:-:S04]  /*1c300*/  LEA R8, P0, R10, R8, 0x2 ;  /* 0x000000080a087211 */ /* 0x001fc800078010ff */
[----:B-1----:R-:W-:-:S05]  /*1c310*/  LEA.HI.X R9, R10, R9, R4, 0x2, P0 ;  /* 0x000000090a097211 */ /* 0x002fca00000f1404 */
[----:B------:R0:W-:Y:S04]  /*1c320*/  STG.E desc[UR4][R8.64], R11 ;  /* 0x0000000b08007986 */ /* 0x0001e8000c101904 */
.L_x_2889:
[----:B------:R-:W-:Y:S05]  /*1c330*/  BSYNC B1 ;  /* 0x0000000000017941 */ /* 0x000fea0003800000 */
.L_x_2888:
[----:B------:R-:W-:Y:S05]  /*1c340*/  @P2 BRA `(.L_x_2884) ;  /* 0x0000000400b02947 */ /* 0x000fea0003800000 */
[----:B------:R-:W1:Y:S01]  /*1c350*/  LDC R15, c[0x0][0xbe8] ;  /* 0x0002fa00ff0f7b82 */ /* 0x000e620000000800 */
[----:B------:R-:W-:Y:S01]  /*1c360*/  ULDC.64 UR4, c[0x0][0xaa0] ;  /* 0x0002a80000047ab9 */ /* 0x000fe20000000a00 */
[----:B------:R-:W-:Y:S01]  /*1c370*/  ULDC.64 UR6, c[0x0][0xaf0] ;  /* 0x0002bc0000067ab9 */ /* 0x000fe20000000a00 */
[----:B------:R-:W-:Y:S01]  /*1c380*/  IMAD R4, R28, UR4, RZ ;  /* 0x000000041c047c24 */ /* 0x000fe2000f8e02ff */
[----:B------:R-:W-:Y:S01]  /*1c390*/  BSSY B1, `(.L_x_2890) ;  /* 0x000003a000017945 */ /* 0x000fe20003800000 */
[C---:B0-----:R-:W-:Y:S01]  /*1c3a0*/  IMAD.WIDE.U32 R8, R3.reuse, UR4, RZ ;  /* 0x0000000403087c25 */ /* 0x041fe2000f8e00ff */
[----:B------:R-:W-:Y:S02]  /*1c3b0*/  SHF.R.S32.HI R12, RZ, 0x1f, R192 ;  /* 0x0000001fff0c7819 */ /* 0x000fe400000114c0 */
[----:B------:R-:W-:Y:S01]  /*1c3c0*/  SHF.R.S32.HI R14, RZ, 0x1f, R189 ;  /* 0x0000001fff0e7819 */ /* 0x000fe200000114bd */
[----:B------:R-:W-:Y:S01]  /*1c3d0*/  IMAD R11, R3, UR5, R4 ;  /* 0x00000005030b7c24 */ /* 0x000fe2000f8e0204 */
[----:B------:R-:W-:Y:S01]  /*1c3e0*/  ULDC.64 UR4, c[0x0][0xae8] ;  /* 0x0002ba0000047ab9 */ /* 0x000fe20000000a00 */
[----:B------:R-:W-:-:S03]  /*1c3f0*/  IMAD R3, R193, 0x20, R221 ;  /* 0x00000020c1037824 */ /* 0x000fc600078e02dd */
[----:B------:R-:W-:Y:S01]  /*1c400*/  IADD3 R9, R9, R11, RZ ;  /* 0x0000000b09097210 */ /* 0x000fe20007ffe0ff */
[----:B------:R-:W-:Y:S01]  /*1c410*/  IMAD.IADD R13, R186, 0x1, R3 ;  /* 0x00000001ba0d7824 */ /* 0x000fe200078e0203 */
[----:B------:R-:W-:Y:S01]  /*1c420*/  IADD3 R186, R221, R186, RZ ;  /* 0x000000baddba7210 */ /* 0x000fe20007ffe0ff */
[----:B------:R-:W-:-:S04]  /*1c430*/  IMAD.WIDE.U32 R8, R165, UR4, R8 ;  /* 0x00000004a5087c25 */ /* 0x000fc8000f8e0008 */
[----:B------:R-:W-:Y:S01]  /*1c440*/  IMAD.MOV.U32 R3, RZ, RZ, R13 ;  /* 0x000000ffff037224 */ /* 0x000fe200078e000d */
[----:B-1----:R-:W-:Y:S01]  /*1c450*/  ISETP.NE.AND P0, PT, R15, 0x1, PT ;  /* 0x000000010f00780c */ /* 0x002fe20003f05270 */
[----:B------:R-:W-:Y:S01]  /*1c460*/  IMAD R9, R165, UR5, R9 ;  /* 0x00000005a5097c24 */ /* 0x000fe2000f8e0209 */
[----:B------:R-:W-:Y:S01]  /*1c470*/  ULDC.64 UR4, c[0x0][0xae0] ;  /* 0x0002b80000047ab9 */ /* 0x000fe20000000a00 */
[----:B------:R-:W-:-:S10]  /*1c480*/  IMAD.WIDE.U32 R8, R195, UR6, R8 ;  /* 0x00000006c3087c25 */ /* 0x000fd4000f8e0008 */
[----:B------:R-:W0:Y:S08]  /*1c490*/  @P0 LDC R10, c[0x0][0xbec] ;  /* 0x0002fb00ff0a0b82 */ /* 0x000e300000000800 */
[----:B------:R-:W1:Y:S01]  /*1c4a0*/  @P0 LDC R21, c[0x0][0xbf0] ;  /* 0x0002fc00ff150b82 */ /* 0x000e620000000800 */
[----:B0-----:R-:W-:-:S04]  /*1c4b0*/  @P0 IMAD.HI.U32 R4, R13, R10, RZ ;  /* 0x0000000a0d040227 */ /* 0x001fc800078e00ff */
[----:B------:R-:W-:Y:S01]  /*1c4c0*/  IMAD R10, R220, UR6, RZ ;  /* 0x00000006dc0a7c24 */ /* 0x000fe2000f8e02ff */
[----:B-1----:R-:W-:-:S03]  /*1c4d0*/  @P0 SHF.R.U32.HI R3, RZ, R21, R4 ;  /* 0x00000015ff030219 */ /* 0x002fc60000011604 */
[----:B------:R-:W-:Y:S01]  /*1c4e0*/  IMAD R11, R195, UR7, R10 ;  /* 0x00000007c30b7c24 */ /* 0x000fe2000f8e020a */
[----:B------:R-:W-:-:S03]  /*1c4f0*/  SHF.R.S32.HI R4, RZ, 0x1f, R3 ;  /* 0x0000001fff047819 */ /* 0x000fc60000011403 */
[----:B------:R-:W-:Y:S01]  /*1c500*/  IMAD.IADD R9, R9, 0x1, R11 ;  /* 0x0000000109097824 */ /* 0x000fe200078e020b */
[----:B------:R-:W-:Y:S01]  /*1c510*/  IADD3 R10, -R3, RZ, RZ ;  /* 0x000000ff030a7210 */ /* 0x000fe20007ffe1ff */
[----:B------:R-:W-:-:S04]  /*1c520*/  IMAD R4, R4, UR4, RZ ;  /* 0x0000000404047c24 */ /* 0x000fc8000f8e02ff */
[----:B------:R-:W-:Y:S02]  /*1c530*/  IMAD R11, R15, R10, R13 ;  /* 0x0000000a0f0b7224 */ /* 0x000fe400078e020d */
[C---:B------:R-:W-:Y:S02]  /*1c540*/  IMAD R13, R3.reuse, UR5, R4 ;  /* 0x00000005030d7c24 */ /* 0x040fe4000f8e0204 */
[----:B------:R-:W-:Y:S01]  /*1c550*/  IMAD.WIDE.U32 R8, R3, UR4, R8 ;  /* 0x0000000403087c25 */ /* 0x000fe2000f8e0008 */
[----:B------:R-:W-:Y:S01]  /*1c560*/  SHF.R.S32.HI R3, RZ, 0x1f, R11 ;  /* 0x0000001fff037819 */ /* 0x000fe2000001140b */
[----:B------:R-:W-:Y:S02]  /*1c570*/  ULDC.64 UR4, c[0x0][0xad8] ;  /* 0x0002b60000047ab9 */ /* 0x000fe40000000a00 */
[----:B------:R-:W-:Y:S02]  /*1c580*/  IMAD.IADD R9, R9, 0x1, R13 ;  /* 0x0000000109097824 */ /* 0x000fe400078e020d */
[----:B------:R-:W-:-:S02]  /*1c590*/  IMAD R4, R3, UR4, RZ ;  /* 0x0000000403047c24 */ /* 0x000fc4000f8e02ff */
[----:B------:R-:W-:Y:S02]  /*1c5a0*/  IMAD R15, R0, R15, RZ ;  /* 0x0000000f000f7224 */ /* 0x000fe400078e02ff */
[C---:B------:R-:W-:Y:S02]  /*1c5b0*/  IMAD R3, R11.reuse, UR5, R4 ;  /* 0x000000050b037c24 */ /* 0x040fe4000f8e0204 */
[----:B------:R-:W-:Y:S01]  /*1c5c0*/  IMAD.WIDE.U32 R8, R11, UR4, R8 ;  /* 0x000000040b087c25 */ /* 0x000fe2000f8e0008 */
[C---:B------:R-:W-:Y:S01]  /*1c5d0*/  ISETP.GE.AND P2, PT, R186.reuse, R15, PT ;  /* 0x0000000fba00720c */ /* 0x040fe20003f46270 */
[----:B------:R-:W-:Y:S02]  /*1c5e0*/  ULDC.64 UR4, c[0x0][0xa80] ;  /* 0x0002a00000047ab9 */ /* 0x000fe40000000a00 */
[----:B------:R-:W-:Y:S01]  /*1c5f0*/  VIADD R0, R186, 0x20 ;  /* 0x00000020ba007836 */ /* 0x000fe20000000000 */
[----:B------:R-:W-:Y:S02]  /*1c600*/  IADD3 R3, R9, R3, RZ ;  /* 0x0000000309037210 */ /* 0x000fe40007ffe0ff */
[----:B------:R-:W-:-:S02]  /*1c610*/  LEA R4, P3, R8, UR4, 0x1 ;  /* 0x0000000408047c11 */ /* 0x000fc4000f8608ff */
[-C--:B------:R-:W-:Y:S01]  /*1c620*/  ISETP.GE.AND P1, PT, R0, R15.reuse, PT ;  /* 0x0000000f0000720c */ /* 0x080fe20003f26270 */
[----:B------:R-:W-:Y:S01]  /*1c630*/  VIADD R0, R186, 0x40 ;  /* 0x00000040ba007836 */ /* 0x000fe20000000000 */
[----:B------:R-:W-:Y:S02]  /*1c640*/  LEA.HI.X R3, R8, UR5, R3, 0x1, P3 ;  /* 0x0000000508037c11 */ /* 0x000fe400098f0c03 */
[----:B------:R0:W1:Y:S02]  /*1c650*/  SHFL.IDX PT, R8, R4, RZ, 0x181f ;  /* 0x00181fff04087589 */ /* 0x00006400000e0000 */
[----:B------:R-:W-:Y:S02]  /*1c660*/  ISETP.GE.AND P0, PT, R0, R15, PT ;  /* 0x0000000f0000720c */ /* 0x000fe40003f06270 */
[----:B------:R0:W3:Y:S01]  /*1c670*/  SHFL.IDX PT, R0, R3, RZ, 0x181f ;  /* 0x00181fff03007589 */ /* 0x0000e200000e0000 */
[----:B------:R-:W-:Y:S10]  /*1c680*/  @P2 BRA `(.L_x_2891) ;  /* 0x0000000000282947 */ /* 0x000ff40003800000 */
[----:B------:R-:W-:Y:S01]  /*1c690*/  ULDC UR4, c[0x0][0xac8] ;  /* 0x0002b20000047ab9 */ /* 0x000fe20000000800 */
[----:B------:R-:W-:Y:S01]  /*1c6a0*/  ULDC.64 UR6, c[0x0][0x208] ;  /* 0x0000820000067ab9 */ /* 0x000fe20000000a00 */
[----:B------:R-:W-:Y:S02]  /*1c6b0*/  ISETP.GE.AND P4, PT, R189, UR4, PT ;  /* 0x00000004bd007c0c */ /* 0x000fe4000bf86270 */
[----:B------:R-:W-:-:S11]  /*1c6c0*/  ISETP.GE.AND P5, PT, R192, UR4, PT ;  /* 0x00000004c0007c0c */ /* 0x000fd6000bfa6270 */
[CC--:B-1----:R-:W-:Y:S02]  /*1c6d0*/  @!P4 LEA R10, P2, R189.reuse, R8.reuse, 0x1 ;  /* 0x00000008bd0ac211 */ /* 0x0c2fe400078408ff */
[C---:B------:R-:W-:Y:S02]  /*1c6e0*/  @!P5 LEA R8, P3, R192.reuse, R8, 0x1 ;  /* 0x00000008c008d211 */ /* 0x040fe400078608ff */
[-C--:B---3--:R-:W-:Y:S02]  /*1c6f0*/  @!P4 LEA.HI.X R11, R189, R0.reuse, R14, 0x1, P2 ;  /* 0x00000000bd0bc211 */ /* 0x088fe400010f0c0e */
[----:B------:R-:W-:-:S03]  /*1c700*/  @!P5 LEA.HI.X R9, R192, R0, R12, 0x1, P3 ;  /* 0x00000000c009d211 */ /* 0x000fc600018f0c0c */
[----:B------:R1:W-:Y:S04]  /*1c710*/  @!P4 ST.E.128 desc[UR6][R10.64], RZ ;  /* 0x000000ff0a00c985 */ /* 0x0003e8000c101d06 */
[----:B------:R1:W-:Y:S02]  /*1c720*/  @!P5 ST.E.128 desc[UR6][R8.64], RZ ;  /* 0x000000ff0800d985 */ /* 0x0003e4000c101d06 */
.L_x_2891:
[----:B------:R-:W-:Y:S05]  /*1c730*/  BSYNC B1 ;  /* 0x0000000000017941 */ /* 0x000fea0003800000 */
.L_x_2890:
[----:B---3--:R3:W0:Y:S01]  /*1c740*/  SHFL.IDX PT, R0, R3, 0x1, 0x181f ;  /* 0x00381f0003007f89 */ /* 0x00862200000e0000 */
[----:B------:R-:W-:Y:S03]  /*1c750*/  BSSY B1, `(.L_x_2892) ;  /* 0x000000d000017945 */ /* 0x000fe60003800000 */
[----:B-1----:R3:W1:Y:S01]  /*1c760*/  SHFL.IDX PT, R8, R4, 0x1, 0x181f ;  /* 0x00381f0004087f89 */ /* 0x00266200000e0000 */
[----:B------:R-:W-:Y:S05]  /*1c770*/  @P1 BRA `(.L_x_2893) ;  /* 0x0000000000281947 */ /* 0x000fea0003800000 */
[----:B------:R-:W-:Y:S01]  /*1c780*/  ULDC UR4, c[0x0][0xac8] ;  /* 0x0002b20000047ab9 */ /* 0x000fe20000000800 */
[----:B------:R-:W-:Y:S01]  /*1c790*/  ULDC.64 UR6, c[0x0][0x208] ;  /* 0x0000820000067ab9 */ /* 0x000fe20000000a00 */
        /* <DEDUP_REMOVED lines=8> */
.L_x_2893:
[----:B------:R-:W-:Y:S05]  /*1c820*/  BSYNC B1 ;  /* 0x0000000000017941 */ /* 0x000fea0003800000 */
.L_x_2892:
[----:B0-----:R0:W0:Y:S01]  /*1c830*/  SHFL.IDX PT, R0, R3, 0x2, 0x181f ;  /* 0x00581f0003007f89 */ /* 0x00102200000e0000 */
[----:B------:R-:W-:Y:S03]  /*1c840*/  BSSY B1, `(.L_x_2894) ;  /* 0x000000d000017945 */ /* 0x000fe60003800000 */
[----:B-1----:R1:W0:Y:S01]  /*1c850*/  SHFL.IDX PT, R8, R4, 0x2, 0x181f ;  /* 0x00581f0004087f89 */ /* 0x00222200000e0000 */
[----:B------:R-:W-:Y:S05]  /*1c860*/  @P0 BRA `(.L_x_2895) ;  /* 0x0000000000280947 */ /* 0x000fea0003800000 */
[----:B------:R-:W-:Y:S01]  /*1c870*/  ULDC UR4, c[0x0][0xac8] ;  /* 0x0002b20000047ab9 */ /* 0x000fe20000000800 */
[----:B------:R-:W-:Y:S01]  /*1c880*/  ULDC.64 UR6, c[0x0][0x208] ;  /* 0x0000820000067ab9 */ /* 0x000fe20000000a00 */
        /* <DEDUP_REMOVED lines=8> */
.L_x_2895:
[----:B------:R-:W-:Y:S05]  /*1c910*/  BSYNC B1 ;  /* 0x0000000000017941 */ /* 0x000fea0003800000 */
.L_x_2894:
[----:B0-----:R-:W-:Y:S01]  /*1c920*/  VIADD R0, R186, 0x60 ;  /* 0x00000060ba007836 */ /* 0x001fe20000000000 */
[----:B---3--:R-:W0:Y:S04]  /*1c930*/  SHFL.IDX PT, R3, R3, 0x3, 0x181f ;  /* 0x00781f0003037f89 */ /* 0x008e2800000e0000 */
[----:B------:R-:W-:Y:S01]  /*1c940*/  ISETP.GE.AND P0, PT, R0, R15, PT ;  /* 0x0000000f0000720c */ /* 0x000fe20003f06270 */
[----:B-1----:R-:W1:-:S12]  /*1c950*/  SHFL.IDX PT, R4, R4, 0x3, 0x181f ;  /* 0x00781f0004047f89 */ /* 0x002e5800000e0000 */
        /* <DEDUP_REMOVED lines=11> */
.L_x_2884:
[----:B------:R-:W-:Y:S05]  /*1ca10*/  BSYNC B0 ;  /* 0x0000000000007941 */ /* 0x000fea0003800000 */
.L_x_2874:
[----:B------:R-:W-:Y:S02]  /*1ca20*/  ULDC UR4, c[0x0][0xc3c] ;  /* 0x00030f0000047ab9 */ /* 0x000fe40000000800 */
[----:B------:R-:W-:-:S13]  /*1ca30*/  ISETP.GE.AND P0, PT, R7, UR4, PT ;  /* 0x0000000407007c0c */ /* 0x000fda000bf06270 */
[----:B------:R-:W-:Y:S05]  /*1ca40*/  @!P0 BRA `(.L_x_2896) ;  /* 0xfffffe4800948947 */ /* 0x000fea000383ffff */
[----:B------:R-:W-:Y:S05]  /*1ca50*/  BRA `(.L_x_2653) ;  /* 0x0000007c00047947 */ /* 0x000fea0003800000 */
.L_x_2651:
[----:B------:R-:W-:-:S08]  /*1ca60*/  NOP ;  /* 0x0000000000007918 */ /* 0x000fd00000000000 */
[----:B------:R-:W0:-:S00]  /*1ca70*/  USETMAXREG.DEALLOC.CTAPOOL 0x28 ;  /* 0x00000028000079c8 */ /* 0x000e0000080e0500 */
        /* <DEDUP_REMOVED lines=14> */
.L_x_2897:
[----:B------:R-:W-:Y:S01]  /*1cb60*/  LOP3.LUT R7, R0, 0x1f, RZ, 0xc0, !PT ;  /* 0x0000001f00077812 */ /* 0x000fe200078ec0ff */
[----:B------:R-:W-:Y:S01]  /*1cb70*/  ULDC UR4, c[0x0][0xc3c] ;  /* 0x00030f0000047ab9 */ /* 0x000fe20000000800 */
[----:B------:R-:W-:Y:S01]  /*1cb80*/  MOV R9, RZ ;  /* 0x000000ff00097202 */ /* 0x000fe20000000f00 */
[----:B------:R-:W-:Y:S01]  /*1cb90*/  ULDC.64 UR6, c[0x0][0x208] ;  /* 0x0000820000067ab9 */ /* 0x000fe20000000a00 */
[----:B------:R-:W-:Y:S01]  /*1cba0*/  ISETP.NE.AND P0, PT, R7, 0x1f, PT ;  /* 0x0000001f0700780c */ /* 0x000fe20003f05270 */
[----:B------:R-:W-:-:S03]  /*1cbb0*/  ULDC UR5, c[0x0][0xc38] ;  /* 0x00030e0000057ab9 */ /* 0x000fc60000000800 */
[----:B------:R-:W-:-:S13]  /*1cbc0*/  ISETP.GE.OR P1, PT, R7, UR4, !P0 ;  /* 0x0000000407007c0c */ /* 0x000fda000c726670 */
[----:B------:R-:W0:Y:S08]  /*1cbd0*/  @!P1 LDC.64 R4, c[0x0][0xc80] ;  /* 0x00032000ff049b82 */ /* 0x000e300000000a00 */
[----:B------:R-:W1:Y:S01]  /*1cbe0*/  @!P1 LDC.64 R2, c[0x0][0xc78] ;  /* 0x00031e00ff029b82 */ /* 0x000e620000000a00 */
[----:B0-----:R-:W-:-:S05]  /*1cbf0*/  @!P1 IMAD.WIDE.U32 R4, R7, 0x4, R4 ;  /* 0x0000000407049825 */ /* 0x001fca00078e0004 */
[----:B------:R-:W2:Y:S01]  /*1cc00*/  @!P1 LDG.E R6, desc[UR6][R4.64] ;  /* 0x0000000604069981 */ /* 0x000ea2000c1e1900 */
[----:B-1----:R-:W-:-:S05]  /*1cc10*/  @!P1 IMAD.WIDE.U32 R2, R7, 0x4, R2 ;  /* 0x0000000407029825 */ /* 0x002fca00078e0002 */
[----:B------:R-:W2:Y:S01]  /*1cc20*/  @!P1 LDG.E R9, desc[UR6][R2.64] ;  /* 0x0000000602099981 */ /* 0x000ea2000c1e1900 */
[C---:B------:R-:W-:Y:S02]  /*1cc30*/  ISETP.NE.AND P1, PT, R7.reuse, RZ, PT ;  /* 0x000000ff0700720c */ /* 0x040fe40003f25270 */
[C---:B------:R-:W-:Y:S02]  /*1cc40*/  ISETP.GE.U32.AND P2, PT, R7.reuse, 0x2, PT ;  /* 0x000000020700780c */ /* 0x040fe40003f46070 */
[C---:B------:R-:W-:Y:S02]  /*1cc50*/  ISETP.GE.U32.AND P3, PT, R7.reuse, 0x4, PT ;  /* 0x000000040700780c */ /* 0x040fe40003f66070 */
[C---:B------:R-:W-:Y:S02]  /*1cc60*/  ISETP.GE.U32.AND P4, PT, R7.reuse, 0x8, PT ;  /* 0x000000080700780c */ /* 0x040fe40003f86070 */
[----:B------:R-:W-:Y:S01]  /*1cc70*/  ISETP.GE.U32.AND P5, PT, R7, 0x10, PT ;  /* 0x000000100700780c */ /* 0x000fe20003fa6070 */
[----:B------:R-:W0:Y:S01]  /*1cc80*/  S2UR UR6, SR_CTAID.X ;  /* 0x00000000000679c3 */ /* 0x000e220000002500 */
[----:B------:R-:W-:Y:S01]  /*1cc90*/  UMOV UR4, URZ ;  /* 0x0000003f00047c82 */ /* 0x000fe20008000000 */
[----:B--2---:R-:W-:-:S05]  /*1cca0*/  IMAD R8, R6, R9, RZ ;  /* 0x0000000906087224 */ /* 0x004fca00078e02ff */
        /* <DEDUP_REMOVED lines=17> */
[----:B0-----:R-:W-:Y:S02]  /*1cdc0*/  ISETP.GT.AND P6, PT, R8, UR6, PT ;  /* 0x0000000608007c0c */ /* 0x001fe4000bfc4270 */
[----:B------:R-:W-:-:S11]  /*1cdd0*/  MOV R3, R8 ;  /* 0x0000000800037202 */ /* 0x000fd60000000f00 */
[----:B------:R-:W-:Y:S05]  /*1cde0*/  @P6 BRA `(.L_x_2899) ;  /* 0x0000000000a46947 */ /* 0x000fea0003800000 */
[----:B------:R-:W-:Y:S01]  /*1cdf0*/  IMAD.MOV.U32 R8, RZ, RZ, R3 ;  /* 0x000000ffff087224 */ /* 0x000fe200078e0003 */
[----:B------:R-:W-:Y:S01]  /*1ce00*/  UMOV UR4, URZ ;  /* 0x0000003f00047c82 */ /* 0x000fe20008000000 */
[----:B------:R-:W-:-:S05]  /*1ce10*/  ULDC UR5, c[0x0][0xc38] ;  /* 0x00030e0000057ab9 */ /* 0x000fca0000000800 */
.L_x_2901:
[----:B------:R-:W0:Y:S01]  /*1ce20*/  LDC R2, c[0x0][0xc3c] ;  /* 0x00030f00ff027b82 */ /* 0x000e220000000800 */
[----:B------:R-:W-:Y:S01]  /*1ce30*/  UIADD3 UR4, UR4, 0x1f, URZ ;  /* 0x0000001f04047890 */ /* 0x000fe2000fffe03f */
[----:B------:R-:W-:Y:S02]  /*1ce40*/  ULDC UR7, c[0x0][0xc3c] ;  /* 0x00030f0000077ab9 */ /* 0x000fe40000000800 */
[----:B------:R-:W-:-:S03]  /*1ce50*/  IMAD.U32 R19, RZ, RZ, UR7 ;  /* 0x00000007ff137e24 */ /* 0x000fc6000f8e00ff */
[----:B0-----:R-:W-:-:S13]  /*1ce60*/  ISETP.LE.AND P6, PT, R2, UR4, PT ;  /* 0x0000000402007c0c */ /* 0x001fda000bfc3270 */
[----:B------:R-:W-:Y:S05]  /*1ce70*/  @P6 BRA `(.L_x_2900) ;  /* 0x0000000800b06947 */ /* 0x000fea0003800000 */
[----:B------:R-:W-:Y:S01]  /*1ce80*/  IADD3 R9, R7, UR4, RZ ;  /* 0x0000000407097c10 */ /* 0x000fe2000fffe0ff */
[----:B------:R-:W-:Y:S01]  /*1ce90*/  IMAD.MOV.U32 R6, RZ, RZ, RZ ;  /* 0x000000ffff067224 */ /* 0x000fe200078e00ff */
[----:B------:R-:W-:Y:S02]  /*1cea0*/  ULDC.64 UR8, c[0x0][0x208] ;  /* 0x0000820000087ab9 */ /* 0x000fe40000000a00 */
        /* <DEDUP_REMOVED lines=29> */
.L_x_2899:
[----:B------:R-:W-:Y:S01]  /*1d080*/  IADD3 R3, -R3, R8, RZ ;  /* 0x0000000803037210 */ /* 0x000fe20007ffe1ff */
[----:B------:R-:W-:-:S04]  /*1d090*/  IMAD.MOV.U32 R16, RZ, RZ, RZ ;  /* 0x000000ffff107224 */ /* 0x000fc800078e00ff */
        /* <DEDUP_REMOVED lines=11> */
.L_x_2902:
[----:B-1----:R-:W-:Y:S01]  /*1d150*/  IMAD R16, R16, UR5, R3 ;  /* 0x0000000510107c24 */ /* 0x002fe2000f8e0203 */
[----:B------:R-:W-:-:S04]  /*1d160*/  IADD3 R19, R19, UR4, RZ ;  /* 0x0000000413137c10 */ /* 0x000fc8000fffe0ff */
        /* <DEDUP_REMOVED lines=19> */
[----:B------:R-:W-:Y:S02]  /*1d2a0*/  IADD3 R11, R10, 0xffffffe, RZ ;  /* 0x0ffffffe0a0b7810 */ /* 0x000fe40007ffe0ff */
[----:B------:R-:W-:Y:S02]  /*1d2b0*/  LOP3.LUT R8, R5, R6, RZ, 0x3c, !PT ;  /* 0x0000000605087212 */ /* 0x000fe400078e3cff */
[----:B------:R-:W-:Y:S02]  /*1d2c0*/  ISETP.GT.U32.AND P1, PT, R12, R3, PT ;  /* 0x000000030c00720c */ /* 0x000fe40003f24070 */
[----:B------:R-:W-:-:S11]  /*1d2d0*/  ISETP.GE.AND P2, PT, R8, RZ, PT ;  /* 0x000000ff0800720c */ /* 0x000fd60003f46270 */
[----:B------:R-:W-:Y:S02]  /*1d2e0*/  @!P1 IMAD.IADD R3, R3, 0x1, -R12 ;  /* 0x0000000103039824 */ /* 0x000fe400078e0a0c */
[----:B------:R-:W-:Y:S01]  /*1d2f0*/  @!P1 VIADD R2, R2, 0x1 ;  /* 0x0000000102029836 */ /* 0x000fe20000000000 */
[----:B------:R-:W-:Y:S02]  /*1d300*/  ISETP.NE.AND P1, PT, R6, RZ, PT ;  /* 0x000000ff0600720c */ /* 0x000fe40003f25270 */
[----:B------:R-:W-:Y:S02]  /*1d310*/  ISETP.GE.U32.AND P0, PT, R3, R12, PT ;  /* 0x0000000c0300720c */ /* 0x000fe40003f06070 */
[----:B------:R-:W0:Y:S11]  /*1d320*/  F2I.FTZ.U32.TRUNC.NTZ R3, R11 ;  /* 0x0000000b00037305 */ /* 0x000e36000021f000 */
[----:B------:R-:W-:-:S02]  /*1d330*/  @P0 VIADD R2, R2, 0x1 ;  /* 0x0000000102020836 */ /* 0x000fc40000000000 */
[----:B0-----:R-:W-:-:S03]  /*1d340*/  IMAD.MOV R13, RZ, RZ, -R3 ;  /* 0x000000ffff0d7224 */ /* 0x001fc600078e0a03 */
[----:B------:R-:W-:Y:S02]  /*1d350*/  MOV R10, R2 ;  /* 0x00000002000a7202 */ /* 0x000fe40000000f00 */
[----:B------:R-:W-:Y:S01]  /*1d360*/  IABS R2, R9 ;  /* 0x0000000900027213 */ /* 0x000fe20000000000 */
[----:B------:R-:W-:Y:S02]  /*1d370*/  IMAD R11, R13, R4, RZ ;  /* 0x000000040d0b7224 */ /* 0x000fe400078e02ff */
[----:B------:R-:W-:Y:S01]  /*1d380*/  @!P2 IMAD.MOV R10, RZ, RZ, -R10 ;  /* 0x000000ffff0aa224 */ /* 0x000fe200078e0a0a */
[----:B------:R-:W-:Y:S02]  /*1d390*/  @!P1 LOP3.LUT R10, RZ, R6, RZ, 0x33, !PT ;  /* 0x00000006ff0a9212 */ /* 0x000fe400078e33ff */
[----:B------:R-:W-:Y:S01]  /*1d3a0*/  IADD3 R12, RZ, -R2, RZ ;  /* 0x80000002ff0c7210 */ /* 0x000fe20007ffe0ff */
[----:B------:R-:W-:Y:S01]  /*1d3b0*/  IMAD.MOV.U32 R2, RZ, RZ, RZ ;  /* 0x000000ffff027224 */ /* 0x000fe200078e00ff */
[----:B------:R-:W-:-:S03]  /*1d3c0*/  IABS R8, R10 ;  /* 0x0000000a00087213 */ /* 0x000fc60000000000 */
[----:B------:R-:W-:-:S04]  /*1d3d0*/  IMAD.HI.U32 R2, R3, R11, R2 ;  /* 0x0000000b03027227 */ /* 0x000fc800078e0002 */
[----:B------:R-:W-:Y:S01]  /*1d3e0*/  IMAD.MOV.U32 R3, RZ, RZ, R8 ;  /* 0x000000ffff037224 */ /* 0x000fe200078e0008 */
[----:B------:R-:W-:-:S03]  /*1d3f0*/  MOV R8, R12 ;  /* 0x0000000c00087202 */ /* 0x000fc60000000f00 */
        /* <DEDUP_REMOVED lines=9> */
[----:B------:R-:W-:-:S05]  /*1d490*/  IADD3 R3, -R10, RZ, RZ ;  /* 0x000000ff0a037210 */ /* 0x000fca0007ffe1ff */
[----:B------:R-:W-:-:S06]  /*1d4a0*/  @P0 IADD3 R2, R2, 0x1, RZ ;  /* 0x0000000102020810 */ /* 0x000fcc0007ffe0ff */
        /* <DEDUP_REMOVED lines=8> */
.L_x_2903:
[----:B------:R-:W0:Y:S01]  /*1d530*/  LDC.64 R2, c[0x0][0xc90] ;  /* 0x00032400ff027b82 */ /* 0x000e220000000a00 */
[----:B------:R-:W-:Y:S01]  /*1d540*/  ULDC.64 UR6, c[0x0][0x208] ;  /* 0x0000820000067ab9 */ /* 0x000fe20000000a00 */
        /* <DEDUP_REMOVED lines=24> */
[----:B------:R-:W-:-:S06]  /*1d6d0*/  @P0 IADD3 R2, R2, 0x1, RZ ;  /* 0x0000000102020810 */ /* 0x000fcc0007ffe0ff */
        /* <DEDUP_REMOVED lines=13> */
[----:B0-----:R-:W-:-:S06]  /*1d7b0*/  IADD3 R3, R8, 0xffffffe, RZ ;  /* 0x0ffffffe08037810 */ /* 0x001fcc0007ffe0ff */
[----:B------:R-:W0:Y:S02]  /*1d7c0*/  F2I.FTZ.U32.TRUNC.NTZ R3, R3 ;  /* 0x0000000300037305 */ /* 0x000e24000021f000 */
[----:B0-----:R-:W-:-:S05]  /*1d7d0*/  IMAD.MOV R9, RZ, RZ, -R3 ;  /* 0x000000ffff097224 */ /* 0x001fca00078e0a03 */
[----:B------:R-:W-:Y:S02]  /*1d7e0*/  MOV R5, R9 ;  /* 0x0000000900057202 */ /* 0x000fe40000000f00 */
[----:B------:R-:W-:-:S03]  /*1d7f0*/  IABS R9, R4 ;  /* 0x0000000400097213 */ /* 0x000fc60000000000 */
[----:B------:R-:W-:-:S04]  /*1d800*/  IMAD R5, R5, R10, RZ ;  /* 0x0000000a05057224 */ /* 0x000fc800078e02ff */
[----:B------:R-:W-:-:S04]  /*1d810*/  IMAD.HI.U32 R2, R3, R5, R2 ;  /* 0x0000000503027227 */ /* 0x000fc800078e0002 */
        /* <DEDUP_REMOVED lines=12> */
[----:B------:R-:W-:Y:S02]  /*1d8e0*/  @!P2 IADD3 R2, -R2, RZ, RZ ;  /* 0x000000ff0202a210 */ /* 0x000fe40007ffe1ff */
[----:B------:R-:W-:-:S05]  /*1d8f0*/  @!P1 LOP3.LUT R2, RZ, R13, RZ, 0x33, !PT ;  /* 0x0000000dff029212 */ /* 0x000fca00078e33ff */
[----:B------:R-:W-:-:S07]  /*1d900*/  IMAD R18, R2, R18, R3 ;  /* 0x0000001202127224 */ /* 0x000fce00078e0203 */
.L_x_2904:
[----:B------:R-:W-:-:S05]  /*1d910*/  LOP3.LUT R17, RZ, R2, RZ, 0x33, !PT ;  /* 0x00000002ff117212 */ /* 0x000fca00078e33ff */
[----:B------:R-:W-:Y:S01]  /*1d920*/  IMAD.IADD R17, R6, 0x1, R17 ;  /* 0x0000000106117824 */ /* 0x000fe200078e0211 */
[----:B------:R-:W-:Y:S06]  /*1d930*/  BRA `(.L_x_2905) ;  /* 0x00000000000c7947 */ /* 0x000fec0003800000 */
.L_x_2900:
[----:B------:R-:W-:Y:S01]  /*1d940*/  MOV R17, RZ ;  /* 0x000000ff00117202 */ /* 0x000fe20000000f00 */
[----:B------:R-:W-:Y:S02]  /*1d950*/  IMAD.U32 R16, RZ, RZ, UR6 ;  /* 0x00000006ff107e24 */ /* 0x000fe4000f8e00ff */
[----:B------:R-:W-:-:S07]  /*1d960*/  IMAD.MOV.U32 R18, RZ, RZ, RZ ;  /* 0x000000ffff127224 */ /* 0x000fce00078e00ff */
.L_x_2905:
[----:B------:R-:W-:-:S13]  /*1d970*/  ISETP.NE.AND P0, PT, R7, RZ, PT ;  /* 0x000000ff0700720c */ /* 0x000fda0003f05270 */
[----:B------:R-:W0:Y:S01]  /*1d980*/  @!P0 S2R R3, SR_CgaCtaId ;  /* 0x0000000000038919 */ /* 0x000e220000008800 */
[----:B------:R-:W-:-:S04]  /*1d990*/  @!P0 MOV R2, 0x400 ;  /* 0x0000040000028802 */ /* 0x000fc80000000f00 */
[----:B0-----:R-:W-:-:S05]  /*1d9a0*/  @!P0 LEA R2, R3, R2, 0x18 ;  /* 0x0000000203028211 */ /* 0x001fca00078ec0ff */
[----:B------:R1:W-:Y:S01]  /*1d9b0*/  @!P0 STS.128 [R2+0x2a8d0], R16 ;  /* 0x02a8d01002008388 */ /* 0x0003e20000000c00 */
[----:B------:R-:W-:Y:S06]  /*1d9c0*/  BAR.ARV 0x5, 0x180 ;  /* 0x0146000000007b1d */ /* 0x000fec0000002000 */
.L_x_2898:
[----:B------:R2:W-:Y:S01]  /*1d9d0*/  STL [R1+0x24], RZ ;  /* 0x000024ff01007387 */ /* 0x0005e20000100800 */
[----:B------:R-:W-:Y:S01]  /*1d9e0*/  ULDC UR4, c[0x0][0xc3c] ;  /* 0x00030f0000047ab9 */ /* 0x000fe20000000800 */
[----:B------:R-:W-:Y:S01]  /*1d9f0*/  MOV R29, 0x1 ;  /* 0x00000001001d7802 */ /* 0x000fe20000000f00 */
[----:B------:R-:W-:Y:S01]  /*1da00*/  IMAD.MOV.U32 R28, RZ, RZ, RZ ;  /* 0x000000ffff1c7224 */ /* 0x000fe200078e00ff */
[----:B0-----:R-:W-:-:S13]  /*1da10*/  ISETP.GE.AND P0, PT, R19, UR4, PT ;  /* 0x0000000413007c0c */ /* 0x001fda000bf06270 */
[----:B--2---:R-:W-:Y:S05]  /*1da20*/  @P0 BRA `(.L_x_2906) ;  /* 0x0000006800340947 */ /* 0x004fea0003800000 */
[----:B------:R-:W0:Y:S01]  /*1da30*/  S2UR UR5, SR_CgaCtaId ;  /* 0x00000000000579c3 */ /* 0x000e220000008800 */
[----:B------:R2:W-:Y:S01]  /*1da40*/  STL [R1+0x24], RZ ;  /* 0x000024ff01007387 */ /* 0x0005e20000100800 */
[C---:B-1----:R-:W-:Y:S01]  /*1da50*/  IMAD.SHL.U32 R2, R0.reuse, 0x8, RZ ;  /* 0x0000000800027824 */ /* 0x042fe200078e00ff */
[----:B------:R-:W-:Y:S01]  /*1da60*/  LOP3.LUT R4, R0, 0x7f, RZ, 0xc0, !PT ;  /* 0x0000007f00047812 */ /* 0x000fe200078ec0ff */
[----:B------:R-:W-:Y:S01]  /*1da70*/  UMOV UR4, 0x400 ;  /* 0x0000040000047882 */ /* 0x000fe20000000000 */
[----:B------:R-:W-:Y:S01]  /*1da80*/  BSSY B8, `(.L_x_2906) ;  /* 0x0000687000087945 */ /* 0x000fe20003800000 */
[----:B------:R-:W-:Y:S01]  /*1da90*/  IMAD.MOV.U32 R31, RZ, RZ, 0x1 ;  /* 0x00000001ff1f7424 */ /* 0x000fe200078e00ff */
[----:B------:R-:W-:Y:S01]  /*1daa0*/  LOP3.LUT R3, R2, 0x1f8, RZ, 0xc0, !PT ;  /* 0x000001f802037812 */ /* 0x000fe200078ec0ff */
[----:B------:R-:W-:Y:S01]  /*1dab0*/  IMAD.MOV.U32 R28, RZ, RZ, RZ ;  /* 0x000000ffff1c7224 */ /* 0x000fe200078e00ff */
[----:B------:R-:W-:Y:S01]  /*1dac0*/  SHF.L.U32 R34, R4, 0x3, RZ ;  /* 0x0000000304227819 */ /* 0x000fe200000006ff */
[----:B------:R-:W-:Y:S01]  /*1dad0*/  IMAD.MOV.U32 R29, RZ, RZ, 0x1 ;  /* 0x00000001ff1d7424 */ /* 0x000fe200078e00ff */
[----:B------:R-:W-:Y:S01]  /*1dae0*/  LOP3.LUT R3, R3, 0x38, R0, 0x78, !PT ;  /* 0x0000003803037812 */ /* 0x000fe200078e7800 */
[----:B------:R-:W-:Y:S01]  /*1daf0*/  IMAD.SHL.U32 R0, R0, 0x10, RZ ;  /* 0x0000001000007824 */ /* 0x000fe200078e00ff */
[----:B------:R-:W-:Y:S01]  /*1db00*/  LOP3.LUT R2, R2, 0x38, RZ, 0xc0, !PT ;  /* 0x0000003802027812 */ /* 0x000fe200078ec0ff */
[----:B------:R-:W-:Y:S01]  /*1db10*/  ULOP3.LUT UR37, UR60, 0x2, URZ, 0xfc, !UPT ;  /* 0x000000023c257892 */ /* 0x000fe2000f8efc3f */
[----:B------:R-:W-:Y:S01]  /*1db20*/  LOP3.LUT R34, R3, 0x200, R34, 0xf8, !PT ;  /* 0x0000020003227812 */ /* 0x000fe200078ef822 */
[----:B------:R-:W-:Y:S01]  /*1db30*/  ULDC.64 UR38, c[0x0][0x198] ;  /* 0x0000660000267ab9 */ /* 0x000fe20000000a00 */
[----:B------:R-:W-:Y:S01]  /*1db40*/  SHF.R.U32.HI R3, RZ, 0x3, R4 ;  /* 0x00000003ff037819 */ /* 0x000fe20000011604 */
[----:B------:R-:W-:Y:S01]  /*1db50*/  ULDC UR36, c[0x0][0xc] ;  /* 0x0000030000247ab9 */ /* 0x000fe20000000800 */
[----:B------:R-:W-:-:S02]  /*1db60*/  MOV R25, RZ ;  /* 0x000000ff00197202 */ /* 0x000fc40000000f00 */
[----:B------:R-:W-:Y:S02]  /*1db70*/  LOP3.LUT R4, R3, 0x70, R0, 0xf8, !PT ;  /* 0x0000007003047812 */ /* 0x000fe400078ef800 */
[C---:B------:R-:W-:Y:S01]  /*1db80*/  LOP3.LUT R3, R2.reuse, 0x40, RZ, 0xfc, !PT ;  /* 0x0000004002037812 */ /* 0x040fe200078efcff */
[----:B0-----:R-:W-:Y:S01]  /*1db90*/  ULEA UR4, UR5, UR4, 0x18 ;  /* 0x0000000405047291 */ /* 0x001fe2000f8ec03f */
[----:B------:R-:W-:-:S05]  /*1dba0*/  LOP3.LUT R0, R2, 0x80, RZ, 0xfc, !PT ;  /* 0x0000008002007812 */ /* 0x000fca00078efcff */
[----:B------:R-:W-:-:S05]  /*1dbb0*/  MOV R22, UR4 ;  /* 0x0000000400167c02 */ /* 0x000fca0008000f00 */
[----:B--2---:R-:W-:-:S07]  /*1dbc0*/  IMAD R36, R34, 0x2, R22 ;  /* 0x0000000222247824 */ /* 0x004fce00078e0216 */
.L_x_3011:
[----:B0-----:R-:W0:Y:S01]  /*1dbd0*/  LDC.64 R32, c[0x0][0xc88] ;  /* 0x00032200ff207b82 */ /* 0x001e220000000a00 */
[----:B------:R-:W-:Y:S01]  /*1dbe0*/  ULDC.64 UR4, c[0x0][0x208] ;  /* 0x0000820000047ab9 */ /* 0x000fe20000000a00 */
[----:B0-----:R-:W-:-:S06]  /*1dbf0*/  IMAD.WIDE R32, R19, 0x4, R32 ;  /* 0x0000000413207825 */ /* 0x001fcc00078e0220 */
[----:B------:R-:W2:Y:S01]  /*1dc00*/  LDG.E R32, desc[UR4][R32.64] ;  /* 0x0000000420207981 */ /* 0x000ea2000c1e1900 */
[----:B------:R-:W-:Y:S05]  /*1dc10*/  YIELD ;  /* 0x0000000000007946 */ /* 0x000fea0003800000 */
[----:B------:R-:W-:Y:S01]  /*1dc20*/  ULDC.64 UR4, c[0x0][0xa28] ;  /* 0x00028a0000047ab9 */ /* 0x000fe20000000a00 */
[----:B------:R-:W-:Y:S01]  /*1dc30*/  ULDC.64 UR8, c[0x0][0xa18] ;  /* 0x0002860000087ab9 */ /* 0x000fe20000000a00 */
[----:B------:R-:W-:Y:S01]  /*1dc40*/  ISETP.NE.U32.AND P0, PT, RZ, UR4, PT ;  /* 0x00000004ff007c0c */ /* 0x000fe2000bf05070 */
[----:B------:R-:W-:Y:S01]  /*1dc50*/  IMAD.MOV.U32 R13, RZ, RZ, RZ ;  /* 0x000000ffff0d7224 */ /* 0x000fe200078e00ff */
[----:B------:R-:W-:Y:S01]  /*1dc60*/  ULDC.64 UR10, c[0x0][0x208] ;  /* 0x00008200000a7ab9 */ /* 0x000fe20000000a00 */
[----:B------:R-:W-:Y:S01]  /*1dc70*/  ULDC.64 UR6, c[0x0][0xa10] ;  /* 0x0002840000067ab9 */ /* 0x000fe20000000a00 */
[----:B------:R-:W-:-:S02]  /*1dc80*/  ISETP.NE.AND.EX P0, PT, RZ, UR5, PT, P0 ;  /* 0x00000005ff007c0c */ /* 0x000fc4000bf05300 */
[----:B------:R-:W-:-:S04]  /*1dc90*/  ISETP.NE.U32.AND P2, PT, RZ, UR8, PT ;  /* 0x00000008ff007c0c */ /* 0x000fc8000bf45070 */
[----:B------:R-:W-:Y:S02]  /*1dca0*/  ISETP.NE.AND.EX P2, PT, RZ, UR9, PT, P2 ;  /* 0x00000009ff007c0c */ /* 0x000fe4000bf45320 */
[----:B--2---:R-:W-:-:S05]  /*1dcb0*/  SHF.R.S32.HI R0, RZ, 0x1f, R32 ;  /* 0x0000001fff007819 */ /* 0x004fca0000011420 */
[C---:B------:R-:W-:Y:S02]  /*1dcc0*/  @P0 LEA R2, P1, R32.reuse, UR4, 0x2 ;  /* 0x0000000420020c11 */ /* 0x040fe4000f8210ff */
[C---:B------:R-:W-:Y:S01]  /*1dcd0*/  SHF.L.U32 R23, R32.reuse, 0x2, RZ ;  /* 0x0000000220177819 */ /* 0x040fe200000006ff */
[----:B------:R0:W-:Y:S01]  /*1dce0*/  STL [R1+0x18], R0 ;  /* 0x0000180001007387 */ /* 0x0001e20000100800 */
[C-C-:B------:R-:W-:Y:S01]  /*1dcf0*/  @P0 LEA.HI.X R3, R32.reuse, UR5, R0.reuse, 0x2, P1 ;  /* 0x0000000520030c11 */ /* 0x140fe200088f1400 */
[----:B------:R-:W-:Y:S01]  /*1dd00*/  ULDC.64 UR4, c[0x0][0xa00] ;  /* 0x0002800000047ab9 */ /* 0x000fe20000000a00 */
[----:B------:R-:W-:-:S03]  /*1dd10*/  SHF.L.U64.HI R24, R32, 0x2, R0 ;  /* 0x0000000220187819 */ /* 0x000fc60000010200 */
[----:B-1----:R1:W2:Y:S01]  /*1dd20*/  @P0 LDG.E R13, desc[UR10][R2.64] ;  /* 0x0000000a020d0981 */ /* 0x0022a2000c1e1900 */
[----:B------:R-:W-:Y:S01]  /*1dd30*/  ISETP.NE.U32.AND P0, PT, RZ, UR4, PT ;  /* 0x00000004ff007c0c */ /* 0x000fe2000bf05070 */
[----:B------:R-:W-:Y:S01]  /*1dd40*/  IMAD.MOV.U32 R35, RZ, RZ, RZ ;  /* 0x000000ffff237224 */ /* 0x000fe200078e00ff */
[----:B------:R-:W-:Y:S01]  /*1dd50*/  ISETP.NE.U32.AND P1, PT, RZ, UR6, PT ;  /* 0x00000006ff007c0c */ /* 0x000fe2000bf25070 */
[----:B0-----:R-:W-:Y:S01]  /*1dd60*/  IMAD.MOV.U32 R0, RZ, RZ, RZ ;  /* 0x000000ffff007224 */ /* 0x001fe200078e00ff */
[----:B------:R-:W-:Y:S02]  /*1dd70*/  ISETP.NE.AND.EX P0, PT, RZ, UR5, PT, P0 ;  /* 0x00000005ff007c0c */ /* 0x000fe4000bf05300 */
[----:B------:R-:W-:Y:S02]  /*1dd80*/  ISETP.NE.AND.EX P1, PT, RZ, UR7, PT, P1 ;  /* 0x00000007ff007c0c */ /* 0x000fe4000bf25310 */
[C---:B------:R-:W-:Y:S02]  /*1dd90*/  IADD3 R4, P4, R23.reuse, UR6, RZ ;  /* 0x0000000617047c10 */ /* 0x040fe4000ff9e0ff */
[----:B-1----:R-:W-:Y:S01]  /*1dda0*/  IADD3 R2, P3, R23, UR4, RZ ;  /* 0x0000000417027c10 */ /* 0x002fe2000ff7e0ff */
[----:B------:R-:W-:Y:S01]  /*1ddb0*/  ULDC UR4, c[0x0][0x288] ;  /* 0x0000a20000047ab9 */ /* 0x000fe20000000800 */
[----:B------:R-:W-:-:S02]  /*1ddc0*/  IADD3.X R5, R24, UR7, RZ, P4, !PT ;  /* 0x0000000718057c10 */ /* 0x000fc4000a7fe4ff */
[C---:B------:R-:W-:Y:S02]  /*1ddd0*/  IADD3.X R3, R24.reuse, UR5, RZ, P3, !PT ;  /* 0x0000000518037c10 */ /* 0x040fe40009ffe4ff */
[----:B------:R-:W-:Y:S02]  /*1dde0*/  @P2 IADD3 R6, P3, R23, UR8, RZ ;  /* 0x0000000817062c10 */ /* 0x000fe4000ff7e0ff */
[----:B------:R-:W-:Y:S01]  /*1ddf0*/  MOV R8, UR4 ;  /* 0x0000000400087c02 */ /* 0x000fe20008000f00 */
[----:B------:R-:W-:Y:S01]  /*1de00*/  ULDC.64 UR4, c[0x0][0x418] ;  /* 0x0001060000047ab9 */ /* 0x000fe20000000a00 */
[----:B------:R-:W-:Y:S01]  /*1de10*/  @P2 IADD3.X R7, R24, UR9, RZ, P3, !PT ;  /* 0x0000000918072c10 */ /* 0x000fe20009ffe4ff */
[----:B------:R-:W5:Y:S04]  /*1de20*/  @P0 LDG.E R35, desc[UR10][R2.64] ;  /* 0x0000000a02230981 */ /* 0x000f68000c1e1900 */
[----:B---3--:R0:W3:Y:S01]  /*1de30*/  @P2 LDG.E R8, desc[UR10][R6.64] ;  /* 0x0000000a06082981 */ /* 0x0080e2000c1e1900 */
[----:B------:R-:W-:-:S03]  /*1de40*/  UISETP.NE.U32.AND UP0, UPT, UR4, URZ, UPT ;  /* 0x0000003f0400728c */ /* 0x000fc6000bf05070 */
[----:B------:R-:W-:Y:S01]  /*1de50*/  ULDC UR4, c[0x0][0x424] ;  /* 0x0001090000047ab9 */ /* 0x000fe20000000800 */
[----:B------:R-:W-:Y:S01]  /*1de60*/  UISETP.NE.AND.EX UP0, UPT, UR5, URZ, UPT, UP0 ;  /* 0x0000003f0500728c */ /* 0x000fe2000bf05300 */
[----:B------:R1:W5:Y:S02]  /*1de70*/  @P1 LDG.E R0, desc[UR10][R4.64] ;  /* 0x0000000a04001981 */ /* 0x000364000c1e1900 */
[----:B------:R-:W-:Y:S01]  /*1de80*/  ULDC UR5, c[0x0][0x2f0] ;  /* 0x0000bc0000057ab9 */ /* 0x000fe20000000800 */
[----:B------:R-:W-:-:S04]  /*1de90*/  USEL UR4, UR4, 0x1, UP0 ;  /* 0x0000000104047887 */ /* 0x000fc80008000000 */
[----:B------:R-:W-:-:S03]  /*1dea0*/  UIMAD UR4, UR4, UR5, URZ ;  /* 0x00000005040472a4 */ /* 0x000fc6000f8e023f */
[----:B------:R-:W-:Y:S02]  /*1deb0*/  ULDC UR5, c[0x0][0x348] ;  /* 0x0000d20000057ab9 */ /* 0x000fe40000000800 */
[----:B0-----:R-:W-:Y:S01]  /*1dec0*/  IMAD.U32 R6, RZ, RZ, UR5 ;  /* 0x00000005ff067e24 */ /* 0x001fe2000f8e00ff */
[----:B------:R-:W-:Y:S01]  /*1ded0*/  MOV R10, UR4 ;  /* 0x00000004000a7c02 */ /* 0x000fe20008000f00 */
[----:B---3--:R1:W-:Y:S04]  /*1dee0*/  STL [R1+0x10], R8 ;  /* 0x0000100801007387 */ /* 0x0083e80000100800 */
[----:B--2---:R1:W-:Y:S01]  /*1def0*/  STL [R1+0x4], R13 ;  /* 0x0000040d01007387 */ /* 0x0043e20000100800 */
[----:B------:R-:W-:Y:S01]  /*1df00*/  IMAD.MOV.U32 R12, RZ, RZ, R8 ;  /* 0x000000ffff0c7224 */ /* 0x000fe200078e0008 */
[----:B------:R-:W-:Y:S06]  /*1df10*/  @P2 BRA `(.L_x_2907) ;  /* 0x0000000000182947 */ /* 0x000fec0003800000 */
[----:B------:R-:W-:Y:S05]  /*1df20*/  @!P0 BRA `(.L_x_2907) ;  /* 0x0000000000148947 */ /* 0x000fea0003800000 */
[----:B------:R-:W-:Y:S02]  /*1df30*/  ULDC.64 UR4, c[0x0][0x208] ;  /* 0x0000820000047ab9 */ /* 0x000fe40000000a00 */
[----:B-1----:R-:W2:Y:S04]  /*1df40*/  LDG.E R8, desc[UR4][R2.64] ;  /* 0x0000000402087981 */ /* 0x002ea8000c1e1900 */
[----:B------:R-:W2:Y:S02]  /*1df50*/  LDG.E R7, desc[UR4][R2.64+0x4] ;  /* 0x0000040402077981 */ /* 0x000ea4000c1e1900 */
[----:B--2---:R-:W-:-:S05]  /*1df60*/  IMAD.IADD R12, R7, 0x1, -R8 ;  /* 0x00000001070c7824 */ /* 0x004fca00078e0a08 */
[----:B------:R0:W-:Y:S02]  /*1df70*/  STL [R1+0x10], R12 ;  /* 0x0000100c01007387 */ /* 0x0001e40000100800 */
.L_x_2907:
[----:B------:R-:W-:Y:S01]  /*1df80*/  ULDC.64 UR4, c[0x0][0xa20] ;  /* 0x0002880000047ab9 */ /* 0x000fe20000000a00 */
[C---:B------:R-:W-:Y:S01]  /*1df90*/  LOP3.LUT R2, R18.reuse, 0xff000000, RZ, 0xc0, !PT ;  /* 0xff00000012027812 */ /* 0x040fe200078ec0ff */
        /* <DEDUP_REMOVED lines=8> */
[----:B------:R-:W-:Y:S01]  /*1e020*/  IADD3 R2, P0, R23, UR4, RZ ;  /* 0x0000000417027c10 */ /* 0x000fe2000ff1e0ff */
[----:B------:R-:W-:-:S03]  /*1e030*/  ULDC.64 UR6, c[0x0][0x208] ;  /* 0x0000820000067ab9 */ /* 0x000fc60000000a00 */
[----:B------:R-:W-:-:S05]  /*1e040*/  IADD3.X R3, R24, UR5, RZ, P0, !PT ;  /* 0x0000000518037c10 */ /* 0x000fca00087fe4ff */
[----:B------:R2:W5:Y:S01]  /*1e050*/  LDG.E R10, desc[UR6][R2.64] ;  /* 0x00000006020a7981 */ /* 0x000562000c1e1900 */
[----:B------:R-:W-:Y:S05]  /*1e060*/  BRA `(.L_x_2909) ;  /* 0x0000000000287947 */ /* 0x000fea0003800000 */
.L_x_2908:
[----:B------:R-:W-:Y:S02]  /*1e070*/  ULDC.64 UR4, c[0x0][0xa08] ;  /* 0x0002820000047ab9 */ /* 0x000fe40000000a00 */
[----:B------:R-:W-:-:S04]  /*1e080*/  ISETP.NE.U32.AND P0, PT, RZ, UR4, PT ;  /* 0x00000004ff007c0c */ /* 0x000fc8000bf05070 */
[----:B------:R-:W-:-:S13]  /*1e090*/  ISETP.NE.AND.EX P0, PT, RZ, UR5, PT, P0 ;  /* 0x00000005ff007c0c */ /* 0x000fda000bf05300 */
[----:B------:R-:W-:Y:S05]  /*1e0a0*/  @!P0 BRA `(.L_x_2909) ;  /* 0x0000000000188947 */ /* 0x000fea0003800000 */
[----:B------:R-:W2:Y:S01]  /*1e0b0*/  LDC.64 R2, c[0x0][0xa08] ;  /* 0x00028200ff027b82 */ /* 0x000ea20000000a00 */
[----:B------:R-:W-:Y:S01]  /*1e0c0*/  ULDC.64 UR4, c[0x0][0x208] ;  /* 0x0000820000047ab9 */ /* 0x000fe20000000a00 */
[----:B--2---:R-:W-:-:S05]  /*1e0d0*/  IMAD.WIDE R2, R33, 0x4, R2 ;  /* 0x0000000421027825 */ /* 0x004fca00078e0202 */
[----:B------:R-:W2:Y:S04]  /*1e0e0*/  LDG.E R10, desc[UR4][R2.64] ;  /* 0x00000004020a7981 */ /* 0x000ea8000c1e1900 */
[----:B------:R-:W2:Y:S02]  /*1e0f0*/  LDG.E R7, desc[UR4][R2.64+0x4] ;  /* 0x0000040402077981 */ /* 0x000ea4000c1e1900 */
[----:B--2---:R-:W-:-:S07]  /*1e100*/  IADD3 R10, -R10, R7, RZ ;  /* 0x000000070a0a7210 */ /* 0x004fce0007ffe1ff */
.L_x_2909:
[----:B------:R-:W-:Y:S01]  /*1e110*/  ULDC.64 UR4, c[0x0][0x208] ;  /* 0x0000820000047ab9 */ /* 0x000fe20000000a00 */
[----:B--2---:R-:W2:Y:S01]  /*1e120*/  LDC R3, c[0x0][0x448] ;  /* 0x00011200ff037b82 */ /* 0x004ea20000000800 */
[----:B------:R-:W3:Y:S04]  /*1e130*/  @P1 LDG.E R2, desc[UR4][R4.64] ;  /* 0x0000000404021981 */ /* 0x000ee8000c1e1900 */
[----:B------:R1:W3:Y:S01]  /*1e140*/  @P1 LDG.E R11, desc[UR4][R4.64+0x4] ;  /* 0x00000404040b1981 */ /* 0x0002e2000c1e1900 */
[----:B-----5:R-:W-:Y:S01]  /*1e150*/  IMAD.IADD R10, R10, 0x1, -R13 ;  /* 0x000000010a0a7824 */ /* 0x020fe200078e0a0d */
[----:B------:R-:W-:Y:S01]  /*1e160*/  BSSY B0, `(.L_x_2910) ;  /* 0x0000035000007945 */ /* 0x000fe20003800000 */
[----:B------:R-:W-:Y:S01]  /*1e170*/  IMAD.MOV.U32 R14, RZ, RZ, RZ ;  /* 0x000000ffff0e7224 */ /* 0x000fe200078e00ff */
[----:B-1----:R-:W-:-:S02]  /*1e180*/  LOP3.LUT R4, R9, 0xff, RZ, 0xc0, !PT ;  /* 0x000000ff09047812 */ /* 0x002fc400078ec0ff */
[----:B------:R-:W-:Y:S02]  /*1e190*/  SHF.R.U32.HI R5, RZ, 0x10, R9 ;  /* 0x00000010ff057819 */ /* 0x000fe40000011609 */
[----:B--2---:R-:W-:-:S13]  /*1e1a0*/  ISETP.NE.AND P0, PT, R3, 0x1, PT ;  /* 0x000000010300780c */ /* 0x004fda0003f05270 */
[----:B------:R-:W1:Y:S08]  /*1e1b0*/  @P0 LDC R7, c[0x0][0x44c] ;  /* 0x00011300ff070b82 */ /* 0x000e700000000800 */
[----:B------:R-:W2:Y:S01]  /*1e1c0*/  @P0 LDC R3, c[0x0][0x450] ;  /* 0x00011400ff030b82 */ /* 0x000ea20000000800 */
[----:B---3--:R-:W-:Y:S02]  /*1e1d0*/  @P1 IMAD.IADD R6, R11, 0x1, -R2 ;  /* 0x000000010b061824 */ /* 0x008fe400078e0a02 */
[----:B------:R-:W-:-:S02]  /*1e1e0*/  IMAD.SHL.U32 R2, R17, 0x80, RZ ;  /* 0x0000008011027824 */ /* 0x000fc400078e00ff */
[----:B------:R-:W-:-:S03]  /*1e1f0*/  IMAD.IADD R37, R10, 0x1, R6 ;  /* 0x000000010a257824 */ /* 0x000fc600078e0206 */
[----:B------:R-:W-:-:S05]  /*1e200*/  IADD3 R2, R2, 0x7f, RZ ;  /* 0x0000007f02027810 */ /* 0x000fca0007ffe0ff */
[----:B-1----:R-:W-:Y:S01]  /*1e210*/  @P0 IMAD.HI.U32 R8, R2, R7, RZ ;  /* 0x0000000702080227 */ /* 0x002fe200078e00ff */
[----:B------:R-:W-:-:S04]  /*1e220*/  IADD3 R7, R37, 0x5f, RZ ;  /* 0x0000005f25077810 */ /* 0x000fc80007ffe0ff */
[----:B--2---:R-:W-:Y:S01]  /*1e230*/  @P0 SHF.R.U32.HI R2, RZ, R3, R8 ;  /* 0x00000003ff020219 */ /* 0x004fe20000011608 */
[----:B------:R-:W-:Y:S01]  /*1e240*/  IMAD.HI R7, R7, 0x2aaaaaab, RZ ;  /* 0x2aaaaaab07077827 */ /* 0x000fe200078e02ff */
[----:B------:R-:W-:-:S04]  /*1e250*/  IADD3 R8, R37, 0x60, -R12 ;  /* 0x0000006025087810 */ /* 0x000fc80007ffe80c */
[----:B------:R-:W-:Y:S01]  /*1e260*/  SHF.R.U32.HI R3, RZ, 0x1f, R7 ;  /* 0x0000001fff037819 */ /* 0x000fe20000011607 */
[----:B------:R-:W-:-:S03]  /*1e270*/  IMAD.IADD R2, R8, 0x1, R2 ;  /* 0x0000000108027824 */ /* 0x000fc600078e0202 */
[----:B------:R-:W-:Y:S01]  /*1e280*/  LEA.HI.SX32 R7, R7, R3, 0x1c ;  /* 0x0000000307077211 */ /* 0x000fe200078fe2ff */
[----:B------:R-:W-:-:S05]  /*1e290*/  IMAD.HI R2, R2, 0x2aaaaaab, RZ ;  /* 0x2aaaaaab02027827 */ /* 0x000fca00078e02ff */
[----:B------:R-:W-:-:S04]  /*1e2a0*/  SHF.R.U32.HI R3, RZ, 0x1f, R2 ;  /* 0x0000001fff037819 */ /* 0x000fc80000011602 */
[----:B------:R-:W-:-:S04]  /*1e2b0*/  LEA.HI.SX32 R2, R2, R3, 0x1c ;  /* 0x0000000302027211 */ /* 0x000fc800078fe2ff */
[----:B------:R-:W-:-:S04]  /*1e2c0*/  VIMNMX R11, R7, R2, PT ;  /* 0x00000002070b7248 */ /* 0x000fc80003fe0100 */
[----:B------:R-:W-:-:S13]  /*1e2d0*/  ISETP.GE.AND P0, PT, R11, 0x1, PT ;  /* 0x000000010b00780c */ /* 0x000fda0003f06270 */
[----:B------:R-:W-:Y:S05]  /*1e2e0*/  @!P0 BRA `(.L_x_2911) ;  /* 0x0000000000708947 */ /* 0x000fea0003800000 */
[----:B------:R-:W-:Y:S01]  /*1e2f0*/  ISETP.NE.AND P0, PT, R5, RZ, PT ;  /* 0x000000ff0500720c */ /* 0x000fe20003f05270 */
[----:B------:R-:W-:-:S03]  /*1e300*/  ULDC UR4, c[0x0][0x9f0] ;  /* 0x00027c0000047ab9 */ /* 0x000fc60000000800 */
[----:B------:R-:W-:-:S04]  /*1e310*/  SEL R9, R5, UR4, P0 ;  /* 0x0000000405097c07 */ /* 0x000fc80008000000 */
[----:B------:R-:W-:Y:S02]  /*1e320*/  IABS R13, R9 ;  /* 0x00000009000d7213 */ /* 0x000fe40000000000 */
[----:B0-----:R-:W-:Y:S02]  /*1e330*/  IADD3 R12, R9, -0x1, R11 ;  /* 0xffffffff090c7810 */ /* 0x001fe40007ffe00b */
        /* <DEDUP_REMOVED lines=22> */
[----:B------:R-:W-:-:S07]  /*1e4a0*/  @!P2 LOP3.LUT R14, RZ, R9, RZ, 0x33, !PT ;  /* 0x00000009ff0ea212 */ /* 0x000fce00078e33ff */
.L_x_2911:
[----:B------:R-:W-:Y:S05]  /*1e4b0*/  BSYNC B0 ;  /* 0x0000000000007941 */ /* 0x000fea0003800000 */
.L_x_2910:
[-C--:B------:R-:W-:Y:S01]  /*1e4c0*/  IMAD R2, R4, R14.reuse, RZ ;  /* 0x0000000e04027224 */ /* 0x080fe200078e02ff */
[----:B------:R-:W-:Y:S04]  /*1e4d0*/  BSSY B0, `(.L_x_2912) ;  /* 0x0000133000007945 */ /* 0x000fe80003800000 */
[C---:B------:R-:W-:Y:S01]  /*1e4e0*/  VIADDMNMX R11, R2.reuse, R14, R11, PT ;  /* 0x0000000e020b7246 */ /* 0x040fe2000380010b */
[----:B------:R-:W-:-:S04]  /*1e4f0*/  IMAD R2, R2, 0x60, -R10 ;  /* 0x0000006002027824 */ /* 0x000fc800078e0a0a */
[----:B------:R-:W-:Y:S01]  /*1e500*/  IMAD R11, R11, 0x60, -R10 ;  /* 0x000000600b0b7824 */ /* 0x000fe200078e0a0a */
[----:B------:R-:W-:-:S04]  /*1e510*/  VIMNMX R2, RZ, R2, !PT ;  /* 0x00000002ff027248 */ /* 0x000fc80007fe0100 */
[----:B------:R-:W-:-:S04]  /*1e520*/  VIMNMX R11, R11, R6, PT ;  /* 0x000000060b0b7248 */ /* 0x000fc80003fe0100 */
[----:B------:R-:W-:Y:S01]  /*1e530*/  ISETP.GT.AND P0, PT, R11, R2, PT ;  /* 0x000000020b00720c */ /* 0x000fe20003f04270 */
[----:B------:R-:W-:-:S05]  /*1e540*/  IMAD.WIDE.U32 R2, R2, -0x55555555, RZ ;  /* 0xaaaaaaab02027825 */ /* 0x000fca00078e00ff */
[----:B------:R-:W-:-:S04]  /*1e550*/  SHF.R.U32.HI R6, RZ, 0x6, R3 ;  /* 0x00000006ff067819 */ /* 0x000fc80000011603 */
[----:B------:R-:W-:-:S03]  /*1e560*/  MOV R3, R6 ;  /* 0x0000000600037202 */ /* 0x000fc60000000f00 */
[----:B------:R-:W-:-:S04]  /*1e570*/  @P0 VIADD R9, R11, 0x5f ;  /* 0x0000005f0b090836 */ /* 0x000fc80000000000 */
[----:B------:R-:W-:-:S05]  /*1e580*/  @P0 IMAD.HI R9, R9, 0x2aaaaaab, RZ ;  /* 0x2aaaaaab09090827 */ /* 0x000fca00078e02ff */
[----:B------:R-:W-:-:S04]  /*1e590*/  @P0 SHF.R.U32.HI R2, RZ, 0x1f, R9 ;  /* 0x0000001fff020819 */ /* 0x000fc80000011609 */
[----:B------:R-:W-:Y:S02]  /*1e5a0*/  @P0 LEA.HI.SX32 R3, R9, R2, 0x1c ;  /* 0x0000000209030211 */ /* 0x000fe400078fe2ff */
[----:B------:R-:W-:Y:S02]  /*1e5b0*/  PLOP3.LUT P0, PT, PT, PT, PT, 0x80, 0x0 ;  /* 0x000000000000781c */ /* 0x000fe40003f0f070 */
[----:B------:R-:W-:-:S13]  /*1e5c0*/  ISETP.GT.AND P2, PT, R3, R6, PT ;  /* 0x000000060300720c */ /* 0x000fda0003f44270 */
[----:B------:R-:W-:Y:S05]  /*1e5d0*/  @!P2 BRA `(.L_x_2913) ;  /* 0x000000100088a947 */ /* 0x000fea0003800000 */
[----:B------:R-:W-:Y:S01]  /*1e5e0*/  UMOV UR4, 0xffffffff ;  /* 0xffffffff00047882 */ /* 0x000fe20000000000 */
[----:B------:R-:W-:Y:S02]  /*1e5f0*/  SEL R2, R33, RZ, !P1 ;  /* 0x000000ff21027207 */ /* 0x000fe40004800000 */
[----:B------:R-:W-:Y:S05]  /*1e600*/  BRA.DIV UR4, `(.L_x_2914) ;  /* 0x0000007204a47947 */ /* 0x000fea000b800000 */
[----:B------:R-:W1:Y:S02]  /*1e610*/  S2R R9, SR_TID.X ;  /* 0x0000000000097919 */ /* 0x000e640000002100 */
[----:B-1----:R-:W-:-:S04]  /*1e620*/  SHF.R.U32.HI R9, RZ, 0x5, R9 ;  /* 0x00000005ff097819 */ /* 0x002fc80000011609 */
[----:B------:R-:W-:-:S05]  /*1e630*/  LOP3.LUT R9, R9, 0x3, RZ, 0xc0, !PT ;  /* 0x0000000309097812 */ /* 0x000fca00078ec0ff */
[----:B------:R1:W2:Y:S02]  /*1e640*/  SHFL.IDX PT, R14, R9, RZ, 0x1f ;  /* 0x00001fff090e7589 */ /* 0x0002a400000e0000 */
.L_x_3079:
[----:B--2---:R-:W-:Y:S02]  /*1e650*/  ISETP.NE.AND P0, PT, R14, RZ, PT ;  /* 0x000000ff0e00720c */ /* 0x004fe40003f05270 */
[----:B------:R-:W-:-:S11]  /*1e660*/  PLOP3.LUT P6, PT, PT, PT, PT, 0x8, 0x0 ;  /* 0x000000000000781c */ /* 0x000fd60003fce170 */
[----:B------:R-:W-:Y:S05]  /*1e670*/  @P0 BRA `(.L_x_2915) ;  /* 0x00000000000c0947 */ /* 0x000fea0003800000 */
[----:B------:R-:W-:-:S03]  /*1e680*/  UMOV UR4, 0xffffffff ;  /* 0xffffffff00047882 */ /* 0x000fc60000000000 */
[----:B------:R-:W-:Y:S05]  /*1e690*/  BRA.DIV UR4, `(.L_x_2916) ;  /* 0x0000007204b47947 */ /* 0x000fea000b800000 */
[----:B------:R-:W-:-:S13]  /*1e6a0*/  ELECT P6, URZ, PT ;  /* 0x00000000003f782f */ /* 0x000fda00038c0000 */
.L_x_2915:
[----:B-1----:R-:W2:Y:S01]  /*1e6b0*/  LDL R9, [R1+0x24] ;  /* 0x0000240001097983 */ /* 0x002ea20000100800 */
[----:B------:R-:W-:Y:S01]  /*1e6c0*/  BSSY B1, `(.L_x_2917) ;  /* 0x0000008000017945 */ /* 0x000fe20003800000 */
[----:B--2---:R-:W-:-:S05]  /*1e6d0*/  VIADD R9, R9, 0x1 ;  /* 0x0000000109097836 */ /* 0x004fca0000000000 */
[----:B------:R-:W-:-:S04]  /*1e6e0*/  LEA.HI R10, R9, R9, RZ, 0x1 ;  /* 0x00000009090a7211 */ /* 0x000fc800078f08ff */
[----:B------:R-:W-:-:S05]  /*1e6f0*/  LOP3.LUT R10, R10, 0xfffffffe, RZ, 0xc0, !PT ;  /* 0xfffffffe0a0a7812 */ /* 0x000fca00078ec0ff */
[----:B------:R-:W-:-:S05]  /*1e700*/  IMAD.IADD R9, R9, 0x1, -R10 ;  /* 0x0000000109097824 */ /* 0x000fca00078e0a0a */
[----:B------:R-:W-:-:S04]  /*1e710*/  SHF.L.U32 R9, R9, 0x1f, RZ ;  /* 0x0000001f09097819 */ /* 0x000fc800000006ff */
[----:B------:R-:W1:Y:S02]  /*1e720*/  SYNCS.PHASECHK.TRANS64.TRYWAIT P0, [R22+URZ+0x2a820], R9 ;  /* 0x02a82009160075a7 */ /* 0x000e64000800017f */
[----:B-1----:R-:W-:Y:S05]  /*1e730*/  @!P0 BRA `(.L_x_2918) ;  /* 0x0000007000ac8947 */ /* 0x002fea0003800000 */
.L_x_3082:
[----:B------:R-:W-:Y:S05]  /*1e740*/  BSYNC B1 ;  /* 0x0000000000017941 */ /* 0x000fea0003800000 */
.L_x_2917:
[----:B------:R-:W-:Y:S04]  /*1e750*/  BSSY B1, `(.L_x_2919) ;  /* 0x000007c000017945 */ /* 0x000fe80003800000 */
[----:B------:R-:W-:Y:S05]  /*1e760*/  @!P6 BRA `(.L_x_2920) ;  /* 0x0000000400e8e947 */ /* 0x000fea0003800000 */
[----:B------:R-:W-:Y:S01]  /*1e770*/  LEA R13, R25, R22, 0x3 ;  /* 0x00000016190d7211 */ /* 0x000fe200078e18ff */
[----:B------:R-:W2:Y:S01]  /*1e780*/  S2R R10, SR_TID.X ;  /* 0x00000000000a7919 */ /* 0x000ea20000002100 */
[----:B0-----:R-:W-:Y:S01]  /*1e790*/  SHF.L.U32 R12, R31, 0x1f, RZ ;  /* 0x0000001f1f0c7819 */ /* 0x001fe200000006ff */
[----:B------:R-:W-:Y:S03]  /*1e7a0*/  BSSY B2, `(.L_x_2921) ;  /* 0x0000005000027945 */ /* 0x000fe60003800000 */
[----:B------:R-:W0:Y:S01]  /*1e7b0*/  SYNCS.PHASECHK.TRANS64.TRYWAIT P0, [R13+URZ+0x2a8a0], R12 ;  /* 0x02a8a00c0d0075a7 */ /* 0x000e22000800017f */
[----:B--2---:R-:W-:-:S04]  /*1e7c0*/  LOP3.LUT R10, R10, 0x7f, RZ, 0xc0, !PT ;  /* 0x0000007f0a0a7812 */ /* 0x004fc800078ec0ff */
[----:B------:R-:W-:Y:S01]  /*1e7d0*/  ISETP.NE.AND P1, PT, R10, RZ, PT ;  /* 0x000000ff0a00720c */ /* 0x000fe20003f25270 */
[----:B0-----:R-:W-:-:S12]  /*1e7e0*/  @!P0 BRA `(.L_x_2922) ;  /* 0x0000007000948947 */ /* 0x001fd80003800000 */
.L_x_3083:
[----:B------:R-:W-:Y:S05]  /*1e7f0*/  BSYNC B2 ;  /* 0x0000000000027941 */ /* 0x000fea0003800000 */
.L_x_2921:
[----:B------:R-:W-:Y:S04]  /*1e800*/  BSSY B2, `(.L_x_2923) ;  /* 0x0000009000027945 */ /* 0x000fe80003800000 */
[----:B------:R-:W-:Y:S05]  /*1e810*/  @P1 BRA `(.L_x_2924) ;  /* 0x00000000001c1947 */ /* 0x000fea0003800000 */
[----:B------:R-:W2:Y:S01]  /*1e820*/  S2R R10, SR_TID.X ;  /* 0x00000000000a7919 */ /* 0x000ea20000002100 */
[----:B-1----:R-:W-:-:S04]  /*1e830*/  IMAD.MOV.U32 R9, RZ, RZ, 0x9000 ;  /* 0x00009000ff097424 */ /* 0x002fc800078e00ff */
[----:B------:R3:W-:Y:S01]  /*1e840*/  SYNCS.ARRIVE.TRANS64 RZ, [R13+URZ+0x2a890], R9 ;  /* 0x02a890090dff79a7 */ /* 0x0007e2000800003f */
[----:B--2---:R-:W-:-:S04]  /*1e850*/  LOP3.LUT R10, R10, 0x1f, RZ, 0xc0, !PT ;  /* 0x0000001f0a0a7812 */ /* 0x004fc800078ec0ff */
[----:B------:R-:W-:-:S13]  /*1e860*/  ISETP.NE.AND P0, PT, R10, RZ, PT ;  /* 0x000000ff0a00720c */ /* 0x000fda0003f05270 */
[----:B---3--:R-:W-:Y:S05]  /*1e870*/  @!P0 BRA `(.L_x_2924) ;  /* 0x0000000000048947 */ /* 0x008fea0003800000 */
[----:B------:R-:W-:Y:S01]  /*1e880*/  BPT.TRAP 0x1 ;  /* 0x000000040000795c */ /* 0x000fe20000300000 */
.L_x_2924:
[----:B------:R-:W-:Y:S05]  /*1e890*/  BSYNC B2 ;  /* 0x0000000000027941 */ /* 0x000fea0003800000 */
.L_x_2923:
[----:B------:R-:W-:Y:S01]  /*1e8a0*/  IMAD.MOV.U32 R20, RZ, RZ, RZ ;  /* 0x000000ffff147224 */ /* 0x000fe200078e00ff */
[----:B------:R-:W-:Y:S01]  /*1e8b0*/  UIADD3 UR4, UP0, UR38, 0x570, URZ ;  /* 0x0000057026047890 */ /* 0x000fe2000ff1e03f */
[----:B------:R-:W-:Y:S01]  /*1e8c0*/  IMAD R10, R3, 0x60, R0 ;  /* 0x00000060030a7824 */ /* 0x000fe200078e0200 */
[----:B------:R-:W-:Y:S01]  /*1e8d0*/  PLOP3.LUT P0, PT, PT, PT, PT, 0x80, 0x0 ;  /* 0x000000000000781c */ /* 0x000fe20003f0f070 */
[----:B------:R-:W-:Y:S01]  /*1e8e0*/  IMAD R11, R25, 0x9000, R22 ;  /* 0x00009000190b7824 */ /* 0x000fe200078e0216 */
[----:B------:R-:W-:Y:S01]  /*1e8f0*/  R2UR UR10, R20 ;  /* 0x00000000140a72ca */ /* 0x000fe200000e0000 */
[----:B-1----:R-:W-:Y:S01]  /*1e900*/  VIADD R9, R13, 0x2a890 ;  /* 0x0002a8900d097836 */ /* 0x002fe20000000000 */
[----:B------:R-:W-:Y:S01]  /*1e910*/  IADD3 R10, R10, -0x60, RZ ;  /* 0xffffffa00a0a7810 */ /* 0x000fe20007ffe0ff */
[----:B------:R-:W-:Y:S01]  /*1e920*/  VIADD R14, R11, 0x18400 ;  /* 0x000184000b0e7836 */ /* 0x000fe20000000000 */
[----:B------:R-:W-:Y:S01]  /*1e930*/  UIADD3.X UR5, URZ, UR39, URZ, UP0, !UPT ;  /* 0x000000273f057290 */ /* 0x000fe200087fe43f */
[----:B------:R-:W-:Y:S01]  /*1e940*/  UMOV UR6, 0x0 ;  /* 0x0000000000067882 */ /* 0x000fe20000000000 */
[----:B------:R-:W-:-:S10]  /*1e950*/  UMOV UR7, 0x12f00000 ;  /* 0x12f0000000077882 */ /* 0x000fd40000000000 */
.L_x_2925:
        /* <DEDUP_REMOVED lines=10> */
[----:B------:R-:W-:Y:S01]  /*1ea00*/  MOV R21, 0x40 ;  /* 0x0000004000157802 */ /* 0x000fe20000000f00 */
[----:B------:R-:W-:Y:S01]  /*1ea10*/  VIADD R14, R11, 0x1b400 ;  /* 0x0001b4000b0e7836 */ /* 0x000fe20000000000 */
[----:B------:R-:W-:Y:S01]  /*1ea20*/  PLOP3.LUT P0, PT, PT, PT, PT, 0x80, 0x0 ;  /* 0x000000000000781c */ /* 0x000fe20003f0f070 */
[----:B------:R-:W-:Y:S01]  /*1ea30*/  UMOV UR6, 0x0 ;  /* 0x0000000000067882 */ /* 0x000fe20000000000 */
[----:B------:R-:W-:Y:S01]  /*1ea40*/  R2UR UR10, R21 ;  /* 0x00000000150a72ca */ /* 0x000fe200000e0000 */
[----:B------:R-:W-:-:S14]  /*1ea50*/  UMOV UR7, 0x12f00000 ;  /* 0x12f0000000077882 */ /* 0x000fdc0000000000 */
.L_x_2926:
        /* <DEDUP_REMOVED lines=15> */
.L_x_2927:
        /* <DEDUP_REMOVED lines=13> */
.L_x_3084:
[----:B------:R-:W-:Y:S05]  /*1ec20*/  BSYNC B2 ;  /* 0x0000000000027941 */ /* 0x000fea0003800000 */
.L_x_2928:
[----:B------:R-:W-:Y:S01]  /*1ec30*/  BSSY B2, `(.L_x_2930) ;  /* 0x000000b000027945 */ /* 0x000fe20003800000 */
[----:B------:R-:W-:Y:S01]  /*1ec40*/  MOV R14, 0x0 ;  /* 0x00000000000e7802 */ /* 0x000fe20000000f00 */
[----:B------:R-:W-:Y:S02]  /*1ec50*/  IMAD.MOV.U32 R15, RZ, RZ, 0x12f00000 ;  /* 0x12f00000ff0f7424 */ /* 0x000fe400078e00ff */
        /* <DEDUP_REMOVED lines=8> */
.L_x_2931:
[----:B------:R-:W-:Y:S05]  /*1ece0*/  BSYNC B2 ;  /* 0x0000000000027941 */ /* 0x000fea0003800000 */
.L_x_2930:
        /* <DEDUP_REMOVED lines=9> */
.L_x_2932:
        /* <DEDUP_REMOVED lines=15> */
.L_x_2933:
        /* <DEDUP_REMOVED lines=9> */
[----:B--2---:R-:W-:Y:S05]  /*1ef00*/  @P0 BRA.U.ANY `(.L_x_2933) ;  /* 0xfffffffd00d80947 */ /* 0x004fea000393ffff */
.L_x_2920:
[----:B------:R-:W-:Y:S05]  /*1ef10*/  BSYNC B1 ;  /* 0x0000000000017941 */ /* 0x000fea0003800000 */
.L_x_2919:
[----:B------:R-:W-:Y:S01]  /*1ef20*/  VIADD R13, R3, 0xfffffffe ;  /* 0xfffffffe030d7836 */ /* 0x000fe20000000000 */
[----:B------:R-:W-:Y:S02]  /*1ef30*/  IADD3 R25, R25, 0x1, RZ ;  /* 0x0000000119197810 */ /* 0x000fe40007ffe0ff */
[----:B------:R-:W-:Y:S02]  /*1ef40*/  PLOP3.LUT P0, PT, PT, PT, PT, 0x8, 0x0 ;  /* 0x000000000000781c */ /* 0x000fe40003f0e170 */
[----:B------:R-:W-:Y:S02]  /*1ef50*/  ISETP.GE.AND P2, PT, R13, R6, PT ;  /* 0x000000060d00720c */ /* 0x000fe40003f46270 */
[----:B------:R-:W-:-:S04]  /*1ef60*/  ISETP.NE.AND P1, PT, R25, 0x2, PT ;  /* 0x000000021900780c */ /* 0x000fc80003f25270 */
[----:B------:R-:W-:Y:S02]  /*1ef70*/  SEL R3, RZ, 0x1, P1 ;  /* 0x00000001ff037807 */ /* 0x000fe40000800000 */
[----:B------:R-:W-:Y:S02]  /*1ef80*/  SEL R25, R25, RZ, P1 ;  /* 0x000000ff19197207 */ /* 0x000fe40000800000 */
[----:B------:R-:W-:-:S03]  /*1ef90*/  LOP3.LUT R31, R31, R3, RZ, 0x3c, !PT ;  /* 0x000000031f1f7212 */ /* 0x000fc600078e3cff */
[----:B------:R-:W-:Y:S05]  /*1efa0*/  @!P2 BRA `(.L_x_2913) ;  /* 0x000000080014a947 */ /* 0x000fea0003800000 */
.L_x_2949:
[----:B------:R-:W-:Y:S05]  /*1efb0*/  YIELD ;  /* 0x0000000000007946 */ /* 0x000fea0003800000 */
[----:B------:R-:W-:Y:S04]  /*1efc0*/  BSSY B1, `(.L_x_2934) ;  /* 0x000007b000017945 */ /* 0x000fe80003800000 */
[----:B------:R-:W-:Y:S05]  /*1efd0*/  @!P6 BRA `(.L_x_2935) ;  /* 0x0000000400e4e947 */ /* 0x000fea0003800000 */
[----:B0-----:R-:W-:Y:S01]  /*1efe0*/  IMAD R12, R25, 0x8, R22 ;  /* 0x00000008190c7824 */ /* 0x001fe200078e0216 */
[----:B------:R-:W-:Y:S01]  /*1eff0*/  SHF.L.U32 R11, R31, 0x1f, RZ ;  /* 0x0000001f1f0b7819 */ /* 0x000fe200000006ff */
[----:B------:R-:W0:Y:S01]  /*1f000*/  S2R R3, SR_TID.X ;  /* 0x0000000000037919 */ /* 0x000e220000002100 */
[----:B------:R-:W-:Y:S02]  /*1f010*/  BSSY B2, `(.L_x_2936) ;  /* 0x0000005000027945 */ /* 0x000fe40003800000 */
[----:B------:R-:W2:Y:S01]  /*1f020*/  SYNCS.PHASECHK.TRANS64.TRYWAIT P1, [R12+URZ+0x2a8a0], R11 ;  /* 0x02a8a00b0c0075a7 */ /* 0x000ea2000802017f */
[----:B0-----:R-:W-:-:S04]  /*1f030*/  LOP3.LUT R3, R3, 0x7f, RZ, 0xc0, !PT ;  /* 0x0000007f03037812 */ /* 0x001fc800078ec0ff */
[----:B------:R-:W-:Y:S01]  /*1f040*/  ISETP.NE.AND P2, PT, R3, RZ, PT ;  /* 0x000000ff0300720c */ /* 0x000fe20003f45270 */
[----:B--2---:R-:W-:-:S12]  /*1f050*/  @!P1 BRA `(.L_x_2937) ;  /* 0x0000006800a09947 */ /* 0x004fd80003800000 */
.L_x_3085:
[----:B------:R-:W-:Y:S05]  /*1f060*/  BSYNC B2 ;  /* 0x0000000000027941 */ /* 0x000fea0003800000 */
.L_x_2936:
[----:B------:R-:W-:Y:S04]  /*1f070*/  BSSY B2, `(.L_x_2938) ;  /* 0x0000009000027945 */ /* 0x000fe80003800000 */
[----:B------:R-:W-:Y:S05]  /*1f080*/  @P2 BRA `(.L_x_2939) ;  /* 0x00000000001c2947 */ /* 0x000fea0003800000 */
[----:B-1----:R-:W1:Y:S01]  /*1f090*/  S2R R9, SR_TID.X ;  /* 0x0000000000097919 */ /* 0x002e620000002100 */
[----:B------:R-:W-:-:S04]  /*1f0a0*/  MOV R3, 0x9000 ;  /* 0x0000900000037802 */ /* 0x000fc80000000f00 */
[----:B------:R2:W-:Y:S01]  /*1f0b0*/  SYNCS.ARRIVE.TRANS64 RZ, [R12+URZ+0x2a890], R3 ;  /* 0x02a890030cff79a7 */ /* 0x0005e2000800003f */
[----:B-1----:R-:W-:-:S04]  /*1f0c0*/  LOP3.LUT R9, R9, 0x1f, RZ, 0xc0, !PT ;  /* 0x0000001f09097812 */ /* 0x002fc800078ec0ff */
[----:B------:R-:W-:-:S13]  /*1f0d0*/  ISETP.NE.AND P1, PT, R9, RZ, PT ;  /* 0x000000ff0900720c */ /* 0x000fda0003f25270 */
[----:B--2---:R-:W-:Y:S05]  /*1f0e0*/  @!P1 BRA `(.L_x_2939) ;  /* 0x0000000000049947 */ /* 0x004fea0003800000 */
[----:B------:R-:W-:Y:S01]  /*1f0f0*/  BPT.TRAP 0x1 ;  /* 0x000000040000795c */ /* 0x000fe20000300000 */
.L_x_2939:
[----:B------:R-:W-:Y:S05]  /*1f100*/  BSYNC B2 ;  /* 0x0000000000027941 */ /* 0x000fea0003800000 */
.L_x_2938:
[----:B------:R-:W-:Y:S01]  /*1f110*/  IMAD.MOV.U32 R20, RZ, RZ, RZ ;  /* 0x000000ffff147224 */ /* 0x000fe200078e00ff */
[----:B------:R-:W-:Y:S01]  /*1f120*/  UIADD3 UR4, UP0, UR38, 0x570, URZ ;  /* 0x0000057026047890 */ /* 0x000fe2000ff1e03f */
[----:B------:R-:W-:Y:S01]  /*1f130*/  IMAD R10, R25, 0x9000, R22 ;  /* 0x00009000190a7824 */ /* 0x000fe200078e0216 */
[----:B------:R-:W-:Y:S01]  /*1f140*/  PLOP3.LUT P1, PT, PT, PT, PT, 0x80, 0x0 ;  /* 0x000000000000781c */ /* 0x000fe20003f2f070 */
[----:B-1----:R-:W-:Y:S01]  /*1f150*/  IMAD R9, R13, 0x60, R0 ;  /* 0x000000600d097824 */ /* 0x002fe200078e0200 */
[----:B------:R-:W-:Y:S01]  /*1f160*/  R2UR UR10, R20 ;  /* 0x00000000140a72ca */ /* 0x000fe200000e0000 */
[----:B------:R-:W-:Y:S01]  /*1f170*/  VIADD R3, R12, 0x2a890 ;  /* 0x0002a8900c037836 */ /* 0x000fe20000000000 */
[----:B------:R-:W-:Y:S01]  /*1f180*/  IADD3 R14, R10, 0x18400, RZ ;  /* 0x000184000a0e7810 */ /* 0x000fe20007ffe0ff */
[----:B------:R-:W-:Y:S01]  /*1f190*/  UIADD3.X UR5, URZ, UR39, URZ, UP0, !UPT ;  /* 0x000000273f057290 */ /* 0x000fe200087fe43f */
[----:B------:R-:W-:Y:S01]  /*1f1a0*/  UMOV UR6, 0x0 ;  /* 0x0000000000067882 */ /* 0x000fe20000000000 */
[----:B------:R-:W-:-:S10]  /*1f1b0*/  UMOV UR7, 0x12f00000 ;  /* 0x12f0000000077882 */ /* 0x000fd40000000000 */
.L_x_2940:
        /* <DEDUP_REMOVED lines=16> */
.L_x_2941:
        /* <DEDUP_REMOVED lines=11> */
[----:B------:R-:W-:Y:S01]  /*1f370*/  UMOV UR6, 0x0 ;  /* 0x0000000000067882 */ /* 0x000fe20000000000 */
[----:B------:R-:W-:Y:S01]  /*1f380*/  IADD3 R10, R10, 0x1e400, RZ ;  /* 0x0001e4000a0a7810 */ /* 0x000fe20007ffe0ff */
[----:B------:R-:W-:Y:S01]  /*1f390*/  UMOV UR7, 0x12f00000 ;  /* 0x12f0000000077882 */ /* 0x000fe20000000000 */
[----:B------:R-:W-:-:S09]  /*1f3a0*/  UMOV UR10, 0x80 ;  /* 0x00000080000a7882 */ /* 0x000fd20000000000 */
.L_x_2942:
        /* <DEDUP_REMOVED lines=13> */
.L_x_3086:
[----:B------:R-:W-:Y:S05]  /*1f480*/  BSYNC B2 ;  /* 0x0000000000027941 */ /* 0x000fea0003800000 */
.L_x_2943:
        /* <DEDUP_REMOVED lines=11> */
.L_x_2946:
[----:B------:R-:W-:Y:S05]  /*1f540*/  BSYNC B2 ;  /* 0x0000000000027941 */ /* 0x000fea0003800000 */
.L_x_2945:
        /* <DEDUP_REMOVED lines=9> */
.L_x_2947:
        /* <DEDUP_REMOVED lines=15> */
.L_x_2948:
        /* <DEDUP_REMOVED lines=10> */
.L_x_2935:
[----:B------:R-:W-:Y:S05]  /*1f770*/  BSYNC B1 ;  /* 0x0000000000017941 */ /* 0x000fea0003800000 */
.L_x_2934:
[----:B------:R-:W-:Y:S01]  /*1f780*/  ISETP.GT.AND P2, PT, R13, R6, PT ;  /* 0x000000060d00720c */ /* 0x000fe20003f44270 */
[----:B------:R-:W-:Y:S02]  /*1f790*/  VIADD R25, R25, 0x1 ;  /* 0x0000000119197836 */ /* 0x000fe40000000000 */
[----:B------:R-:W-:-:S03]  /*1f7a0*/  VIADD R13, R13, 0xffffffff ;  /* 0xffffffff0d0d7836 */ /* 0x000fc60000000000 */
[----:B------:R-:W-:-:S04]  /*1f7b0*/  ISETP.NE.AND P1, PT, R25, 0x2, PT ;  /* 0x000000021900780c */ /* 0x000fc80003f25270 */
[----:B------:R-:W-:Y:S02]  /*1f7c0*/  SEL R3, RZ, 0x1, P1 ;  /* 0x00000001ff037807 */ /* 0x000fe40000800000 */
[----:B------:R-:W-:Y:S02]  /*1f7d0*/  SEL R25, R25, RZ, P1 ;  /* 0x000000ff19197207 */ /* 0x000fe40000800000 */
[----:B------:R-:W-:Y:S01]  /*1f7e0*/  LOP3.LUT R31, R31, R3, RZ, 0x3c, !PT ;  /* 0x000000031f1f7212 */ /* 0x000fe200078e3cff */
[----:B------:R-:W-:Y:S06]  /*1f7f0*/  @P2 BRA `(.L_x_2949) ;  /* 0xfffffff400ec2947 */ /* 0x000fec000383ffff */
.L_x_2913:
[----:B------:R-:W-:Y:S05]  /*1f800*/  BSYNC B0 ;  /* 0x0000000000007941 */ /* 0x000fea0003800000 */
.L_x_2912:
[----:B------:R-:W2:Y:S01]  /*1f810*/  LDC R0, c[0x0][0x448] ;  /* 0x00011200ff007b82 */ /* 0x000ea20000000800 */
[----:B------:R-:W-:Y:S01]  /*1f820*/  LEA R2, R17, 0x7f, 0x7 ;  /* 0x0000007f11027811 */ /* 0x000fe200078e38ff */
[----:B------:R-:W-:Y:S06]  /*1f830*/  @!P0 WARPSYNC.ALL ;  /* 0x0000000000008948 */ /* 0x000fec0003800000 */
[----:B------:R-:W-:Y:S01]  /*1f840*/  @!P0 BAR.SYNC.DEFER_BLOCKING 0xc, 0x180 ;  /* 0x0306000000008b1d */ /* 0x000fe20000010000 */
[----:B------:R-:W-:-:S05]  /*1f850*/  ISETP.NE.AND P2, PT, R5, RZ, PT ;  /* 0x000000ff0500720c */ /* 0x000fca0003f45270 */
[----:B------:R-:W-:Y:S08]  /*1f860*/  BSSY B0, `(.L_x_2950) ;  /* 0x0000029000007945 */ /* 0x000ff00003800000 */
[----:B------:R-:W3:Y:S01]  /*1f870*/  @!P2 LDC R5, c[0x0][0x9f0] ;  /* 0x00027c00ff05ab82 */ /* 0x000ee20000000800 */
[----:B--2---:R-:W-:-:S13]  /*1f880*/  ISETP.NE.AND P1, PT, R0, 0x1, PT ;  /* 0x000000010000780c */ /* 0x004fda0003f25270 */
[----:B-1----:R-:W1:Y:S08]  /*1f890*/  @P1 LDC R9, c[0x0][0x44c] ;  /* 0x00011300ff091b82 */ /* 0x002e700000000800 */
[----:B------:R-:W2:Y:S01]  /*1f8a0*/  @P1 LDC R3, c[0x0][0x450] ;  /* 0x00011400ff031b82 */ /* 0x000ea20000000800 */
[----:B-1----:R-:W-:-:S05]  /*1f8b0*/  @P1 IMAD.HI.U32 R0, R2, R9, RZ ;  /* 0x0000000902001227 */ /* 0x002fca00078e00ff */
[----:B--2---:R-:W-:Y:S01]  /*1f8c0*/  @P1 SHF.R.U32.HI R2, RZ, R3, R0 ;  /* 0x00000003ff021219 */ /* 0x004fe20000011600 */
[----:B------:R-:W-:-:S03]  /*1f8d0*/  IMAD.MOV.U32 R0, RZ, RZ, RZ ;  /* 0x000000ffff007224 */ /* 0x000fc600078e00ff */
[----:B------:R-:W-:-:S05]  /*1f8e0*/  IADD3 R2, R8, R2, RZ ;  /* 0x0000000208027210 */ /* 0x000fca0007ffe0ff */
[----:B------:R-:W-:-:S05]  /*1f8f0*/  IMAD.HI R2, R2, 0x2aaaaaab, RZ ;  /* 0x2aaaaaab02027827 */ /* 0x000fca00078e02ff */
[----:B------:R-:W-:-:S04]  /*1f900*/  SHF.R.U32.HI R3, RZ, 0x1f, R2 ;  /* 0x0000001fff037819 */ /* 0x000fc80000011602 */
[----:B------:R-:W-:-:S04]  /*1f910*/  LEA.HI.SX32 R2, R2, R3, 0x1c ;  /* 0x0000000302027211 */ /* 0x000fc800078fe2ff */
[----:B------:R-:W-:-:S04]  /*1f920*/  VIMNMX R7, R7, R2, PT ;  /* 0x0000000207077248 */ /* 0x000fc80003fe0100 */
[----:B------:R-:W-:-:S13]  /*1f930*/  ISETP.GE.AND P1, PT, R7, 0x1, PT ;  /* 0x000000010700780c */ /* 0x000fda0003f26270 */
[----:B---3--:R-:W-:Y:S05]  /*1f940*/  @!P1 BRA `(.L_x_2951) ;  /* 0x0000000000689947 */ /* 0x008fea0003800000 */
[-C--:B------:R-:W-:Y:S01]  /*1f950*/  IABS R0, R5.reuse ;  /* 0x0000000500007213 */ /* 0x080fe20000000000 */
[----:B------:R-:W-:Y:S01]  /*1f960*/  IMAD.MOV.U32 R2, RZ, RZ, RZ ;  /* 0x000000ffff027224 */ /* 0x000fe200078e00ff */
[----:B------:R-:W-:Y:S02]  /*1f970*/  IABS R8, R5 ;  /* 0x0000000500087213 */ /* 0x000fe40000000000 */
[----:B------:R-:W1:Y:S03]  /*1f980*/  I2F.RP R9, R0 ;  /* 0x0000000000097306 */ /* 0x000e660000209400 */
[----:B------:R-:W-:-:S05]  /*1f990*/  IMAD.MOV R8, RZ, RZ, -R8 ;  /* 0x000000ffff087224 */ /* 0x000fca00078e0a08 */
[----:B-1----:R-:W1:Y:S02]  /*1f9a0*/  MUFU.RCP R9, R9 ;  /* 0x0000000900097308 */ /* 0x002e640000001000 */
[----:B-1----:R-:W-:-:S06]  /*1f9b0*/  VIADD R10, R9, 0xffffffe ;  /* 0x0ffffffe090a7836 */ /* 0x002fcc0000000000 */
[----:B------:R-:W1:Y:S02]  /*1f9c0*/  F2I.FTZ.U32.TRUNC.NTZ R3, R10 ;  /* 0x0000000a00037305 */ /* 0x000e64000021f000 */
[----:B-1----:R-:W-:-:S05]  /*1f9d0*/  IADD3 R11, RZ, -R3, RZ ;  /* 0x80000003ff0b7210 */ /* 0x002fca0007ffe0ff */
[----:B------:R-:W-:-:S04]  /*1f9e0*/  IMAD R11, R11, R0, RZ ;  /* 0x000000000b0b7224 */ /* 0x000fc800078e02ff */
[----:B------:R-:W-:Y:S01]  /*1f9f0*/  IMAD.HI.U32 R6, R3, R11, R2 ;  /* 0x0000000b03067227 */ /* 0x000fe200078e0002 */
[----:B------:R-:W-:-:S04]  /*1fa00*/  IADD3 R3, R5, -0x1, R7 ;  /* 0xffffffff05037810 */ /* 0x000fc80007ffe007 */
[----:B------:R-:W-:Y:S02]  /*1fa10*/  IABS R2, R3 ;  /* 0x0000000300027213 */ /* 0x000fe40000000000 */
[----:B------:R-:W-:-:S03]  /*1fa20*/  LOP3.LUT R3, R3, R5, RZ, 0x3c, !PT ;  /* 0x0000000503037212 */ /* 0x000fc600078e3cff */
        /* <DEDUP_REMOVED lines=12> */
.L_x_2951:
[----:B------:R-:W-:Y:S05]  /*1faf0*/  BSYNC B0 ;  /* 0x0000000000007941 */ /* 0x000fea0003800000 */
.L_x_2950:
[-C--:B------:R-:W-:Y:S01]  /*1fb00*/  IMAD R2, R4, R0.reuse, RZ ;  /* 0x0000000004027224 */ /* 0x080fe200078e02ff */
[----:B------:R-:W-:Y:S04]  /*1fb10*/  BSSY B7, `(.L_x_2952) ;  /* 0x0000377000077945 */ /* 0x000fe80003800000 */
[----:B------:R-:W-:Y:S01]  /*1fb20*/  VIADDMNMX R30, R2, R0, R7, PT ;  /* 0x00000000021e7246 */ /* 0x000fe20003800107 */
[----:B------:R1:W-:Y:S03]  /*1fb30*/  STL [R1], R2 ;  /* 0x0000000201007387 */ /* 0x0003e60000100800 */
        /* <DEDUP_REMOVED lines=10> */
[----:B------:R-:W1:Y:S01]  /*1fbe0*/  FLO.U32 R0, UR4 ;  /* 0x0000000400007d00 */ /* 0x000e6200080e0000 */
[----:B------:R-:W-:Y:S01]  /*1fbf0*/  ULDC.64 UR6, c[0x0][0x208] ;  /* 0x0000820000067ab9 */ /* 0x000fe20000000a00 */
[----:B-1----:R-:W-:-:S06]  /*1fc00*/  ISETP.EQ.U32.AND P0, PT, R0, R5, PT ;  /* 0x000000050000720c */ /* 0x002fcc0003f02070 */
[----:B------:R-:W2:Y:S07]  /*1fc10*/  POPC R5, UR4 ;  /* 0x0000000400057d09 */ /* 0x000eae0008000000 */
[----:B--2---:R-:W2:Y:S01]  /*1fc20*/  @P0 ATOMG.E.ADD.STRONG.GPU PT, R3, desc[UR6][R2.64], R5 ;  /* 0x00000005020309a8 */ /* 0x004ea200081ee1c6 */
[----:B------:R-:W1:Y:S02]  /*1fc30*/  S2R R4, SR_LTMASK ;  /* 0x0000000000047919 */ /* 0x000e640000003900 */
[----:B-1----:R-:W-:-:S04]  /*1fc40*/  LOP3.LUT R4, R4, UR4, RZ, 0xc0, !PT ;  /* 0x0000000404047c12 */ /* 0x002fc8000f8ec0ff */
[----:B------:R-:W1:Y:S01]  /*1fc50*/  POPC R7, R4 ;  /* 0x0000000400077309 */ /* 0x000e620000000000 */
[----:B--2---:R-:W1:Y:S02]  /*1fc60*/  SHFL.IDX PT, R0, R3, R0, 0x1f ;  /* 0x00001f0003007589 */ /* 0x004e6400000e0000 */
[----:B-1----:R-:W-:Y:S01]  /*1fc70*/  IADD3 R16, R0, UR36, R7 ;  /* 0x0000002400107c10 */ /* 0x002fe2000fffe007 */
[----:B------:R-:W-:Y:S06]  /*1fc80*/  BRA `(.L_x_2954) ;  /* 0x00000034007c7947 */ /* 0x000fec0003800000 */
.L_x_2953:
        /* <DEDUP_REMOVED lines=12> */
[----:B------:R-:W-:Y:S01]  /*1fd50*/  MOV R7, UR9 ;  /* 0x0000000900077c02 */ /* 0x000fe20008000f00 */
[----:B------:R-:W-:Y:S01]  /*1fd60*/  IMAD.U32 R10, RZ, RZ, UR4 ;  /* 0x00000004ff0a7e24 */ /* 0x000fe2000f8e00ff */
[----:B------:R-:W-:Y:S01]  /*1fd70*/  MOV R8, 0x70 ;  /* 0x0000007000087802 */ /* 0x000fe20000000f00 */
[----:B------:R-:W-:-:S02]  /*1fd80*/  IMAD.U32 R11, RZ, RZ, UR5 ;  /* 0x00000005ff0b7e24 */ /* 0x000fc4000f8e00ff */
[----:B0-----:R-:W-:Y:S02]  /*1fd90*/  IMAD.MOV.U32 R12, RZ, RZ, 0x1 ;  /* 0x00000001ff0c7424 */ /* 0x001fe400078e00ff */
[----:B------:R-:W-:-:S07]  /*1fda0*/  IMAD.MOV.U32 R13, RZ, RZ, RZ ;  /* 0x000000ffff0d7224 */ /* 0x000fce00078e00ff */
[----:B------:R-:W-:-:S07]  /*1fdb0*/  LEPC R20, `(.L_x_2956) ;  /* 0x000000001014794e */ /* 0x000fce0000000000 */
[----:B-1----:R-:W-:Y:S05]  /*1fdc0*/  CALL.ABS.NOINC R2 ;  /* 0x0000000002007343 */ /* 0x002fea0003c00000 */
.L_x_2956:
[----:B------:R-:W-:Y:S05]  /*1fdd0*/  BSYNC B6 ;  /* 0x0000000000067941 */ /* 0x000fea0003800000 */
.L_x_2955:
        /* <DEDUP_REMOVED lines=17> */
[----:B01----:R-:W-:-:S07]  /*1fef0*/  IMAD.MOV.U32 R12, RZ, RZ, 0x1 ;  /* 0x00000001ff0c7424 */ /* 0x003fce00078e00ff */
[----:B------:R-:W-:-:S07]  /*1ff00*/  LEPC R20, `(.L_x_2959) ;  /* 0x000000001014794e */ /* 0x000fce0000000000 */
[----:B--2---:R-:W-:Y:S05]  /*1ff10*/  CALL.ABS.NOINC R2 ;  /* 0x0000000002007343 */ /* 0x004fea0003c00000 */
.L_x_2959:
        /* <DEDUP_REMOVED lines=15> */
.L_x_2958:
[----:B------:R-:W-:Y:S05]  /*20010*/  BSYNC B6 ;  /* 0x0000000000067941 */ /* 0x000fea0003800000 */
.L_x_2957:
[----:B------:R-:W2:Y:S01]  /*20020*/  LDL R20, [R1+0x4] ;  /* 0x0000040001147983 */ /* 0x000ea20000100800 */
[----:B------:R-:W-:Y:S01]  /*20030*/  ULDC.64 UR4, c[0x0][0x9f8] ;  /* 0x00027e0000047ab9 */ /* 0x000fe20000000a00 */
[----:B------:R-:W-:Y:S01]  /*20040*/  ULDC.64 UR6, c[0x0][0x208] ;  /* 0x0000820000067ab9 */ /* 0x000fe20000000a00 */
[----:B------:R-:W-:Y:S01]  /*20050*/  ISETP.NE.U32.AND P0, PT, RZ, UR4, PT ;  /* 0x00000004ff007c0c */ /* 0x000fe2000bf05070 */
[----:B------:R-:W1:Y:S01]  /*20060*/  S2R R21, SR_TID.X ;  /* 0x0000000000157919 */ /* 0x000e620000002100 */
[----:B------:R-:W3:Y:S02]  /*20070*/  LDC R0, c[0x0][0x430] ;  /* 0x00010c00ff007b82 */ /* 0x000ee40000000800 */
[----:B------:R-:W-:-:S13]  /*20080*/  ISETP.NE.AND.EX P0, PT, RZ, UR5, PT, P0 ;  /* 0x00000005ff007c0c */ /* 0x000fda000bf05300 */
[----:B------:R-:W-:Y:S01]  /*20090*/  @P0 IADD3 R2, P1, R23, UR4, RZ ;  /* 0x0000000417020c10 */ /* 0x000fe2000ff3e0ff */
[----:B------:R-:W4:Y:S01]  /*200a0*/  S2R R9, SR_TID.X ;  /* 0x0000000000097919 */ /* 0x000f220000002100 */
[----:B------:R-:W-:Y:S01]  /*200b0*/  VIADD R26, R30, 0xffffffff ;  /* 0xffffffff1e1a7836 */ /* 0x000fe20000000000 */
[----:B------:R-:W-:Y:S01]  /*200c0*/  ULDC UR4, c[0x0][0x320] ;  /* 0x0000c80000047ab9 */ /* 0x000fe20000000800 */
[----:B------:R-:W-:-:S05]  /*200d0*/  @P0 IADD3.X R3, R24, UR5, RZ, P1, !PT ;  /* 0x0000000518030c10 */ /* 0x000fca0008ffe4ff */
[----:B------:R0:W2:Y:S01]  /*200e0*/  @P0 LDG.E R33, desc[UR6][R2.64] ;  /* 0x0000000602210981 */ /* 0x0000a2000c1e1900 */
[----:B---3--:R-:W-:Y:S02]  /*200f0*/  ISETP.NE.AND P1, PT, R0, 0x1, PT ;  /* 0x000000010000780c */ /* 0x008fe40003f25270 */
[----:B-1----:R-:W-:-:S04]  /*20100*/  LOP3.LUT R21, R21, 0x7f, RZ, 0xc0, !PT ;  /* 0x0000007f15157812 */ /* 0x002fc800078ec0ff */
[----:B------:R-:W-:-:S07]  /*20110*/  SHF.R.U32.HI R21, RZ, 0x3, R21 ;  /* 0x00000003ff157819 */ /* 0x000fce0000011615 */
[----:B------:R-:W1:Y:S08]  /*20120*/  @P1 LDC R8, c[0x0][0x434] ;  /* 0x00010d00ff081b82 */ /* 0x000e700000000800 */
[----:B------:R-:W3:Y:S01]  /*20130*/  @P1 LDC R6, c[0x0][0x438] ;  /* 0x00010e00ff061b82 */ /* 0x000ee20000000800 */
[----:B----4-:R-:W-:-:S05]  /*20140*/  IMAD.SHL.U32 R9, R9, 0x10, RZ ;  /* 0x0000001009097824 */ /* 0x010fca00078e00ff */
[----:B------:R-:W-:Y:S02]  /*20150*/  LOP3.LUT R9, R21, 0x70, R9, 0xf8, !PT ;  /* 0x0000007015097812 */ /* 0x000fe400078ef809 */
[----:B------:R-:W4:Y:S03]  /*20160*/  S2R R21, SR_TID.X ;  /* 0x0000000000157919 */ /* 0x000f260000002100 */
[----:B------:R-:W-:-:S05]  /*20170*/  IMAD R4, R26, 0x60, R9 ;  /* 0x000000601a047824 */ /* 0x000fca00078e0209 */
[----:B------:R-:W-:-:S04]  /*20180*/  ISETP.GE.AND P0, PT, R4, R37, PT ;  /* 0x000000250400720c */ /* 0x000fc80003f06270 */
[----:B------:R-:W-:Y:S01]  /*20190*/  ISETP.GT.U32.OR P0, PT, R9, 0x5f, P0 ;  /* 0x0000005f0900780c */ /* 0x000fe20000704470 */
[----:B----4-:R-:W-:-:S05]  /*201a0*/  IMAD.SHL.U32 R21, R21, 0x8, RZ ;  /* 0x0000000815157824 */ /* 0x010fca00078e00ff */
[----:B------:R-:W-:Y:S02]  /*201b0*/  LOP3.LUT R21, R21, 0x38, RZ, 0xc0, !PT ;  /* 0x0000003815157812 */ /* 0x000fe400078ec0ff */
[----:B------:R-:W-:Y:S01]  /*201c0*/  LOP3.LUT R27, R27, 0xfffffff7, RZ, 0xc0, !PT ;  /* 0xfffffff71b1b7812 */ /* 0x000fe200078ec0ff */
[----:B------:R-:W-:Y:S01]  /*201d0*/  UMOV UR5, 0xffffffff ;  /* 0xffffffff00057882 */ /* 0x000fe20000000000 */
[----:B--2---:R-:W-:-:S05]  /*201e0*/  IADD3 R5, R4, R20, RZ ;  /* 0x0000001404057210 */ /* 0x004fca0007ffe0ff */
[----:B-1----:R-:W-:-:S04]  /*201f0*/  @P1 IMAD.HI.U32 R7, R5, R8, RZ ;  /* 0x0000000805071227 */ /* 0x002fc800078e00ff */
[----:B------:R-:W-:Y:S01]  /*20200*/  IMAD.MOV.U32 R4, RZ, RZ, R5 ;  /* 0x000000ffff047224 */ /* 0x000fe200078e0005 */
[----:B---3--:R-:W-:-:S04]  /*20210*/  @P1 SHF.R.U32.HI R4, RZ, R6, R7 ;  /* 0x00000006ff041219 */ /* 0x008fc80000011607 */
[----:B0-----:R-:W-:-:S05]  /*20220*/  IADD3 R2, -R4, RZ, RZ ;  /* 0x000000ff04027210 */ /* 0x001fca0007ffe1ff */
[----:B------:R-:W-:Y:S02]  /*20230*/  IMAD R0, R0, R2, R5 ;  /* 0x0000000200007224 */ /* 0x000fe400078e0205 */
[----:B------:R-:W0:Y:S01]  /*20240*/  @!P0 LDC.64 R2, c[0x0][0x428] ;  /* 0x00010a00ff028b82 */ /* 0x000e220000000a00 */
[----:B------:R-:W-:-:S04]  /*20250*/  LOP3.LUT R20, R21, 0x40, RZ, 0xfc, !PT ;  /* 0x0000004015147812 */ /* 0x000fc800078efcff */
[----:B------:R-:W-:Y:S02]  /*20260*/  ISETP.GE.AND P2, PT, R20, UR4, PT ;  /* 0x0000000414007c0c */ /* 0x000fe4000bf46270 */
[----:B------:R-:W-:Y:S02]  /*20270*/  ISETP.GE.AND P1, PT, R21, UR4, PT ;  /* 0x0000000415007c0c */ /* 0x000fe4000bf26270 */
[----:B------:R-:W-:Y:S01]  /*20280*/  SHF.R.S32.HI R10, RZ, 0x1f, R33 ;  /* 0x0000001fff0a7819 */ /* 0x000fe20000011421 */
[----:B------:R-:W-:Y:S01]  /*20290*/  IMAD.U32 R7, RZ, RZ, UR37 ;  /* 0x00000025ff077e24 */ /* 0x000fe2000f8e00ff */
[----:B------:R-:W-:Y:S01]  /*202a0*/  SEL R5, RZ, 0xffffffff, P2 ;  /* 0xffffffffff057807 */ /* 0x000fe20001000000 */
[----:B------:R-:W-:Y:S01]  /*202b0*/  ULDC UR4, c[0x0][0x2f4] ;  /* 0x0000bd0000047ab9 */ /* 0x000fe20000000800 */
[----:B------:R-:W-:-:S03]  /*202c0*/  SEL R30, RZ, 0x1, P1 ;  /* 0x00000001ff1e7807 */ /* 0x000fc60000800000 */
[----:B------:R-:W-:-:S05]  /*202d0*/  IMAD.SHL.U32 R5, R5, 0x2, RZ ;  /* 0x0000000205057824 */ /* 0x000fca00078e00ff */
[----:B------:R-:W-:Y:S02]  /*202e0*/  LOP3.LUT R30, R5, 0x2, R30, 0xe2, !PT ;  /* 0x00000002051e7812 */ /* 0x000fe400078ee21e */
[--C-:B------:R-:W-:Y:S01]  /*202f0*/  @!P0 SHF.R.S32.HI R5, RZ, 0x1f, R4.reuse ;  /* 0x0000001fff058819 */ /* 0x100fe20000011404 */
        /* <DEDUP_REMOVED lines=11> */
[----:B------:R-:W-:-:S11]  /*203b0*/  ISETP.GE.AND P2, PT, R21, UR4, PT ;  /* 0x0000000415007c0c */ /* 0x000fd6000bf46270 */
[----:B------:R-:W-:-:S04]  /*203c0*/  @P0 LOP3.LUT R27, R27, 0x8, RZ, 0xfc, !PT ;  /* 0x000000081b1b0812 */ /* 0x000fc800078efcff */
[----:B------:R-:W-:-:S04]  /*203d0*/  LOP3.LUT R27, R27, 0xffffffef, RZ, 0xc0, !PT ;  /* 0xffffffef1b1b7812 */ /* 0x000fc800078ec0ff */
[----:B------:R-:W-:Y:S01]  /*203e0*/  @P3 LOP3.LUT R27, R27, 0x10, RZ, 0xfc, !PT ;  /* 0x000000101b1b3812 */ /* 0x000fe200078efcff */
[----:B------:R0:W-:Y:S03]  /*203f0*/  STL [R1+0x8], R10 ;  /* 0x0000080a01007387 */ /* 0x0001e60000100800 */
[----:B------:R-:W-:Y:S02]  /*20400*/  LOP3.LUT R27, R27, 0xfffffffb, RZ, 0xc0, !PT ;  /* 0xfffffffb1b1b7812 */ /* 0x000fe400078ec0ff */
[----:B------:R-:W-:Y:S02]  /*20410*/  LOP3.LUT R9, R21, 0x80, RZ, 0xfc, !PT ;  /* 0x0000008015097812 */ /* 0x000fe400078efcff */
[----:B------:R-:W-:Y:S02]  /*20420*/  ISETP.GE.AND P1, PT, R20, UR4, PT ;  /* 0x0000000414007c0c */ /* 0x000fe4000bf26270 */
[----:B------:R-:W-:-:S02]  /*20430*/  @P2 LOP3.LUT R27, R27, 0x4, RZ, 0xfc, !PT ;  /* 0x000000041b1b2812 */ /* 0x000fc400078efcff */
[----:B------:R-:W-:Y:S02]  /*20440*/  ISETP.GE.AND P0, PT, R9, UR4, PT ;  /* 0x0000000409007c0c */ /* 0x000fe4000bf06270 */
[----:B------:R-:W-:-:S04]  /*20450*/  LOP3.LUT R27, R27, 0xfffffffe, RZ, 0xc0, !PT ;  /* 0xfffffffe1b1b7812 */ /* 0x000fc800078ec0ff */
[----:B------:R-:W-:-:S04]  /*20460*/  LOP3.LUT R27, R27, 0xfffffffd, RZ, 0xc0, !PT ;  /* 0xfffffffd1b1b7812 */ /* 0x000fc800078ec0ff */
[----:B------:R-:W-:-:S04]  /*20470*/  @P1 LOP3.LUT R27, R27, 0x2, RZ, 0xfc, !PT ;  /* 0x000000021b1b1812 */ /* 0x000fc800078efcff */
[----:B------:R-:W-:Y:S01]  /*20480*/  @P0 LOP3.LUT R27, R27, 0x1, RZ, 0xfc, !PT ;  /* 0x000000011b1b0812 */ /* 0x000fe200078efcff */
[----:B0-----:R-:W-:Y:S06]  /*20490*/  BRA.DIV UR5, `(.L_x_2960) ;  /* 0x0000005605b87947 */ /* 0x001fec000b800000 */
.L_x_3089:
[----:B------:R-:W-:Y:S05]  /*204a0*/  @!P3 BRA `(.L_x_2961) ;  /* 0x000000000004b947 */ /* 0x000fea0003800000 */
[----:B------:R-:W-:Y:S01]  /*204b0*/  BPT.TRAP 0x1 ;  /* 0x000000040000795c */ /* 0x000fe20000300000 */
.L_x_2961:
        /* <DEDUP_REMOVED lines=23> */
.L_x_3090:
[----:B------:R-:W-:Y:S05]  /*20630*/  BSYNC B0 ;  /* 0x0000000000007941 */ /* 0x000fea0003800000 */
.L_x_2962:
        /* <DEDUP_REMOVED lines=32> */
[----:B------:R-:W-:Y:S01]  /*20840*/  @P0 IMAD R8, R5, 0x2, R22 ;  /* 0x0000000205080824 */ /* 0x000fe200078e0216 */
[----:B------:R-:W-:Y:S02]  /*20850*/  ULDC.64 UR4, c[0x0][0x208] ;  /* 0x0000820000047ab9 */ /* 0x000fe40000000a00 */
        /* <DEDUP_REMOVED lines=60> */
.L_x_3104:
[----:B------:R-:W-:Y:S01]  /*20c20*/  ISETP.GE.AND P0, PT, R6, 0x51, PT ;  /* 0x000000510600780c */ /* 0x000fe20003f06270 */
[----:B------:R-:W-:-:S12]  /*20c30*/  ULDC.64 UR4, c[0x0][0x208] ;  /* 0x0000820000047ab9 */ /* 0x000fd80000000a00 */
        /* <DEDUP_REMOVED lines=11> */
.L_x_2965:
[----:B------:R-:W-:Y:S02]  /*20cf0*/  PLOP3.LUT P1, PT, P1, P0, PT, 0xa2, 0x0 ;  /* 0x000000000000781c */ /* 0x000fe40000f21472 */
[----:B------:R-:W-:-:S08]  /*20d00*/  @P0 R2UR P1, UR4, R7 ;  /* 0x00000000070402ca */ /* 0x000fd00000020000 */
[----:B------:R-:W-:-:S05]  /*20d10*/  @P0 PLOP3.LUT P0, PT, P1, PT, PT, 0x80, 0x0 ;  /* 0x000000000000081c */ /* 0x000fca0000f0f070 */
[----:B------:R-:W-:Y:S01]  /*20d20*/  @!P1 SYNCS.ARRIVE.TRANS64.RED.A0T1 RZ, [UR4+0x2a830], RZ ;  /* 0x02a830ffffff99a7 */ /* 0x000fe20008200404 */
[----:B------:R-:W-:Y:S07]  /*20d30*/  @!P1 ARRIVES.LDGSTSBAR.64.TRANSCNT [UR4+0x2a830] ;  /* 0x02a83000ff0099b0 */ /* 0x000fee0008000a84 */
[----:B------:R-:W-:Y:S05]  /*20d40*/  @P0 BRA.U.ANY `(.L_x_2965) ;  /* 0xfffffffd00e80947 */ /* 0x000fea000393ffff */
[----:B------:R-:W-:Y:S01]  /*20d50*/  NOP ;  /* 0x0000000000007918 */ /* 0x000fe20000000000 */
[----:B------:R-:W-:-:S04]  /*20d60*/  MOV R0, UR37 ;  /* 0x0000002500007c02 */ /* 0x000fc80008000f00 */
[----:B------:R-:W-:-:S13]  /*20d70*/  ISETP.NE.AND P2, PT, R0, 0x3, PT ;  /* 0x000000030000780c */ /* 0x000fda0003f45270 */
[----:B------:R-:W-:Y:S05]  /*20d80*/  @!P2 BRA `(.L_x_2966) ;  /* 0x000000000004a947 */ /* 0x000fea0003800000 */
[----:B------:R-:W-:Y:S01]  /*20d90*/  BPT.TRAP 0x1 ;  /* 0x000000040000795c */ /* 0x000fe20000300000 */
.L_x_2966:
        /* <DEDUP_REMOVED lines=8> */
[----:B------:R-:W-:-:S02]  /*20e20*/  SHF.R.S32.HI R0, RZ, 0x1f, R35 ;  /* 0x0000001fff007819 */ /* 0x000fc40000011423 */
[----:B------:R-:W-:Y:S01]  /*20e30*/  ISETP.NE.AND.EX P0, PT, RZ, UR7, PT, P0 ;  /* 0x00000007ff007c0c */ /* 0x000fe2000bf05300 */
[----:B------:R-:W-:Y:S01]  /*20e40*/  VIADD R2, R22, 0xc400 ;  /* 0x0000c40016027836 */ /* 0x000fe20000000000 */
[----:B------:R-:W-:Y:S01]  /*20e50*/  BSSY B6, `(.L_x_2967) ;  /* 0x000001a000067945 */ /* 0x000fe20003800000 */
[----:B------:R-:W-:Y:S01]  /*20e60*/  IMAD R0, R0, UR4, RZ ;  /* 0x0000000400007c24 */ /* 0x000fe2000f8e02ff */
[----:B------:R-:W-:-:S03]  /*20e70*/  SEL R32, R32, RZ, !P0 ;  /* 0x000000ff20207207 */ /* 0x000fc60004000000 */
        /* <DEDUP_REMOVED lines=11> */
[----:B0-----:R-:W-:Y:S01]  /*20f30*/  MOV R4, UR4 ;  /* 0x0000000400047c02 */ /* 0x001fe20008000f00 */
[----:B------:R-:W-:Y:S01]  /*20f40*/  IMAD.U32 R5, RZ, RZ, UR5 ;  /* 0x00000005ff057e24 */ /* 0x000fe2000f8e00ff */
[----:B------:R-:W0:Y:S01]  /*20f50*/  LDC.64 R2, c[0x4][R2] ;  /* 0x0100000002027b82 */ /* 0x000e220000000a00 */
[----:B------:R-:W-:Y:S01]  /*20f60*/  IMAD.U32 R6, RZ, RZ, UR6 ;  /* 0x00000006ff067e24 */ /* 0x000fe2000f8e00ff */
[----:B-1----:R-:W-:Y:S01]  /*20f70*/  MOV R7, UR7 ;  /* 0x0000000700077c02 */ /* 0x002fe20008000f00 */
[----:B------:R-:W-:Y:S01]  /*20f80*/  IMAD.U32 R10, RZ, RZ, UR8 ;  /* 0x00000008ff0a7e24 */ /* 0x000fe2000f8e00ff */
[----:B------:R-:W-:Y:S01]  /*20f90*/  MOV R8, 0x70 ;  /* 0x0000007000087802 */ /* 0x000fe20000000f00 */
[----:B------:R-:W-:-:S02]  /*20fa0*/  IMAD.U32 R11, RZ, RZ, UR9 ;  /* 0x00000009ff0b7e24 */ /* 0x000fc4000f8e00ff */
[----:B------:R-:W-:Y:S02]  /*20fb0*/  IMAD.MOV.U32 R12, RZ, RZ, 0x1 ;  /* 0x00000001ff0c7424 */ /* 0x000fe400078e00ff */
[----:B------:R-:W-:-:S07]  /*20fc0*/  IMAD.MOV.U32 R13, RZ, RZ, RZ ;  /* 0x000000ffff0d7224 */ /* 0x000fce00078e00ff */
[----:B------:R-:W-:-:S07]  /*20fd0*/  LEPC R20, `(.L_x_2968) ;  /* 0x000000001014794e */ /* 0x000fce0000000000 */
[----:B0-----:R-:W-:Y:S05]  /*20fe0*/  CALL.ABS.NOINC R2 ;  /* 0x0000000002007343 */ /* 0x001fea0003c00000 */
.L_x_2968:
[----:B------:R-:W-:Y:S05]  /*20ff0*/  BSYNC B6 ;  /* 0x0000000000067941 */ /* 0x000fea0003800000 */
.L_x_2967:
[----:B------:R-:W2:Y:S01]  /*21000*/  LDL.LU R20, [R1+0x28] ;  /* 0x0000280001147983 */ /* 0x000ea20000300800 */
[----:B------:R-:W-:Y:S01]  /*21010*/  ULDC.64 UR4, c[0x0][0x2d8] ;  /* 0x0000b60000047ab9 */ /* 0x000fe20000000a00 */
[----:B-1----:R-:W1:Y:S02]  /*21020*/  LDC R7, c[0x0][0x448] ;  /* 0x00011200ff077b82 */ /* 0x002e640000000800 */
[----:B0-----:R-:W3:Y:S04]  /*21030*/  LDL.LU.64 R2, [R1+0x18] ;  /* 0x0000180001027983 */ /* 0x001ee80000300a00 */
[----:B------:R0:W5:Y:S01]  /*21040*/  LDL R10, [R1+0x10] ;  /* 0x00001000010a7983 */ /* 0x0001620000100800 */
[----:B-1----:R-:W-:-:S13]  /*21050*/  ISETP.NE.AND P0, PT, R7, 0x1, PT ;  /* 0x000000010700780c */ /* 0x002fda0003f05270 */
[----:B------:R-:W1:Y:S01]  /*21060*/  @P0 LDC R6, c[0x0][0x44c] ;  /* 0x00011300ff060b82 */ /* 0x000e620000000800 */
[----:B------:R-:W4:Y:S02]  /*21070*/  S2R R8, SR_TID.X ;  /* 0x0000000000087919 */ /* 0x000f240000002100 */
[----:B----4-:R-:W-:-:S05]  /*21080*/  IMAD.SHL.U32 R8, R8, 0x8, RZ ;  /* 0x0000000808087824 */ /* 0x010fca00078e00ff */
[----:B------:R-:W-:Y:S02]  /*21090*/  LOP3.LUT R8, R8, 0x38, RZ, 0xc0, !PT ;  /* 0x0000003808087812 */ /* 0x000fe400078ec0ff */
[----:B---3--:R-:W-:-:S03]  /*210a0*/  MOV R3, R35 ;  /* 0x0000002300037202 */ /* 0x008fc60000000f00 */
[----:B------:R-:W-:-:S04]  /*210b0*/  IMAD.WIDE.U32 R2, R18, UR4, R2 ;  /* 0x0000000412027c25 */ /* 0x000fc8000f8e0002 */
[----:B------:R-:W-:Y:S01]  /*210c0*/  IMAD R3, R18, UR5, R3 ;  /* 0x0000000512037c24 */ /* 0x000fe2000f8e0203 */
[----:B------:R-:W-:Y:S02]  /*210d0*/  ULDC.64 UR4, c[0x0][0x2e0] ;  /* 0x0000b80000047ab9 */ /* 0x000fe40000000a00 */
[----:B--2---:R-:W-:Y:S02]  /*210e0*/  IMAD R5, R20, UR4, RZ ;  /* 0x0000000414057c24 */ /* 0x004fe4000f8e02ff */
[----:B------:R-:W2:Y:S01]  /*210f0*/  S2R R20, SR_TID.X ;  /* 0x0000000000147919 */ /* 0x000ea20000002100 */
[----:B------:R-:W-:-:S04]  /*21100*/  IMAD.WIDE.U32 R2, R32, UR4, R2 ;  /* 0x0000000420027c25 */ /* 0x000fc8000f8e0002 */
[----:B------:R-:W-:Y:S01]  /*21110*/  IMAD R0, R32, UR5, R5 ;  /* 0x0000000520007c24 */ /* 0x000fe2000f8e0205 */
[----:B------:R-:W-:-:S03]  /*21120*/  ULDC.64 UR4, c[0x0][0x2d0] ;  /* 0x0000b40000047ab9 */ /* 0x000fc60000000a00 */
[----:B------:R-:W-:Y:S02]  /*21130*/  IMAD.IADD R3, R3, 0x1, R0 ;  /* 0x0000000103037824 */ /* 0x000fe400078e0200 */
[----:B------:R-:W3:Y:S01]  /*21140*/  @P0 LDC R0, c[0x0][0x450] ;  /* 0x00011400ff000b82 */ /* 0x000ee20000000800 */
[----:B--2---:R-:W-:-:S04]  /*21150*/  LOP3.LUT R20, R20, 0x7f, RZ, 0xc0, !PT ;  /* 0x0000007f14147812 */ /* 0x004fc800078ec0ff */
[----:B------:R-:W-:Y:S02]  /*21160*/  SHF.R.U32.HI R21, RZ, 0x3, R20 ;  /* 0x00000003ff157819 */ /* 0x000fe40000011614 */
[----:B------:R-:W2:Y:S02]  /*21170*/  S2R R20, SR_TID.X ;  /* 0x0000000000147919 */ /* 0x000ea40000002100 */
[----:B--2---:R-:W-:-:S05]  /*21180*/  IMAD.SHL.U32 R20, R20, 0x10, RZ ;  /* 0x0000001014147824 */ /* 0x004fca00078e00ff */
[----:B------:R-:W-:-:S04]  /*21190*/  LOP3.LUT R20, R21, 0x70, R20, 0xf8, !PT ;  /* 0x0000007015147812 */ /* 0x000fc800078ef814 */
[----:B------:R-:W-:Y:S01]  /*211a0*/  LEA R5, R17, R20, 0x7 ;  /* 0x0000001411057211 */ /* 0x000fe200078e38ff */
[----:B------:R-:W2:Y:S04]  /*211b0*/  S2R R21, SR_TID.X ;  /* 0x0000000000157919 */ /* 0x000ea80000002100 */
[----:B-1----:R-:W-:-:S04]  /*211c0*/  @P0 IMAD.HI.U32 R6, R5, R6, RZ ;  /* 0x0000000605060227 */ /* 0x002fc800078e00ff */
[----:B------:R-:W-:Y:S01]  /*211d0*/  IMAD.MOV.U32 R4, RZ, RZ, R5 ;  /* 0x000000ffff047224 */ /* 0x000fe200078e0005 */
        /* <DEDUP_REMOVED lines=9> */
[----:B------:R-:W-:-:S03]  /*21270*/  ULDC.64 UR4, c[0x0][0x2c8] ;  /* 0x0000b20000047ab9 */ /* 0x000fc60000000a00 */
[----:B------:R-:W-:Y:S01]  /*21280*/  IADD3 R3, R3, R5, RZ ;  /* 0x0000000503037210 */ /* 0x000fe20007ffe0ff */
[----:B------:R-:W-:Y:S01]  /*21290*/  IMAD R4, R4, UR4, RZ ;  /* 0x0000000404047c24 */ /* 0x000fe2000f8e02ff */
[----:B--2---:R-:W-:Y:S01]  /*212a0*/  SHF.L.U32 R21, R21, 0x3, RZ ;  /* 0x0000000315157819 */ /* 0x004fe200000006ff */
[----:B------:R-:W-:-:S04]  /*212b0*/  IMAD.WIDE.U32 R2, R0, UR4, R2 ;  /* 0x0000000400027c25 */ /* 0x000fc8000f8e0002 */
[----:B------:R-:W-:Y:S01]  /*212c0*/  IMAD R5, R0, UR5, R4 ;  /* 0x0000000500057c24 */ /* 0x000fe2000f8e0204 */
[----:B------:R-:W-:Y:S01]  /*212d0*/  ULDC.64 UR4, c[0x0][0x280] ;  /* 0x0000a00000047ab9 */ /* 0x000fe20000000a00 */
[----:B------:R-:W-:Y:S02]  /*212e0*/  LOP3.LUT R21, R21, 0x38, RZ, 0xc0, !PT ;  /* 0x0000003815157812 */ /* 0x000fe400078ec0ff */
[----:B------:R-:W-:Y:S01]  /*212f0*/  IMAD.IADD R4, R3, 0x1, R5 ;  /* 0x0000000103047824 */ /* 0x000fe200078e0205 */
[C---:B------:R-:W-:Y:S01]  /*21300*/  LEA R0, P0, R2.reuse, UR4, 0x1 ;  /* 0x0000000402007c11 */ /* 0x040fe2000f8008ff */
[----:B------:R-:W-:Y:S01]  /*21310*/  ULDC UR4, c[0x0][0x2b8] ;  /* 0x0000ae0000047ab9 */ /* 0x000fe20000000800 */
[C---:B------:R-:W-:Y:S02]  /*21320*/  LOP3.LUT R9, R21.reuse, 0x40, RZ, 0xfc, !PT ;  /* 0x0000004015097812 */ /* 0x040fe400078efcff */
[----:B------:R-:W-:Y:S02]  /*21330*/  LOP3.LUT R11, R21, 0x80, RZ, 0xfc, !PT ;  /* 0x00000080150b7812 */ /* 0x000fe400078efcff */
[----:B------:R-:W-:Y:S01]  /*21340*/  LEA.HI.X R4, R2, UR5, R4, 0x1, P0 ;  /* 0x0000000502047c11 */ /* 0x000fe200080f0c04 */
[----:B------:R-:W-:Y:S01]  /*21350*/  UMOV UR5, 0xffffffff ;  /* 0xffffffff00057882 */ /* 0x000fe20000000000 */
[----:B-1----:R-:W-:-:S02]  /*21360*/  LOP3.LUT R20, R20, 0x7f, RZ, 0xc0, !PT ;  /* 0x0000007f14147812 */ /* 0x002fc400078ec0ff */
[----:B------:R-:W-:Y:S02]  /*21370*/  ISETP.GE.AND P3, PT, R8, UR4, PT ;  /* 0x0000000408007c0c */ /* 0x000fe4000bf66270 */
[----:B------:R-:W-:Y:S02]  /*21380*/  ISETP.GE.AND P0, PT, R9, UR4, PT ;  /* 0x0000000409007c0c */ /* 0x000fe4000bf06270 */
[----:B------:R-:W-:Y:S02]  /*21390*/  ISETP.GE.AND P1, PT, R11, UR4, PT ;  /* 0x000000040b007c0c */ /* 0x000fe4000bf26270 */
[----:B------:R-:W-:Y:S01]  /*213a0*/  SHF.R.U32.HI R9, RZ, 0x3, R20 ;  /* 0x00000003ff097819 */ /* 0x000fe20000011614 */
[----:B0-----:R-:W-:Y:S10]  /*213b0*/  BRA.DIV UR5, `(.L_x_2969) ;  /* 0x0000005205747947 */ /* 0x001ff4000b800000 */
[----:B------:R-:W0:Y:S01]  /*213c0*/  SHFL.IDX PT, R3, R0, RZ, 0x181f ;  /* 0x00181fff00037589 */ /* 0x000e2200000e0000 */
[----:B-----5:R-:W-:Y:S01]  /*213d0*/  IMAD R5, R10, R7, RZ ;  /* 0x000000070a057224 */ /* 0x020fe200078e02ff */
[----:B------:R-:W-:Y:S01]  /*213e0*/  ULDC.64 UR4, c[0x0][0x208] ;  /* 0x0000820000047ab9 */ /* 0x000fe20000000a00 */
[----:B------:R-:W-:Y:S01]  /*213f0*/  IMAD R17, R17, 0x80, R9 ;  /* 0x0000008011117824 */ /* 0x000fe200078e0209 */
[----:B------:R-:W1:Y:S04]  /*21400*/  SHFL.IDX PT, R2, R4, RZ, 0x181f ;  /* 0x00181fff04027589 */ /* 0x000e6800000e0000 */
[----:B------:R-:W-:Y:S01]  /*21410*/  ISETP.GE.AND P2, PT, R17, R5, PT ;  /* 0x000000051100720c */ /* 0x000fe20003f46270 */
[----:B------:R-:W-:-:S12]  /*21420*/  SHFL.IDX PT, R14, R0, 0x7, 0x181f ;  /* 0x00f81f00000e7f89 */ /* 0x000fd800000e0000 */
[----:B0-----:R-:W-:-:S05]  /*21430*/  @!P2 LEA R6, P4, R8, R3, 0x1 ;  /* 0x000000030806a211 */ /* 0x001fca00078808ff */
[----:B-1----:R-:W-:Y:S01]  /*21440*/  @!P2 IMAD.X R3, RZ, RZ, R2, P4 ;  /* 0x000000ffff03a224 */ /* 0x002fe200020e0602 */
[----:B------:R-:W-:Y:S01]  /*21450*/  @!P2 MOV R2, R6 ;  /* 0x000000060002a202 */ /* 0x000fe20000000f00 */
[----:B------:R-:W-:-:S04]  /*21460*/  VIADD R6, R17, 0x10 ;  /* 0x0000001011067836 */ /* 0x000fc80000000000 */
        /* <DEDUP_REMOVED lines=64> */
[----:B------:R-:W-:-:S03]  /*21870*/  @!P2 IMAD.MOV.U32 R2, RZ, RZ, R6 ;  /* 0x000000ffff02a224 */ /* 0x000fc600078e0006 */
[----:B------:R-:W-:-:S05]  /*21880*/  @!P2 MOV R3, R7 ;  /* 0x000000070003a202 */ /* 0x000fca0000000f00 */
[----:B------:R0:W-:Y:S04]  /*21890*/  @!P2 LDGSTS.E.BYPASS.LTC128B.128 [R36+0xf400], desc[UR4][R2.64], !P3 ;  /* 0x0f4000000224afae */ /* 0x0001e8000d901d44 */
[----:B------:R0:W-:Y:S04]  /*218a0*/  @!P2 LDGSTS.E.BYPASS.LTC128B.128 [R36+0x13400], desc[UR4][R2.64+0x80], !P0 ;  /* 0x134000800224afae */ /* 0x0001e8000c101d44 */
[----:B--2---:R0:W-:Y:S02]  /*218b0*/  @!P2 LDGSTS.E.BYPASS.LTC128B.128 [R36+0x17400], desc[UR4][R2.64+0x100], !P1 ;  /* 0x174001000224afae */ /* 0x0041e4000c901d44 */
.L_x_3121:
[----:B------:R-:W-:Y:S01]  /*218c0*/  VIADD R0, R17, 0x70 ;  /* 0x0000007011007836 */ /* 0x000fe20000000000 */
[----:B------:R-:W-:Y:S04]  /*218d0*/  BSSY B0, `(.L_x_2970) ;  /* 0x000000c000007945 */ /* 0x000fe80003800000 */
[----:B------:R-:W-:-:S13]  /*218e0*/  ISETP.GE.AND P2, PT, R0, R5, PT ;  /* 0x000000050000720c */ /* 0x000fda0003f46270 */
[----:B------:R-:W-:Y:S05]  /*218f0*/  @P2 BRA `(.L_x_2971) ;  /* 0x0000000000242947 */ /* 0x000fea0003800000 */
[----:B0-----:R-:W-:Y:S01]  /*21900*/  LEA R2, P2, R8, R14, 0x1 ;  /* 0x0000000e08027211 */ /* 0x001fe200078408ff */
[----:B------:R-:W-:-:S04]  /*21910*/  ULDC.64 UR4, c[0x0][0x208] ;  /* 0x0000820000047ab9 */ /* 0x000fc80000000a00 */
[----:B------:R-:W-:-:S05]  /*21920*/  IMAD.X R3, RZ, RZ, R4, P2 ;  /* 0x000000ffff037224 */ /* 0x000fca00010e0604 */
[----:B------:R-:W-:Y:S01]  /*21930*/  @!PT LDS RZ, [RZ] ;  /* 0x00000000fffff984 */ /* 0x000fe20000000800 */
[----:B------:R-:W-:Y:S01]  /*21940*/  @!PT LDS RZ, [RZ] ;  /* 0x00000000fffff984 */ /* 0x000fe20000000800 */
[----:B------:R-:W-:Y:S01]  /*21950*/  @!PT LDS RZ, [RZ] ;  /* 0x00000000fffff984 */ /* 0x000fe20000000800 */
[----:B------:R1:W-:Y:S04]  /*21960*/  LDGSTS.E.BYPASS.LTC128B.128 [R36+0xfc00], desc[UR4][R2.64], !P3 ;  /* 0x0fc0000002247fae */ /* 0x0003e8000d901d44 */
[----:B------:R1:W-:Y:S04]  /*21970*/  LDGSTS.E.BYPASS.LTC128B.128 [R36+0x13c00], desc[UR4][R2.64+0x80], !P0 ;  /* 0x13c0008002247fae */ /* 0x0003e8000c101d44 */
[----:B------:R1:W-:Y:S02]  /*21980*/  LDGSTS.E.BYPASS.LTC128B.128 [R36+0x17c00], desc[UR4][R2.64+0x100], !P1 ;  /* 0x17c0010002247fae */ /* 0x0003e4000c901d44 */
.L_x_2971:
[----:B------:R-:W-:Y:S05]  /*21990*/  BSYNC B0 ;  /* 0x0000000000007941 */ /* 0x000fea0003800000 */
.L_x_2970:
[----:B------:R-:W-:Y:S01]  /*219a0*/  NOP ;  /* 0x0000000000007918 */ /* 0x000fe20000000000 */
[----:B------:R-:W-:-:S13]  /*219b0*/  PLOP3.LUT P0, PT, PT, PT, PT, 0x80, 0x0 ;  /* 0x000000000000781c */ /* 0x000fda0003f0f070 */
.L_x_2972:
[----:B------:R-:W-:Y:S02]  /*219c0*/  PLOP3.LUT P1, PT, P1, P0, PT, 0xa2, 0x0 ;  /* 0x000000000000781c */ /* 0x000fe40000f21472 */
[----:B------:R-:W-:-:S08]  /*219d0*/  @P0 R2UR P1, UR4, R22 ;  /* 0x00000000160402ca */ /* 0x000fd00000020000 */
[----:B------:R-:W-:-:S05]  /*219e0*/  @P0 PLOP3.LUT P0, PT, P1, PT, PT, 0x80, 0x0 ;  /* 0x000000000000081c */ /* 0x000fca0000f0f070 */
[----:B------:R-:W-:Y:S01]  /*219f0*/  @!P1 SYNCS.ARRIVE.TRANS64.RED.A0T1 RZ, [UR4+0x2a800], RZ ;  /* 0x02a800ffffff99a7 */ /* 0x000fe20008200404 */
[----:B------:R-:W-:Y:S07]  /*21a00*/  @!P1 ARRIVES.LDGSTSBAR.64.TRANSCNT [UR4+0x2a800] ;  /* 0x02a80000ff0099b0 */ /* 0x000fee0008000a84 */
[----:B------:R-:W-:Y:S05]  /*21a10*/  @P0 BRA.U.ANY `(.L_x_2972) ;  /* 0xfffffffd00e80947 */ /* 0x000fea000393ffff */
[----:B01----:R-:W2:Y:S02]  /*21a20*/  LDL.LU R2, [R1+0x24] ;  /* 0x0000240001027983 */ /* 0x003ea40000300800 */
[----:B--2---:R-:W-:-:S04]  /*21a30*/  IADD3 R2, R2, 0x1, RZ ;  /* 0x0000000102027810 */ /* 0x004fc80007ffe0ff */
[----:B------:R-:W-:Y:S01]  /*21a40*/  LEA.HI R0, R2, R2, RZ, 0x1 ;  /* 0x0000000202007211 */ /* 0x000fe200078f08ff */
[----:B------:R0:W-:Y:S03]  /*21a50*/  STL [R1+0x24], R2 ;  /* 0x0000240201007387 */ /* 0x0001e60000100800 */
[----:B------:R-:W-:-:S05]  /*21a60*/  LOP3.LUT R0, R0, 0xfffffffe, RZ, 0xc0, !PT ;  /* 0xfffffffe00007812 */ /* 0x000fca00078ec0ff */
[----:B------:R-:W-:-:S05]  /*21a70*/  IMAD.IADD R0, R2, 0x1, -R0 ;  /* 0x0000000102007824 */ /* 0x000fca00078e0a00 */
        /* <DEDUP_REMOVED lines=8> */
.L_x_3122:
[----:B------:R-:W-:Y:S05]  /*21b00*/  BSYNC B0 ;  /* 0x0000000000007941 */ /* 0x000fea0003800000 */
.L_x_2973:
[----:B------:R-:W2:Y:S01]  /*21b10*/  LDL R2, [R1] ;  /* 0x0000000001027983 */ /* 0x000ea20000100800 */
[----:B------:R-:W-:Y:S01]  /*21b20*/  BSSY B0, `(.L_x_2975) ;  /* 0x0000100000007945 */ /* 0x000fe20003800000 */
[----:B--2---:R-:W-:-:S13]  /*21b30*/  ISETP.GE.AND P0, PT, R0, R2, PT ;  /* 0x000000020000720c */ /* 0x004fda0003f06270 */
[----:B------:R-:W-:Y:S05]  /*21b40*/  @!P0 BRA `(.L_x_2976) ;  /* 0x0000000c00f48947 */ /* 0x000fea0003800000 */
[----:B------:R-:W-:Y:S01]  /*21b50*/  MOV R10, R28 ;  /* 0x0000001c000a7202 */ /* 0x000fe20000000f00 */
[----:B------:R-:W-:Y:S02]  /*21b60*/  IMAD.MOV.U32 R17, RZ, RZ, R29 ;  /* 0x000000ffff117224 */ /* 0x000fe400078e001d */
[----:B------:R-:W-:-:S07]  /*21b70*/  IMAD.MOV.U32 R32, RZ, RZ, R26 ;  /* 0x000000ffff207224 */ /* 0x000fce00078e001a */
.L_x_2989:
[----:B------:R-:W2:Y:S01]  /*21b80*/  LDL R2, [R1+0x4] ;  /* 0x0000040001027983 */ /* 0x000ea20000100800 */
[----:B------:R-:W1:Y:S03]  /*21b90*/  LDC R8, c[0x0][0x430] ;  /* 0x00010c00ff087b82 */ /* 0x000e660000000800 */
[----:B------:R-:W3:Y:S01]  /*21ba0*/  LDL R6, [R1+0x8] ;  /* 0x0000080001067983 */ /* 0x000ee20000100800 */
[----:B0-----:R-:W0:Y:S01]  /*21bb0*/  S2R R3, SR_TID.X ;  /* 0x0000000000037919 */ /* 0x001e220000002100 */
[----:B------:R-:W4:Y:S01]  /*21bc0*/  S2R R7, SR_TID.X ;  /* 0x0000000000077919 */ /* 0x000f220000002100 */
[----:B-1----:R-:W-:-:S13]  /*21bd0*/  ISETP.NE.AND P0, PT, R8, 0x1, PT ;  /* 0x000000010800780c */ /* 0x002fda0003f05270 */
[----:B------:R-:W1:Y:S01]  /*21be0*/  @P0 LDC R4, c[0x0][0x434] ;  /* 0x00010d00ff040b82 */ /* 0x000e620000000800 */
[----:B0-----:R-:W-:-:S04]  /*21bf0*/  LOP3.LUT R3, R3, 0x7f, RZ, 0xc0, !PT ;  /* 0x0000007f03037812 */ /* 0x001fc800078ec0ff */
[----:B------:R-:W-:Y:S02]  /*21c00*/  SHF.R.U32.HI R3, RZ, 0x3, R3 ;  /* 0x00000003ff037819 */ /* 0x000fe40000011603 */
[----:B----4-:R-:W-:-:S04]  /*21c10*/  SHF.L.U32 R7, R7, 0x4, RZ ;  /* 0x0000000407077819 */ /* 0x010fc800000006ff */
[----:B------:R-:W-:Y:S02]  /*21c20*/  LOP3.LUT R7, R3, 0x70, R7, 0xf8, !PT ;  /* 0x0000007003077812 */ /* 0x000fe400078ef807 */
[----:B------:R-:W0:Y:S02]  /*21c30*/  @P0 LDC R3, c[0x0][0x438] ;  /* 0x00010e00ff030b82 */ /* 0x000e240000000800 */
[----:B------:R-:W-:Y:S01]  /*21c40*/  ISETP.GT.U32.AND P1, PT, R7, 0x5f, PT ;  /* 0x0000005f0700780c */ /* 0x000fe20003f24070 */
[----:B------:R-:W-:Y:S01]  /*21c50*/  ULDC.64 UR4, c[0x0][0x208] ;  /* 0x0000820000047ab9 */ /* 0x000fe20000000a00 */
[----:B------:R-:W-:Y:S01]  /*21c60*/  IADD3 R28, R10, 0x1, RZ ;  /* 0x000000010a1c7810 */ /* 0x000fe20007ffe0ff */
[----:B------:R-:W-:Y:S02]  /*21c70*/  IMAD.MOV.U32 R26, RZ, RZ, R0 ;  /* 0x000000ffff1a7224 */ /* 0x000fe400078e0000 */
[----:B--2---:R-:W-:-:S04]  /*21c80*/  IMAD R5, R0, 0x60, R2 ;  /* 0x0000006000057824 */ /* 0x004fc800078e0202 */
[----:B------:R-:W-:-:S04]  /*21c90*/  IMAD.IADD R5, R7, 0x1, R5 ;  /* 0x0000000107057824 */ /* 0x000fc800078e0205 */
[----:B-1----:R-:W-:-:S04]  /*21ca0*/  @P0 IMAD.HI.U32 R4, R5, R4, RZ ;  /* 0x0000000405040227 */ /* 0x002fc800078e00ff */
[----:B------:R-:W-:Y:S01]  /*21cb0*/  IMAD.MOV.U32 R2, RZ, RZ, R5 ;  /* 0x000000ffff027224 */ /* 0x000fe200078e0005 */
[----:B0-----:R-:W-:-:S04]  /*21cc0*/  @P0 SHF.R.U32.HI R2, RZ, R3, R4 ;  /* 0x00000003ff020219 */ /* 0x001fc80000011604 */
[----:B------:R-:W-:-:S05]  /*21cd0*/  IADD3 R3, -R2, RZ, RZ ;  /* 0x000000ff02037210 */ /* 0x000fca0007ffe1ff */
        /* <DEDUP_REMOVED lines=8> */
[----:B------:R-:W-:Y:S02]  /*21d60*/  IMAD.MOV.U32 R7, RZ, RZ, RZ ;  /* 0x000000ffff077224 */ /* 0x000fe400078e00ff */
[----:B------:R-:W-:Y:S01]  /*21d70*/  IMAD.U32 R6, RZ, RZ, UR37 ;  /* 0x00000025ff067e24 */ /* 0x000fe2000f8e00ff */
[----:B0-----:R-:W-:-:S04]  /*21d80*/  @!P1 LEA R4, P0, R2, R4, 0x2 ;  /* 0x0000000402049211 */ /* 0x001fc800078010ff */
[----:B------:R-:W-:-:S05]  /*21d90*/  @!P1 LEA.HI.X R5, R2, R5, R3, 0x2, P0 ;  /* 0x0000000502059211 */ /* 0x000fca00000f1403 */
[----:B------:R0:W5:Y:S01]  /*21da0*/  @!P1 LDG.E R7, desc[UR4][R4.64] ;  /* 0x0000000404079981 */ /* 0x000162000c1e1900 */
[----:B------:R-:W-:Y:S02]  /*21db0*/  ISETP.NE.AND P1, PT, R6, 0x3, PT ;  /* 0x000000030600780c */ /* 0x000fe40003f25270 */
[C---:B------:R-:W-:Y:S01]  /*21dc0*/  ISETP.NE.AND P0, PT, R28.reuse, 0x2, PT ;  /* 0x000000021c00780c */ /* 0x040fe20003f05270 */
[----:B------:R-:W-:Y:S05]  /*21dd0*/  YIELD ;  /* 0x0000000000007946 */ /* 0x000fea0003800000 */
[----:B------:R-:W-:Y:S02]  /*21de0*/  SEL R2, RZ, 0x1, P0 ;  /* 0x00000001ff027807 */ /* 0x000fe40000000000 */
[----:B------:R-:W-:-:S02]  /*21df0*/  SEL R28, R28, RZ, P0 ;  /* 0x000000ff1c1c7207 */ /* 0x000fc40000000000 */
[----:B------:R-:W-:Y:S01]  /*21e00*/  LOP3.LUT R29, R17, R2, RZ, 0x3c, !PT ;  /* 0x00000002111d7212 */ /* 0x000fe200078e3cff */
[----:B0-----:R-:W-:Y:S06]  /*21e10*/  @!P1 BRA `(.L_x_2977) ;  /* 0x0000000000049947 */ /* 0x001fec0003800000 */
[----:B------:R-:W-:Y:S01]  /*21e20*/  BPT.TRAP 0x1 ;  /* 0x000000040000795c */ /* 0x000fe20000300000 */
.L_x_2977:
[----:B------:R-:W-:Y:S01]  /*21e30*/  LEA R6, R28, R22, 0x3 ;  /* 0x000000161c067211 */ /* 0x000fe200078e18ff */
[----:B------:R-:W-:Y:S01]  /*21e40*/  BSSY B1, `(.L_x_2978) ;  /* 0x0000004000017945 */ /* 0x000fe20003800000 */
[----:B------:R-:W-:-:S04]  /*21e50*/  SHF.L.U32 R3, R29, 0x1f, RZ ;  /* 0x0000001f1d037819 */ /* 0x000fc800000006ff */
[----:B------:R-:W0:Y:S02]  /*21e60*/  SYNCS.PHASECHK.TRANS64.TRYWAIT P0, [R6+URZ+0x2a840], R3 ;  /* 0x02a84003060075a7 */ /* 0x000e24000800017f */
[----:B0-----:R-:W-:Y:S05]  /*21e70*/  @!P0 BRA `(.L_x_2979) ;  /* 0x0000005000ac8947 */ /* 0x001fea0003800000 */
.L_x_3123:
[----:B------:R-:W-:Y:S05]  /*21e80*/  BSYNC B1 ;  /* 0x0000000000017941 */ /* 0x000fea0003800000 */
.L_x_2978:
[----:B------:R-:W-:Y:S01]  /*21e90*/  SHF.R.S32.HI R20, RZ, 0x1f, R8 ;  /* 0x0000001fff147819 */ /* 0x000fe20000011408 */
[----:B------:R-:W-:Y:S01]  /*21ea0*/  ULDC.64 UR4, c[0x0][0x300] ;  /* 0x0000c00000047ab9 */ /* 0x000fe20000000a00 */
[----:B-----5:R-:W-:Y:S01]  /*21eb0*/  SHF.R.S32.HI R21, RZ, 0x1f, R7 ;  /* 0x0000001fff157819 */ /* 0x020fe20000011407 */
[----:B0-----:R-:W-:Y:S01]  /*21ec0*/  IMAD.WIDE.U32 R2, R8, UR4, RZ ;  /* 0x0000000408027c25 */ /* 0x001fe2000f8e00ff */
[----:B------:R-:W-:Y:S01]  /*21ed0*/  ULDC.64 UR6, c[0x0][0x2e8] ;  /* 0x0000ba0000067ab9 */ /* 0x000fe20000000a00 */
[C---:B------:R-:W-:Y:S02]  /*21ee0*/  LOP3.LUT P3, RZ, R27.reuse, 0x4, RZ, 0xc0, !PT ;  /* 0x000000041bff7812 */ /* 0x040fe4000786c0ff */
        /* <DEDUP_REMOVED lines=19> */
[----:B------:R-:W-:Y:S01]  /*22020*/  LEA R4, R4, R22, 0x1 ;  /* 0x0000001604047211 */ /* 0x000fe200078e08ff */
[----:B------:R-:W-:Y:S01]  /*22030*/  ULDC.64 UR4, c[0x0][0x208] ;  /* 0x0000820000047ab9 */ /* 0x000fe20000000a00 */
[----:B------:R-:W1:Y:S04]  /*22040*/  SHFL.IDX PT, R2, R9, RZ, 0x181f ;  /* 0x00181fff09027589 */ /* 0x000e6800000e0000 */
[----:B------:R-:W2:Y:S04]  /*22050*/  SHFL.IDX PT, R3, R5, RZ, 0x181f ;  /* 0x00181fff05037589 */ /* 0x000ea800000e0000 */
[----:B------:R-:W-:Y:S01]  /*22060*/  SHFL.IDX PT, R35, R5, 0x2, 0x181f ;  /* 0x00581f0005237f89 */ /* 0x000fe200000e0000 */
[----:B0-----:R-:W-:-:S04]  /*22070*/  SHF.L.U32 R11, R11, 0x3, RZ ;  /* 0x000000030b0b7819 */ /* 0x001fc800000006ff */
[----:B------:R-:W-:-:S05]  /*22080*/  LOP3.LUT R11, R11, 0x38, RZ, 0xc0, !PT ;  /* 0x000000380b0b7812 */ /* 0x000fca00078ec0ff */
[----:B------:R-:W-:-:S05]  /*22090*/  IMAD.SHL.U32 R0, R11, 0x2, RZ ;  /* 0x000000020b007824 */ /* 0x000fca00078e00ff */
[----:B-1----:R-:W-:-:S05]  /*220a0*/  IADD3 R2, P0, R2, R0, RZ ;  /* 0x0000000002027210 */ /* 0x002fca0007f1e0ff */
[----:B--2---:R-:W-:-:S05]  /*220b0*/  IMAD.X R3, RZ, RZ, R3, P0 ;  /* 0x000000ffff037224 */ /* 0x004fca00000e0603 */
        /* <DEDUP_REMOVED lines=32> */
.L_x_3137:
[----:B--2---:R-:W-:Y:S01]  /*222c0*/  IADD3 R2, P0, R2, R0, RZ ;  /* 0x0000000002027210 */ /* 0x004fe20007f1e0ff */
[----:B------:R-:W-:-:S04]  /*222d0*/  ULDC.64 UR4, c[0x0][0x208] ;  /* 0x0000820000047ab9 */ /* 0x000fc80000000a00 */
        /* <DEDUP_REMOVED lines=9> */
.L_x_2981:
[----:B------:R-:W-:Y:S02]  /*22370*/  PLOP3.LUT P1, PT, P1, P0, PT, 0xa2, 0x0 ;  /* 0x000000000000781c */ /* 0x000fe40000f21472 */
[----:B------:R-:W-:-:S08]  /*22380*/  @P0 R2UR P1, UR4, R6 ;  /* 0x00000000060402ca */ /* 0x000fd00000020000 */
[----:B------:R-:W-:-:S05]  /*22390*/  @P0 PLOP3.LUT P0, PT, P1, PT, PT, 0x80, 0x0 ;  /* 0x000000000000081c */ /* 0x000fca0000f0f070 */
[----:B------:R-:W-:Y:S01]  /*223a0*/  @!P1 SYNCS.ARRIVE.TRANS64.RED.A0T1 RZ, [UR4+0x2a830], RZ ;  /* 0x02a830ffffff99a7 */ /* 0x000fe20008200404 */
[----:B------:R-:W-:Y:S07]  /*223b0*/  @!P1 ARRIVES.LDGSTSBAR.64.TRANSCNT [UR4+0x2a830] ;  /* 0x02a83000ff0099b0 */ /* 0x000fee0008000a84 */
[----:B------:R-:W-:Y:S05]  /*223c0*/  @P0 BRA.U.ANY `(.L_x_2981) ;  /* 0xfffffffd00e80947 */ /* 0x000fea000393ffff */
[----:B------:R-:W-:Y:S01]  /*223d0*/  NOP ;  /* 0x0000000000007918 */ /* 0x000fe20000000000 */
[----:B-1----:R-:W-:-:S04]  /*223e0*/  MOV R2, UR37 ;  /* 0x0000002500027c02 */ /* 0x002fc80008000f00 */
[----:B------:R-:W-:-:S13]  /*223f0*/  ISETP.NE.AND P2, PT, R2, 0x3, PT ;  /* 0x000000030200780c */ /* 0x000fda0003f45270 */
[----:B------:R-:W-:Y:S05]  /*22400*/  @!P2 BRA `(.L_x_2982) ;  /* 0x000000000004a947 */ /* 0x000fea0003800000 */
[----:B------:R-:W-:Y:S01]  /*22410*/  BPT.TRAP 0x1 ;  /* 0x000000040000795c */ /* 0x000fe20000300000 */
.L_x_2982:
[----:B------:R1:W-:Y:S01]  /*22420*/  SYNCS.ARRIVE.TRANS64.A1T0 RZ, [R6+URZ+0x2a830], RZ ;  /* 0x02a830ff06ff79a7 */ /* 0x0003e2000810003f */
[----:B------:R-:W-:Y:S05]  /*22430*/  @!P2 BRA `(.L_x_2983) ;  /* 0x000000000004a947 */ /* 0x000fea0003800000 */
[----:B------:R-:W-:Y:S01]  /*22440*/  BPT.TRAP 0x1 ;  /* 0x000000040000795c */ /* 0x000fe20000300000 */
.L_x_2983:
[----:B------:R-:W-:Y:S01]  /*22450*/  SHF.L.U32 R2, R17, 0x1f, RZ ;  /* 0x0000001f11027819 */ /* 0x000fe200000006ff */
[----:B------:R-:W-:Y:S01]  /*22460*/  IMAD R4, R10, 0x8, R22 ;  /* 0x000000080a047824 */ /* 0x000fe200078e0216 */
[----:B------:R-:W-:Y:S03]  /*22470*/  BSSY B1, `(.L_x_2984) ;  /* 0x0000003000017945 */ /* 0x000fe60003800000 */
[----:B------:R-:W2:Y:S02]  /*22480*/  SYNCS.PHASECHK.TRANS64.TRYWAIT P0, [R4+URZ+0x2a860], R2 ;  /* 0x02a86002040075a7 */ /* 0x000ea4000800017f */
[----:B--2---:R-:W-:Y:S05]  /*22490*/  @!P0 BRA `(.L_x_2985) ;  /* 0x0000005400288947 */ /* 0x004fea0003800000 */
.L_x_3138:
[----:B------:R-:W-:Y:S05]  /*224a0*/  BSYNC B1 ;  /* 0x0000000000017941 */ /* 0x000fea0003800000 */
.L_x_2984:
[----:B------:R-:W3:Y:S01]  /*224b0*/  S2R R3, SR_TID.X ;  /* 0x0000000000037919 */ /* 0x000ee20000002100 */
[----:B------:R-:W-:Y:S01]  /*224c0*/  UMOV UR4, 0xffffffff ;  /* 0xffffffff00047882 */ /* 0x000fe20000000000 */
[----:B-1----:R-:W-:Y:S01]  /*224d0*/  IMAD R6, R32, -0x60, R37 ;  /* 0xffffffa020067824 */ /* 0x002fe200078e0225 */
[----:B------:R-:W-:Y:S01]  /*224e0*/  LOP3.LUT P0, RZ, R30, 0x2, RZ, 0xc0, !PT ;  /* 0x000000021eff7812 */ /* 0x000fe2000780c0ff */
[----:B0-----:R-:W-:Y:S01]  /*224f0*/  IMAD R5, R10, 0x3000, R34 ;  /* 0x000030000a057824 */ /* 0x001fe200078e0222 */
[----:B---3--:R-:W-:-:S04]  /*22500*/  LOP3.LUT R3, R3, 0x7f, RZ, 0xc0, !PT ;  /* 0x0000007f03037812 */ /* 0x008fc800078ec0ff */
[----:B------:R-:W-:-:S05]  /*22510*/  SHF.R.U32.HI R3, RZ, 0x3, R3 ;  /* 0x00000003ff037819 */ /* 0x000fca0000011603 */
[----:B------:R-:W-:Y:S01]  /*22520*/  IMAD.IADD R6, R6, 0x1, -R3 ;  /* 0x0000000106067824 */ /* 0x000fe200078e0a03 */
[----:B------:R-:W-:Y:S06]  /*22530*/  BRA.DIV UR4, `(.L_x_2986) ;  /* 0x0000005604147947 */ /* 0x000fec000b800000 */
[----:B--2---:R-:W0:Y:S01]  /*22540*/  SHFL.IDX PT, R2, R23, RZ, 0x181f ;  /* 0x00181fff17027589 */ /* 0x004e2200000e0000 */
[----:B------:R-:W-:Y:S01]  /*22550*/  IMAD R5, R5, 0x2, R22 ;  /* 0x0000000205057824 */ /* 0x000fe200078e0216 */
[----:B------:R-:W-:Y:S02]  /*22560*/  ULDC.64 UR4, c[0x0][0x208] ;  /* 0x0000820000047ab9 */ /* 0x000fe40000000a00 */
        /* <DEDUP_REMOVED lines=43> */
.L_x_3152:
[C---:B------:R-:W-:Y:S01]  /*22820*/  ISETP.LT.OR P1, PT, R6.reuse, 0x51, !P1 ;  /* 0x000000510600780c */ /* 0x040fe20004f21670 */
[----:B------:R-:W-:Y:S01]  /*22830*/  ULDC.64 UR4, c[0x0][0x208] ;  /* 0x0000820000047ab9 */ /* 0x000fe20000000a00 */
[----:B------:R-:W-:Y:S02]  /*22840*/  ISETP.LT.OR P0, PT, R6, 0x51, !P0 ;  /* 0x000000510600780c */ /* 0x000fe40004701670 */
[----:B-1----:R-:W-:-:S04]  /*22850*/  IADD3 R2, P2, R2, R0, RZ ;  /* 0x0000000002027210 */ /* 0x002fc80007f5e0ff */
[----:B------:R-:W-:-:S05]  /*22860*/  IADD3.X R3, RZ, R24, RZ, P2, !PT ;  /* 0x00000018ff037210 */ /* 0x000fca00017fe4ff */
[----:B------:R-:W-:Y:S01]  /*22870*/  @!PT LDS RZ, [RZ] ;  /* 0x00000000fffff984 */ /* 0x000fe20000000800 */
[----:B------:R-:W-:Y:S01]  /*22880*/  @!PT LDS RZ, [RZ] ;  /* 0x00000000fffff984 */ /* 0x000fe20000000800 */
[----:B------:R-:W-:Y:S01]  /*22890*/  @!PT LDS RZ, [RZ] ;  /* 0x00000000fffff984 */ /* 0x000fe20000000800 */
[----:B------:R-:W-:Y:S04]  /*228a0*/  LDGSTS.E.BYPASS.LTC128B.128 [R5+0x2c00], desc[UR4][R2.64], !P1 ;  /* 0x02c0000002057fae */ /* 0x000fe8000c901d44 */
[----:B------:R1:W-:Y:S01]  /*228b0*/  LDGSTS.E.BYPASS.LTC128B.128 [R5+0x5c00], desc[UR4][R2.64+0x80], !P0 ;  /* 0x05c0008002057fae */ /* 0x0003e2000c101d44 */
[----:B------:R-:W-:Y:S01]  /*228c0*/  ULDC.64 UR4, c[0x0][0x328] ;  /* 0x0000ca0000047ab9 */ /* 0x000fe20000000a00 */
[----:B------:R-:W-:Y:S01]  /*228d0*/  PLOP3.LUT P0, PT, PT, PT, PT, 0x80, 0x0 ;  /* 0x000000000000781c */ /* 0x000fe20003f0f070 */
[----:B------:R-:W-:Y:S01]  /*228e0*/  IMAD R9, R20, UR4, RZ ;  /* 0x0000000414097c24 */ /* 0x000fe2000f8e02ff */
[----:B------:R-:W-:-:S03]  /*228f0*/  NOP ;  /* 0x0000000000007918 */ /* 0x000fc60000000000 */
[C---:B------:R-:W-:Y:S02]  /*22900*/  IMAD R9, R8.reuse, UR5, R9 ;  /* 0x0000000508097c24 */ /* 0x040fe4000f8e0209 */
[----:B-1----:R-:W-:Y:S01]  /*22910*/  IMAD.WIDE.U32 R2, R8, UR4, RZ ;  /* 0x0000000408027c25 */ /* 0x002fe2000f8e00ff */
[----:B------:R-:W-:-:S03]  /*22920*/  ULDC.64 UR4, c[0x0][0x338] ;  /* 0x0000ce0000047ab9 */ /* 0x000fc60000000a00 */
[----:B------:R-:W-:Y:S02]  /*22930*/  IMAD.IADD R3, R3, 0x1, R9 ;  /* 0x0000000103037824 */ /* 0x000fe400078e0209 */
[----:B------:R-:W-:Y:S02]  /*22940*/  IMAD R0, R21, UR4, RZ ;  /* 0x0000000415007c24 */ /* 0x000fe4000f8e02ff */
[----:B------:R-:W-:-:S04]  /*22950*/  IMAD.WIDE.U32 R2, R7, UR4, R2 ;  /* 0x0000000407027c25 */ /* 0x000fc8000f8e0002 */
[----:B------:R-:W-:-:S04]  /*22960*/  IMAD R9, R7, UR5, R0 ;  /* 0x0000000507097c24 */ /* 0x000fc8000f8e0200 */
[----:B------:R-:W-:-:S07]  /*22970*/  IMAD.IADD R9, R3, 0x1, R9 ;  /* 0x0000000103097824 */ /* 0x000fce00078e0209 */
.L_x_2987:
        /* <DEDUP_REMOVED lines=11> */
.L_x_2988:
        /* <DEDUP_REMOVED lines=15> */
.L_x_2976:
[----:B------:R-:W-:Y:S05]  /*22b20*/  BSYNC B0 ;  /* 0x0000000000007941 */ /* 0x000fea0003800000 */
.L_x_2975:
        /* <DEDUP_REMOVED lines=8> */
[----:B------:R-:W1:Y:S01]  /*22bb0*/  FLO.U32 R0, UR4 ;  /* 0x0000000400007d00 */ /* 0x000e6200080e0000 */
[----:B------:R-:W-:Y:S01]  /*22bc0*/  ULDC.64 UR6, c[0x0][0x208] ;  /* 0x0000820000067ab9 */ /* 0x000fe20000000a00 */
        /* <DEDUP_REMOVED lines=8> */
.L_x_2991:
[----:B------:R-:W-:Y:S05]  /*22c50*/  BSYNC B0 ;  /* 0x0000000000007941 */ /* 0x000fea0003800000 */
.L_x_2990:
[----:B------:R-:W-:-:S04]  /*22c60*/  MOV R0, UR37 ;  /* 0x0000002500007c02 */ /* 0x000fc80008000f00 */
[----:B------:R-:W-:-:S13]  /*22c70*/  ISETP.NE.AND P0, PT, R0, 0x3, PT ;  /* 0x000000030000780c */ /* 0x000fda0003f05270 */
[----:B------:R-:W-:Y:S05]  /*22c80*/  @!P0 BRA `(.L_x_2992) ;  /* 0x0000000000048947 */ /* 0x000fea0003800000 */
[----:B------:R-:W-:Y:S01]  /*22c90*/  BPT.TRAP 0x1 ;  /* 0x000000040000795c */ /* 0x000fe20000300000 */
.L_x_2992:
[----:B------:R-:W-:Y:S01]  /*22ca0*/  IMAD R0, R28, 0x8, R22 ;  /* 0x000000081c007824 */ /* 0x000fe200078e0216 */
[----:B0-----:R-:W-:Y:S01]  /*22cb0*/  SHF.L.U32 R3, R29, 0x1f, RZ ;  /* 0x0000001f1d037819 */ /* 0x001fe200000006ff */
[----:B------:R-:W-:Y:S01]  /*22cc0*/  BSSY B0, `(.L_x_2993) ;  /* 0x0000004000007945 */ /* 0x000fe20003800000 */
[----:B------:R-:W-:Y:S02]  /*22cd0*/  IMAD R6, R26, -0x60, R37 ;  /* 0xffffffa01a067824 */ /* 0x000fe400078e0225 */
[----:B------:R-:W0:Y:S02]  /*22ce0*/  SYNCS.PHASECHK.TRANS64.TRYWAIT P0, [R0+URZ+0x2a860], R3 ;  /* 0x02a86003000075a7 */ /* 0x000e24000800017f */
[----:B0-----:R-:W-:Y:S05]  /*22cf0*/  @!P0 BRA `(.L_x_2994) ;  /* 0x00000054001c8947 */ /* 0x001fea0003800000 */
.L_x_3153:
[----:B------:R-:W-:Y:S05]  /*22d00*/  BSYNC B0 ;  /* 0x0000000000007941 */ /* 0x000fea0003800000 */
.L_x_2993:
        /* <DEDUP_REMOVED lines=8> */
[C---:B------:R-:W-:Y:S01]  /*22d90*/  LOP3.LUT R2, R30.reuse, 0x1, RZ, 0xc0, !PT ;  /* 0x000000011e027812 */ /* 0x040fe200078ec0ff */
[----:B------:R-:W-:Y:S01]  /*22da0*/  ULDC.64 UR4, c[0x0][0x208] ;  /* 0x0000820000047ab9 */ /* 0x000fe20000000a00 */
        /* <DEDUP_REMOVED lines=9> */
[----:B-1----:R-:W-:-:S04]  /*22e40*/  SHF.L.U32 R7, R7, 0x3, RZ ;  /* 0x0000000307077819 */ /* 0x002fc800000006ff */
        /* <DEDUP_REMOVED lines=38> */
.L_x_3167:
[C---:B------:R-:W-:Y:S01]  /*230b0*/  ISETP.LT.OR P1, PT, R6.reuse, 0x51, P1 ;  /* 0x000000510600780c */ /* 0x040fe20000f21670 */
[----:B------:R-:W-:Y:S01]  /*230c0*/  ULDC.64 UR4, c[0x0][0x208] ;  /* 0x0000820000047ab9 */ /* 0x000fe20000000a00 */
        /* <DEDUP_REMOVED lines=10> */
.L_x_2996:
[----:B------:R-:W-:Y:S02]  /*23170*/  PLOP3.LUT P1, PT, P1, P0, PT, 0xa2, 0x0 ;  /* 0x000000000000781c */ /* 0x000fe40000f21472 */
[----:B------:R-:W-:-:S08]  /*23180*/  @P0 R2UR P1, UR4, R0 ;  /* 0x00000000000402ca */ /* 0x000fd00000020000 */
[----:B------:R-:W-:-:S05]  /*23190*/  @P0 PLOP3.LUT P0, PT, P1, PT, PT, 0x80, 0x0 ;  /* 0x000000000000081c */ /* 0x000fca0000f0f070 */
[----:B------:R-:W-:Y:S01]  /*231a0*/  @!P1 SYNCS.ARRIVE.TRANS64.RED.A0T1 RZ, [UR4+0x2a850], RZ ;  /* 0x02a850ffffff99a7 */ /* 0x000fe20008200404 */
[----:B------:R-:W-:Y:S07]  /*231b0*/  @!P1 ARRIVES.LDGSTSBAR.64.TRANSCNT [UR4+0x2a850] ;  /* 0x02a85000ff0099b0 */ /* 0x000fee0008000a84 */
[----:B------:R-:W-:Y:S05]  /*231c0*/  @P0 BRA.U.ANY `(.L_x_2996) ;  /* 0xfffffffd00e80947 */ /* 0x000fea000393ffff */
[----:B------:R-:W-:Y:S01]  /*231d0*/  NOP ;  /* 0x0000000000007918 */ /* 0x000fe20000000000 */
[----:B0-----:R-:W-:-:S04]  /*231e0*/  MOV R2, UR37 ;  /* 0x0000002500027c02 */ /* 0x001fc80008000f00 */
[----:B------:R-:W-:-:S13]  /*231f0*/  ISETP.NE.AND P2, PT, R2, 0x3, PT ;  /* 0x000000030200780c */ /* 0x000fda0003f45270 */
[----:B------:R-:W-:Y:S05]  /*23200*/  @!P2 BRA `(.L_x_2997) ;  /* 0x000000000004a947 */ /* 0x000fea0003800000 */
[----:B------:R-:W-:Y:S01]  /*23210*/  BPT.TRAP 0x1 ;  /* 0x000000040000795c */ /* 0x000fe20000300000 */
.L_x_2997:
[----:B------:R-:W-:Y:S01]  /*23220*/  VIADD R28, R28, 0x1 ;  /* 0x000000011c1c7836 */ /* 0x000fe20000000000 */
[----:B------:R0:W-:Y:S04]  /*23230*/  SYNCS.ARRIVE.TRANS64.A1T0 RZ, [R0+URZ+0x2a850], RZ ;  /* 0x02a850ff00ff79a7 */ /* 0x0001e8000810003f */
[----:B------:R-:W-:-:S04]  /*23240*/  ISETP.NE.AND P0, PT, R28, 0x2, PT ;  /* 0x000000021c00780c */ /* 0x000fc80003f05270 */
[----:B0-----:R-:W-:Y:S02]  /*23250*/  SEL R0, RZ, 0x1, P0 ;  /* 0x00000001ff007807 */ /* 0x001fe40000000000 */
[----:B------:R-:W-:Y:S02]  /*23260*/  SEL R28, R28, RZ, P0 ;  /* 0x000000ff1c1c7207 */ /* 0x000fe40000000000 */
[----:B------:R-:W-:-:S07]  /*23270*/  LOP3.LUT R29, R29, R0, RZ, 0x3c, !PT ;  /* 0x000000001d1d7212 */ /* 0x000fce00078e3cff */
.L_x_2954:
[----:B------:R-:W-:Y:S05]  /*23280*/  BSYNC B7 ;  /* 0x0000000000077941 */ /* 0x000fea0003800000 */
.L_x_2952:
[----:B------:R-:W-:-:S13]  /*23290*/  LOP3.LUT P0, RZ, R27, 0x20, RZ, 0xc0, !PT ;  /* 0x000000201bff7812 */ /* 0x000fda000780c0ff */
[----:B------:R-:W-:Y:S05]  /*232a0*/  @!P0 BRA `(.L_x_2998) ;  /* 0x0000000000248947 */ /* 0x000fea0003800000 */
[----:B------:R-:W-:Y:S05]  /*232b0*/  WARPSYNC.ALL ;  /* 0x0000000000007948 */ /* 0x000fea0003800000 */
[----:B------:R-:W1:Y:S08]  /*232c0*/  S2UR UR5, SR_CgaCtaId ;  /* 0x00000000000579c3 */ /* 0x000e700000008800 */
[----:B------:R-:W-:Y:S06]  /*232d0*/  BAR.SYNC.DEFER_BLOCKING 0x5, 0x180 ;  /* 0x0146000000007b1d */ /* 0x000fec0000010000 */
[----:B------:R-:W-:-:S02]  /*232e0*/  UMOV UR4, 0x400 ;  /* 0x0000040000047882 */ /* 0x000fc40000000000 */
[----:B-1----:R-:W-:-:S06]  /*232f0*/  ULEA UR4, UR5, UR4, 0x18 ;  /* 0x0000000405047291 */ /* 0x002fcc000f8ec03f */
[----:B------:R-:W-:-:S05]  /*23300*/  IMAD.U32 R22, RZ, RZ, UR4 ;  /* 0x00000004ff167e24 */ /* 0x000fca000f8e00ff */
[----:B------:R1:W2:Y:S01]  /*23310*/  LDS.128 R16, [R22+0x2a8d0] ;  /* 0x02a8d00016107984 */ /* 0x0002a20000000c00 */
[----:B------:R-:W-:Y:S06]  /*23320*/  BAR.ARV 0x4, 0x180 ;  /* 0x0106000000007b1d */ /* 0x000fec0000002000 */
[----:B------:R-:W-:Y:S05]  /*23330*/  BRA `(.L_x_2999) ;  /* 0x0000000c00e07947 */ /* 0x000fea0003800000 */
.L_x_2998:
[----:B------:R-:W1:Y:S01]  /*23340*/  S2R R8, SR_TID.X ;  /* 0x0000000000087919 */ /* 0x000e620000002100 */
[----:B------:R-:W-:Y:S01]  /*23350*/  UMOV UR4, 0xffffffff ;  /* 0xffffffff00047882 */ /* 0x000fe20000000000 */
[----:B-1----:R-:W-:-:S04]  /*23360*/  LOP3.LUT R8, R8, 0x1f, RZ, 0xc0, !PT ;  /* 0x0000001f08087812 */ /* 0x002fc800078ec0ff */
[----:B------:R-:W-:Y:S01]  /*23370*/  ISETP.NE.AND P0, PT, R8, 0x1f, PT ;  /* 0x0000001f0800780c */ /* 0x000fe20003f05270 */
[----:B------:R-:W-:-:S12]  /*23380*/  BRA.DIV UR4, `(.L_x_3000) ;  /* 0x00000056048c7947 */ /* 0x000fd8000b800000 */
[----:B------:R-:W-:Y:S01]  /*23390*/  IADD3 R7, R19, R8, RZ ;  /* 0x0000000813077210 */ /* 0x000fe20007ffe0ff */
[----:B------:R-:W-:Y:S01]  /*233a0*/  ULDC UR4, c[0x0][0xc3c] ;  /* 0x00030f0000047ab9 */ /* 0x000fe20000000800 */
[----:B------:R-:W-:Y:S02]  /*233b0*/  ULDC.64 UR6, c[0x0][0x208] ;  /* 0x0000820000067ab9 */ /* 0x000fe40000000a00 */
[----:B------:R-:W-:-:S13]  /*233c0*/  ISETP.GE.OR P1, PT, R7, UR4, !P0 ;  /* 0x0000000407007c0c */ /* 0x000fda000c726670 */
[----:B------:R-:W1:Y:S08]  /*233d0*/  @!P1 LDC.64 R2, c[0x0][0xc80] ;  /* 0x00032000ff029b82 */ /* 0x000e700000000a00 */
[----:B------:R-:W2:Y:S01]  /*233e0*/  @!P1 LDC.64 R4, c[0x0][0xc78] ;  /* 0x00031e00ff049b82 */ /* 0x000ea20000000a00 */
[----:B-1----:R-:W-:-:S05]  /*233f0*/  @!P1 IMAD.WIDE R2, R7, 0x4, R2 ;  /* 0x0000000407029825 */ /* 0x002fca00078e0202 */
[----:B------:R2:W3:Y:S02]  /*23400*/  @!P1 LDG.E R6, desc[UR6][R2.64] ;  /* 0x0000000602069981 */ /* 0x0004e4000c1e1900 */
[----:B--2---:R-:W-:-:S05]  /*23410*/  @!P1 IMAD.WIDE R2, R7, 0x4, R4 ;  /* 0x0000000407029825 */ /* 0x004fca00078e0204 */
[----:B------:R-:W2:Y:S01]  /*23420*/  @!P1 LDG.E R5, desc[UR6][R2.64] ;  /* 0x0000000602059981 */ /* 0x000ea2000c1e1900 */
        /* <DEDUP_REMOVED lines=8> */
[----:B---3--:R-:W-:-:S02]  /*234b0*/  @!P1 IMAD.MOV.U32 R17, RZ, RZ, R6 ;  /* 0x000000ffff119224 */ /* 0x008fc400078e0006 */
[----:B------:R-:W-:Y:S02]  /*234c0*/  IMAD.MOV.U32 R6, RZ, RZ, RZ ;  /* 0x000000ffff067224 */ /* 0x000fe400078e00ff */
[----:B--2---:R-:W-:Y:S01]  /*234d0*/  @!P1 IMAD.MOV.U32 R4, RZ, RZ, R5 ;  /* 0x000000ffff049224 */ /* 0x004fe200078e0005 */
        /* <DEDUP_REMOVED lines=17> */
[----:B------:R1:W2:Y:S02]  /*235f0*/  SHFL.IDX PT, R14, R2, 0x1f, 0x1f ;  /* 0x03e01f00020e7f89 */ /* 0x0002a400000e0000 */
.L_x_3177:
[----:B------:R-:W-:Y:S02]  /*23600*/  ULDC UR4, c[0x0][0xc38] ;  /* 0x00030e0000047ab9 */ /* 0x000fe40000000800 */
[----:B------:R-:W-:-:S04]  /*23610*/  IMAD.U32 R5, RZ, RZ, UR4 ;  /* 0x00000004ff057e24 */ /* 0x000fc8000f8e00ff */
[----:B--2---:R-:W-:-:S05]  /*23620*/  IMAD R14, R14, R5, RZ ;  /* 0x000000050e0e7224 */ /* 0x004fca00078e02ff */
[----:B------:R-:W-:-:S04]  /*23630*/  IADD3 R7, R7, R14, RZ ;  /* 0x0000000e07077210 */ /* 0x000fc80007ffe0ff */
[----:B------:R-:W-:-:S13]  /*23640*/  ISETP.GT.AND P6, PT, R7, R0, PT ;  /* 0x000000000700720c */ /* 0x000fda0003fc4270 */
[----:B------:R-:W-:Y:S05]  /*23650*/  @P6 BRA `(.L_x_3001) ;  /* 0x0000000000a86947 */ /* 0x000fea0003800000 */
.L_x_3004:
[----:B-1----:R-:W1:Y:S01]  /*23660*/  LDC R2, c[0x0][0xc3c] ;  /* 0x00030f00ff027b82 */ /* 0x002e620000000800 */
[----:B------:R-:W-:-:S05]  /*23670*/  VIADD R19, R19, 0x1f ;  /* 0x0000001f13137836 */ /* 0x000fca0000000000 */
[----:B-1----:R-:W-:-:S13]  /*23680*/  ISETP.GE.AND P6, PT, R19, R2, PT ;  /* 0x000000021300720c */ /* 0x002fda0003fc6270 */
[----:B------:R-:W-:Y:S05]  /*23690*/  @P6 BRA `(.L_x_3002) ;  /* 0x0000000800c46947 */ /* 0x000fea0003800000 */
[----:B------:R-:W1:Y:S01]  /*236a0*/  S2R R3, SR_TID.X ;  /* 0x0000000000037919 */ /* 0x000e620000002100 */
[----:B------:R-:W-:Y:S01]  /*236b0*/  MOV R17, RZ ;  /* 0x000000ff00117202 */ /* 0x000fe20000000f00 */
[----:B------:R-:W-:Y:S01]  /*236c0*/  ULDC.64 UR4, c[0x0][0x208] ;  /* 0x0000820000047ab9 */ /* 0x000fe20000000a00 */
        /* <DEDUP_REMOVED lines=29> */
.L_x_3185:
[----:B------:R-:W-:Y:S02]  /*238a0*/  ULDC UR4, c[0x0][0xc38] ;  /* 0x00030e0000047ab9 */ /* 0x000fe40000000800 */
[----:B------:R-:W-:-:S04]  /*238b0*/  IMAD.U32 R5, RZ, RZ, UR4 ;  /* 0x00000004ff057e24 */ /* 0x000fc8000f8e00ff */
[----:B--2---:R-:W-:-:S04]  /*238c0*/  IMAD R14, R14, R5, RZ ;  /* 0x000000050e0e7224 */ /* 0x004fc800078e02ff */
[----:B------:R-:W-:-:S05]  /*238d0*/  IMAD.IADD R7, R14, 0x1, R7 ;  /* 0x000000010e077824 */ /* 0x000fca00078e0207 */
[----:B------:R-:W-:-:S13]  /*238e0*/  ISETP.GT.AND P6, PT, R7, R0, PT ;  /* 0x000000000700720c */ /* 0x000fda0003fc4270 */
[----:B------:R-:W-:Y:S05]  /*238f0*/  @!P6 BRA `(.L_x_3004) ;  /* 0xfffffffc0058e947 */ /* 0x000fea000383ffff */
.L_x_3001:
[----:B------:R-:W-:Y:S01]  /*23900*/  IADD3 R7, -R14, R7, RZ ;  /* 0x000000070e077210 */ /* 0x000fe20007ffe1ff */
[----:B------:R-:W-:-:S04]  /*23910*/  UMOV UR4, 0xffffffff ;  /* 0xffffffff00047882 */ /* 0x000fc80000000000 */
[----:B------:R-:W-:-:S05]  /*23920*/  IMAD R3, R2, R5, R7 ;  /* 0x0000000502037224 */ /* 0x000fca00078e0207 */
[----:B------:R-:W-:Y:S01]  /*23930*/  ISETP.GT.AND P6, PT, R3, R0, PT ;  /* 0x000000000300720c */ /* 0x000fe20003fc4270 */
[----:B------:R-:W-:-:S12]  /*23940*/  BRA.DIV UR4, `(.L_x_3005) ;  /* 0x0000005a04147947 */ /* 0x000fd8000b800000 */
[----:B------:R-:W-:-:S04]  /*23950*/  VOTE.ANY R3, PT, !P6 ;  /* 0x0000000000037806 */ /* 0x000fc800070e0100 */
[----:B0-----:R-:W0:Y:S02]  /*23960*/  POPC R12, R3 ;  /* 0x00000003000c7309 */ /* 0x001e240000000000 */
[----:B0-----:R0:W2:Y:S01]  /*23970*/  SHFL.IDX PT, R17, R17, R12, 0x1f ;  /* 0x00001f0c11117589 */ /* 0x0010a200000e0000 */
[----:B------:R-:W-:-:S03]  /*23980*/  IMAD.IADD R19, R12, 0x1, R19 ;  /* 0x000000010c137824 */ /* 0x000fc600078e0213 */
[----:B------:R0:W3:Y:S04]  /*23990*/  SHFL.IDX PT, R4, R4, R12, 0x1f ;  /* 0x00001f0c04047589 */ /* 0x0000e800000e0000 */
.L_x_3190:
[----:B------:R-:W-:-:S13]  /*239a0*/  ISETP.NE.AND P0, PT, R3, RZ, PT ;  /* 0x000000ff0300720c */ /* 0x000fda0003f05270 */
[----:B------:R-:W-:Y:S05]  /*239b0*/  @!P0 BRA `(.L_x_3006) ;  /* 0x0000000000108947 */ /* 0x000fea0003800000 */
[----:B------:R-:W-:Y:S01]  /*239c0*/  UMOV UR4, 0xffffffff ;  /* 0xffffffff00047882 */ /* 0x000fe20000000000 */
[----:B0-----:R-:W-:Y:S02]  /*239d0*/  VIADD R12, R12, 0xffffffff ;  /* 0xffffffff0c0c7836 */ /* 0x001fe40000000000 */
[----:B------:R-:W-:Y:S05]  /*239e0*/  BRA.DIV UR4, `(.L_x_3007) ;  /* 0x0000005a04487947 */ /* 0x000fea000b800000 */
[----:B------:R4:W0:Y:S02]  /*239f0*/  SHFL.IDX PT, R6, R2, R12, 0x1f ;  /* 0x00001f0c02067589 */ /* 0x00082400000e0000 */
.L_x_3006:
[----:B---3--:R-:W-:Y:S01]  /*23a00*/  ISETP.NE.AND P0, PT, R4, 0x1, PT ;  /* 0x000000010400780c */ /* 0x008fe20003f05270 */
[----:B0-----:R-:W-:-:S05]  /*23a10*/  IMAD R16, R6, R5, R7 ;  /* 0x0000000506107224 */ /* 0x001fca00078e0207 */
[----:B------:R-:W-:-:S07]  /*23a20*/  IADD3 R0, R0, -R16, RZ ;  /* 0x8000001000007210 */ /* 0x000fce0007ffe0ff */
[----:B------:R-:W-:Y:S05]  /*23a30*/  @!P0 BRA `(.L_x_3008) ;  /* 0x0000000000dc8947 */ /* 0x000fea0003800000 */
[-C--:B--2---:R-:W-:Y:S02]  /*23a40*/  IABS R6, R17.reuse ;  /* 0x0000001100067213 */ /* 0x084fe40000000000 */
[----:B------:R-:W-:Y:S02]  /*23a50*/  IABS R5, R4 ;  /* 0x0000000400057213 */ /* 0x000fe40000000000 */
[----:B------:R-:W0:Y:S08]  /*23a60*/  I2F.RP R7, R6 ;  /* 0x0000000600077306 */ /* 0x000e300000209400 */
[----:B------:R-:W2:Y:S08]  /*23a70*/  I2F.RP R8, R5 ;  /* 0x0000000500087306 */ /* 0x000eb00000209400 */
[----:B0-----:R-:W1:Y:S08]  /*23a80*/  MUFU.RCP R7, R7 ;  /* 0x0000000700077308 */ /* 0x001e700000001000 */
[----:B--2---:R-:W-:Y:S01]  /*23a90*/  MUFU.RCP R8, R8 ;  /* 0x0000000800087308 */ /* 0x004fe20000001000 */
[----:B-1--4-:R-:W-:Y:S01]  /*23aa0*/  VIADD R2, R7, 0xffffffe ;  /* 0x0ffffffe07027836 */ /* 0x012fe20000000000 */
[----:B------:R-:W-:-:S06]  /*23ab0*/  IABS R7, R17 ;  /* 0x0000001100077213 */ /* 0x000fcc0000000000 */
[----:B------:R0:W1:Y:S02]  /*23ac0*/  F2I.FTZ.U32.TRUNC.NTZ R3, R2 ;  /* 0x0000000200037305 */ /* 0x000064000021f000 */
[----:B0-----:R-:W-:Y:S01]  /*23ad0*/  MOV R2, RZ ;  /* 0x000000ff00027202 */ /* 0x001fe20000000f00 */
[----:B-1----:R-:W-:-:S04]  /*23ae0*/  IMAD.MOV R9, RZ, RZ, -R3 ;  /* 0x000000ffff097224 */ /* 0x002fc800078e0a03 */
[----:B------:R-:W-:-:S04]  /*23af0*/  IMAD R9, R9, R6, RZ ;  /* 0x0000000609097224 */ /* 0x000fc800078e02ff */
[----:B------:R-:W-:Y:S01]  /*23b00*/  IMAD.HI.U32 R3, R3, R9, R2 ;  /* 0x0000000903037227 */ /* 0x000fe200078e0002 */
[----:B------:R-:W-:-:S03]  /*23b10*/  IABS R2, R0 ;  /* 0x0000000000027213 */ /* 0x000fc60000000000 */
[----:B------:R-:W-:Y:S02]  /*23b20*/  IMAD.MOV R9, RZ, RZ, -R7 ;  /* 0x000000ffff097224 */ /* 0x000fe400078e0a07 */
[----:B------:R-:W-:-:S04]  /*23b30*/  IMAD.HI.U32 R7, R3, R2, RZ ;  /* 0x0000000203077227 */ /* 0x000fc800078e00ff */
[----:B------:R-:W-:Y:S02]  /*23b40*/  VIADD R3, R8, 0xffffffe ;  /* 0x0ffffffe08037836 */ /* 0x000fe40000000000 */
[----:B------:R-:W-:-:S04]  /*23b50*/  IMAD R9, R7, R9, R2 ;  /* 0x0000000907097224 */ /* 0x000fc800078e0202 */
[----:B------:R-:W0:Y:S01]  /*23b60*/  F2I.FTZ.U32.TRUNC.NTZ R3, R3 ;  /* 0x0000000300037305 */ /* 0x000e22000021f000 */
[----:B------:R-:W-:-:S13]  /*23b70*/  ISETP.GT.U32.AND P1, PT, R6, R9, PT ;  /* 0x000000090600720c */ /* 0x000fda0003f24070 */
[-C--:B------:R-:W-:Y:S01]  /*23b80*/  @!P1 IADD3 R9, R9, -R6.reuse, RZ ;  /* 0x8000000609099210 */ /* 0x080fe20007ffe0ff */
[----:B0-----:R-:W-:Y:S01]  /*23b90*/  IMAD.MOV R2, RZ, RZ, -R3 ;  /* 0x000000ffff027224 */ /* 0x001fe200078e0a03 */
[----:B------:R-:W-:Y:S02]  /*23ba0*/  @!P1 IADD3 R7, R7, 0x1, RZ ;  /* 0x0000000107079810 */ /* 0x000fe40007ffe0ff */
        /* <DEDUP_REMOVED lines=8> */
[----:B------:R-:W-:-:S04]  /*23c30*/  IABS R2, R4 ;  /* 0x0000000400027213 */ /* 0x000fc80000000000 */
[----:B------:R-:W-:-:S07]  /*23c40*/  IADD3 R2, RZ, -R2, RZ ;  /* 0x80000002ff027210 */ /* 0x000fce0007ffe0ff */
[----:B------:R-:W-:Y:S01]  /*23c50*/  @!P2 IMAD.MOV R7, RZ, RZ, -R7 ;  /* 0x000000ffff07a224 */ /* 0x000fe200078e0a07 */
[----:B------:R-:W-:-:S04]  /*23c60*/  @!P1 LOP3.LUT R7, RZ, R17, RZ, 0x33, !PT ;  /* 0x00000011ff079212 */ /* 0x000fc800078e33ff */
[----:B------:R-:W-:-:S05]  /*23c70*/  IABS R3, R7 ;  /* 0x0000000700037213 */ /* 0x000fca0000000000 */
        /* <DEDUP_REMOVED lines=9> */
[----:B------:R-:W-:-:S04]  /*23d10*/  IMAD.MOV R2, RZ, RZ, -R7 ;  /* 0x000000ffff027224 */ /* 0x000fc800078e0a07 */
[----:B------:R-:W-:Y:S02]  /*23d20*/  IMAD R2, R17, R2, R0 ;  /* 0x0000000211027224 */ /* 0x000fe400078e0200 */
[----:B------:R-:W-:-:S06]  /*23d30*/  @P0 IADD3 R6, R6, 0x1, RZ ;  /* 0x0000000106060810 */ /* 0x000fcc0007ffe0ff */
[----:B------:R-:W-:Y:S01]  /*23d40*/  @!P2 IMAD.MOV R6, RZ, RZ, -R6 ;  /* 0x000000ffff06a224 */ /* 0x000fe200078e0a06 */
[----:B------:R-:W-:-:S04]  /*23d50*/  @!P1 LOP3.LUT R6, RZ, R4, RZ, 0x33, !PT ;  /* 0x00000004ff069212 */ /* 0x000fc800078e33ff */
[----:B------:R-:W-:Y:S01]  /*23d60*/  LEA R3, R4, R6, 0x18 ;  /* 0x0000000604037211 */ /* 0x000fe200078ec0ff */
[----:B------:R-:W-:-:S04]  /*23d70*/  IMAD.MOV R5, RZ, RZ, -R6 ;  /* 0x000000ffff057224 */ /* 0x000fc800078e0a06 */
[----:B------:R-:W-:-:S04]  /*23d80*/  IMAD R4, R4, R5, R7 ;  /* 0x0000000504047224 */ /* 0x000fc800078e0207 */
[----:B------:R-:W-:Y:S01]  /*23d90*/  IMAD R18, R4, 0x10000, R3 ;  /* 0x0001000004127824 */ /* 0x000fe200078e0203 */
[----:B------:R-:W-:Y:S06]  /*23da0*/  BRA `(.L_x_3009) ;  /* 0x0000000000f47947 */ /* 0x000fec0003800000 */
.L_x_3008:
[----:B-1--4-:R-:W0:Y:S01]  /*23db0*/  LDC.64 R2, c[0x0][0xc90] ;  /* 0x00032400ff027b82 */ /* 0x012e220000000a00 */
[----:B------:R-:W-:Y:S01]  /*23dc0*/  ULDC.64 UR4, c[0x0][0x208] ;  /* 0x0000820000047ab9 */ /* 0x000fe20000000a00 */
[----:B0-----:R-:W-:-:S05]  /*23dd0*/  IMAD.WIDE R2, R19, 0x4, R2 ;  /* 0x0000000413027825 */ /* 0x001fca00078e0202 */
[----:B------:R0:W2:Y:S02]  /*23de0*/  LDG.E R6, desc[UR4][R2.64] ;  /* 0x0000000402067981 */ /* 0x0000a4000c1e1900 */
[----:B0-----:R-:W-:Y:S02]  /*23df0*/  IMAD.MOV.U32 R2, RZ, RZ, RZ ;  /* 0x000000ffff027224 */ /* 0x001fe400078e00ff */
[----:B--2---:R-:W-:-:S05]  /*23e00*/  IMAD R7, R17, R6, RZ ;  /* 0x0000000611077224 */ /* 0x004fca00078e02ff */
        /* <DEDUP_REMOVED lines=26> */
[----:B------:R-:W-:Y:S01]  /*23fb0*/  IMAD R0, R7, R2, R0 ;  /* 0x0000000207007224 */ /* 0x000fe200078e0200 */
[----:B------:R-:W-:Y:S02]  /*23fc0*/  MOV R2, RZ ;  /* 0x000000ff00027202 */ /* 0x000fe40000000f00 */
[----:B------:R-:W-:-:S04]  /*23fd0*/  VIADDMNMX R5, R3, R5, R6, PT ;  /* 0x0000000503057246 */ /* 0x000fc80003800106 */
[----:B------:R-:W-:-:S04]  /*23fe0*/  IABS R6, R5 ;  /* 0x0000000500067213 */ /* 0x000fc80000000000 */
[----:B------:R-:W0:Y:S08]  /*23ff0*/  I2F.RP R8, R6 ;  /* 0x0000000600087306 */ /* 0x000e300000209400 */
[----:B0-----:R-:W0:Y:S02]  /*24000*/  MUFU.RCP R8, R8 ;  /* 0x0000000800087308 */ /* 0x001e240000001000 */
[----:B0-----:R-:W-:-:S02]  /*24010*/  IADD3 R3, R8, 0xffffffe, RZ ;  /* 0x0ffffffe08037810 */ /* 0x001fc40007ffe0ff */
[----:B------:R-:W-:-:S04]  /*24020*/  IABS R8, R5 ;  /* 0x0000000500087213 */ /* 0x000fc80000000000 */
        /* <DEDUP_REMOVED lines=9> */
[----:B------:R-:W-:Y:S01]  /*240c0*/  @!P1 IMAD.IADD R3, R3, 0x1, -R6 ;  /* 0x0000000103039824 */ /* 0x000fe200078e0a06 */
[----:B------:R-:W-:Y:S02]  /*240d0*/  @!P1 IADD3 R2, R2, 0x1, RZ ;  /* 0x0000000102029810 */ /* 0x000fe40007ffe0ff */
        /* <DEDUP_REMOVED lines=10> */
.L_x_3009:
[----:B------:R-:W-:-:S05]  /*24180*/  LOP3.LUT R2, RZ, R2, RZ, 0x33, !PT ;  /* 0x00000002ff027212 */ /* 0x000fca00078e33ff */
[----:B------:R-:W-:Y:S01]  /*24190*/  IMAD.IADD R17, R17, 0x1, R2 ;  /* 0x0000000111117824 */ /* 0x000fe200078e0202 */
[----:B------:R-:W-:Y:S06]  /*241a0*/  BRA `(.L_x_3010) ;  /* 0x00000000001c7947 */ /* 0x000fec0003800000 */
.L_x_3002:
[----:B------:R-:W-:Y:S01]  /*241b0*/  UMOV UR4, URZ ;  /* 0x0000003f00047c82 */ /* 0x000fe20008000000 */
[----:B------:R-:W-:Y:S01]  /*241c0*/  UMOV UR5, URZ ;  /* 0x0000003f00057c82 */ /* 0x000fe20008000000 */
[----:B------:R-:W-:Y:S01]  /*241d0*/  ULDC UR6, c[0x0][0xc3c] ;  /* 0x00030f0000067ab9 */ /* 0x000fe20000000800 */
[----:B------:R-:W-:Y:S01]  /*241e0*/  IMAD.MOV.U32 R16, RZ, RZ, R0 ;  /* 0x000000ffff107224 */ /* 0x000fe200078e0000 */
[----:B------:R-:W-:Y:S01]  /*241f0*/  MOV R17, UR4 ;  /* 0x0000000400117c02 */ /* 0x000fe20008000f00 */
[----:B------:R-:W-:Y:S02]  /*24200*/  IMAD.U32 R18, RZ, RZ, UR5 ;  /* 0x00000005ff127e24 */ /* 0x000fe4000f8e00ff */
[----:B------:R-:W-:-:S07]  /*24210*/  IMAD.U32 R19, RZ, RZ, UR6 ;  /* 0x00000006ff137e24 */ /* 0x000fce000f8e00ff */
.L_x_3010:
[----:B------:R-:W1:Y:S01]  /*24220*/  S2R R0, SR_TID.X ;  /* 0x0000000000007919 */ /* 0x000e620000002100 */
[----:B------:R-:W-:Y:S05]  /*24230*/  WARPSYNC.ALL ;  /* 0x0000000000007948 */ /* 0x000fea0003800000 */
[----:B------:R-:W-:Y:S01]  /*24240*/  BAR.SYNC.DEFER_BLOCKING 0x4, 0x180 ;  /* 0x0106000000007b1d */ /* 0x000fe20000010000 */
[----:B-1----:R-:W-:-:S04]  /*24250*/  LOP3.LUT R0, R0, 0x1f, RZ, 0xc0, !PT ;  /* 0x0000001f00007812 */ /* 0x002fc800078ec0ff */
[----:B------:R-:W-:-:S13]  /*24260*/  ISETP.NE.AND P0, PT, R0, RZ, PT ;  /* 0x000000ff0000720c */ /* 0x000fda0003f05270 */
[----:B------:R-:W1:Y:S01]  /*24270*/  @!P0 S2R R3, SR_CgaCtaId ;  /* 0x0000000000038919 */ /* 0x000e620000008800 */
[----:B------:R-:W-:-:S04]  /*24280*/  @!P0 MOV R0, 0x400 ;  /* 0x0000040000008802 */ /* 0x000fc80000000f00 */
[----:B-1----:R-:W-:-:S05]  /*24290*/  @!P0 LEA R22, R3, R0, 0x18 ;  /* 0x0000000003168211 */ /* 0x002fca00078ec0ff */
[----:B------:R3:W-:Y:S01]  /*242a0*/  @!P0 STS.128 [R22+0x2a8d0], R16 ;  /* 0x02a8d01016008388 */ /* 0x0007e20000000c00 */
[----:B------:R-:W-:Y:S06]  /*242b0*/  BAR.ARV 0x5, 0x180 ;  /* 0x0146000000007b1d */ /* 0x000fec0000002000 */
.L_x_2999:
[----:B------:R-:W-:Y:S02]  /*242c0*/  ULDC UR4, c[0x0][0xc3c] ;  /* 0x00030f0000047ab9 */ /* 0x000fe40000000800 */
[----:B--2---:R-:W-:-:S13]  /*242d0*/  ISETP.GE.AND P0, PT, R19, UR4, PT ;  /* 0x0000000413007c0c */ /* 0x004fda000bf06270 */
[----:B------:R-:W-:Y:S05]  /*242e0*/  @!P0 BRA `(.L_x_3011) ;  /* 0xffffff9800388947 */ /* 0x000fea000383ffff */
[----:B------:R-:W-:Y:S05]  /*242f0*/  BSYNC B8 ;  /* 0x0000000000087941 */ /* 0x000fea0003800000 */
.L_x_2906:
[----:B------:R-:W2:Y:S01]  /*24300*/  LDL.LU R0, [R1+0x24] ;  /* 0x0000240001007983 */ /* 0x000ea20000300800 */
[----:B------:R-:W-:Y:S01]  /*24310*/  BSSY B0, `(.L_x_3012) ;  /* 0x000000b000007945 */ /* 0x000fe20003800000 */
[----:B------:R-:W4:Y:S01]  /*24320*/  S2R R5, SR_CgaCtaId ;  /* 0x0000000000057919 */ /* 0x000f220000008800 */
[----:B--2---:R-:W-:-:S04]  /*24330*/  IADD3 R0, R0, 0x1, RZ ;  /* 0x0000000100007810 */ /* 0x004fc80007ffe0ff */
[----:B-1----:R-:W-:-:S04]  /*24340*/  LEA.HI R2, R0, R0, RZ, 0x1 ;  /* 0x0000000000027211 */ /* 0x002fc800078f08ff */
[----:B------:R-:W-:Y:S02]  /*24350*/  LOP3.LUT R3, R2, 0xfffffffe, RZ, 0xc0, !PT ;  /* 0xfffffffe02037812 */ /* 0x000fe400078ec0ff */
[----:B------:R-:W-:-:S03]  /*24360*/  MOV R2, 0x400 ;  /* 0x0000040000027802 */ /* 0x000fc60000000f00 */
[----:B------:R-:W-:Y:S01]  /*24370*/  IMAD.IADD R0, R0, 0x1, -R3 ;  /* 0x0000000100007824 */ /* 0x000fe200078e0a03 */
[----:B----4-:R-:W-:-:S04]  /*24380*/  LEA R5, R5, R2, 0x18 ;  /* 0x0000000205057211 */ /* 0x010fc800078ec0ff */
[----:B------:R-:W-:-:S04]  /*24390*/  SHF.L.U32 R0, R0, 0x1f, RZ ;  /* 0x0000001f00007819 */ /* 0x000fc800000006ff */
[----:B------:R-:W1:Y:S02]  /*243a0*/  SYNCS.PHASECHK.TRANS64.TRYWAIT P0, [R5+URZ+0x2a820], R0 ;  /* 0x02a82000050075a7 */ /* 0x000e64000800017f */
[----:B-1----:R-:W-:Y:S05]  /*243b0*/  @!P0 BRA `(.L_x_3013) ;  /* 0x0000004c00fc8947 */ /* 0x002fea0003800000 */
.L_x_3193:
[----:B------:R-:W-:Y:S05]  /*243c0*/  BSYNC B0 ;  /* 0x0000000000007941 */ /* 0x000fea0003800000 */
.L_x_3012:
[----:B------:R-:W-:-:S03]  /*243d0*/  UMOV UR4, 0xffffffff ;  /* 0xffffffff00047882 */ /* 0x000fc60000000000 */
[----:B------:R-:W-:Y:S05]  /*243e0*/  BRA.DIV UR4, `(.L_x_3014) ;  /* 0x0000005204047947 */ /* 0x000fea000b800000 */
[----:B-1----:R-:W1:Y:S02]  /*243f0*/  S2R R0, SR_TID.X ;  /* 0x0000000000007919 */ /* 0x002e640000002100 */
[----:B-1----:R-:W-:-:S04]  /*24400*/  SHF.R.U32.HI R0, RZ, 0x5, R0 ;  /* 0x00000005ff007819 */ /* 0x002fc80000011600 */
[----:B------:R-:W-:-:S05]  /*24410*/  LOP3.LUT R0, R0, 0x3, RZ, 0xc0, !PT ;  /* 0x0000000300007812 */ /* 0x000fca00078ec0ff */
[----:B------:R1:W2:Y:S02]  /*24420*/  SHFL.IDX PT, R14, R0, RZ, 0x1f ;  /* 0x00001fff000e7589 */ /* 0x0002a400000e0000 */
.L_x_3196:
[----:B--2---:R-:W-:-:S13]  /*24430*/  ISETP.NE.AND P0, PT, R14, RZ, PT ;  /* 0x000000ff0e00720c */ /* 0x004fda0003f05270 */
[----:B------:R-:W-:Y:S05]  /*24440*/  @P0 BRA `(.L_x_2653) ;  /* 0x0000000000880947 */ /* 0x000fea0003800000 */
[----:B------:R-:W-:-:S03]  /*24450*/  UMOV UR4, 0xffffffff ;  /* 0xffffffff00047882 */ /* 0x000fc60000000000 */
[----:B------:R-:W-:Y:S05]  /*24460*/  BRA.DIV UR4, `(.L_x_3015) ;  /* 0x0000005204187947 */ /* 0x000fea000b800000 */
[----:B------:R-:W-:-:S13]  /*24470*/  ELECT P6, URZ, PT ;  /* 0x00000000003f782f */ /* 0x000fda00038c0000 */
.L_x_3199:
[----:B------:R-:W-:Y:S05]  /*24480*/  @!P6 BRA `(.L_x_2653) ;  /* 0x000000000078e947 */ /* 0x000fea0003800000 */
[----:B------:R-:W-:-:S06]  /*24490*/  ULOP3.LUT UR4, UR60, 0x2, URZ, 0xfc, !UPT ;  /* 0x000000023c047892 */ /* 0x000fcc000f8efc3f */
[----:B-1----:R-:W-:-:S05]  /*244a0*/  IMAD.U32 R0, RZ, RZ, UR4 ;  /* 0x00000004ff007e24 */ /* 0x002fca000f8e00ff */
[----:B------:R-:W-:-:S13]  /*244b0*/  ISETP.NE.AND P0, PT, R0, 0x3, PT ;  /* 0x000000030000780c */ /* 0x000fda0003f05270 */
[----:B------:R-:W-:Y:S05]  /*244c0*/  @!P0 BRA `(.L_x_3016) ;  /* 0x0000000000048947 */ /* 0x000fea0003800000 */
[----:B------:R-:W-:Y:S01]  /*244d0*/  BPT.TRAP 0x1 ;  /* 0x000000040000795c */ /* 0x000fe20000300000 */
.L_x_3016:
[C---:B------:R-:W-:Y:S01]  /*244e0*/  LEA R3, R28.reuse, R5, 0x3 ;  /* 0x000000051c037211 */ /* 0x040fe200078e18ff */
[----:B------:R-:W-:Y:S01]  /*244f0*/  VIADD R28, R28, 0x1 ;  /* 0x000000011c1c7836 */ /* 0x000fe20000000000 */
[----:B------:R-:W-:-:S04]  /*24500*/  SHF.L.U32 R2, R29, 0x1f, RZ ;  /* 0x0000001f1d027819 */ /* 0x000fc800000006ff */
[----:B------:R-:W1:Y:S01]  /*24510*/  SYNCS.PHASECHK.TRANS64.TRYWAIT P1, [R3+URZ+0x2a840], R2 ;  /* 0x02a84002030075a7 */ /* 0x000e62000802017f */
[----:B------:R-:W-:-:S04]  /*24520*/  ISETP.NE.AND P2, PT, R28, 0x2, PT ;  /* 0x000000021c00780c */ /* 0x000fc80003f45270 */
[----:B------:R-:W-:Y:S01]  /*24530*/  SEL R0, RZ, 0x1, P2 ;  /* 0x00000001ff007807 */ /* 0x000fe20001000000 */
[----:B-1----:R-:W-:Y:S08]  /*24540*/  @!P1 BRA `(.L_x_3017) ;  /* 0x0000005000009947 */ /* 0x002ff00003800000 */
.L_x_3200:
[----:B------:R-:W-:Y:S02]  /*24550*/  SEL R28, R28, RZ, P2 ;  /* 0x000000ff1c1c7207 */ /* 0x000fe40001000000 */
[----:B------:R-:W-:Y:S01]  /*24560*/  LOP3.LUT R0, R29, R0, RZ, 0x3c, !PT ;  /* 0x000000001d007212 */ /* 0x000fe200078e3cff */
[----:B------:R-:W-:Y:S06]  /*24570*/  @!P0 BRA `(.L_x_3018) ;  /* 0x0000000000048947 */ /* 0x000fec0003800000 */
[----:B------:R-:W-:Y:S01]  /*24580*/  BPT.TRAP 0x1 ;  /* 0x000000040000795c */ /* 0x000fe20000300000 */
.L_x_3018:
[----:B------:R-:W-:Y:S01]  /*24590*/  IMAD R5, R28, 0x8, R5 ;  /* 0x000000081c057824 */ /* 0x000fe200078e0205 */
[----:B------:R-:W-:-:S04]  /*245a0*/  SHF.L.U32 R0, R0, 0x1f, RZ ;  /* 0x0000001f00007819 */ /* 0x000fc800000006ff */
[----:B------:R-:W2:Y:S02]  /*245b0*/  SYNCS.PHASECHK.TRANS64.TRYWAIT P1, [R5+URZ+0x2a840], R0 ;  /* 0x02a84000050075a7 */ /* 0x000ea4000802017f */
[----:B--2---:R-:W-:Y:S05]  /*245c0*/  @!P1 BRA `(.L_x_3019) ;  /* 0x0000004c00f49947 */ /* 0x004fea0003800000 */
.L_x_3201:
[----:B------:R-:W-:Y:S05]  /*245d0*/  @!P0 BRA `(.L_x_3020) ;  /* 0x0000000000048947 */ /* 0x000fea0003800000 */
[----:B------:R-:W-:Y:S01]  /*245e0*/  BPT.TRAP 0x1 ;  /* 0x000000040000795c */ /* 0x000fe20000300000 */
.L_x_3020:
[----:B------:R-:W4:Y:S02]  /*245f0*/  SYNCS.PHASECHK.TRANS64.TRYWAIT P1, [R3+URZ+0x2a860], R2 ;  /* 0x02a86002030075a7 */ /* 0x000f24000802017f */
[----:B----4-:R-:W-:Y:S05]  /*24600*/  @!P1 BRA `(.L_x_3021) ;  /* 0x0000004c00f89947 */ /* 0x010fea0003800000 */
.L_x_3202:
[----:B------:R-:W-:Y:S05]  /*24610*/  @!P0 BRA `(.L_x_3022) ;  /* 0x0000000000048947 */ /* 0x000fea0003800000 */
[----:B------:R-:W-:Y:S01]  /*24620*/  BPT.TRAP 0x1 ;  /* 0x000000040000795c */ /* 0x000fe20000300000 */
.L_x_3022:
[----:B------:R0:W0:Y:S02]  /*24630*/  SYNCS.PHASECHK.TRANS64.TRYWAIT P0, [R5+URZ+0x2a860], R0 ;  /* 0x02a86000050075a7 */ /* 0x000024000800017f */
[----:B0-----:R-:W-:Y:S05]  /*24640*/  @!P0 NANOSLEEP.SYNCS 0x989680 ;  /* 0x009896800000895d */ /* 0x001fea0003900000 */
[----:B------:R-:W0:Y:S02]  /*24650*/  @!P0 SYNCS.PHASECHK.TRANS64 P0, [R5+URZ+0x2a860], R0 ;  /* 0x02a86000050085a7 */ /* 0x000e24000800007f */
[----:B0-----:R-:W-:Y:S05]  /*24660*/  @!P0 BRA `(.L_x_3022) ;  /* 0xfffffffc00f08947 */ /* 0x001fea000383ffff */
.L_x_2653:
[----:B------:R-:W-:Y:S05]  /*24670*/  BSYNC B9 ;  /* 0x0000000000097941 */ /* 0x000fea0003800000 */
.L_x_2650:
[----:B------:R-:W-:Y:S05]  /*24680*/  EXIT ;  /* 0x000000000000794d */ /* 0x000fea0003800000 */
.L_x_2673:
[----:B0-----:R0:W1:Y:S02]  /*24690*/  SYNCS.PHASECHK.TRANS64.TRYWAIT P6, [R84+URZ+0x2a890], R85 ;  /* 0x02a89055540075a7 */ /* 0x00106400080c017f */
[----:B-1----:R-:W-:Y:S05]  /*246a0*/  @!P6 NANOSLEEP.SYNCS 0x989680 ;  /* 0x009896800000e95d */ /* 0x002fea0003900000 */
[----:B------:R-:W1:Y:S02]  /*246b0*/  @!P6 SYNCS.PHASECHK.TRANS64 P6, [R84+URZ+0x2a890], R85 ;  /* 0x02a890555400e5a7 */ /* 0x000e6400080c007f */
[----:B-1----:R-:W-:Y:S05]  /*246c0*/  @!P6 BRA `(.L_x_2673) ;  /* 0xfffffffc00f0e947 */ /* 0x002fea000383ffff */
[----:B------:R-:W-:Y:S05]  /*246d0*/  BRA `(.L_x_3023) ;  /* 0xfffffdf400407947 */ /* 0x000fea000383ffff */
.L_x_2674:
        /* <DEDUP_REMOVED lines=8> */
.L_x_3025:
[----:B------:R-:W-:Y:S05]  /*24760*/  BSYNC B1 ;  /* 0x0000000000017941 */ /* 0x000fea0003800000 */
.L_x_3024:
        /* <DEDUP_REMOVED lines=8> */
.L_x_3026:
[----:B------:R-:W-:Y:S01]  /*247f0*/  MOV R11, R14 ;  /* 0x0000000e000b7202 */ /* 0x000fe20000000f00 */
[----:B------:R-:W-:Y:S06]  /*24800*/  BRA `(.L_x_3027) ;  /* 0xfffffdf400087947 */ /* 0x000fec000383ffff */
.L_x_2699:
        /* <DEDUP_REMOVED lines=8> */
.L_x_3029:
[----:B------:R-:W-:Y:S05]  /*24890*/  BSYNC B1 ;  /* 0x0000000000017941 */ /* 0x000fea0003800000 */
.L_x_3028:
        /* <DEDUP_REMOVED lines=8> */
.L_x_3030:
[----:B------:R-:W-:Y:S01]  /*24920*/  IMAD.MOV.U32 R119, RZ, RZ, R14 ;  /* 0x000000ffff777224 */ /* 0x000fe200078e000e */
[----:B------:R-:W-:Y:S06]  /*24930*/  BRA `(.L_x_3031) ;  /* 0xfffffe0800307947 */ /* 0x000fec000383ffff */
.L_x_2729:
[----:B0-----:R0:W1:Y:S02]  /*24940*/  SYNCS.PHASECHK.TRANS64.TRYWAIT P6, [R84+URZ+0x2a890], R85 ;  /* 0x02a89055540075a7 */ /* 0x00106400080c017f */
[----:B-1----:R-:W-:Y:S05]  /*24950*/  @!P6 NANOSLEEP.SYNCS 0x989680 ;  /* 0x009896800000e95d */ /* 0x002fea0003900000 */
[----:B------:R-:W1:Y:S02]  /*24960*/  @!P6 SYNCS.PHASECHK.TRANS64 P6, [R84+URZ+0x2a890], R85 ;  /* 0x02a890555400e5a7 */ /* 0x000e6400080c007f */
[----:B-1----:R-:W-:Y:S05]  /*24970*/  @!P6 BRA `(.L_x_2729) ;  /* 0xfffffffc00f0e947 */ /* 0x002fea000383ffff */
[----:B------:R-:W-:Y:S05]  /*24980*/  BRA `(.L_x_3032) ;  /* 0xfffffe2800507947 */ /* 0x000fea000383ffff */
.L_x_2730:
[----:B------:R-:W-:Y:S01]  /*24990*/  BSSY B1, `(.L_x_3033) ;  /* 0x0000008000017945 */ /* 0x000fe20003800000 */
[----:B------:R-:W-:Y:S01]  /*249a0*/  IMAD.MOV.U32 R13, RZ, RZ, R118 ;  /* 0x000000ffff0d7224 */ /* 0x000fe200078e0076 */
[----:B------:R-:W-:Y:S01]  /*249b0*/  MOV R12, RZ ;  /* 0x000000ff000c7202 */ /* 0x000fe20000000f00 */
[----:B------:R-:W-:Y:S02]  /*249c0*/  IMAD.MOV.U32 R11, RZ, RZ, 0x1c1f ;  /* 0x00001c1fff0b7424 */ /* 0x000fe400078e00ff */
[----:B------:R-:W-:-:S07]  /*249d0*/  IMAD.MOV.U32 R15, RZ, RZ, -0x1 ;  /* 0xffffffffff0f7424 */ /* 0x000fce00078e00ff */
[----:B0-----:R-:W-:Y:S05]  /*249e0*/  WARPSYNC.COLLECTIVE R15, `(.L_x_3034) ;  /* 0x000000000f087348 */ /* 0x001fea0003c00000 */
[----:B------:R1:W2:Y:S02]  /*249f0*/  SHFL.IDX P6, R14, R13, R12, R11 ;  /* 0x0000000c0d0e7389 */ /* 0x0002a400000c000b */
[----:B012---:R-:W-:Y:S01]  /*24a00*/  ENDCOLLECTIVE ;  /* 0x000000000000791b */ /* 0x007fe20003800000 */
.L_x_3034:
[----:B------:R-:W-:Y:S05]  /*24a10*/  BSYNC B1 ;  /* 0x0000000000017941 */ /* 0x000fea0003800000 */
.L_x_3033:
        /* <DEDUP_REMOVED lines=8> */
.L_x_3035:
[----:B------:R-:W-:Y:S01]  /*24aa0*/  IMAD.MOV.U32 R11, RZ, RZ, R14 ;  /* 0x000000ffff0b7224 */ /* 0x000fe200078e000e */
[----:B------:R-:W-:Y:S06]  /*24ab0*/  BRA `(.L_x_3036) ;  /* 0xfffffe2800207947 */ /* 0x000fec000383ffff */
.L_x_2743:
[----:B------:R-:W-:Y:S01]  /*24ac0*/  BSSY B1, `(.L_x_3037) ;  /* 0x0000008000017945 */ /* 0x000fe20003800000 */
[----:B--234-:R-:W-:Y:S01]  /*24ad0*/  MOV R13, R118 ;  /* 0x00000076000d7202 */ /* 0x01cfe20000000f00 */
[----:B------:R-:W-:Y:S01]  /*24ae0*/  IMAD.MOV.U32 R12, RZ, RZ, 0x1 ;  /* 0x00000001ff0c7424 */ /* 0x000fe200078e00ff */
[----:B------:R-:W-:Y:S01]  /*24af0*/  MOV R15, 0xffffffff ;  /* 0xffffffff000f7802 */ /* 0x000fe20000000f00 */
[----:B------:R-:W-:-:S07]  /*24b00*/  IMAD.MOV.U32 R11, RZ, RZ, 0x1c1f ;  /* 0x00001c1fff0b7424 */ /* 0x000fce00078e00ff */
[----:B01----:R-:W-:Y:S05]  /*24b10*/  WARPSYNC.COLLECTIVE R15, `(.L_x_3038) ;  /* 0x000000000f087348 */ /* 0x003fea0003c00000 */
[----:B------:R2:W3:Y:S02]  /*24b20*/  SHFL.IDX P6, R14, R13, R12, R11 ;  /* 0x0000000c0d0e7389 */ /* 0x0004e400000c000b */
[----:B0123--:R-:W-:Y:S01]  /*24b30*/  ENDCOLLECTIVE ;  /* 0x000000000000791b */ /* 0x00ffe20003800000 */
.L_x_3038:
[----:B------:R-:W-:Y:S05]  /*24b40*/  BSYNC B1 ;  /* 0x0000000000017941 */ /* 0x000fea0003800000 */
.L_x_3037:
        /* <DEDUP_REMOVED lines=8> */
.L_x_3039:
[----:B------:R-:W-:Y:S01]  /*24bd0*/  MOV R119, R14 ;  /* 0x0000000e00777202 */ /* 0x000fe20000000f00 */
[----:B------:R-:W-:Y:S06]  /*24be0*/  BRA `(.L_x_3040) ;  /* 0xfffffe3c00cc7947 */ /* 0x000fec000383ffff */
.L_x_2756:
[----:B0-----:R0:W1:Y:S02]  /*24bf0*/  SYNCS.PHASECHK.TRANS64.TRYWAIT P4, [R84+URZ+0x2a890], R85 ;  /* 0x02a89055540075a7 */ /* 0x001064000808017f */
[----:B-1----:R-:W-:Y:S05]  /*24c00*/  @!P4 NANOSLEEP.SYNCS 0x989680 ;  /* 0x009896800000c95d */ /* 0x002fea0003900000 */
[----:B------:R-:W1:Y:S02]  /*24c10*/  @!P4 SYNCS.PHASECHK.TRANS64 P4, [R84+URZ+0x2a890], R85 ;  /* 0x02a890555400c5a7 */ /* 0x000e64000808007f */
[----:B-1----:R-:W-:Y:S05]  /*24c20*/  @!P4 BRA `(.L_x_2756) ;  /* 0xfffffffc00f0c947 */ /* 0x002fea000383ffff */
[----:B------:R-:W-:Y:S05]  /*24c30*/  BRA `(.L_x_3041) ;  /* 0xfffffe54007c7947 */ /* 0x000fea000383ffff */
.L_x_2757:
        /* <DEDUP_REMOVED lines=8> */
.L_x_3043:
[----:B------:R-:W-:Y:S05]  /*24cc0*/  BSYNC B1 ;  /* 0x0000000000017941 */ /* 0x000fea0003800000 */
.L_x_3042:
        /* <DEDUP_REMOVED lines=8> */
.L_x_3044:
[----:B------:R-:W-:Y:S01]  /*24d50*/  IMAD.MOV.U32 R37, RZ, RZ, R14 ;  /* 0x000000ffff257224 */ /* 0x000fe200078e000e */
[----:B------:R-:W-:Y:S06]  /*24d60*/  BRA `(.L_x_3045) ;  /* 0xfffffe5400987947 */ /* 0x000fec000383ffff */
.L_x_2760:
[----:B------:R-:W-:Y:S01]  /*24d70*/  BSSY B1, `(.L_x_3046) ;  /* 0x0000008000017945 */ /* 0x000fe20003800000 */
[----:B----4-:R-:W-:Y:S01]  /*24d80*/  IMAD.MOV.U32 R13, RZ, RZ, R33 ;  /* 0x000000ffff0d7224 */ /* 0x010fe200078e0021 */
[----:B------:R-:W-:Y:S01]  /*24d90*/  MOV R12, 0x1 ;  /* 0x00000001000c7802 */ /* 0x000fe20000000f00 */
[----:B------:R-:W-:Y:S02]  /*24da0*/  IMAD.MOV.U32 R11, RZ, RZ, 0x1c1f ;  /* 0x00001c1fff0b7424 */ /* 0x000fe400078e00ff */
[----:B------:R-:W-:-:S07]  /*24db0*/  IMAD.MOV.U32 R15, RZ, RZ, -0x1 ;  /* 0xffffffffff0f7424 */ /* 0x000fce00078e00ff */
[----:B0123--:R-:W-:Y:S05]  /*24dc0*/  WARPSYNC.COLLECTIVE R15, `(.L_x_3047) ;  /* 0x000000000f087348 */ /* 0x00ffea0003c00000 */
[----:B------:R4:W0:Y:S02]  /*24dd0*/  SHFL.IDX P6, R14, R13, R12, R11 ;  /* 0x0000000c0d0e7389 */ /* 0x00082400000c000b */
[----:B01234-:R-:W-:Y:S01]  /*24de0*/  ENDCOLLECTIVE ;  /* 0x000000000000791b */ /* 0x01ffe20003800000 */
.L_x_3047:
[----:B------:R-:W-:Y:S05]  /*24df0*/  BSYNC B1 ;  /* 0x0000000000017941 */ /* 0x000fea0003800000 */
.L_x_3046:
        /* <DEDUP_REMOVED lines=8> */
.L_x_3048:
[----:B------:R-:W-:Y:S01]  /*24e80*/  IMAD.MOV.U32 R37, RZ, RZ, R14 ;  /* 0x000000ffff257224 */ /* 0x000fe200078e000e */
[----:B------:R-:W-:Y:S06]  /*24e90*/  BRA `(.L_x_3049) ;  /* 0xfffffe5400f87947 */ /* 0x000fec000383ffff */
.L_x_2764:
[----:B---3--:R3:W0:Y:S02]  /*24ea0*/  SYNCS.PHASECHK.TRANS64.TRYWAIT P0, [R84+URZ+0x2a8b0], R85 ;  /* 0x02a8b055540075a7 */ /* 0x008624000800017f */
[----:B0-----:R-:W-:Y:S05]  /*24eb0*/  @!P0 NANOSLEEP.SYNCS 0x989680 ;  /* 0x009896800000895d */ /* 0x001fea0003900000 */
[----:B------:R-:W0:Y:S02]  /*24ec0*/  @!P0 SYNCS.PHASECHK.TRANS64 P0, [R84+URZ+0x2a8b0], R85 ;  /* 0x02a8b055540085a7 */ /* 0x000e24000800007f */
[----:B0-----:R-:W-:Y:S05]  /*24ed0*/  @!P0 BRA `(.L_x_2764) ;  /* 0xfffffffc00f08947 */ /* 0x001fea000383ffff */
[----:B------:R-:W-:Y:S05]  /*24ee0*/  BRA `(.L_x_3050) ;  /* 0xfffffe5800d47947 */ /* 0x000fea000383ffff */
.L_x_2784:
[----:B------:R-:W-:Y:S01]  /*24ef0*/  BSSY B1, `(.L_x_3051) ;  /* 0x0000008000017945 */ /* 0x000fe20003800000 */
[----:B------:R-:W-:Y:S01]  /*24f00*/  MOV R13, R0 ;  /* 0x00000000000d7202 */ /* 0x000fe20000000f00 */
[----:B------:R-:W-:Y:S01]  /*24f10*/  IMAD.MOV.U32 R12, RZ, RZ, RZ ;  /* 0x000000ffff0c7224 */ /* 0x000fe200078e00ff */
[----:B------:R-:W-:Y:S01]  /*24f20*/  MOV R15, 0xffffffff ;  /* 0xffffffff000f7802 */ /* 0x000fe20000000f00 */
[----:B------:R-:W-:-:S07]  /*24f30*/  IMAD.MOV.U32 R11, RZ, RZ, 0x1c1f ;  /* 0x00001c1fff0b7424 */ /* 0x000fce00078e00ff */
[----:B-1--4-:R-:W-:Y:S05]  /*24f40*/  WARPSYNC.COLLECTIVE R15, `(.L_x_3052) ;  /* 0x000000000f087348 */ /* 0x012fea0003c00000 */
[----:B------:R0:W2:Y:S02]  /*24f50*/  SHFL.IDX P6, R14, R13, R12, R11 ;  /* 0x0000000c0d0e7389 */ /* 0x0000a400000c000b */
[----:B012-4-:R-:W-:Y:S01]  /*24f60*/  ENDCOLLECTIVE ;  /* 0x000000000000791b */ /* 0x017fe20003800000 */
.L_x_3052:
[----:B------:R-:W-:Y:S05]  /*24f70*/  BSYNC B1 ;  /* 0x0000000000017941 */ /* 0x000fea0003800000 */
.L_x_3051:
        /* <DEDUP_REMOVED lines=8> */
.L_x_3053:
[----:B------:R-:W-:Y:S01]  /*25000*/  IMAD.MOV.U32 R13, RZ, RZ, R63 ;  /* 0x000000ffff0d7224 */ /* 0x000fe200078e003f */
[----:B------:R-:W-:-:S07]  /*25010*/  MOV R6, R14 ;  /* 0x0000000e00067202 */ /* 0x000fce0000000f00 */
[----:B------:R-:W-:Y:S05]  /*25020*/  WARPSYNC.COLLECTIVE R15, `(.L_x_3054) ;  /* 0x000000000f087348 */ /* 0x000fea0003c00000 */
[----:B------:R0:W1:Y:S02]  /*25030*/  SHFL.IDX P6, R14, R13, R12, R11 ;  /* 0x0000000c0d0e7389 */ /* 0x00006400000c000b */
[----:B01----:R-:W-:Y:S01]  /*25040*/  ENDCOLLECTIVE ;  /* 0x000000000000791b */ /* 0x003fe20003800000 */
.L_x_3054:
[----:B------:R-:W-:Y:S01]  /*25050*/  MOV R13, R62 ;  /* 0x0000003e000d7202 */ /* 0x000fe20000000f00 */
[----:B------:R-:W-:-:S07]  /*25060*/  IMAD.MOV.U32 R9, RZ, RZ, R14 ;  /* 0x000000ffff097224 */ /* 0x000fce00078e000e */
[----:B------:R-:W-:Y:S05]  /*25070*/  WARPSYNC.COLLECTIVE R15, `(.L_x_3055) ;  /* 0x000000000f087348 */ /* 0x000fea0003c00000 */
[----:B------:R0:W1:Y:S02]  /*25080*/  SHFL.IDX P6, R14, R13, R12, R11 ;  /* 0x0000000c0d0e7389 */ /* 0x00006400000c000b */
[----:B01----:R-:W-:Y:S01]  /*25090*/  ENDCOLLECTIVE ;  /* 0x000000000000791b */ /* 0x003fe20003800000 */
.L_x_3055:
[----:B------:R-:W-:Y:S01]  /*250a0*/  IMAD.MOV.U32 R8, RZ, RZ, R14 ;  /* 0x000000ffff087224 */ /* 0x000fe200078e000e */
[----:B------:R-:W-:Y:S06]  /*250b0*/  BRA `(.L_x_3056) ;  /* 0xfffffe6c00147947 */ /* 0x000fec000383ffff */
.L_x_2787:
[----:B------:R-:W-:Y:S01]  /*250c0*/  BSSY B1, `(.L_x_3057) ;  /* 0x0000008000017945 */ /* 0x000fe20003800000 */
[----:B------:R-:W-:Y:S01]  /*250d0*/  IMAD.MOV.U32 R13, RZ, RZ, R0 ;  /* 0x000000ffff0d7224 */ /* 0x000fe200078e0000 */
[----:B------:R-:W-:Y:S01]  /*250e0*/  MOV R12, 0x1 ;  /* 0x00000001000c7802 */ /* 0x000fe20000000f00 */
[----:B------:R-:W-:Y:S02]  /*250f0*/  IMAD.MOV.U32 R11, RZ, RZ, 0x1c1f ;  /* 0x00001c1fff0b7424 */ /* 0x000fe400078e00ff */
[----:B------:R-:W-:-:S07]  /*25100*/  IMAD.MOV.U32 R15, RZ, RZ, -0x1 ;  /* 0xffffffffff0f7424 */ /* 0x000fce00078e00ff */
[----:B-1--4-:R-:W-:Y:S05]  /*25110*/  WARPSYNC.COLLECTIVE R15, `(.L_x_3058) ;  /* 0x000000000f087348 */ /* 0x012fea0003c00000 */
[----:B------:R0:W2:Y:S02]  /*25120*/  SHFL.IDX P6, R14, R13, R12, R11 ;  /* 0x0000000c0d0e7389 */ /* 0x0000a400000c000b */
[----:B012-4-:R-:W-:Y:S01]  /*25130*/  ENDCOLLECTIVE ;  /* 0x000000000000791b */ /* 0x017fe20003800000 */
.L_x_3058:
[----:B------:R-:W-:Y:S05]  /*25140*/  BSYNC B1 ;  /* 0x0000000000017941 */ /* 0x000fea0003800000 */
.L_x_3057:
        /* <DEDUP_REMOVED lines=8> */
.L_x_3059:
[----:B------:R-:W-:Y:S01]  /*251d0*/  MOV R13, R63 ;  /* 0x0000003f000d7202 */ /* 0x000fe20000000f00 */
[----:B------:R-:W-:-:S07]  /*251e0*/  IMAD.MOV.U32 R65, RZ, RZ, R14 ;  /* 0x000000ffff417224 */ /* 0x000fce00078e000e */
[----:B------:R-:W-:Y:S05]  /*251f0*/  WARPSYNC.COLLECTIVE R15, `(.L_x_3060) ;  /* 0x000000000f087348 */ /* 0x000fea0003c00000 */
[----:B------:R0:W1:Y:S02]  /*25200*/  SHFL.IDX P6, R14, R13, R12, R11 ;  /* 0x0000000c0d0e7389 */ /* 0x00006400000c000b */
[----:B01----:R-:W-:Y:S01]  /*25210*/  ENDCOLLECTIVE ;  /* 0x000000000000791b */ /* 0x003fe20003800000 */
.L_x_3060:
[----:B------:R-:W-:Y:S02]  /*25220*/  IMAD.MOV.U32 R13, RZ, RZ, R62 ;  /* 0x000000ffff0d7224 */ /* 0x000fe400078e003e */
[----:B------:R-:W-:-:S07]  /*25230*/  IMAD.MOV.U32 R63, RZ, RZ, R14 ;  /* 0x000000ffff3f7224 */ /* 0x000fce00078e000e */
[----:B------:R-:W-:Y:S05]  /*25240*/  WARPSYNC.COLLECTIVE R15, `(.L_x_3061) ;  /* 0x000000000f087348 */ /* 0x000fea0003c00000 */
[----:B------:R0:W1:Y:S02]  /*25250*/  SHFL.IDX P6, R14, R13, R12, R11 ;  /* 0x0000000c0d0e7389 */ /* 0x00006400000c000b */
[----:B01----:R-:W-:Y:S01]  /*25260*/  ENDCOLLECTIVE ;  /* 0x000000000000791b */ /* 0x003fe20003800000 */
.L_x_3061:
[----:B------:R-:W-:Y:S01]  /*25270*/  MOV R62, R14 ;  /* 0x0000000e003e7202 */ /* 0x000fe20000000f00 */
[----:B------:R-:W-:Y:S06]  /*25280*/  BRA `(.L_x_3062) ;  /* 0xfffffe7000a87947 */ /* 0x000fec000383ffff */
.L_x_2791:
[----:B0-----:R0:W1:Y:S02]  /*25290*/  SYNCS.PHASECHK.TRANS64.TRYWAIT P0, [R2+URZ+0x2a800], R5 ;  /* 0x02a80005020075a7 */ /* 0x001064000800017f */
[----:B-1----:R-:W-:Y:S05]  /*252a0*/  @!P0 NANOSLEEP.SYNCS 0x989680 ;  /* 0x009896800000895d */ /* 0x002fea0003900000 */
[----:B------:R-:W1:Y:S02]  /*252b0*/  @!P0 SYNCS.PHASECHK.TRANS64 P0, [R2+URZ+0x2a800], R5 ;  /* 0x02a80005020085a7 */ /* 0x000e64000800007f */
[----:B-1----:R-:W-:Y:S05]  /*252c0*/  @!P0 BRA `(.L_x_2791) ;  /* 0xfffffffc00f08947 */ /* 0x002fea000383ffff */
[----:B------:R-:W-:Y:S05]  /*252d0*/  BRA `(.L_x_3063) ;  /* 0xfffffe7800c47947 */ /* 0x000fea000383ffff */
.L_x_2815:
[----:B------:R-:W-:Y:S01]  /*252e0*/  BSSY B1, `(.L_x_3064) ;  /* 0x0000008000017945 */ /* 0x000fe20003800000 */
[----:B------:R-:W-:Y:S01]  /*252f0*/  IMAD.MOV.U32 R13, RZ, RZ, R48 ;  /* 0x000000ffff0d7224 */ /* 0x000fe200078e0030 */
[----:B------:R-:W-:Y:S01]  /*25300*/  MOV R11, 0x1c1f ;  /* 0x00001c1f000b7802 */ /* 0x000fe20000000f00 */
[----:B------:R-:W-:Y:S02]  /*25310*/  IMAD.MOV.U32 R12, RZ, RZ, RZ ;  /* 0x000000ffff0c7224 */ /* 0x000fe400078e00ff */
[----:B------:R-:W-:-:S07]  /*25320*/  IMAD.MOV.U32 R15, RZ, RZ, -0x1 ;  /* 0xffffffffff0f7424 */ /* 0x000fce00078e00ff */
[----:B-1--4-:R-:W-:Y:S05]  /*25330*/  WARPSYNC.COLLECTIVE R15, `(.L_x_3065) ;  /* 0x000000000f087348 */ /* 0x012fea0003c00000 */
[----:B------:R0:W2:Y:S02]  /*25340*/  SHFL.IDX P6, R14, R13, R12, R11 ;  /* 0x0000000c0d0e7389 */ /* 0x0000a400000c000b */
[----:B012-4-:R-:W-:Y:S01]  /*25350*/  ENDCOLLECTIVE ;  /* 0x000000000000791b */ /* 0x017fe20003800000 */
.L_x_3065:
[----:B------:R-:W-:Y:S05]  /*25360*/  BSYNC B1 ;  /* 0x0000000000017941 */ /* 0x000fea0003800000 */
.L_x_3064:
        /* <DEDUP_REMOVED lines=8> */
.L_x_3066:
[----:B------:R-:W-:Y:S02]  /*253f0*/  IMAD.MOV.U32 R13, RZ, RZ, R61 ;  /* 0x000000ffff0d7224 */ /* 0x000fe400078e003d */
[----:B------:R-:W-:-:S07]  /*25400*/  IMAD.MOV.U32 R4, RZ, RZ, R14 ;  /* 0x000000ffff047224 */ /* 0x000fce00078e000e */
[----:B------:R-:W-:Y:S05]  /*25410*/  WARPSYNC.COLLECTIVE R15, `(.L_x_3067) ;  /* 0x000000000f087348 */ /* 0x000fea0003c00000 */
[----:B------:R0:W1:Y:S02]  /*25420*/  SHFL.IDX P6, R14, R13, R12, R11 ;  /* 0x0000000c0d0e7389 */ /* 0x00006400000c000b */
[----:B01----:R-:W-:Y:S01]  /*25430*/  ENDCOLLECTIVE ;  /* 0x000000000000791b */ /* 0x003fe20003800000 */
.L_x_3067:
[----:B------:R-:W-:Y:S01]  /*25440*/  IMAD.MOV.U32 R13, RZ, RZ, R0 ;  /* 0x000000ffff0d7224 */ /* 0x000fe200078e0000 */
[----:B------:R-:W-:-:S07]  /*25450*/  MOV R7, R14 ;  /* 0x0000000e00077202 */ /* 0x000fce0000000f00 */
[----:B------:R-:W-:Y:S05]  /*25460*/  WARPSYNC.COLLECTIVE R15, `(.L_x_3068) ;  /* 0x000000000f087348 */ /* 0x000fea0003c00000 */
[----:B------:R0:W1:Y:S02]  /*25470*/  SHFL.IDX P6, R14, R13, R12, R11 ;  /* 0x0000000c0d0e7389 */ /* 0x00006400000c000b */
[----:B01----:R-:W-:Y:S01]  /*25480*/  ENDCOLLECTIVE ;  /* 0x000000000000791b */ /* 0x003fe20003800000 */
.L_x_3068:
[----:B------:R-:W-:Y:S05]  /*25490*/  BRA `(.L_x_3069) ;  /* 0xfffffe9c00947947 */ /* 0x000fea000383ffff */
.L_x_2818:
[----:B------:R-:W-:Y:S01]  /*254a0*/  BSSY B1, `(.L_x_3070) ;  /* 0x0000008000017945 */ /* 0x000fe20003800000 */
[----:B------:R-:W-:Y:S01]  /*254b0*/  IMAD.MOV.U32 R13, RZ, RZ, R48 ;  /* 0x000000ffff0d7224 */ /* 0x000fe200078e0030 */
[----:B------:R-:W-:Y:S01]  /*254c0*/  MOV R12, 0x1 ;  /* 0x00000001000c7802 */ /* 0x000fe20000000f00 */
[----:B------:R-:W-:Y:S02]  /*254d0*/  IMAD.MOV.U32 R11, RZ, RZ, 0x1c1f ;  /* 0x00001c1fff0b7424 */ /* 0x000fe400078e00ff */
[----:B------:R-:W-:-:S07]  /*254e0*/  IMAD.MOV.U32 R15, RZ, RZ, -0x1 ;  /* 0xffffffffff0f7424 */ /* 0x000fce00078e00ff */
[----:B------:R-:W-:Y:S05]  /*254f0*/  WARPSYNC.COLLECTIVE R15, `(.L_x_3071) ;  /* 0x000000000f087348 */ /* 0x000fea0003c00000 */
[----:B------:R0:W1:Y:S02]  /*25500*/  SHFL.IDX P6, R14, R13, R12, R11 ;  /* 0x0000000c0d0e7389 */ /* 0x00006400000c000b */
[----:B01----:R-:W-:Y:S01]  /*25510*/  ENDCOLLECTIVE ;  /* 0x000000000000791b */ /* 0x003fe20003800000 */
.L_x_3071:
[----:B------:R-:W-:Y:S05]  /*25520*/  BSYNC B1 ;  /* 0x0000000000017941 */ /* 0x000fea0003800000 */
.L_x_3070:
        /* <DEDUP_REMOVED lines=8> */
.L_x_3072:
[----:B------:R-:W-:Y:S01]  /*255b0*/  MOV R13, R61 ;  /* 0x0000003d000d7202 */ /* 0x000fe20000000f00 */
[----:B------:R-:W-:-:S07]  /*255c0*/  IMAD.MOV.U32 R20, RZ, RZ, R14 ;  /* 0x000000ffff147224 */ /* 0x000fce00078e000e */
[----:B------:R-:W-:Y:S05]  /*255d0*/  WARPSYNC.COLLECTIVE R15, `(.L_x_3073) ;  /* 0x000000000f087348 */ /* 0x000fea0003c00000 */
[----:B------:R0:W1:Y:S02]  /*255e0*/  SHFL.IDX P6, R14, R13, R12, R11 ;  /* 0x0000000c0d0e7389 */ /* 0x00006400000c000b */
[----:B01----:R-:W-:Y:S01]  /*255f0*/  ENDCOLLECTIVE ;  /* 0x000000000000791b */ /* 0x003fe20003800000 */
.L_x_3073:
[----:B------:R-:W-:Y:S02]  /*25600*/  IMAD.MOV.U32 R13, RZ, RZ, R0 ;  /* 0x000000ffff0d7224 */ /* 0x000fe400078e0000 */
[----:B------:R-:W-:-:S07]  /*25610*/  IMAD.MOV.U32 R61, RZ, RZ, R14 ;  /* 0x000000ffff3d7224 */ /* 0x000fce00078e000e */
[----:B------:R-:W-:Y:S05]  /*25620*/  WARPSYNC.COLLECTIVE R15, `(.L_x_3074) ;  /* 0x000000000f087348 */ /* 0x000fea0003c00000 */
[----:B------:R0:W1:Y:S02]  /*25630*/  SHFL.IDX P6, R14, R13, R12, R11 ;  /* 0x0000000c0d0e7389 */ /* 0x00006400000c000b */
[----:B01----:R-:W-:Y:S01]  /*25640*/  ENDCOLLECTIVE ;  /* 0x000000000000791b */ /* 0x003fe20003800000 */
.L_x_3074:
[----:B------:R-:W-:Y:S01]  /*25650*/  MOV R0, R14 ;  /* 0x0000000e00007202 */ /* 0x000fe20000000f00 */
[----:B------:R-:W-:Y:S06]  /*25660*/  BRA `(.L_x_3075) ;  /* 0xfffffea000b47947 */ /* 0x000fec000383ffff */
.L_x_2822:
[----:B0-----:R0:W1:Y:S02]  /*25670*/  SYNCS.PHASECHK.TRANS64.TRYWAIT P0, [R2+URZ+0x2a800], R61 ;  /* 0x02a8003d020075a7 */ /* 0x001064000800017f */
[----:B-1----:R-:W-:Y:S05]  /*25680*/  @!P0 NANOSLEEP.SYNCS 0x989680 ;  /* 0x009896800000895d */ /* 0x002fea0003900000 */
[----:B------:R-:W1:Y:S02]  /*25690*/  @!P0 SYNCS.PHASECHK.TRANS64 P0, [R2+URZ+0x2a800], R61 ;  /* 0x02a8003d020085a7 */ /* 0x000e64000800007f */
[----:B-1----:R-:W-:Y:S05]  /*256a0*/  @!P0 BRA `(.L_x_2822) ;  /* 0xfffffffc00f08947 */ /* 0x002fea000383ffff */
[----:B------:R-:W-:Y:S05]  /*256b0*/  BRA `(.L_x_3076) ;  /* 0xfffffea800387947 */ /* 0x000fea000383ffff */
.L_x_2836:
[----:B-1----:R1:W3:Y:S02]  /*256c0*/  SYNCS.PHASECHK.TRANS64.TRYWAIT P1, [R9+URZ+0x2a830], R0 ;  /* 0x02a83000090075a7 */ /* 0x0022e4000802017f */
[----:B---3--:R-:W-:Y:S05]  /*256d0*/  @!P1 NANOSLEEP.SYNCS 0x989680 ;  /* 0x009896800000995d */ /* 0x008fea0003900000 */
[----:B------:R-:W3:Y:S02]  /*256e0*/  @!P1 SYNCS.PHASECHK.TRANS64 P1, [R9+URZ+0x2a830], R0 ;  /* 0x02a83000090095a7 */ /* 0x000ee4000802007f */
[----:B---3--:R-:W-:Y:S05]  /*256f0*/  @!P1 BRA `(.L_x_2836) ;  /* 0xfffffffc00f09947 */ /* 0x008fea000383ffff */
[----:B------:R-:W-:Y:S05]  /*25700*/  BRA `(.L_x_2835) ;  /* 0xfffffecc00ec7947 */ /* 0x000fea000383ffff */
.L_x_2844:
[----:B-1----:R1:W2:Y:S02]  /*25710*/  SYNCS.PHASECHK.TRANS64.TRYWAIT P2, [R9+URZ+0x2a830], R4 ;  /* 0x02a83004090075a7 */ /* 0x0022a4000804017f */
[----:B--2---:R-:W-:Y:S05]  /*25720*/  @!P2 NANOSLEEP.SYNCS 0x989680 ;  /* 0x009896800000a95d */ /* 0x004fea0003900000 */
[----:B------:R-:W2:Y:S02]  /*25730*/  @!P2 SYNCS.PHASECHK.TRANS64 P2, [R9+URZ+0x2a830], R4 ;  /* 0x02a830040900a5a7 */ /* 0x000ea4000804007f */
[----:B--2---:R-:W-:Y:S05]  /*25740*/  @!P2 BRA `(.L_x_2844) ;  /* 0xfffffffc00f0a947 */ /* 0x004fea000383ffff */
[----:B------:R-:W-:Y:S05]  /*25750*/  BRA `(.L_x_2843) ;  /* 0xfffffef000907947 */ /* 0x000fea000383ffff */
.L_x_2849:
[----:B-1----:R1:W2:Y:S02]  /*25760*/  SYNCS.PHASECHK.TRANS64.TRYWAIT P2, [R21+URZ+0x2a850], R0 ;  /* 0x02a85000150075a7 */ /* 0x0022a4000804017f */
[----:B--2---:R-:W-:Y:S05]  /*25770*/  @!P2 NANOSLEEP.SYNCS 0x989680 ;  /* 0x009896800000a95d */ /* 0x004fea0003900000 */
[----:B------:R-:W2:Y:S02]  /*25780*/  @!P2 SYNCS.PHASECHK.TRANS64 P2, [R21+URZ+0x2a850], R0 ;  /* 0x02a850001500a5a7 */ /* 0x000ea4000804007f */
[----:B--2---:R-:W-:Y:S05]  /*25790*/  @!P2 BRA `(.L_x_2849) ;  /* 0xfffffffc00f0a947 */ /* 0x004fea000383ffff */
[----:B------:R-:W-:Y:S05]  /*257a0*/  BRA `(.L_x_2848) ;  /* 0xfffffefc00307947 */ /* 0x000fea000383ffff */
.L_x_2859:
[----:B-1----:R1:W2:Y:S02]  /*257b0*/  SYNCS.PHASECHK.TRANS64.TRYWAIT P1, [R3+URZ+0x2a830], R4 ;  /* 0x02a83004030075a7 */ /* 0x0022a4000802017f */
[----:B--2---:R-:W-:Y:S05]  /*257c0*/  @!P1 NANOSLEEP.SYNCS 0x989680 ;  /* 0x009896800000995d */ /* 0x004fea0003900000 */
[----:B------:R-:W2:Y:S02]  /*257d0*/  @!P1 SYNCS.PHASECHK.TRANS64 P1, [R3+URZ+0x2a830], R4 ;  /* 0x02a83004030095a7 */ /* 0x000ea4000802007f */
[----:B--2---:R-:W-:Y:S05]  /*257e0*/  @!P1 BRA `(.L_x_2859) ;  /* 0xfffffffc00f09947 */ /* 0x004fea000383ffff */
[----:B------:R-:W-:Y:S05]  /*257f0*/  BRA `(.L_x_2858) ;  /* 0xffffff1800007947 */ /* 0x000fea000383ffff */
.L_x_2864:
[----:B-1----:R1:W2:Y:S02]  /*25800*/  SYNCS.PHASECHK.TRANS64.TRYWAIT P1, [R20+URZ+0x2a850], R0 ;  /* 0x02a85000140075a7 */ /* 0x0022a4000802017f */
[----:B--2---:R-:W-:Y:S05]  /*25810*/  @!P1 NANOSLEEP.SYNCS 0x989680 ;  /* 0x009896800000995d */ /* 0x004fea0003900000 */
[----:B------:R-:W2:Y:S02]  /*25820*/  @!P1 SYNCS.PHASECHK.TRANS64 P1, [R20+URZ+0x2a850], R0 ;  /* 0x02a85000140095a7 */ /* 0x000ea4000802007f */
[----:B--2---:R-:W-:Y:S05]  /*25830*/  @!P1 BRA `(.L_x_2864) ;  /* 0xfffffffc00f09947 */ /* 0x004fea000383ffff */
[----:B------:R-:W-:Y:S05]  /*25840*/  BRA `(.L_x_2863) ;  /* 0xffffff2000987947 */ /* 0x000fea000383ffff */
.L_x_2872:
[----:B-1----:R1:W2:Y:S02]  /*25850*/  SYNCS.PHASECHK.TRANS64.TRYWAIT P1, [R5+URZ+0x2a850], R8 ;  /* 0x02a85008050075a7 */ /* 0x0022a4000802017f */
[----:B--2---:R-:W-:Y:S05]  /*25860*/  @!P1 NANOSLEEP.SYNCS 0x989680 ;  /* 0x009896800000995d */ /* 0x004fea0003900000 */
[----:B------:R-:W2:Y:S02]  /*25870*/  @!P1 SYNCS.PHASECHK.TRANS64 P1, [R5+URZ+0x2a850], R8 ;  /* 0x02a85008050095a7 */ /* 0x000ea4000802007f */
[----:B--2---:R-:W-:Y:S05]  /*25880*/  @!P1 BRA `(.L_x_2872) ;  /* 0xfffffffc00f09947 */ /* 0x004fea000383ffff */
[----:B------:R-:W-:Y:S05]  /*25890*/  BRA `(.L_x_2871) ;  /* 0xffffff3800787947 */ /* 0x000fea000383ffff */
.L_x_2914:
[----:B0-----:R-:W0:Y:S01]  /*258a0*/  S2R R12, SR_TID.X ;  /* 0x00000000000c7919 */ /* 0x001e220000002100 */
        /* <DEDUP_REMOVED lines=10> */
.L_x_3078:
[----:B------:R-:W-:Y:S05]  /*25950*/  BSYNC B1 ;  /* 0x0000000000017941 */ /* 0x000fea0003800000 */
.L_x_3077:
[----:B------:R-:W-:Y:S05]  /*25960*/  BRA `(.L_x_3079) ;  /* 0xffffff8c00387947 */ /* 0x000fea000383ffff */
.L_x_2916:
[----:B------:R-:W-:Y:S01]  /*25970*/  BSSY B1, `(.L_x_3080) ;  /* 0x0000006000017945 */ /* 0x000fe20003800000 */
[----:B------:R-:W-:-:S07]  /*25980*/  IMAD.MOV.U32 R15, RZ, RZ, -0x1 ;  /* 0xffffffffff0f7424 */ /* 0x000fce00078e00ff */
[----:B01----:R-:W-:Y:S05]  /*25990*/  WARPSYNC.COLLECTIVE R15, `(.L_x_3081) ;  /* 0x000000000f0c7348 */ /* 0x003fea0003c00000 */
[----:B------:R-:W-:Y:S02]  /*259a0*/  ELECT P6, UR62, PT ;  /* 0x00000000003e782f */ /* 0x000fe400038c0000 */
[----:B------:R-:W-:Y:S01]  /*259b0*/  MOV R14, UR62 ;  /* 0x0000003e000e7c02 */ /* 0x000fe20008000f00 */
[----:B01----:R-:W-:Y:S10]  /*259c0*/  ENDCOLLECTIVE ;  /* 0x000000000000791b */ /* 0x003ff40003800000 */
.L_x_3081:
[----:B------:R-:W-:Y:S05]  /*259d0*/  BSYNC B1 ;  /* 0x0000000000017941 */ /* 0x000fea0003800000 */
.L_x_3080:
[----:B------:R-:W-:Y:S05]  /*259e0*/  BRA `(.L_x_2915) ;  /* 0xffffff8c00307947 */ /* 0x000fea000383ffff */
.L_x_2918:
[----:B-1----:R1:W2:Y:S02]  /*259f0*/  SYNCS.PHASECHK.TRANS64.TRYWAIT P0, [R22+URZ+0x2a820], R9 ;  /* 0x02a82009160075a7 */ /* 0x0022a4000800017f */
[----:B--2---:R-:W-:Y:S05]  /*25a00*/  @!P0 NANOSLEEP.SYNCS 0x989680 ;  /* 0x009896800000895d */ /* 0x004fea0003900000 */
[----:B------:R-:W2:Y:S02]  /*25a10*/  @!P0 SYNCS.PHASECHK.TRANS64 P0, [R22+URZ+0x2a820], R9 ;  /* 0x02a82009160085a7 */ /* 0x000ea4000800007f */
[----:B--2---:R-:W-:Y:S05]  /*25a20*/  @!P0 BRA `(.L_x_2918) ;  /* 0xfffffffc00f08947 */ /* 0x004fea000383ffff */
[----:B------:R-:W-:Y:S05]  /*25a30*/  BRA `(.L_x_3082) ;  /* 0xffffff8c00407947 */ /* 0x000fea000383ffff */
.L_x_2922:
[----:B0-----:R0:W2:Y:S02]  /*25a40*/  SYNCS.PHASECHK.TRANS64.TRYWAIT P0, [R13+URZ+0x2a8a0], R12 ;  /* 0x02a8a00c0d0075a7 */ /* 0x0010a4000800017f */
[----:B--2---:R-:W-:Y:S05]  /*25a50*/  @!P0 NANOSLEEP.SYNCS 0x989680 ;  /* 0x009896800000895d */ /* 0x004fea0003900000 */
[----:B------:R-:W2:Y:S02]  /*25a60*/  @!P0 SYNCS.PHASECHK.TRANS64 P0, [R13+URZ+0x2a8a0], R12 ;  /* 0x02a8a00c0d0085a7 */ /* 0x000ea4000800007f */
[----:B--2---:R-:W-:Y:S05]  /*25a70*/  @!P0 BRA `(.L_x_2922) ;  /* 0xfffffffc00f08947 */ /* 0x004fea000383ffff */
[----:B------:R-:W-:Y:S05]  /*25a80*/  BRA `(.L_x_3083) ;  /* 0xffffff8c00587947 */ /* 0x000fea000383ffff */
.L_x_2929:
[----:B-1----:R1:W2:Y:S02]  /*25a90*/  SYNCS.PHASECHK.TRANS64.TRYWAIT P0, [R13+URZ+0x2a8c0], R12 ;  /* 0x02a8c00c0d0075a7 */ /* 0x0022a4000800017f */
[----:B--2---:R-:W-:Y:S05]  /*25aa0*/  @!P0 NANOSLEEP.SYNCS 0x989680 ;  /* 0x009896800000895d */ /* 0x004fea0003900000 */
[----:B------:R-:W2:Y:S02]  /*25ab0*/  @!P0 SYNCS.PHASECHK.TRANS64 P0, [R13+URZ+0x2a8c0], R12 ;  /* 0x02a8c00c0d0085a7 */ /* 0x000ea4000800007f */
[----:B--2---:R-:W-:Y:S05]  /*25ac0*/  @!P0 BRA `(.L_x_2929) ;  /* 0xfffffffc00f08947 */ /* 0x004fea000383ffff */
[----:B------:R-:W-:Y:S05]  /*25ad0*/  BRA `(.L_x_3084) ;  /* 0xffffff9000507947 */ /* 0x000fea000383ffff */
.L_x_2937:
[----:B0-----:R0:W2:Y:S02]  /*25ae0*/  SYNCS.PHASECHK.TRANS64.TRYWAIT P1, [R12+URZ+0x2a8a0], R11 ;  /* 0x02a8a00b0c0075a7 */ /* 0x0010a4000802017f */
[----:B--2---:R-:W-:Y:S05]  /*25af0*/  @!P1 NANOSLEEP.SYNCS 0x989680 ;  /* 0x009896800000995d */ /* 0x004fea0003900000 */
[----:B------:R-:W2:Y:S02]  /*25b00*/  @!P1 SYNCS.PHASECHK.TRANS64 P1, [R12+URZ+0x2a8a0], R11 ;  /* 0x02a8a00b0c0095a7 */ /* 0x000ea4000802007f */
[----:B--2---:R-:W-:Y:S05]  /*25b10*/  @!P1 BRA `(.L_x_2937) ;  /* 0xfffffffc00f09947 */ /* 0x004fea000383ffff */
[----:B------:R-:W-:Y:S05]  /*25b20*/  BRA `(.L_x_3085) ;  /* 0xffffff94004c7947 */ /* 0x000fea000383ffff */
.L_x_2944:
[----:B-1----:R1:W2:Y:S02]  /*25b30*/  SYNCS.PHASECHK.TRANS64.TRYWAIT P1, [R12+URZ+0x2a8c0], R11 ;  /* 0x02a8c00b0c0075a7 */ /* 0x0022a4000802017f */
[----:B--2---:R-:W-:Y:S05]  /*25b40*/  @!P1 NANOSLEEP.SYNCS 0x989680 ;  /* 0x009896800000995d */ /* 0x004fea0003900000 */
[----:B------:R-:W2:Y:S02]  /*25b50*/  @!P1 SYNCS.PHASECHK.TRANS64 P1, [R12+URZ+0x2a8c0], R11 ;  /* 0x02a8c00b0c0095a7 */ /* 0x000ea4000802007f */
[----:B--2---:R-:W-:Y:S05]  /*25b60*/  @!P1 BRA `(.L_x_2944) ;  /* 0xfffffffc00f09947 */ /* 0x004fea000383ffff */
[----:B------:R-:W-:Y:S05]  /*25b70*/  BRA `(.L_x_3086) ;  /* 0xffffff9800407947 */ /* 0x000fea000383ffff */
.L_x_2960:
[----:B------:R-:W0:Y:S01]  /*25b80*/  S2R R9, SR_TID.X ;  /* 0x0000000000097919 */ /* 0x000e220000002100 */
[----:B------:R-:W-:Y:S01]  /*25b90*/  BSSY B0, `(.L_x_3087) ;  /* 0x000000a000007945 */ /* 0x000fe20003800000 */
[----:B------:R-:W-:Y:S01]  /*25ba0*/  IMAD.MOV.U32 R12, RZ, RZ, RZ ;  /* 0x000000ffff0c7224 */ /* 0x000fe200078e00ff */
[----:B------:R-:W-:Y:S01]  /*25bb0*/  MOV R15, 0xffffffff ;  /* 0xffffffff000f7802 */ /* 0x000fe20000000f00 */
[----:B------:R-:W-:Y:S01]  /*25bc0*/  IMAD.MOV.U32 R11, RZ, RZ, 0x1f ;  /* 0x0000001fff0b7424 */ /* 0x000fe200078e00ff */
[----:B0-----:R-:W-:-:S04]  /*25bd0*/  SHF.R.U32.HI R9, RZ, 0x5, R9 ;  /* 0x00000005ff097819 */ /* 0x001fc80000011609 */
[----:B------:R-:W-:-:S04]  /*25be0*/  LOP3.LUT R9, R9, 0x3, RZ, 0xc0, !PT ;  /* 0x0000000309097812 */ /* 0x000fc800078ec0ff */
[----:B------:R-:W-:-:S07]  /*25bf0*/  MOV R13, R9 ;  /* 0x00000009000d7202 */ /* 0x000fce0000000f00 */
[----:B-----5:R-:W-:Y:S05]  /*25c00*/  WARPSYNC.COLLECTIVE R15, `(.L_x_3088) ;  /* 0x000000000f087348 */ /* 0x020fea0003c00000 */
[----:B------:R0:W1:Y:S02]  /*25c10*/  SHFL.IDX P6, R14, R13, R12, R11 ;  /* 0x0000000c0d0e7389 */ /* 0x00006400000c000b */
[----:B01---5:R-:W-:Y:S01]  /*25c20*/  ENDCOLLECTIVE ;  /* 0x000000000000791b */ /* 0x023fe20003800000 */
.L_x_3088:
[----:B------:R-:W-:Y:S05]  /*25c30*/  BSYNC B0 ;  /* 0x0000000000007941 */ /* 0x000fea0003800000 */
.L_x_3087:
[----:B------:R-:W-:Y:S05]  /*25c40*/  BRA `(.L_x_3089) ;  /* 0xffffffa800147947 */ /* 0x000fea000383ffff */
.L_x_2963:
[----:B0-----:R0:W1:Y:S02]  /*25c50*/  SYNCS.PHASECHK.TRANS64.TRYWAIT P0, [R7+URZ+0x2a840], R2 ;  /* 0x02a84002070075a7 */ /* 0x001064000800017f */
[----:B-1----:R-:W-:Y:S05]  /*25c60*/  @!P0 NANOSLEEP.SYNCS 0x989680 ;  /* 0x009896800000895d */ /* 0x002fea0003900000 */
[----:B------:R-:W1:Y:S02]  /*25c70*/  @!P0 SYNCS.PHASECHK.TRANS64 P0, [R7+URZ+0x2a840], R2 ;  /* 0x02a84002070085a7 */ /* 0x000e64000800007f */
[----:B-1----:R-:W-:Y:S05]  /*25c80*/  @!P0 BRA `(.L_x_2963) ;  /* 0xfffffffc00f08947 */ /* 0x002fea000383ffff */
[----:B------:R-:W-:Y:S05]  /*25c90*/  BRA `(.L_x_3090) ;  /* 0xffffffa800647947 */ /* 0x000fea000383ffff */
.L_x_2964:
        /* <DEDUP_REMOVED lines=8> */
.L_x_3092:
[----:B------:R-:W-:Y:S05]  /*25d20*/  BSYNC B0 ;  /* 0x0000000000007941 */ /* 0x000fea0003800000 */
.L_x_3091:
[----:B------:R-:W-:Y:S01]  /*25d30*/  MOV R13, R4 ;  /* 0x00000004000d7202 */ /* 0x000fe20000000f00 */
[----:B------:R-:W-:Y:S01]  /*25d40*/  IMAD.MOV.U32 R12, RZ, RZ, RZ ;  /* 0x000000ffff0c7224 */ /* 0x000fe200078e00ff */
[----:B------:R-:W-:Y:S01]  /*25d50*/  MOV R15, 0xffffffff ;  /* 0xffffffff000f7802 */ /* 0x000fe20000000f00 */
[----:B------:R-:W-:Y:S01]  /*25d60*/  IMAD.MOV.U32 R11, RZ, RZ, 0x181f ;  /* 0x0000181fff0b7424 */ /* 0x000fe200078e00ff */
[----:B------:R-:W-:Y:S01]  /*25d70*/  @P0 LEA R8, R5, R22, 0x1 ;  /* 0x0000001605080211 */ /* 0x000fe200078e08ff */
[----:B------:R-:W-:-:S07]  /*25d80*/  IMAD.MOV.U32 R2, RZ, RZ, R14 ;  /* 0x000000ffff027224 */ /* 0x000fce00078e000e */
[----:B------:R-:W-:Y:S05]  /*25d90*/  WARPSYNC.COLLECTIVE R15, `(.L_x_3093) ;  /* 0x000000000f087348 */ /* 0x000fea0003c00000 */
[----:B------:R0:W1:Y:S02]  /*25da0*/  SHFL.IDX P6, R14, R13, R12, R11 ;  /* 0x0000000c0d0e7389 */ /* 0x00006400000c000b */
[----:B01----:R-:W-:Y:S01]  /*25db0*/  ENDCOLLECTIVE ;  /* 0x000000000000791b */ /* 0x003fe20003800000 */
.L_x_3093:
[----:B------:R-:W-:Y:S01]  /*25dc0*/  ULDC.64 UR4, c[0x0][0x208] ;  /* 0x0000820000047ab9 */ /* 0x000fe20000000a00 */
[----:B------:R-:W-:Y:S02]  /*25dd0*/  IMAD.MOV.U32 R13, RZ, RZ, R0 ;  /* 0x000000ffff0d7224 */ /* 0x000fe400078e0000 */
[----:B------:R-:W-:Y:S02]  /*25de0*/  IMAD.MOV.U32 R12, RZ, RZ, 0x1 ;  /* 0x00000001ff0c7424 */ /* 0x000fe400078e00ff */
[----:B------:R-:W-:-:S05]  /*25df0*/  IMAD.MOV.U32 R3, RZ, RZ, R14 ;  /* 0x000000ffff037224 */ /* 0x000fca00078e000e */
[----:B------:R-:W-:-:S05]  /*25e00*/  @P0 LEA R3, P1, R9, R3, 0x1 ;  /* 0x0000000309030211 */ /* 0x000fca00078208ff */
[----:B------:R-:W-:Y:S01]  /*25e10*/  @P0 IMAD.X R2, RZ, RZ, R2, P1 ;  /* 0x000000ffff020224 */ /* 0x000fe200008e0602 */
[----:B------:R-:W-:-:S04]  /*25e20*/  ISETP.GE.AND P1, PT, R6, 0x11, PT ;  /* 0x000000110600780c */ /* 0x000fc80003f26270 */
[----:B------:R-:W-:-:S04]  /*25e30*/  @P0 LOP3.LUT R3, R3, R2, RZ, 0x3c, !PT ;  /* 0x0000000203030212 */ /* 0x000fc800078e3cff */
[----:B------:R-:W-:-:S04]  /*25e40*/  @P0 LOP3.LUT R2, R3, R2, RZ, 0x3c, !PT ;  /* 0x0000000203020212 */ /* 0x000fc800078e3cff */
[----:B------:R-:W-:-:S05]  /*25e50*/  @P0 LOP3.LUT R3, R3, R2, RZ, 0x3c, !PT ;  /* 0x0000000203030212 */ /* 0x000fca00078e3cff */
[----:B------:R-:W-:Y:S01]  /*25e60*/  @!PT LDS RZ, [RZ] ;  /* 0x00000000fffff984 */ /* 0x000fe20000000800 */
[----:B------:R-:W-:Y:S01]  /*25e70*/  @!PT LDS RZ, [RZ] ;  /* 0x00000000fffff984 */ /* 0x000fe20000000800 */
[----:B------:R-:W-:Y:S01]  /*25e80*/  @!PT LDS RZ, [RZ] ;  /* 0x00000000fffff984 */ /* 0x000fe20000000800 */
[----:B------:R0:W-:Y:S04]  /*25e90*/  @P0 LDGSTS.E.BYPASS.LTC128B.128 [R8+0x18400], desc[UR4][R2.64], !P4 ;  /* 0x1840000002080fae */ /* 0x0001e8000e101d44 */
[----:B------:R0:W-:Y:S04]  /*25ea0*/  @P0 LDGSTS.E.BYPASS.LTC128B.128 [R8+0x1b400], desc[UR4][R2.64+0x80], !P3 ;  /* 0x1b40008002080fae */ /* 0x0001e8000d901d44 */
[----:B------:R0:W-:Y:S02]  /*25eb0*/  @P0 LDGSTS.E.BYPASS.LTC128B.128 [R8+0x1e400], desc[UR4][R2.64+0x100], !P2 ;  /* 0x1e40010002080fae */ /* 0x0001e4000d101d44 */
[----:B0-----:R-:W-:Y:S05]  /*25ec0*/  WARPSYNC.COLLECTIVE R15, `(.L_x_3094) ;  /* 0x000000000f087348 */ /* 0x001fea0003c00000 */
[----:B------:R1:W2:Y:S02]  /*25ed0*/  SHFL.IDX P6, R14, R13, R12, R11 ;  /* 0x0000000c0d0e7389 */ /* 0x0002a400000c000b */
[----:B012---:R-:W-:Y:S01]  /*25ee0*/  ENDCOLLECTIVE ;  /* 0x000000000000791b */ /* 0x007fe20003800000 */
.L_x_3094:
[----:B------:R-:W-:Y:S02]  /*25ef0*/  @P1 IMAD R8, R5, 0x2, R22 ;  /* 0x0000000205081824 */ /* 0x000fe400078e0216 */
[----:B------:R-:W-:Y:S01]  /*25f00*/  IMAD.MOV.U32 R13, RZ, RZ, R4 ;  /* 0x000000ffff0d7224 */ /* 0x000fe200078e0004 */
[----:B------:R-:W-:-:S07]  /*25f10*/  MOV R2, R14 ;  /* 0x0000000e00027202 */ /* 0x000fce0000000f00 */
[----:B------:R-:W-:Y:S05]  /*25f20*/  WARPSYNC.COLLECTIVE R15, `(.L_x_3095) ;  /* 0x000000000f087348 */ /* 0x000fea0003c00000 */
[----:B------:R0:W1:Y:S02]  /*25f30*/  SHFL.IDX P6, R14, R13, R12, R11 ;  /* 0x0000000c0d0e7389 */ /* 0x00006400000c000b */
[----:B01----:R-:W-:Y:S01]  /*25f40*/  ENDCOLLECTIVE ;  /* 0x000000000000791b */ /* 0x003fe20003800000 */
.L_x_3095:
[----:B------:R-:W-:Y:S01]  /*25f50*/  ULDC.64 UR4, c[0x0][0x208] ;  /* 0x0000820000047ab9 */ /* 0x000fe20000000a00 */
[----:B------:R-:W-:Y:S01]  /*25f60*/  IMAD.MOV.U32 R13, RZ, RZ, R0 ;  /* 0x000000ffff0d7224 */ /* 0x000fe200078e0000 */
[----:B------:R-:W-:Y:S01]  /*25f70*/  MOV R12, 0x2 ;  /* 0x00000002000c7802 */ /* 0x000fe20000000f00 */
[----:B------:R-:W-:-:S05]  /*25f80*/  IMAD.MOV.U32 R3, RZ, RZ, R14 ;  /* 0x000000ffff037224 */ /* 0x000fca00078e000e */
[----:B------:R-:W-:-:S04]  /*25f90*/  @P1 LEA R3, P0, R9, R3, 0x1 ;  /* 0x0000000309031211 */ /* 0x000fc800078008ff */
[----:B------:R-:W-:-:S04]  /*25fa0*/  @P1 IADD3.X R2, RZ, R2, RZ, P0, !PT ;  /* 0x00000002ff021210 */ /* 0x000fc800007fe4ff */
        /* <DEDUP_REMOVED lines=8> */
[----:B------:R0:W-:Y:S01]  /*26030*/  @P1 LDGSTS.E.BYPASS.LTC128B.128 [R8+0x1ec00], desc[UR4][R2.64+0x100], !P2 ;  /* 0x1ec0010002081fae */ /* 0x0001e2000d101d44 */
[----:B------:R-:W-:-:S13]  /*26040*/  ISETP.GE.AND P1, PT, R6, 0x21, PT ;  /* 0x000000210600780c */ /* 0x000fda0003f26270 */
[----:B0-----:R-:W-:Y:S05]  /*26050*/  WARPSYNC.COLLECTIVE R15, `(.L_x_3096) ;  /* 0x000000000f087348 */ /* 0x001fea0003c00000 */
[----:B------:R1:W2:Y:S02]  /*26060*/  SHFL.IDX P6, R14, R13, R12, R11 ;  /* 0x0000000c0d0e7389 */ /* 0x0002a400000c000b */
[----:B012---:R-:W-:Y:S01]  /*26070*/  ENDCOLLECTIVE ;  /* 0x000000000000791b */ /* 0x007fe20003800000 */
.L_x_3096:
[----:B------:R-:W-:Y:S02]  /*26080*/  @P1 IMAD R8, R5, 0x2, R22 ;  /* 0x0000000205081824 */ /* 0x000fe400078e0216 */
[----:B------:R-:W-:Y:S02]  /*26090*/  IMAD.MOV.U32 R13, RZ, RZ, R4 ;  /* 0x000000ffff0d7224 */ /* 0x000fe400078e0004 */
[----:B------:R-:W-:-:S07]  /*260a0*/  IMAD.MOV.U32 R2, RZ, RZ, R14 ;  /* 0x000000ffff027224 */ /* 0x000fce00078e000e */
[----:B------:R-:W-:Y:S05]  /*260b0*/  WARPSYNC.COLLECTIVE R15, `(.L_x_3097) ;  /* 0x000000000f087348 */ /* 0x000fea0003c00000 */
[----:B------:R0:W1:Y:S02]  /*260c0*/  SHFL.IDX P6, R14, R13, R12, R11 ;  /* 0x0000000c0d0e7389 */ /* 0x00006400000c000b */
[----:B01----:R-:W-:Y:S01]  /*260d0*/  ENDCOLLECTIVE ;  /* 0x000000000000791b */ /* 0x003fe20003800000 */
.L_x_3097:
[----:B------:R-:W-:Y:S01]  /*260e0*/  ULDC.64 UR4, c[0x0][0x208] ;  /* 0x0000820000047ab9 */ /* 0x000fe20000000a00 */
[----:B------:R-:W-:Y:S01]  /*260f0*/  MOV R13, R0 ;  /* 0x00000000000d7202 */ /* 0x000fe20000000f00 */
[----:B------:R-:W-:Y:S01]  /*26100*/  IMAD.MOV.U32 R12, RZ, RZ, 0x3 ;  /* 0x00000003ff0c7424 */ /* 0x000fe200078e00ff */
[----:B------:R-:W-:-:S04]  /*26110*/  MOV R3, R14 ;  /* 0x0000000e00037202 */ /* 0x000fc80000000f00 */
[----:B------:R-:W-:-:S05]  /*26120*/  @P1 LEA R3, P0, R9, R3, 0x1 ;  /* 0x0000000309031211 */ /* 0x000fca00078008ff */
[----:B------:R-:W-:-:S05]  /*26130*/  @P1 IMAD.X R2, RZ, RZ, R2, P0 ;  /* 0x000000ffff021224 */ /* 0x000fca00000e0602 */
        /* <DEDUP_REMOVED lines=13> */
.L_x_3098:
[----:B------:R-:W-:Y:S02]  /*26210*/  @P1 LEA R8, R5, R22, 0x1 ;  /* 0x0000001605081211 */ /* 0x000fe400078e08ff */
[----:B------:R-:W-:Y:S01]  /*26220*/  MOV R13, R4 ;  /* 0x00000004000d7202 */ /* 0x000fe20000000f00 */
[----:B------:R-:W-:-:S07]  /*26230*/  IMAD.MOV.U32 R2, RZ, RZ, R14 ;  /* 0x000000ffff027224 */ /* 0x000fce00078e000e */
[----:B------:R-:W-:Y:S05]  /*26240*/  WARPSYNC.COLLECTIVE R15, `(.L_x_3099) ;  /* 0x000000000f087348 */ /* 0x000fea0003c00000 */
[----:B------:R0:W1:Y:S02]  /*26250*/  SHFL.IDX P6, R14, R13, R12, R11 ;  /* 0x0000000c0d0e7389 */ /* 0x00006400000c000b */
[----:B01----:R-:W-:Y:S01]  /*26260*/  ENDCOLLECTIVE ;  /* 0x000000000000791b */ /* 0x003fe20003800000 */
.L_x_3099:
[----:B------:R-:W-:Y:S01]  /*26270*/  ULDC.64 UR4, c[0x0][0x208] ;  /* 0x0000820000047ab9 */ /* 0x000fe20000000a00 */
[----:B------:R-:W-:Y:S02]  /*26280*/  IMAD.MOV.U32 R13, RZ, RZ, R0 ;  /* 0x000000ffff0d7224 */ /* 0x000fe400078e0000 */
[----:B------:R-:W-:Y:S02]  /*26290*/  IMAD.MOV.U32 R12, RZ, RZ, 0x4 ;  /* 0x00000004ff0c7424 */ /* 0x000fe400078e00ff */
[----:B------:R-:W-:-:S05]  /*262a0*/  IMAD.MOV.U32 R3, RZ, RZ, R14 ;  /* 0x000000ffff037224 */ /* 0x000fca00078e000e */
        /* <DEDUP_REMOVED lines=15> */
.L_x_3100:
[----:B------:R-:W-:Y:S02]  /*263a0*/  @P1 IMAD R8, R5, 0x2, R22 ;  /* 0x0000000205081824 */ /* 0x000fe400078e0216 */
[----:B------:R-:W-:Y:S01]  /*263b0*/  IMAD.MOV.U32 R13, RZ, RZ, R4 ;  /* 0x000000ffff0d7224 */ /* 0x000fe200078e0004 */
[----:B------:R-:W-:-:S07]  /*263c0*/  MOV R2, R14 ;  /* 0x0000000e00027202 */ /* 0x000fce0000000f00 */
[----:B------:R-:W-:Y:S05]  /*263d0*/  WARPSYNC.COLLECTIVE R15, `(.L_x_3101) ;  /* 0x000000000f087348 */ /* 0x000fea0003c00000 */
[----:B------:R0:W1:Y:S02]  /*263e0*/  SHFL.IDX P6, R14, R13, R12, R11 ;  /* 0x0000000c0d0e7389 */ /* 0x00006400000c000b */
[----:B01----:R-:W-:Y:S01]  /*263f0*/  ENDCOLLECTIVE ;  /* 0x000000000000791b */ /* 0x003fe20003800000 */
.L_x_3101:
        /* <DEDUP_REMOVED lines=18> */
.L_x_3102:
[----:B------:R-:W-:Y:S02]  /*26520*/  IMAD.MOV.U32 R13, RZ, RZ, R4 ;  /* 0x000000ffff0d7224 */ /* 0x000fe400078e0004 */
[----:B------:R-:W-:-:S07]  /*26530*/  IMAD.MOV.U32 R0, RZ, RZ, R14 ;  /* 0x000000ffff007224 */ /* 0x000fce00078e000e */
[----:B------:R-:W-:Y:S05]  /*26540*/  WARPSYNC.COLLECTIVE R15, `(.L_x_3103) ;  /* 0x000000000f087348 */ /* 0x000fea0003c00000 */
[----:B------:R0:W1:Y:S02]  /*26550*/  SHFL.IDX P6, R14, R13, R12, R11 ;  /* 0x0000000c0d0e7389 */ /* 0x00006400000c000b */
[----:B01----:R-:W-:Y:S01]  /*26560*/  ENDCOLLECTIVE ;  /* 0x000000000000791b */ /* 0x003fe20003800000 */
.L_x_3103:
[----:B------:R-:W-:Y:S01]  /*26570*/  MOV R2, R14 ;  /* 0x0000000e00027202 */ /* 0x000fe20000000f00 */
[----:B------:R-:W-:Y:S06]  /*26580*/  BRA `(.L_x_3104) ;  /* 0xffffffa400a47947 */ /* 0x000fec000383ffff */
.L_x_2969:
        /* <DEDUP_REMOVED lines=9> */
.L_x_3105:
[----:B------:R-:W-:Y:S02]  /*26620*/  ISETP.GE.AND P2, PT, R17, R5, PT ;  /* 0x000000051100720c */ /* 0x000fe40003f46270 */
[----:B------:R-:W-:Y:S01]  /*26630*/  MOV R13, R0 ;  /* 0x00000000000d7202 */ /* 0x000fe20000000f00 */
[----:B------:R-:W-:-:S10]  /*26640*/  IMAD.MOV.U32 R2, RZ, RZ, R14 ;  /* 0x000000ffff027224 */ /* 0x000fd400078e000e */
[----:B------:R-:W-:Y:S05]  /*26650*/  WARPSYNC.COLLECTIVE R15, `(.L_x_3106) ;  /* 0x000000000f087348 */ /* 0x000fea0003c00000 */
[----:B------:R0:W1:Y:S02]  /*26660*/  SHFL.IDX P6, R14, R13, R12, R11 ;  /* 0x0000000c0d0e7389 */ /* 0x00006400000c000b */
[----:B01----:R-:W-:Y:S01]  /*26670*/  ENDCOLLECTIVE ;  /* 0x000000000000791b */ /* 0x003fe20003800000 */
.L_x_3106:
[----:B------:R-:W-:Y:S01]  /*26680*/  ULDC.64 UR4, c[0x0][0x208] ;  /* 0x0000820000047ab9 */ /* 0x000fe20000000a00 */
[----:B------:R-:W-:Y:S01]  /*26690*/  MOV R13, R4 ;  /* 0x00000004000d7202 */ /* 0x000fe20000000f00 */
[----:B------:R-:W-:Y:S02]  /*266a0*/  IMAD.MOV.U32 R12, RZ, RZ, 0x1 ;  /* 0x00000001ff0c7424 */ /* 0x000fe400078e00ff */
[----:B------:R-:W-:-:S05]  /*266b0*/  IMAD.MOV.U32 R3, RZ, RZ, R14 ;  /* 0x000000ffff037224 */ /* 0x000fca00078e000e */
[----:B------:R-:W-:-:S04]  /*266c0*/  @!P2 LEA R6, P4, R8, R3, 0x1 ;  /* 0x000000030806a211 */ /* 0x000fc800078808ff */
[----:B------:R-:W-:Y:S01]  /*266d0*/  @!P2 IADD3.X R3, RZ, R2, RZ, P4, !PT ;  /* 0x00000002ff03a210 */ /* 0x000fe200027fe4ff */
[----:B------:R-:W-:Y:S02]  /*266e0*/  @!P2 IMAD.MOV.U32 R2, RZ, RZ, R6 ;  /* 0x000000ffff02a224 */ /* 0x000fe400078e0006 */
[----:B------:R-:W-:-:S03]  /*266f0*/  VIADD R6, R17, 0x10 ;  /* 0x0000001011067836 */ /* 0x000fc60000000000 */
[----:B------:R-:W-:Y:S01]  /*26700*/  @!PT LDS RZ, [RZ] ;  /* 0x00000000fffff984 */ /* 0x000fe20000000800 */
[----:B------:R-:W-:Y:S01]  /*26710*/  @!PT LDS RZ, [RZ] ;  /* 0x00000000fffff984 */ /* 0x000fe20000000800 */
[----:B------:R-:W-:Y:S01]  /*26720*/  @!PT LDS RZ, [RZ] ;  /* 0x00000000fffff984 */ /* 0x000fe20000000800 */
[----:B------:R0:W-:Y:S04]  /*26730*/  @!P2 LDGSTS.E.BYPASS.LTC128B.128 [R36+0xc400], desc[UR4][R2.64], !P3 ;  /* 0x0c4000000224afae */ /* 0x0001e8000d901d44 */
[----:B------:R0:W-:Y:S04]  /*26740*/  @!P2 LDGSTS.E.BYPASS.LTC128B.128 [R36+0x10400], desc[UR4][R2.64+0x80], !P0 ;  /* 0x104000800224afae */ /* 0x0001e8000c101d44 */
[----:B------:R0:W-:Y:S01]  /*26750*/  @!P2 LDGSTS.E.BYPASS.LTC128B.128 [R36+0x14400], desc[UR4][R2.64+0x100], !P1 ;  /* 0x144001000224afae */ /* 0x0001e2000c901d44 */
[----:B------:R-:W-:-:S13]  /*26760*/  ISETP.GE.AND P2, PT, R6, R5, PT ;  /* 0x000000050600720c */ /* 0x000fda0003f46270 */
[----:B0-----:R-:W-:Y:S05]  /*26770*/  WARPSYNC.COLLECTIVE R15, `(.L_x_3107) ;  /* 0x000000000f087348 */ /* 0x001fea0003c00000 */
[----:B------:R1:W2:Y:S02]  /*26780*/  SHFL.IDX P6, R14, R13, R12, R11 ;  /* 0x0000000c0d0e7389 */ /* 0x0002a400000c000b */
[----:B012---:R-:W-:Y:S01]  /*26790*/  ENDCOLLECTIVE ;  /* 0x000000000000791b */ /* 0x007fe20003800000 */
.L_x_3107:
[----:B------:R-:W-:Y:S01]  /*267a0*/  MOV R13, R0 ;  /* 0x00000000000d7202 */ /* 0x000fe20000000f00 */
[----:B------:R-:W-:-:S07]  /*267b0*/  IMAD.MOV.U32 R2, RZ, RZ, R14 ;  /* 0x000000ffff027224 */ /* 0x000fce00078e000e */
[----:B------:R-:W-:Y:S05]  /*267c0*/  WARPSYNC.COLLECTIVE R15, `(.L_x_3108) ;  /* 0x000000000f087348 */ /* 0x000fea0003c00000 */
[----:B------:R0:W1:Y:S02]  /*267d0*/  SHFL.IDX P6, R14, R13, R12, R11 ;  /* 0x0000000c0d0e7389 */ /* 0x00006400000c000b */
[----:B01----:R-:W-:Y:S01]  /*267e0*/  ENDCOLLECTIVE ;  /* 0x000000000000791b */ /* 0x003fe20003800000 */
.L_x_3108:
[----:B------:R-:W-:Y:S01]  /*267f0*/  ULDC.64 UR4, c[0x0][0x208] ;  /* 0x0000820000047ab9 */ /* 0x000fe20000000a00 */
[----:B------:R-:W-:Y:S01]  /*26800*/  MOV R13, R4 ;  /* 0x00000004000d7202 */ /* 0x000fe20000000f00 */
[----:B------:R-:W-:Y:S02]  /*26810*/  IMAD.MOV.U32 R12, RZ, RZ, 0x2 ;  /* 0x00000002ff0c7424 */ /* 0x000fe400078e00ff */
[----:B------:R-:W-:-:S05]  /*26820*/  IMAD.MOV.U32 R3, RZ, RZ, R14 ;  /* 0x000000ffff037224 */ /* 0x000fca00078e000e */
[----:B------:R-:W-:-:S05]  /*26830*/  @!P2 LEA R6, P4, R8, R3, 0x1 ;  /* 0x000000030806a211 */ /* 0x000fca00078808ff */
[----:B------:R-:W-:Y:S01]  /*26840*/  @!P2 IMAD.X R7, RZ, RZ, R2, P4 ;  /* 0x000000ffff07a224 */ /* 0x000fe200020e0602 */
[----:B------:R-:W-:Y:S01]  /*26850*/  @!P2 MOV R2, R6 ;  /* 0x000000060002a202 */ /* 0x000fe20000000f00 */
[----:B------:R-:W-:Y:S02]  /*26860*/  VIADD R6, R17, 0x20 ;  /* 0x0000002011067836 */ /* 0x000fe40000000000 */
[----:B------:R-:W-:-:S05]  /*26870*/  @!P2 IMAD.MOV.U32 R3, RZ, RZ, R7 ;  /* 0x000000ffff03a224 */ /* 0x000fca00078e0007 */
        /* <DEDUP_REMOVED lines=10> */
.L_x_3109:
[----:B------:R-:W-:Y:S01]  /*26920*/  MOV R13, R0 ;  /* 0x00000000000d7202 */ /* 0x000fe20000000f00 */
[----:B------:R-:W-:-:S07]  /*26930*/  IMAD.MOV.U32 R2, RZ, RZ, R14 ;  /* 0x000000ffff027224 */ /* 0x000fce00078e000e */
[----:B------:R-:W-:Y:S05]  /*26940*/  WARPSYNC.COLLECTIVE R15, `(.L_x_3110) ;  /* 0x000000000f087348 */ /* 0x000fea0003c00000 */
[----:B------:R0:W1:Y:S02]  /*26950*/  SHFL.IDX P6, R14, R13, R12, R11 ;  /* 0x0000000c0d0e7389 */ /* 0x00006400000c000b */
[----:B01----:R-:W-:Y:S01]  /*26960*/  ENDCOLLECTIVE ;  /* 0x000000000000791b */ /* 0x003fe20003800000 */
.L_x_3110:
        /* <DEDUP_REMOVED lines=19> */
.L_x_3111:
[----:B------:R-:W-:Y:S01]  /*26aa0*/  MOV R13, R0 ;  /* 0x00000000000d7202 */ /* 0x000fe20000000f00 */
[----:B------:R-:W-:-:S07]  /*26ab0*/  IMAD.MOV.U32 R2, RZ, RZ, R14 ;  /* 0x000000ffff027224 */ /* 0x000fce00078e000e */
[----:B------:R-:W-:Y:S05]  /*26ac0*/  WARPSYNC.COLLECTIVE R15, `(.L_x_3112) ;  /* 0x000000000f087348 */ /* 0x000fea0003c00000 */
[----:B------:R0:W1:Y:S02]  /*26ad0*/  SHFL.IDX P6, R14, R13, R12, R11 ;  /* 0x0000000c0d0e7389 */ /* 0x00006400000c000b */
[----:B01----:R-:W-:Y:S01]  /*26ae0*/  ENDCOLLECTIVE ;  /* 0x000000000000791b */ /* 0x003fe20003800000 */
.L_x_3112:
        /* <DEDUP_REMOVED lines=19> */
.L_x_3113:
[----:B------:R-:W-:Y:S01]  /*26c20*/  MOV R13, R0 ;  /* 0x00000000000d7202 */ /* 0x000fe20000000f00 */
[----:B------:R-:W-:-:S07]  /*26c30*/  IMAD.MOV.U32 R2, RZ, RZ, R14 ;  /* 0x000000ffff027224 */ /* 0x000fce00078e000e */
[----:B------:R-:W-:Y:S05]  /*26c40*/  WARPSYNC.COLLECTIVE R15, `(.L_x_3114) ;  /* 0x000000000f087348 */ /* 0x000fea0003c00000 */
[----:B------:R0:W1:Y:S02]  /*26c50*/  SHFL.IDX P6, R14, R13, R12, R11 ;  /* 0x0000000c0d0e7389 */ /* 0x00006400000c000b */
[----:B01----:R-:W-:Y:S01]  /*26c60*/  ENDCOLLECTIVE ;  /* 0x000000000000791b */ /* 0x003fe20003800000 */
.L_x_3114:
        /* <DEDUP_REMOVED lines=19> */
.L_x_3115:
[----:B------:R-:W-:Y:S01]  /*26da0*/  MOV R13, R0 ;  /* 0x00000000000d7202 */ /* 0x000fe20000000f00 */
[----:B------:R-:W-:-:S07]  /*26db0*/  IMAD.MOV.U32 R2, RZ, RZ, R14 ;  /* 0x000000ffff027224 */ /* 0x000fce00078e000e */
[----:B------:R-:W-:Y:S05]  /*26dc0*/  WARPSYNC.COLLECTIVE R15, `(.L_x_3116) ;  /* 0x000000000f087348 */ /* 0x000fea0003c00000 */
[----:B------:R0:W1:Y:S02]  /*26dd0*/  SHFL.IDX P6, R14, R13, R12, R11 ;  /* 0x0000000c0d0e7389 */ /* 0x00006400000c000b */
[----:B01----:R-:W-:Y:S01]  /*26de0*/  ENDCOLLECTIVE ;  /* 0x000000000000791b */ /* 0x003fe20003800000 */
.L_x_3116:
        /* <DEDUP_REMOVED lines=19> */
.L_x_3117:
[----:B------:R-:W-:Y:S01]  /*26f20*/  MOV R13, R0 ;  /* 0x00000000000d7202 */ /* 0x000fe20000000f00 */
[----:B------:R-:W-:-:S07]  /*26f30*/  IMAD.MOV.U32 R2, RZ, RZ, R14 ;  /* 0x000000ffff027224 */ /* 0x000fce00078e000e */
[----:B------:R-:W-:Y:S05]  /*26f40*/  WARPSYNC.COLLECTIVE R15, `(.L_x_3118) ;  /* 0x000000000f087348 */ /* 0x000fea0003c00000 */
[----:B------:R0:W1:Y:S02]  /*26f50*/  SHFL.IDX P6, R14, R13, R12, R11 ;  /* 0x0000000c0d0e7389 */ /* 0x00006400000c000b */
[----:B01----:R-:W-:Y:S01]  /*26f60*/  ENDCOLLECTIVE ;  /* 0x000000000000791b */ /* 0x003fe20003800000 */
.L_x_3118:
[----:B------:R-:W-:Y:S01]  /*26f70*/  ULDC.64 UR4, c[0x0][0x208] ;  /* 0x0000820000047ab9 */ /* 0x000fe20000000a00 */
[----:B------:R-:W-:Y:S01]  /*26f80*/  IMAD.MOV.U32 R13, RZ, RZ, R4 ;  /* 0x000000ffff0d7224 */ /* 0x000fe200078e0004 */
[----:B------:R-:W-:Y:S01]  /*26f90*/  MOV R12, 0x7 ;  /* 0x00000007000c7802 */ /* 0x000fe20000000f00 */
[----:B------:R-:W-:-:S05]  /*26fa0*/  IMAD.MOV.U32 R3, RZ, RZ, R14 ;  /* 0x000000ffff037224 */ /* 0x000fca00078e000e */
[----:B------:R-:W-:-:S05]  /*26fb0*/  @!P2 LEA R6, P4, R8, R3, 0x1 ;  /* 0x000000030806a211 */ /* 0x000fca00078808ff */
[----:B------:R-:W-:Y:S01]  /*26fc0*/  @!P2 IMAD.X R7, RZ, RZ, R2, P4 ;  /* 0x000000ffff07a224 */ /* 0x000fe200020e0602 */
[----:B------:R-:W-:-:S03]  /*26fd0*/  @!P2 MOV R2, R6 ;  /* 0x000000060002a202 */ /* 0x000fc60000000f00 */
[----:B------:R-:W-:-:S05]  /*26fe0*/  @!P2 IMAD.MOV.U32 R3, RZ, RZ, R7 ;  /* 0x000000ffff03a224 */ /* 0x000fca00078e0007 */
[----:B------:R-:W-:Y:S01]  /*26ff0*/  @!PT LDS RZ, [RZ] ;  /* 0x00000000fffff984 */ /* 0x000fe20000000800 */
[----:B------:R-:W-:Y:S01]  /*27000*/  @!PT LDS RZ, [RZ] ;  /* 0x00000000fffff984 */ /* 0x000fe20000000800 */
[----:B------:R-:W-:Y:S01]  /*27010*/  @!PT LDS RZ, [RZ] ;  /* 0x00000000fffff984 */ /* 0x000fe20000000800 */
[----:B------:R0:W-:Y:S04]  /*27020*/  @!P2 LDGSTS.E.BYPASS.LTC128B.128 [R36+0xf400], desc[UR4][R2.64], !P3 ;  /* 0x0f4000000224afae */ /* 0x0001e8000d901d44 */
[----:B------:R0:W-:Y:S04]  /*27030*/  @!P2 LDGSTS.E.BYPASS.LTC128B.128 [R36+0x13400], desc[UR4][R2.64+0x80], !P0 ;  /* 0x134000800224afae */ /* 0x0001e8000c101d44 */
[----:B------:R0:W-:Y:S02]  /*27040*/  @!P2 LDGSTS.E.BYPASS.LTC128B.128 [R36+0x17400], desc[UR4][R2.64+0x100], !P1 ;  /* 0x174001000224afae */ /* 0x0001e4000c901d44 */
[----:B0-----:R-:W-:Y:S05]  /*27050*/  WARPSYNC.COLLECTIVE R15, `(.L_x_3119) ;  /* 0x000000000f087348 */ /* 0x001fea0003c00000 */
[----:B------:R1:W2:Y:S02]  /*27060*/  SHFL.IDX P6, R14, R13, R12, R11 ;  /* 0x0000000c0d0e7389 */ /* 0x0002a400000c000b */
[----:B012---:R-:W-:Y:S01]  /*27070*/  ENDCOLLECTIVE ;  /* 0x000000000000791b */ /* 0x007fe20003800000 */
.L_x_3119:
[----:B------:R-:W-:Y:S02]  /*27080*/  IMAD.MOV.U32 R13, RZ, RZ, R0 ;  /* 0x000000ffff0d7224 */ /* 0x000fe400078e0000 */
[----:B------:R-:W-:-:S07]  /*27090*/  IMAD.MOV.U32 R4, RZ, RZ, R14 ;  /* 0x000000ffff047224 */ /* 0x000fce00078e000e */
[----:B------:R-:W-:Y:S05]  /*270a0*/  WARPSYNC.COLLECTIVE R15, `(.L_x_3120) ;  /* 0x000000000f087348 */ /* 0x000fea0003c00000 */
[----:B------:R0:W1:Y:S02]  /*270b0*/  SHFL.IDX P6, R14, R13, R12, R11 ;  /* 0x0000000c0d0e7389 */ /* 0x00006400000c000b */
[----:B01----:R-:W-:Y:S01]  /*270c0*/  ENDCOLLECTIVE ;  /* 0x000000000000791b */ /* 0x003fe20003800000 */
.L_x_3120:
[----:B------:R-:W-:Y:S05]  /*270d0*/  BRA `(.L_x_3121) ;  /* 0xffffffa400f87947 */ /* 0x000fea000383ffff */
.L_x_2974:
[----:B0-----:R0:W1:Y:S02]  /*270e0*/  SYNCS.PHASECHK.TRANS64.TRYWAIT P0, [R22+URZ+0x2a820], R3 ;  /* 0x02a82003160075a7 */ /* 0x001064000800017f */
[----:B-1----:R-:W-:Y:S05]  /*270f0*/  @!P0 NANOSLEEP.SYNCS 0x989680 ;  /* 0x009896800000895d */ /* 0x002fea0003900000 */
[----:B------:R-:W1:Y:S02]  /*27100*/  @!P0 SYNCS.PHASECHK.TRANS64 P0, [R22+URZ+0x2a820], R3 ;  /* 0x02a82003160085a7 */ /* 0x000e64000800007f */
[----:B-1----:R-:W-:Y:S05]  /*27110*/  @!P0 BRA `(.L_x_2974) ;  /* 0xfffffffc00f08947 */ /* 0x002fea000383ffff */
[----:B------:R-:W-:Y:S05]  /*27120*/  BRA `(.L_x_3122) ;  /* 0xffffffa800747947 */ /* 0x000fea000383ffff */
.L_x_2979:
[----:B0-----:R0:W1:Y:S02]  /*27130*/  SYNCS.PHASECHK.TRANS64.TRYWAIT P0, [R6+URZ+0x2a840], R3 ;  /* 0x02a84003060075a7 */ /* 0x001064000800017f */
[----:B-1----:R-:W-:Y:S05]  /*27140*/  @!P0 NANOSLEEP.SYNCS 0x989680 ;  /* 0x009896800000895d */ /* 0x002fea0003900000 */
[----:B------:R-:W1:Y:S02]  /*27150*/  @!P0 SYNCS.PHASECHK.TRANS64 P0, [R6+URZ+0x2a840], R3 ;  /* 0x02a84003060085a7 */ /* 0x000e64000800007f */
[----:B-1----:R-:W-:Y:S05]  /*27160*/  @!P0 BRA `(.L_x_2979) ;  /* 0xfffffffc00f08947 */ /* 0x002fea000383ffff */
[----:B------:R-:W-:Y:S05]  /*27170*/  BRA `(.L_x_3123) ;  /* 0xffffffac00407947 */ /* 0x000fea000383ffff */
.L_x_2980:
[----:B------:R-:W-:Y:S01]  /*27180*/  BSSY B1, `(.L_x_3124) ;  /* 0x0000008000017945 */ /* 0x000fe20003800000 */
[----:B------:R-:W-:Y:S01]  /*27190*/  MOV R13, R5 ;  /* 0x00000005000d7202 */ /* 0x000fe20000000f00 */
[----:B------:R-:W-:Y:S01]  /*271a0*/  IMAD.MOV.U32 R12, RZ, RZ, RZ ;  /* 0x000000ffff0c7224 */ /* 0x000fe200078e00ff */
[----:B------:R-:W-:Y:S01]  /*271b0*/  MOV R15, 0xffffffff ;  /* 0xffffffff000f7802 */ /* 0x000fe20000000f00 */
[----:B------:R-:W-:-:S07]  /*271c0*/  IMAD.MOV.U32 R11, RZ, RZ, 0x181f ;  /* 0x0000181fff0b7424 */ /* 0x000fce00078e00ff */
[----:B------:R-:W-:Y:S05]  /*271d0*/  WARPSYNC.COLLECTIVE R15, `(.L_x_3125) ;  /* 0x000000000f087348 */ /* 0x000fea0003c00000 */
[----:B------:R0:W1:Y:S02]  /*271e0*/  SHFL.IDX P6, R14, R13, R12, R11 ;  /* 0x0000000c0d0e7389 */ /* 0x00006400000c000b */
[----:B01----:R-:W-:Y:S01]  /*271f0*/  ENDCOLLECTIVE ;  /* 0x000000000000791b */ /* 0x003fe20003800000 */
.L_x_3125:
[----:B------:R-:W-:Y:S05]  /*27200*/  BSYNC B1 ;  /* 0x0000000000017941 */ /* 0x000fea0003800000 */
.L_x_3124:
[----:B------:R-:W0:Y:S01]  /*27210*/  S2R R35, SR_TID.X ;  /* 0x0000000000237919 */ /* 0x000e220000002100 */
[----:B------:R-:W-:Y:S01]  /*27220*/  IMAD.MOV.U32 R13, RZ, RZ, R9 ;  /* 0x000000ffff0d7224 */ /* 0x000fe200078e0009 */
[----:B------:R-:W-:Y:S01]  /*27230*/  MOV R12, RZ ;  /* 0x000000ff000c7202 */ /* 0x000fe20000000f00 */
[----:B------:R-:W-:Y:S01]  /*27240*/  IMAD.MOV.U32 R11, RZ, RZ, 0x181f ;  /* 0x0000181fff0b7424 */ /* 0x000fe200078e00ff */
[----:B------:R-:W-:Y:S01]  /*27250*/  MOV R15, 0xffffffff ;  /* 0xffffffff000f7802 */ /* 0x000fe20000000f00 */
[----:B------:R-:W-:Y:S02]  /*27260*/  IMAD.MOV.U32 R3, RZ, RZ, R14 ;  /* 0x000000ffff037224 */ /* 0x000fe400078e000e */
[----:B------:R-:W-:-:S07]  /*27270*/  IMAD R4, R4, 0x2, R22 ;  /* 0x0000000204047824 */ /* 0x000fce00078e0216 */
[----:B0-----:R-:W-:Y:S05]  /*27280*/  WARPSYNC.COLLECTIVE R15, `(.L_x_3126) ;  /* 0x000000000f087348 */ /* 0x001fea0003c00000 */
[----:B------:R1:W2:Y:S02]  /*27290*/  SHFL.IDX P6, R14, R13, R12, R11 ;  /* 0x0000000c0d0e7389 */ /* 0x0002a400000c000b */
[----:B012---:R-:W-:Y:S01]  /*272a0*/  ENDCOLLECTIVE ;  /* 0x000000000000791b */ /* 0x007fe20003800000 */
.L_x_3126:
[----:B------:R-:W-:Y:S01]  /*272b0*/  ULDC.64 UR4, c[0x0][0x208] ;  /* 0x0000820000047ab9 */ /* 0x000fe20000000a00 */
[----:B------:R-:W-:Y:S01]  /*272c0*/  IMAD.MOV.U32 R13, RZ, RZ, R5 ;  /* 0x000000ffff0d7224 */ /* 0x000fe200078e0005 */
[----:B------:R-:W-:Y:S01]  /*272d0*/  MOV R12, 0x1 ;  /* 0x00000001000c7802 */ /* 0x000fe20000000f00 */
[----:B------:R-:W-:Y:S02]  /*272e0*/  IMAD.SHL.U32 R35, R35, 0x8, RZ ;  /* 0x0000000823237824 */ /* 0x000fe400078e00ff */
[----:B------:R-:W-:-:S03]  /*272f0*/  IMAD.MOV.U32 R2, RZ, RZ, R14 ;  /* 0x000000ffff027224 */ /* 0x000fc600078e000e */
[----:B------:R-:W-:-:S05]  /*27300*/  LOP3.LUT R35, R35, 0x38, RZ, 0xc0, !PT ;  /* 0x0000003823237812 */ /* 0x000fca00078ec0ff */
[----:B------:R-:W-:-:S05]  /*27310*/  IMAD.SHL.U32 R0, R35, 0x2, RZ ;  /* 0x0000000223007824 */ /* 0x000fca00078e00ff */
[----:B------:R-:W-:-:S04]  /*27320*/  IADD3 R2, P0, R2, R0, RZ ;  /* 0x0000000002027210 */ /* 0x000fc80007f1e0ff */
[----:B------:R-:W-:-:S05]  /*27330*/  IADD3.X R3, RZ, R3, RZ, P0, !PT ;  /* 0x00000003ff037210 */ /* 0x000fca00007fe4ff */
[----:B------:R-:W-:Y:S01]  /*27340*/  @!PT LDS RZ, [RZ] ;  /* 0x00000000fffff984 */ /* 0x000fe20000000800 */
[----:B------:R-:W-:Y:S01]  /*27350*/  @!PT LDS RZ, [RZ] ;  /* 0x00000000fffff984 */ /* 0x000fe20000000800 */
[----:B------:R-:W-:Y:S01]  /*27360*/  @!PT LDS RZ, [RZ] ;  /* 0x00000000fffff984 */ /* 0x000fe20000000800 */
[----:B------:R0:W-:Y:S04]  /*27370*/  LDGSTS.E.BYPASS.LTC128B.128 [R4+0x18400], desc[UR4][R2.64], !P3 ;  /* 0x1840000002047fae */ /* 0x0001e8000d901d44 */
[----:B------:R0:W-:Y:S04]  /*27380*/  LDGSTS.E.BYPASS.LTC128B.128 [R4+0x1b400], desc[UR4][R2.64+0x80], !P2 ;  /* 0x1b40008002047fae */ /* 0x0001e8000d101d44 */
[----:B------:R0:W-:Y:S02]  /*27390*/  LDGSTS.E.BYPASS.LTC128B.128 [R4+0x1e400], desc[UR4][R2.64+0x100], !P1 ;  /* 0x1e40010002047fae */ /* 0x0001e4000c901d44 */
[----:B0-----:R-:W-:Y:S05]  /*273a0*/  WARPSYNC.COLLECTIVE R15, `(.L_x_3127) ;  /* 0x000000000f087348 */ /* 0x001fea0003c00000 */
[----:B------:R1:W2:Y:S02]  /*273b0*/  SHFL.IDX P6, R14, R13, R12, R11 ;  /* 0x0000000c0d0e7389 */ /* 0x0002a400000c000b */
[----:B012---:R-:W-:Y:S01]  /*273c0*/  ENDCOLLECTIVE ;  /* 0x000000000000791b */ /* 0x007fe20003800000 */
.L_x_3127:
[----:B------:R-:W-:Y:S02]  /*273d0*/  IMAD.MOV.U32 R13, RZ, RZ, R9 ;  /* 0x000000ffff0d7224 */ /* 0x000fe400078e0009 */
[----:B------:R-:W-:-:S07]  /*273e0*/  IMAD.MOV.U32 R3, RZ, RZ, R14 ;  /* 0x000000ffff037224 */ /* 0x000fce00078e000e */
[----:B------:R-:W-:Y:S05]  /*273f0*/  WARPSYNC.COLLECTIVE R15, `(.L_x_3128) ;  /* 0x000000000f087348 */ /* 0x000fea0003c00000 */
[----:B------:R0:W1:Y:S02]  /*27400*/  SHFL.IDX P6, R14, R13, R12, R11 ;  /* 0x0000000c0d0e7389 */ /* 0x00006400000c000b */
[----:B01----:R-:W-:Y:S01]  /*27410*/  ENDCOLLECTIVE ;  /* 0x000000000000791b */ /* 0x003fe20003800000 */
.L_x_3128:
[----:B------:R-:W-:Y:S01]  /*27420*/  ULDC.64 UR4, c[0x0][0x208] ;  /* 0x0000820000047ab9 */ /* 0x000fe20000000a00 */
[----:B------:R-:W-:Y:S01]  /*27430*/  IMAD.MOV.U32 R13, RZ, RZ, R5 ;  /* 0x000000ffff0d7224 */ /* 0x000fe200078e0005 */
[----:B------:R-:W-:Y:S02]  /*27440*/  MOV R12, 0x2 ;  /* 0x00000002000c7802 */ /* 0x000fe40000000f00 */
[----:B------:R-:W-:-:S04]  /*27450*/  MOV R2, R14 ;  /* 0x0000000e00027202 */ /* 0x000fc80000000f00 */
[----:B------:R-:W-:-:S05]  /*27460*/  IADD3 R2, P0, R2, R0, RZ ;  /* 0x0000000002027210 */ /* 0x000fca0007f1e0ff */
[----:B------:R-:W-:-:S05]  /*27470*/  IMAD.X R3, RZ, RZ, R3, P0 ;  /* 0x000000ffff037224 */ /* 0x000fca00000e0603 */
        /* <DEDUP_REMOVED lines=9> */
.L_x_3129:
[----:B------:R-:W-:Y:S02]  /*27510*/  IMAD.MOV.U32 R13, RZ, RZ, R9 ;  /* 0x000000ffff0d7224 */ /* 0x000fe400078e0009 */
[----:B------:R-:W-:-:S07]  /*27520*/  IMAD.MOV.U32 R35, RZ, RZ, R14 ;  /* 0x000000ffff237224 */ /* 0x000fce00078e000e */
[----:B------:R-:W-:Y:S05]  /*27530*/  WARPSYNC.COLLECTIVE R15, `(.L_x_3130) ;  /* 0x000000000f087348 */ /* 0x000fea0003c00000 */
[----:B------:R0:W1:Y:S02]  /*27540*/  SHFL.IDX P6, R14, R13, R12, R11 ;  /* 0x0000000c0d0e7389 */ /* 0x00006400000c000b */
[----:B01----:R-:W-:Y:S01]  /*27550*/  ENDCOLLECTIVE ;  /* 0x000000000000791b */ /* 0x003fe20003800000 */
.L_x_3130:
        /* <DEDUP_REMOVED lines=15> */
.L_x_3131:
[----:B------:R-:W-:Y:S02]  /*27650*/  IMAD.MOV.U32 R13, RZ, RZ, R9 ;  /* 0x000000ffff0d7224 */ /* 0x000fe400078e0009 */
[----:B------:R-:W-:-:S07]  /*27660*/  IMAD.MOV.U32 R35, RZ, RZ, R14 ;  /* 0x000000ffff237224 */ /* 0x000fce00078e000e */
[----:B------:R-:W-:Y:S05]  /*27670*/  WARPSYNC.COLLECTIVE R15, `(.L_x_3132) ;  /* 0x000000000f087348 */ /* 0x000fea0003c00000 */
[----:B------:R0:W1:Y:S02]  /*27680*/  SHFL.IDX P6, R14, R13, R12, R11 ;  /* 0x0000000c0d0e7389 */ /* 0x00006400000c000b */
[----:B01----:R-:W-:Y:S01]  /*27690*/  ENDCOLLECTIVE ;  /* 0x000000000000791b */ /* 0x003fe20003800000 */
.L_x_3132:
        /* <DEDUP_REMOVED lines=15> */
.L_x_3133:
[----:B------:R-:W-:Y:S02]  /*27790*/  IMAD.MOV.U32 R13, RZ, RZ, R9 ;  /* 0x000000ffff0d7224 */ /* 0x000fe400078e0009 */
[----:B------:R-:W-:-:S07]  /*277a0*/  IMAD.MOV.U32 R35, RZ, RZ, R14 ;  /* 0x000000ffff237224 */ /* 0x000fce00078e000e */
[----:B------:R-:W-:Y:S05]  /*277b0*/  WARPSYNC.COLLECTIVE R15, `(.L_x_3134) ;  /* 0x000000000f087348 */ /* 0x000fea0003c00000 */
[----:B------:R0:W1:Y:S02]  /*277c0*/  SHFL.IDX P6, R14, R13, R12, R11 ;  /* 0x0000000c0d0e7389 */ /* 0x00006400000c000b */
[----:B01----:R-:W-:Y:S01]  /*277d0*/  ENDCOLLECTIVE ;  /* 0x000000000000791b */ /* 0x003fe20003800000 */
.L_x_3134:
        /* <DEDUP_REMOVED lines=15> */
.L_x_3135:
[----:B------:R-:W-:Y:S02]  /*278d0*/  IMAD.MOV.U32 R13, RZ, RZ, R9 ;  /* 0x000000ffff0d7224 */ /* 0x000fe400078e0009 */
[----:B------:R-:W-:-:S07]  /*278e0*/  IMAD.MOV.U32 R35, RZ, RZ, R14 ;  /* 0x000000ffff237224 */ /* 0x000fce00078e000e */
[----:B------:R-:W-:Y:S05]  /*278f0*/  WARPSYNC.COLLECTIVE R15, `(.L_x_3136) ;  /* 0x000000000f087348 */ /* 0x000fea0003c00000 */
[----:B------:R0:W1:Y:S02]  /*27900*/  SHFL.IDX P6, R14, R13, R12, R11 ;  /* 0x0000000c0d0e7389 */ /* 0x00006400000c000b */
[----:B01----:R-:W-:Y:S01]  /*27910*/  ENDCOLLECTIVE ;  /* 0x000000000000791b */ /* 0x003fe20003800000 */
.L_x_3136:
[----:B------:R-:W-:Y:S01]  /*27920*/  MOV R2, R14 ;  /* 0x0000000e00027202 */ /* 0x000fe20000000f00 */
[----:B------:R-:W-:Y:S06]  /*27930*/  BRA `(.L_x_3137) ;  /* 0xffffffa800607947 */ /* 0x000fec000383ffff */
.L_x_2985:
[----:B--2---:R2:W3:Y:S02]  /*27940*/  SYNCS.PHASECHK.TRANS64.TRYWAIT P0, [R4+URZ+0x2a860], R2 ;  /* 0x02a86002040075a7 */ /* 0x0044e4000800017f */
[----:B---3--:R-:W-:Y:S05]  /*27950*/  @!P0 NANOSLEEP.SYNCS 0x989680 ;  /* 0x009896800000895d */ /* 0x008fea0003900000 */
[----:B------:R-:W3:Y:S02]  /*27960*/  @!P0 SYNCS.PHASECHK.TRANS64 P0, [R4+URZ+0x2a860], R2 ;  /* 0x02a86002040085a7 */ /* 0x000ee4000800007f */
[----:B---3--:R-:W-:Y:S05]  /*27970*/  @!P0 BRA `(.L_x_2985) ;  /* 0xfffffffc00f08947 */ /* 0x008fea000383ffff */
[----:B------:R-:W-:Y:S05]  /*27980*/  BRA `(.L_x_3138) ;  /* 0xffffffa800c47947 */ /* 0x000fea000383ffff */
.L_x_2986:
[----:B------:R-:W-:Y:S01]  /*27990*/  BSSY B1, `(.L_x_3139) ;  /* 0x0000008000017945 */ /* 0x000fe20003800000 */
[----:B------:R-:W-:Y:S01]  /*279a0*/  IMAD.MOV.U32 R13, RZ, RZ, R24 ;  /* 0x000000ffff0d7224 */ /* 0x000fe200078e0018 */
[----:B------:R-:W-:Y:S01]  /*279b0*/  MOV R11, 0x181f ;  /* 0x0000181f000b7802 */ /* 0x000fe20000000f00 */
[----:B------:R-:W-:Y:S02]  /*279c0*/  IMAD.MOV.U32 R12, RZ, RZ, RZ ;  /* 0x000000ffff0c7224 */ /* 0x000fe400078e00ff */
[----:B------:R-:W-:-:S07]  /*279d0*/  IMAD.MOV.U32 R15, RZ, RZ, -0x1 ;  /* 0xffffffffff0f7424 */ /* 0x000fce00078e00ff */
[----:B--2---:R-:W-:Y:S05]  /*279e0*/  WARPSYNC.COLLECTIVE R15, `(.L_x_3140) ;  /* 0x000000000f087348 */ /* 0x004fea0003c00000 */
[----:B------:R0:W1:Y:S02]  /*279f0*/  SHFL.IDX P6, R14, R13, R12, R11 ;  /* 0x0000000c0d0e7389 */ /* 0x00006400000c000b */
[----:B012---:R-:W-:Y:S01]  /*27a00*/  ENDCOLLECTIVE ;  /* 0x000000000000791b */ /* 0x007fe20003800000 */
.L_x_3140:
[----:B------:R-:W-:Y:S05]  /*27a10*/  BSYNC B1 ;  /* 0x0000000000017941 */ /* 0x000fea0003800000 */
.L_x_3139:
[----:B------:R-:W-:Y:S01]  /*27a20*/  MOV R13, R23 ;  /* 0x00000017000d7202 */ /* 0x000fe20000000f00 */
[----:B------:R-:W-:Y:S01]  /*27a30*/  IMAD.MOV.U32 R12, RZ, RZ, RZ ;  /* 0x000000ffff0c7224 */ /* 0x000fe200078e00ff */
[----:B------:R-:W-:Y:S01]  /*27a40*/  MOV R15, 0xffffffff ;  /* 0xffffffff000f7802 */ /* 0x000fe20000000f00 */
[----:B------:R-:W-:Y:S01]  /*27a50*/  IMAD.MOV.U32 R11, RZ, RZ, 0x181f ;  /* 0x0000181fff0b7424 */ /* 0x000fe200078e00ff */
[----:B------:R-:W-:Y:S01]  /*27a60*/  LEA R5, R5, R22, 0x1 ;  /* 0x0000001605057211 */ /* 0x000fe200078e08ff */
[----:B------:R-:W-:-:S07]  /*27a70*/  IMAD.MOV.U32 R3, RZ, RZ, R14 ;  /* 0x000000ffff037224 */ /* 0x000fce00078e000e */
[----:B------:R-:W-:Y:S05]  /*27a80*/  WARPSYNC.COLLECTIVE R15, `(.L_x_3141) ;  /* 0x000000000f087348 */ /* 0x000fea0003c00000 */
[----:B------:R0:W1:Y:S02]  /*27a90*/  SHFL.IDX P6, R14, R13, R12, R11 ;  /* 0x0000000c0d0e7389 */ /* 0x00006400000c000b */
[----:B01----:R-:W-:Y:S01]  /*27aa0*/  ENDCOLLECTIVE ;  /* 0x000000000000791b */ /* 0x003fe20003800000 */
.L_x_3141:
[----:B------:R-:W-:Y:S01]  /*27ab0*/  ULDC.64 UR4, c[0x0][0x208] ;  /* 0x0000820000047ab9 */ /* 0x000fe20000000a00 */
[----:B------:R-:W-:Y:S02]  /*27ac0*/  IMAD.MOV.U32 R13, RZ, RZ, R24 ;  /* 0x000000ffff0d7224 */ /* 0x000fe400078e0018 */
[----:B------:R-:W-:Y:S02]  /*27ad0*/  IMAD.MOV.U32 R12, RZ, RZ, 0x1 ;  /* 0x00000001ff0c7424 */ /* 0x000fe400078e00ff */
[----:B------:R-:W-:-:S05]  /*27ae0*/  IMAD.MOV.U32 R2, RZ, RZ, R14 ;  /* 0x000000ffff027224 */ /* 0x000fca00078e000e */
[----:B------:R-:W-:-:S05]  /*27af0*/  IADD3 R2, P1, R2, R0, RZ ;  /* 0x0000000002027210 */ /* 0x000fca0007f3e0ff */
[----:B------:R-:W-:Y:S01]  /*27b00*/  IMAD.X R3, RZ, RZ, R3, P1 ;  /* 0x000000ffff037224 */ /* 0x000fe200008e0603 */
[----:B------:R-:W-:-:S04]  /*27b10*/  LOP3.LUT P1, RZ, R30, 0x1, RZ, 0xc0, !PT ;  /* 0x000000011eff7812 */ /* 0x000fc8000782c0ff */
[----:B------:R-:W-:-:S13]  /*27b20*/  ISETP.LT.OR P2, PT, R6, 0x1, !P1 ;  /* 0x000000010600780c */ /* 0x000fda0004f41670 */
[----:B------:R-:W-:Y:S01]  /*27b30*/  @!PT LDS RZ, [RZ] ;  /* 0x00000000fffff984 */ /* 0x000fe20000000800 */
[----:B------:R-:W-:Y:S01]  /*27b40*/  @!PT LDS RZ, [RZ] ;  /* 0x00000000fffff984 */ /* 0x000fe20000000800 */
[----:B------:R-:W-:Y:S01]  /*27b50*/  @!PT LDS RZ, [RZ] ;  /* 0x00000000fffff984 */ /* 0x000fe20000000800 */
[----:B------:R0:W-:Y:S01]  /*27b60*/  LDGSTS.E.BYPASS.LTC128B.128 [R5+0x400], desc[UR4][R2.64], !P2 ;  /* 0x0040000002057fae */ /* 0x0001e2000d101d44 */
[----:B------:R-:W-:-:S13]  /*27b70*/  ISETP.LT.OR P2, PT, R6, 0x1, !P0 ;  /* 0x000000010600780c */ /* 0x000fda0004741670 */
[----:B------:R0:W-:Y:S02]  /*27b80*/  LDGSTS.E.BYPASS.LTC128B.128 [R5+0x3400], desc[UR4][R2.64+0x80], !P2 ;  /* 0x0340008002057fae */ /* 0x0001e4000d101d44 */
[----:B0-----:R-:W-:Y:S05]  /*27b90*/  WARPSYNC.COLLECTIVE R15, `(.L_x_3142) ;  /* 0x000000000f087348 */ /* 0x001fea0003c00000 */
[----:B------:R1:W2:Y:S02]  /*27ba0*/  SHFL.IDX P6, R14, R13, R12, R11 ;  /* 0x0000000c0d0e7389 */ /* 0x0002a400000c000b */
[----:B012---:R-:W-:Y:S01]  /*27bb0*/  ENDCOLLECTIVE ;  /* 0x000000000000791b */ /* 0x007fe20003800000 */
.L_x_3142:
[----:B------:R-:W-:Y:S01]  /*27bc0*/  IMAD.MOV.U32 R13, RZ, RZ, R23 ;  /* 0x000000ffff0d7224 */ /* 0x000fe200078e0017 */
[----:B------:R-:W-:-:S07]  /*27bd0*/  MOV R3, R14 ;  /* 0x0000000e00037202 */ /* 0x000fce0000000f00 */
[----:B------:R-:W-:Y:S05]  /*27be0*/  WARPSYNC.COLLECTIVE R15, `(.L_x_3143) ;  /* 0x000000000f087348 */ /* 0x000fea0003c00000 */
[----:B------:R0:W1:Y:S02]  /*27bf0*/  SHFL.IDX P6, R14, R13, R12, R11 ;  /* 0x0000000c0d0e7389 */ /* 0x00006400000c000b */
[----:B01----:R-:W-:Y:S01]  /*27c00*/  ENDCOLLECTIVE ;  /* 0x000000000000791b */ /* 0x003fe20003800000 */
.L_x_3143:
[----:B------:R-:W-:Y:S01]  /*27c10*/  ULDC.64 UR4, c[0x0][0x208] ;  /* 0x0000820000047ab9 */ /* 0x000fe20000000a00 */
[----:B------:R-:W-:Y:S02]  /*27c20*/  IMAD.MOV.U32 R13, RZ, RZ, R24 ;  /* 0x000000ffff0d7224 */ /* 0x000fe400078e0018 */
[----:B------:R-:W-:Y:S02]  /*27c30*/  IMAD.MOV.U32 R12, RZ, RZ, 0x2 ;  /* 0x00000002ff0c7424 */ /* 0x000fe400078e00ff */
[----:B------:R-:W-:-:S05]  /*27c40*/  IMAD.MOV.U32 R2, RZ, RZ, R14 ;  /* 0x000000ffff027224 */ /* 0x000fca00078e000e */
[----:B------:R-:W-:-:S04]  /*27c50*/  IADD3 R2, P2, R2, R0, RZ ;  /* 0x0000000002027210 */ /* 0x000fc80007f5e0ff */
[----:B------:R-:W-:Y:S02]  /*27c60*/  IADD3.X R3, RZ, R3, RZ, P2, !PT ;  /* 0x00000003ff037210 */ /* 0x000fe400017fe4ff */
        /* <DEDUP_REMOVED lines=10> */
.L_x_3144:
[----:B------:R-:W-:Y:S01]  /*27d10*/  IMAD.MOV.U32 R13, RZ, RZ, R23 ;  /* 0x000000ffff0d7224 */ /* 0x000fe200078e0017 */
[----:B------:R-:W-:-:S07]  /*27d20*/  MOV R3, R14 ;  /* 0x0000000e00037202 */ /* 0x000fce0000000f00 */
[----:B------:R-:W-:Y:S05]  /*27d30*/  WARPSYNC.COLLECTIVE R15, `(.L_x_3145) ;  /* 0x000000000f087348 */ /* 0x000fea0003c00000 */
[----:B------:R0:W1:Y:S02]  /*27d40*/  SHFL.IDX P6, R14, R13, R12, R11 ;  /* 0x0000000c0d0e7389 */ /* 0x00006400000c000b */
[----:B01----:R-:W-:Y:S01]  /*27d50*/  ENDCOLLECTIVE ;  /* 0x000000000000791b */ /* 0x003fe20003800000 */
.L_x_3145:
        /* <DEDUP_REMOVED lines=16> */
.L_x_3146:
[----:B------:R-:W-:Y:S01]  /*27e60*/  IMAD.MOV.U32 R13, RZ, RZ, R23 ;  /* 0x000000ffff0d7224 */ /* 0x000fe200078e0017 */
[----:B------:R-:W-:-:S07]  /*27e70*/  MOV R3, R14 ;  /* 0x0000000e00037202 */ /* 0x000fce0000000f00 */
[----:B------:R-:W-:Y:S05]  /*27e80*/  WARPSYNC.COLLECTIVE R15, `(.L_x_3147) ;  /* 0x000000000f087348 */ /* 0x000fea0003c00000 */
[----:B------:R0:W1:Y:S02]  /*27e90*/  SHFL.IDX P6, R14, R13, R12, R11 ;  /* 0x0000000c0d0e7389 */ /* 0x00006400000c000b */
[----:B01----:R-:W-:Y:S01]  /*27ea0*/  ENDCOLLECTIVE ;  /* 0x000000000000791b */ /* 0x003fe20003800000 */
.L_x_3147:
        /* <DEDUP_REMOVED lines=16> */
.L_x_3148:
[----:B------:R-:W-:Y:S01]  /*27fb0*/  IMAD.MOV.U32 R13, RZ, RZ, R23 ;  /* 0x000000ffff0d7224 */ /* 0x000fe200078e0017 */
[----:B------:R-:W-:-:S07]  /*27fc0*/  MOV R3, R14 ;  /* 0x0000000e00037202 */ /* 0x000fce0000000f00 */
[----:B------:R-:W-:Y:S05]  /*27fd0*/  WARPSYNC.COLLECTIVE R15, `(.L_x_3149) ;  /* 0x000000000f087348 */ /* 0x000fea0003c00000 */
[----:B------:R0:W1:Y:S02]  /*27fe0*/  SHFL.IDX P6, R14, R13, R12, R11 ;  /* 0x0000000c0d0e7389 */ /* 0x00006400000c000b */
[----:B01----:R-:W-:Y:S01]  /*27ff0*/  ENDCOLLECTIVE ;  /* 0x000000000000791b */ /* 0x003fe20003800000 */
.L_x_3149:
        /* <DEDUP_REMOVED lines=16> */
.L_x_3150:
[----:B------:R-:W-:Y:S01]  /*28100*/  IMAD.MOV.U32 R13, RZ, RZ, R23 ;  /* 0x000000ffff0d7224 */ /* 0x000fe200078e0017 */
[----:B------:R-:W-:-:S07]  /*28110*/  MOV R24, R14 ;  /* 0x0000000e00187202 */ /* 0x000fce0000000f00 */
[----:B------:R-:W-:Y:S05]  /*28120*/  WARPSYNC.COLLECTIVE R15, `(.L_x_3151) ;  /* 0x000000000f087348 */ /* 0x000fea0003c00000 */
[----:B------:R0:W1:Y:S02]  /*28130*/  SHFL.IDX P6, R14, R13, R12, R11 ;  /* 0x0000000c0d0e7389 */ /* 0x00006400000c000b */
[----:B01----:R-:W-:Y:S01]  /*28140*/  ENDCOLLECTIVE ;  /* 0x000000000000791b */ /* 0x003fe20003800000 */
.L_x_3151:
[----:B------:R-:W-:Y:S01]  /*28150*/  IMAD.MOV.U32 R2, RZ, RZ, R14 ;  /* 0x000000ffff027224 */ /* 0x000fe200078e000e */
[----:B------:R-:W-:Y:S06]  /*28160*/  BRA `(.L_x_3152) ;  /* 0xffffffa400ac7947 */ /* 0x000fec000383ffff */
.L_x_2994:
[----:B0-----:R0:W1:Y:S02]  /*28170*/  SYNCS.PHASECHK.TRANS64.TRYWAIT P0, [R0+URZ+0x2a860], R3 ;  /* 0x02a86003000075a7 */ /* 0x001064000800017f */
[----:B-1----:R-:W-:Y:S05]  /*28180*/  @!P0 NANOSLEEP.SYNCS 0x989680 ;  /* 0x009896800000895d */ /* 0x002fea0003900000 */
[----:B------:R-:W1:Y:S02]  /*28190*/  @!P0 SYNCS.PHASECHK.TRANS64 P0, [R0+URZ+0x2a860], R3 ;  /* 0x02a86003000085a7 */ /* 0x000e64000800007f */
[----:B-1----:R-:W-:Y:S05]  /*281a0*/  @!P0 BRA `(.L_x_2994) ;  /* 0xfffffffc00f08947 */ /* 0x002fea000383ffff */
[----:B------:R-:W-:Y:S05]  /*281b0*/  BRA `(.L_x_3153) ;  /* 0xffffffa800d07947 */ /* 0x000fea000383ffff */
.L_x_2995:
        /* <DEDUP_REMOVED lines=8> */
.L_x_3155:
[----:B------:R-:W-:Y:S05]  /*28240*/  BSYNC B0 ;  /* 0x0000000000007941 */ /* 0x000fea0003800000 */
.L_x_3154:
        /* <DEDUP_REMOVED lines=9> */
[----:B0-----:R-:W-:Y:S05]  /*282e0*/  WARPSYNC.COLLECTIVE R15, `(.L_x_3156) ;  /* 0x000000000f087348 */ /* 0x001fea0003c00000 */
[----:B------:R1:W2:Y:S02]  /*282f0*/  SHFL.IDX P6, R14, R13, R12, R11 ;  /* 0x0000000c0d0e7389 */ /* 0x0002a400000c000b */
[----:B012---:R-:W-:Y:S01]  /*28300*/  ENDCOLLECTIVE ;  /* 0x000000000000791b */ /* 0x007fe20003800000 */
.L_x_3156:
[C---:B------:R-:W-:Y:S01]  /*28310*/  ISETP.LT.OR P4, PT, R6.reuse, 0x1, !P0 ;  /* 0x000000010600780c */ /* 0x040fe20004781670 */
[----:B------:R-:W-:Y:S01]  /*28320*/  ULDC.64 UR4, c[0x0][0x208] ;  /* 0x0000820000047ab9 */ /* 0x000fe20000000a00 */
[----:B------:R-:W-:Y:S02]  /*28330*/  ISETP.LT.OR P3, PT, R6, 0x1, P1 ;  /* 0x000000010600780c */ /* 0x000fe40000f61670 */
[----:B------:R-:W-:Y:S01]  /*28340*/  LEA R4, R4, R22, 0x1 ;  /* 0x0000001604047211 */ /* 0x000fe200078e08ff */
[----:B------:R-:W-:Y:S02]  /*28350*/  IMAD.MOV.U32 R13, RZ, RZ, R24 ;  /* 0x000000ffff0d7224 */ /* 0x000fe400078e0018 */
[----:B------:R-:W-:Y:S01]  /*28360*/  IMAD.MOV.U32 R12, RZ, RZ, 0x1 ;  /* 0x00000001ff0c7424 */ /* 0x000fe200078e00ff */
[----:B------:R-:W-:-:S04]  /*28370*/  SHF.L.U32 R5, R5, 0x3, RZ ;  /* 0x0000000305057819 */ /* 0x000fc800000006ff */
[----:B------:R-:W-:-:S05]  /*28380*/  LOP3.LUT R5, R5, 0x38, RZ, 0xc0, !PT ;  /* 0x0000003805057812 */ /* 0x000fca00078ec0ff */
[----:B------:R-:W-:-:S05]  /*28390*/  IMAD.SHL.U32 R5, R5, 0x2, RZ ;  /* 0x0000000205057824 */ /* 0x000fca00078e00ff */
[----:B------:R-:W-:-:S05]  /*283a0*/  IADD3 R2, P2, R14, R5, RZ ;  /* 0x000000050e027210 */ /* 0x000fca0007f5e0ff */
[----:B------:R-:W-:-:S05]  /*283b0*/  IMAD.X R3, RZ, RZ, R3, P2 ;  /* 0x000000ffff037224 */ /* 0x000fca00010e0603 */
[----:B------:R-:W-:Y:S01]  /*283c0*/  @!PT LDS RZ, [RZ] ;  /* 0x00000000fffff984 */ /* 0x000fe20000000800 */
[----:B------:R-:W-:Y:S01]  /*283d0*/  @!PT LDS RZ, [RZ] ;  /* 0x00000000fffff984 */ /* 0x000fe20000000800 */
[----:B------:R-:W-:Y:S01]  /*283e0*/  @!PT LDS RZ, [RZ] ;  /* 0x00000000fffff984 */ /* 0x000fe20000000800 */
[----:B------:R0:W-:Y:S01]  /*283f0*/  LDGSTS.E.BYPASS.LTC128B.128 [R4+0x400], desc[UR4][R2.64], !P3 ;  /* 0x0040000002047fae */ /* 0x0001e2000d901d44 */
[----:B------:R-:W-:-:S03]  /*28400*/  ISETP.LT.OR P3, PT, R6, 0x11, P1 ;  /* 0x000000110600780c */ /* 0x000fc60000f61670 */
[----:B------:R0:W-:Y:S01]  /*28410*/  LDGSTS.E.BYPASS.LTC128B.128 [R4+0x3400], desc[UR4][R2.64+0x80], !P4 ;  /* 0x0340008002047fae */ /* 0x0001e2000e101d44 */
[----:B------:R-:W-:-:S13]  /*28420*/  ISETP.LT.OR P4, PT, R6, 0x11, !P0 ;  /* 0x000000110600780c */ /* 0x000fda0004781670 */
[----:B0-----:R-:W-:Y:S05]  /*28430*/  WARPSYNC.COLLECTIVE R15, `(.L_x_3157) ;  /* 0x000000000f087348 */ /* 0x001fea0003c00000 */
[----:B------:R1:W2:Y:S02]  /*28440*/  SHFL.IDX P6, R14, R13, R12, R11 ;  /* 0x0000000c0d0e7389 */ /* 0x0002a400000c000b */
[----:B012---:R-:W-:Y:S01]  /*28450*/  ENDCOLLECTIVE ;  /* 0x000000000000791b */ /* 0x007fe20003800000 */
.L_x_3157:
[----:B------:R-:W-:Y:S01]  /*28460*/  IMAD.MOV.U32 R13, RZ, RZ, R23 ;  /* 0x000000ffff0d7224 */ /* 0x000fe200078e0017 */
[----:B------:R-:W-:-:S07]  /*28470*/  MOV R8, R14 ;  /* 0x0000000e00087202 */ /* 0x000fce0000000f00 */
[----:B------:R-:W-:Y:S05]  /*28480*/  WARPSYNC.COLLECTIVE R15, `(.L_x_3158) ;  /* 0x000000000f087348 */ /* 0x000fea0003c00000 */
[----:B------:R0:W1:Y:S02]  /*28490*/  SHFL.IDX P6, R14, R13, R12, R11 ;  /* 0x0000000c0d0e7389 */ /* 0x00006400000c000b */
[----:B01----:R-:W-:Y:S01]  /*284a0*/  ENDCOLLECTIVE ;  /* 0x000000000000791b */ /* 0x003fe20003800000 */
.L_x_3158:
[----:B------:R-:W-:Y:S01]  /*284b0*/  ULDC.64 UR4, c[0x0][0x208] ;  /* 0x0000820000047ab9 */ /* 0x000fe20000000a00 */
[----:B------:R-:W-:Y:S01]  /*284c0*/  MOV R13, R24 ;  /* 0x00000018000d7202 */ /* 0x000fe20000000f00 */
[----:B------:R-:W-:Y:S01]  /*284d0*/  IMAD.MOV.U32 R12, RZ, RZ, 0x2 ;  /* 0x00000002ff0c7424 */ /* 0x000fe200078e00ff */
        /* <DEDUP_REMOVED lines=12> */
.L_x_3159:
[----:B------:R-:W-:Y:S01]  /*285a0*/  MOV R13, R23 ;  /* 0x00000017000d7202 */ /* 0x000fe20000000f00 */
[----:B------:R-:W-:-:S07]  /*285b0*/  IMAD.MOV.U32 R7, RZ, RZ, R14 ;  /* 0x000000ffff077224 */ /* 0x000fce00078e000e */
[----:B------:R-:W-:Y:S05]  /*285c0*/  WARPSYNC.COLLECTIVE R15, `(.L_x_3160) ;  /* 0x000000000f087348 */ /* 0x000fea0003c00000 */
[----:B------:R0:W1:Y:S02]  /*285d0*/  SHFL.IDX P6, R14, R13, R12, R11 ;  /* 0x0000000c0d0e7389 */ /* 0x00006400000c000b */
[----:B01----:R-:W-:Y:S01]  /*285e0*/  ENDCOLLECTIVE ;  /* 0x000000000000791b */ /* 0x003fe20003800000 */
.L_x_3160:
[----:B------:R-:W-:Y:S01]  /*285f0*/  ULDC.64 UR4, c[0x0][0x208] ;  /* 0x0000820000047ab9 */ /* 0x000fe20000000a00 */
[----:B------:R-:W-:Y:S01]  /*28600*/  MOV R13, R24 ;  /* 0x00000018000d7202 */ /* 0x000fe20000000f00 */
[----:B------:R-:W-:Y:S02]  /*28610*/  IMAD.MOV.U32 R12, RZ, RZ, 0x3 ;  /* 0x00000003ff0c7424 */ /* 0x000fe400078e00ff */
[----:B------:R-:W-:-:S05]  /*28620*/  IMAD.MOV.U32 R10, RZ, RZ, R14 ;  /* 0x000000ffff0a7224 */ /* 0x000fca00078e000e */
        /* <DEDUP_REMOVED lines=12> */
.L_x_3161:
[----:B------:R-:W-:Y:S01]  /*286f0*/  MOV R13, R23 ;  /* 0x00000017000d7202 */ /* 0x000fe20000000f00 */
[----:B------:R-:W-:-:S07]  /*28700*/  IMAD.MOV.U32 R8, RZ, RZ, R14 ;  /* 0x000000ffff087224 */ /* 0x000fce00078e000e */
[----:B------:R-:W-:Y:S05]  /*28710*/  WARPSYNC.COLLECTIVE R15, `(.L_x_3162) ;  /* 0x000000000f087348 */ /* 0x000fea0003c00000 */
[----:B------:R0:W1:Y:S02]  /*28720*/  SHFL.IDX P6, R14, R13, R12, R11 ;  /* 0x0000000c0d0e7389 */ /* 0x00006400000c000b */
[----:B01----:R-:W-:Y:S01]  /*28730*/  ENDCOLLECTIVE ;  /* 0x000000000000791b */ /* 0x003fe20003800000 */
.L_x_3162:
[----:B------:R-:W-:Y:S01]  /*28740*/  ULDC.64 UR4, c[0x0][0x208] ;  /* 0x0000820000047ab9 */ /* 0x000fe20000000a00 */
[----:B------:R-:W-:Y:S01]  /*28750*/  IMAD.MOV.U32 R13, RZ, RZ, R24 ;  /* 0x000000ffff0d7224 */ /* 0x000fe200078e0018 */
[----:B------:R-:W-:Y:S02]  /*28760*/  MOV R12, 0x4 ;  /* 0x00000004000c7802 */ /* 0x000fe40000000f00 */
        /* <DEDUP_REMOVED lines=12> */
.L_x_3163:
[----:B------:R-:W-:Y:S02]  /*28830*/  IMAD.MOV.U32 R13, RZ, RZ, R23 ;  /* 0x000000ffff0d7224 */ /* 0x000fe400078e0017 */
[----:B------:R-:W-:-:S07]  /*28840*/  IMAD.MOV.U32 R7, RZ, RZ, R14 ;  /* 0x000000ffff077224 */ /* 0x000fce00078e000e */
[----:B------:R-:W-:Y:S05]  /*28850*/  WARPSYNC.COLLECTIVE R15, `(.L_x_3164) ;  /* 0x000000000f087348 */ /* 0x000fea0003c00000 */
[----:B------:R0:W1:Y:S02]  /*28860*/  SHFL.IDX P6, R14, R13, R12, R11 ;  /* 0x0000000c0d0e7389 */ /* 0x00006400000c000b */
[----:B01----:R-:W-:Y:S01]  /*28870*/  ENDCOLLECTIVE ;  /* 0x000000000000791b */ /* 0x003fe20003800000 */
.L_x_3164:
        /* <DEDUP_REMOVED lines=10> */
[----:B------:R0:W-:Y:S02]  /*28920*/  LDGSTS.E.BYPASS.LTC128B.128 [R4+0x5400], desc[UR4][R2.64+0x80], !P4 ;  /* 0x0540008002047fae */ /* 0x0001e4000e101d44 */
[----:B0-----:R-:W-:Y:S05]  /*28930*/  WARPSYNC.COLLECTIVE R15, `(.L_x_3165) ;  /* 0x000000000f087348 */ /* 0x001fea0003c00000 */
[----:B------:R1:W2:Y:S02]  /*28940*/  SHFL.IDX P6, R14, R13, R12, R11 ;  /* 0x0000000c0d0e7389 */ /* 0x0002a400000c000b */
[----:B012---:R-:W-:Y:S01]  /*28950*/  ENDCOLLECTIVE ;  /* 0x000000000000791b */ /* 0x007fe20003800000 */
.L_x_3165:
[----:B------:R-:W-:Y:S02]  /*28960*/  IMAD.MOV.U32 R13, RZ, RZ, R23 ;  /* 0x000000ffff0d7224 */ /* 0x000fe400078e0017 */
[----:B------:R-:W-:-:S07]  /*28970*/  IMAD.MOV.U32 R24, RZ, RZ, R14 ;  /* 0x000000ffff187224 */ /* 0x000fce00078e000e */
[----:B------:R-:W-:Y:S05]  /*28980*/  WARPSYNC.COLLECTIVE R15, `(.L_x_3166) ;  /* 0x000000000f087348 */ /* 0x000fea0003c00000 */
[----:B------:R0:W1:Y:S02]  /*28990*/  SHFL.IDX P6, R14, R13, R12, R11 ;  /* 0x0000000c0d0e7389 */ /* 0x00006400000c000b */
[----:B01----:R-:W-:Y:S01]  /*289a0*/  ENDCOLLECTIVE ;  /* 0x000000000000791b */ /* 0x003fe20003800000 */
.L_x_3166:
[----:B------:R-:W-:Y:S05]  /*289b0*/  BRA `(.L_x_3167) ;  /* 0xffffffa400bc7947 */ /* 0x000fea000383ffff */
.L_x_3000:
[----:B------:R-:W-:Y:S01]  /*289c0*/  BSSY B0, `(.L_x_3168) ;  /* 0x0000008000007945 */ /* 0x000fe20003800000 */
[----:B------:R-:W-:Y:S01]  /*289d0*/  MOV R13, R16 ;  /* 0x00000010000d7202 */ /* 0x000fe20000000f00 */
[----:B0-----:R-:W-:Y:S01]  /*289e0*/  IMAD.MOV.U32 R12, RZ, RZ, RZ ;  /* 0x000000ffff0c7224 */ /* 0x001fe200078e00ff */
[----:B------:R-:W-:Y:S01]  /*289f0*/  MOV R15, 0xffffffff ;  /* 0xffffffff000f7802 */ /* 0x000fe20000000f00 */
[----:B------:R-:W-:-:S07]  /*28a00*/  IMAD.MOV.U32 R11, RZ, RZ, 0x1f ;  /* 0x0000001fff0b7424 */ /* 0x000fce00078e00ff */
[----:B------:R-:W-:Y:S05]  /*28a10*/  WARPSYNC.COLLECTIVE R15, `(.L_x_3169) ;  /* 0x000000000f087348 */ /* 0x000fea0003c00000 */
[----:B------:R0:W1:Y:S02]  /*28a20*/  SHFL.IDX P6, R14, R13, R12, R11 ;  /* 0x0000000c0d0e7389 */ /* 0x00006400000c000b */
[----:B01----:R-:W-:Y:S01]  /*28a30*/  ENDCOLLECTIVE ;  /* 0x000000000000791b */ /* 0x003fe20003800000 */
.L_x_3169:
[----:B------:R-:W-:Y:S05]  /*28a40*/  BSYNC B0 ;  /* 0x0000000000007941 */ /* 0x000fea0003800000 */
.L_x_3168:
[----:B------:R-:W-:Y:S01]  /*28a50*/  IMAD.MOV.U32 R13, RZ, RZ, R16 ;  /* 0x000000ffff0d7224 */ /* 0x000fe200078e0010 */
[----:B------:R-:W-:Y:S01]  /*28a60*/  MOV R12, 0x1 ;  /* 0x00000001000c7802 */ /* 0x000fe20000000f00 */
[----:B------:R-:W-:Y:S02]  /*28a70*/  IMAD.MOV.U32 R11, RZ, RZ, 0x1f ;  /* 0x0000001fff0b7424 */ /* 0x000fe400078e00ff */
[----:B------:R-:W-:Y:S02]  /*28a80*/  IMAD.MOV.U32 R15, RZ, RZ, -0x1 ;  /* 0xffffffffff0f7424 */ /* 0x000fe400078e00ff */
[----:B------:R-:W-:Y:S02]  /*28a90*/  IMAD.IADD R9, R19, 0x1, R8 ;  /* 0x0000000113097824 */ /* 0x000fe400078e0208 */
[----:B------:R-:W-:-:S07]  /*28aa0*/  IMAD.MOV.U32 R0, RZ, RZ, R14 ;  /* 0x000000ffff007224 */ /* 0x000fce00078e000e */
[----:B------:R-:W-:Y:S05]  /*28ab0*/  WARPSYNC.COLLECTIVE R15, `(.L_x_3170) ;  /* 0x000000000f087348 */ /* 0x000fea0003c00000 */
[----:B------:R0:W1:Y:S02]  /*28ac0*/  SHFL.IDX P6, R14, R13, R12, R11 ;  /* 0x0000000c0d0e7389 */ /* 0x00006400000c000b */
[----:B01----:R-:W-:Y:S01]  /*28ad0*/  ENDCOLLECTIVE ;  /* 0x000000000000791b */ /* 0x003fe20003800000 */
.L_x_3170:
[----:B------:R-:W-:Y:S01]  /*28ae0*/  ULDC UR4, c[0x0][0xc3c] ;  /* 0x00030f0000047ab9 */ /* 0x000fe20000000800 */
[----:B------:R-:W-:Y:S01]  /*28af0*/  ULDC.64 UR6, c[0x0][0x208] ;  /* 0x0000820000067ab9 */ /* 0x000fe20000000a00 */
[----:B------:R-:W-:-:S13]  /*28b00*/  ISETP.GE.OR P1, PT, R9, UR4, !P0 ;  /* 0x0000000409007c0c */ /* 0x000fda000c726670 */
[----:B------:R-:W0:Y:S08]  /*28b10*/  @!P1 LDC.64 R2, c[0x0][0xc80] ;  /* 0x00032000ff029b82 */ /* 0x000e300000000a00 */
[----:B------:R-:W1:Y:S01]  /*28b20*/  @!P1 LDC.64 R4, c[0x0][0xc78] ;  /* 0x00031e00ff049b82 */ /* 0x000e620000000a00 */
[----:B------:R-:W-:Y:S01]  /*28b30*/  IMAD.MOV.U32 R17, RZ, RZ, RZ ;  /* 0x000000ffff117224 */ /* 0x000fe200078e00ff */
[----:B------:R-:W-:-:S02]  /*28b40*/  MOV R11, RZ ;  /* 0x000000ff000b7202 */ /* 0x000fc40000000f00 */
[----:B------:R-:W-:Y:S01]  /*28b50*/  MOV R7, R14 ;  /* 0x0000000e00077202 */ /* 0x000fe20000000f00 */
[----:B0-----:R-:W-:-:S05]  /*28b60*/  @!P1 IMAD.WIDE R2, R9, 0x4, R2 ;  /* 0x0000000409029825 */ /* 0x001fca00078e0202 */
[----:B------:R1:W2:Y:S02]  /*28b70*/  @!P1 LDG.E R6, desc[UR6][R2.64] ;  /* 0x0000000602069981 */ /* 0x0002a4000c1e1900 */
[----:B-1----:R-:W-:-:S05]  /*28b80*/  @!P1 IMAD.WIDE R2, R9, 0x4, R4 ;  /* 0x0000000409029825 */ /* 0x002fca00078e0204 */
[----:B------:R-:W3:Y:S01]  /*28b90*/  @!P1 LDG.E R5, desc[UR6][R2.64] ;  /* 0x0000000602059981 */ /* 0x000ee2000c1e1900 */
[----:B------:R-:W-:Y:S01]  /*28ba0*/  IMAD.MOV.U32 R4, RZ, RZ, RZ ;  /* 0x000000ffff047224 */ /* 0x000fe200078e00ff */
[C---:B------:R-:W-:Y:S02]  /*28bb0*/  ISETP.GE.U32.AND P2, PT, R8.reuse, 0x2, PT ;  /* 0x000000020800780c */ /* 0x040fe40003f46070 */
[C---:B------:R-:W-:Y:S02]  /*28bc0*/  ISETP.GE.U32.AND P3, PT, R8.reuse, 0x4, PT ;  /* 0x000000040800780c */ /* 0x040fe40003f66070 */
[C---:B------:R-:W-:Y:S02]  /*28bd0*/  ISETP.GE.U32.AND P4, PT, R8.reuse, 0x8, PT ;  /* 0x000000080800780c */ /* 0x040fe40003f86070 */
[----:B------:R-:W-:Y:S02]  /*28be0*/  ISETP.GE.U32.AND P5, PT, R8, 0x10, PT ;  /* 0x000000100800780c */ /* 0x000fe40003fa6070 */
[----:B--2---:R-:W-:Y:S01]  /*28bf0*/  @!P1 MOV R17, R6 ;  /* 0x0000000600119202 */ /* 0x004fe20000000f00 */
[----:B------:R-:W-:-:S02]  /*28c00*/  IMAD.MOV.U32 R6, RZ, RZ, RZ ;  /* 0x000000ffff067224 */ /* 0x000fc400078e00ff */
[----:B---3--:R-:W-:Y:S01]  /*28c10*/  @!P1 IMAD.MOV.U32 R4, RZ, RZ, R5 ;  /* 0x000000ffff049224 */ /* 0x008fe200078e0005 */
[----:B------:R-:W-:-:S03]  /*28c20*/  ISETP.NE.AND P1, PT, R8, RZ, PT ;  /* 0x000000ff0800720c */ /* 0x000fc60003f25270 */
[----:B------:R-:W-:-:S10]  /*28c30*/  IMAD R13, R4, R17, RZ ;  /* 0x00000011040d7224 */ /* 0x000fd400078e02ff */
[----:B------:R-:W-:Y:S05]  /*28c40*/  WARPSYNC.COLLECTIVE R15, `(.L_x_3171) ;  /* 0x000000000f087348 */ /* 0x000fea0003c00000 */
[----:B------:R0:W1:Y:S02]  /*28c50*/  SHFL.UP P6, R14, R13, R12, R11 ;  /* 0x0400000c0d0e7389 */ /* 0x00006400000c000b */
[----:B01----:R-:W-:Y:S01]  /*28c60*/  ENDCOLLECTIVE ;  /* 0x000000000000791b */ /* 0x003fe20003800000 */
.L_x_3171:
[----:B------:R-:W-:Y:S02]  /*28c70*/  MOV R12, 0x2 ;  /* 0x00000002000c7802 */ /* 0x000fe40000000f00 */
[----:B------:R-:W-:-:S05]  /*28c80*/  SEL R14, R14, RZ, P1 ;  /* 0x000000ff0e0e7207 */ /* 0x000fca0000800000 */
[----:B------:R-:W-:-:S04]  /*28c90*/  IMAD.IADD R5, R13, 0x1, R14 ;  /* 0x000000010d057824 */ /* 0x000fc800078e020e */
[----:B------:R-:W-:-:S07]  /*28ca0*/  IMAD.MOV.U32 R13, RZ, RZ, R5 ;  /* 0x000000ffff0d7224 */ /* 0x000fce00078e0005 */
[----:B------:R-:W-:Y:S05]  /*28cb0*/  WARPSYNC.COLLECTIVE R15, `(.L_x_3172) ;  /* 0x000000000f087348 */ /* 0x000fea0003c00000 */
[----:B------:R0:W1:Y:S02]  /*28cc0*/  SHFL.UP P6, R14, R13, R12, R11 ;  /* 0x0400000c0d0e7389 */ /* 0x00006400000c000b */
[----:B01----:R-:W-:Y:S01]  /*28cd0*/  ENDCOLLECTIVE ;  /* 0x000000000000791b */ /* 0x003fe20003800000 */
.L_x_3172:
[----:B------:R-:W-:Y:S02]  /*28ce0*/  MOV R12, 0x4 ;  /* 0x00000004000c7802 */ /* 0x000fe40000000f00 */
[----:B------:R-:W-:-:S05]  /*28cf0*/  SEL R2, R14, RZ, P2 ;  /* 0x000000ff0e027207 */ /* 0x000fca0001000000 */
[----:B------:R-:W-:-:S04]  /*28d00*/  IMAD.IADD R2, R5, 0x1, R2 ;  /* 0x0000000105027824 */ /* 0x000fc800078e0202 */
[----:B------:R-:W-:-:S07]  /*28d10*/  IMAD.MOV.U32 R13, RZ, RZ, R2 ;  /* 0x000000ffff0d7224 */ /* 0x000fce00078e0002 */
[----:B------:R-:W-:Y:S05]  /*28d20*/  WARPSYNC.COLLECTIVE R15, `(.L_x_3173) ;  /* 0x000000000f087348 */ /* 0x000fea0003c00000 */
[----:B------:R0:W1:Y:S02]  /*28d30*/  SHFL.UP P6, R14, R13, R12, R11 ;  /* 0x0400000c0d0e7389 */ /* 0x00006400000c000b */
[----:B01----:R-:W-:Y:S01]  /*28d40*/  ENDCOLLECTIVE ;  /* 0x000000000000791b */ /* 0x003fe20003800000 */
.L_x_3173:
[----:B------:R-:W-:Y:S02]  /*28d50*/  MOV R12, 0x8 ;  /* 0x00000008000c7802 */ /* 0x000fe40000000f00 */
[----:B------:R-:W-:-:S05]  /*28d60*/  SEL R3, R14, RZ, P3 ;  /* 0x000000ff0e037207 */ /* 0x000fca0001800000 */
[----:B------:R-:W-:-:S04]  /*28d70*/  IMAD.IADD R3, R2, 0x1, R3 ;  /* 0x0000000102037824 */ /* 0x000fc800078e0203 */
[----:B------:R-:W-:-:S07]  /*28d80*/  IMAD.MOV.U32 R13, RZ, RZ, R3 ;  /* 0x000000ffff0d7224 */ /* 0x000fce00078e0003 */
[----:B------:R-:W-:Y:S05]  /*28d90*/  WARPSYNC.COLLECTIVE R15, `(.L_x_3174) ;  /* 0x000000000f087348 */ /* 0x000fea0003c00000 */
[----:B------:R0:W1:Y:S02]  /*28da0*/  SHFL.UP P6, R14, R13, R12, R11 ;  /* 0x0400000c0d0e7389 */ /* 0x00006400000c000b */
[----:B01----:R-:W-:Y:S01]  /*28db0*/  ENDCOLLECTIVE ;  /* 0x000000000000791b */ /* 0x003fe20003800000 */
.L_x_3174:
[----:B------:R-:W-:Y:S02]  /*28dc0*/  MOV R12, 0x10 ;  /* 0x00000010000c7802 */ /* 0x000fe40000000f00 */
[----:B------:R-:W-:-:S05]  /*28dd0*/  SEL R14, R14, RZ, P4 ;  /* 0x000000ff0e0e7207 */ /* 0x000fca0002000000 */
[----:B------:R-:W-:-:S04]  /*28de0*/  IMAD.IADD R5, R3, 0x1, R14 ;  /* 0x0000000103057824 */ /* 0x000fc800078e020e */
[----:B------:R-:W-:-:S07]  /*28df0*/  IMAD.MOV.U32 R13, RZ, RZ, R5 ;  /* 0x000000ffff0d7224 */ /* 0x000fce00078e0005 */
[----:B------:R-:W-:Y:S05]  /*28e00*/  WARPSYNC.COLLECTIVE R15, `(.L_x_3175) ;  /* 0x000000000f087348 */ /* 0x000fea0003c00000 */
[----:B------:R0:W1:Y:S02]  /*28e10*/  SHFL.UP P6, R14, R13, R12, R11 ;  /* 0x0400000c0d0e7389 */ /* 0x00006400000c000b */
[----:B01----:R-:W-:Y:S01]  /*28e20*/  ENDCOLLECTIVE ;  /* 0x000000000000791b */ /* 0x003fe20003800000 */
.L_x_3175:
        /* <DEDUP_REMOVED lines=8> */
.L_x_3176:
[----:B------:R-:W-:Y:S05]  /*28eb0*/  BRA `(.L_x_3177) ;  /* 0xffffffa400d07947 */ /* 0x000fea000383ffff */
.L_x_3003:
[----:B------:R-:W-:Y:S01]  /*28ec0*/  BSSY B0, `(.L_x_3178) ;  /* 0x0000007000007945 */ /* 0x000fe20003800000 */
[----:B0-----:R-:W-:Y:S01]  /*28ed0*/  MOV R12, 0x1 ;  /* 0x00000001000c7802 */ /* 0x001fe20000000f00 */
[----:B------:R-:W-:Y:S02]  /*28ee0*/  IMAD.MOV.U32 R11, RZ, RZ, RZ ;  /* 0x000000ffff0b7224 */ /* 0x000fe400078e00ff */
[----:B------:R-:W-:-:S07]  /*28ef0*/  IMAD.MOV.U32 R15, RZ, RZ, -0x1 ;  /* 0xffffffffff0f7424 */ /* 0x000fce00078e00ff */
[----:B------:R-:W-:Y:S05]  /*28f00*/  WARPSYNC.COLLECTIVE R15, `(.L_x_3179) ;  /* 0x000000000f087348 */ /* 0x000fea0003c00000 */
[----:B------:R0:W1:Y:S02]  /*28f10*/  SHFL.UP P6, R14, R13, R12, R11 ;  /* 0x0400000c0d0e7389 */ /* 0x00006400000c000b */
[----:B01----:R-:W-:Y:S01]  /*28f20*/  ENDCOLLECTIVE ;  /* 0x000000000000791b */ /* 0x003fe20003800000 */
.L_x_3179:
[----:B------:R-:W-:Y:S05]  /*28f30*/  BSYNC B0 ;  /* 0x0000000000007941 */ /* 0x000fea0003800000 */
.L_x_3178:
[----:B------:R-:W-:Y:S01]  /*28f40*/  SEL R14, R14, RZ, P1 ;  /* 0x000000ff0e0e7207 */ /* 0x000fe20000800000 */
[----:B------:R-:W-:Y:S01]  /*28f50*/  IMAD.MOV.U32 R12, RZ, RZ, 0x2 ;  /* 0x00000002ff0c7424 */ /* 0x000fe200078e00ff */
[----:B------:R-:W-:Y:S01]  /*28f60*/  MOV R15, 0xffffffff ;  /* 0xffffffff000f7802 */ /* 0x000fe20000000f00 */
[----:B------:R-:W-:Y:S01]  /*28f70*/  IMAD.MOV.U32 R11, RZ, RZ, RZ ;  /* 0x000000ffff0b7224 */ /* 0x000fe200078e00ff */
[----:B------:R-:W-:-:S07]  /*28f80*/  IADD3 R13, R13, R14, RZ ;  /* 0x0000000e0d0d7210 */ /* 0x000fce0007ffe0ff */
[----:B------:R-:W-:Y:S05]  /*28f90*/  WARPSYNC.COLLECTIVE R15, `(.L_x_3180) ;  /* 0x000000000f087348 */ /* 0x000fea0003c00000 */
[----:B------:R0:W1:Y:S02]  /*28fa0*/  SHFL.UP P6, R14, R13, R12, R11 ;  /* 0x0400000c0d0e7389 */ /* 0x00006400000c000b */
[----:B01----:R-:W-:Y:S01]  /*28fb0*/  ENDCOLLECTIVE ;  /* 0x000000000000791b */ /* 0x003fe20003800000 */
.L_x_3180:
[----:B------:R-:W-:Y:S02]  /*28fc0*/  MOV R12, 0x4 ;  /* 0x00000004000c7802 */ /* 0x000fe40000000f00 */
[----:B------:R-:W-:-:S05]  /*28fd0*/  SEL R2, R14, RZ, P2 ;  /* 0x000000ff0e027207 */ /* 0x000fca0001000000 */
[----:B------:R-:W-:-:S04]  /*28fe0*/  IMAD.IADD R2, R13, 0x1, R2 ;  /* 0x000000010d027824 */ /* 0x000fc800078e0202 */
[----:B------:R-:W-:-:S07]  /*28ff0*/  IMAD.MOV.U32 R13, RZ, RZ, R2 ;  /* 0x000000ffff0d7224 */ /* 0x000fce00078e0002 */
[----:B------:R-:W-:Y:S05]  /*29000*/  WARPSYNC.COLLECTIVE R15, `(.L_x_3181) ;  /* 0x000000000f087348 */ /* 0x000fea0003c00000 */
[----:B------:R0:W1:Y:S02]  /*29010*/  SHFL.UP P6, R14, R13, R12, R11 ;  /* 0x0400000c0d0e7389 */ /* 0x00006400000c000b */
[----:B01----:R-:W-:Y:S01]  /*29020*/  ENDCOLLECTIVE ;  /* 0x000000000000791b */ /* 0x003fe20003800000 */
.L_x_3181:
[----:B------:R-:W-:Y:S02]  /*29030*/  MOV R12, 0x8 ;  /* 0x00000008000c7802 */ /* 0x000fe40000000f00 */
[----:B------:R-:W-:-:S05]  /*29040*/  SEL R3, R14, RZ, P3 ;  /* 0x000000ff0e037207 */ /* 0x000fca0001800000 */
[----:B------:R-:W-:-:S04]  /*29050*/  IMAD.IADD R3, R2, 0x1, R3 ;  /* 0x0000000102037824 */ /* 0x000fc800078e0203 */
[----:B------:R-:W-:-:S07]  /*29060*/  IMAD.MOV.U32 R13, RZ, RZ, R3 ;  /* 0x000000ffff0d7224 */ /* 0x000fce00078e0003 */
[----:B------:R-:W-:Y:S05]  /*29070*/  WARPSYNC.COLLECTIVE R15, `(.L_x_3182) ;  /* 0x000000000f087348 */ /* 0x000fea0003c00000 */
[----:B------:R0:W1:Y:S02]  /*29080*/  SHFL.UP P6, R14, R13, R12, R11 ;  /* 0x0400000c0d0e7389 */ /* 0x00006400000c000b */
[----:B01----:R-:W-:Y:S01]  /*29090*/  ENDCOLLECTIVE ;  /* 0x000000000000791b */ /* 0x003fe20003800000 */
.L_x_3182:
[----:B------:R-:W-:Y:S02]  /*290a0*/  MOV R12, 0x10 ;  /* 0x00000010000c7802 */ /* 0x000fe40000000f00 */
[----:B------:R-:W-:-:S05]  /*290b0*/  SEL R14, R14, RZ, P4 ;  /* 0x000000ff0e0e7207 */ /* 0x000fca0002000000 */
[----:B------:R-:W-:-:S04]  /*290c0*/  IMAD.IADD R5, R3, 0x1, R14 ;  /* 0x0000000103057824 */ /* 0x000fc800078e020e */
[----:B------:R-:W-:-:S07]  /*290d0*/  IMAD.MOV.U32 R13, RZ, RZ, R5 ;  /* 0x000000ffff0d7224 */ /* 0x000fce00078e0005 */
[----:B------:R-:W-:Y:S05]  /*290e0*/  WARPSYNC.COLLECTIVE R15, `(.L_x_3183) ;  /* 0x000000000f087348 */ /* 0x000fea0003c00000 */
[----:B------:R0:W1:Y:S02]  /*290f0*/  SHFL.UP P6, R14, R13, R12, R11 ;  /* 0x0400000c0d0e7389 */ /* 0x00006400000c000b */
[----:B01----:R-:W-:Y:S01]  /*29100*/  ENDCOLLECTIVE ;  /* 0x000000000000791b */ /* 0x003fe20003800000 */
.L_x_3183:
        /* <DEDUP_REMOVED lines=8> */
.L_x_3184:
[----:B------:R-:W-:Y:S05]  /*29190*/  BRA `(.L_x_3185) ;  /* 0xffffffa400c07947 */ /* 0x000fea000383ffff */
.L_x_3005:
[----:B------:R-:W-:Y:S01]  /*291a0*/  BSSY B0, `(.L_x_3186) ;  /* 0x0000006000007945 */ /* 0x000fe20003800000 */
[----:B------:R-:W-:Y:S01]  /*291b0*/  PLOP3.LUT P6, PT, P6, PT, PT, 0x8, 0x0 ;  /* 0x000000000000781c */ /* 0x000fe200037ce170 */
[----:B------:R-:W-:-:S12]  /*291c0*/  IMAD.MOV.U32 R15, RZ, RZ, -0x1 ;  /* 0xffffffffff0f7424 */ /* 0x000fd800078e00ff */
[----:B01----:R-:W-:Y:S05]  /*291d0*/  WARPSYNC.COLLECTIVE R15, `(.L_x_3187) ;  /* 0x000000000f087348 */ /* 0x003fea0003c00000 */
[----:B------:R-:W-:Y:S01]  /*291e0*/  VOTE.ANY R14, PT, P6 ;  /* 0x00000000000e7806 */ /* 0x000fe200030e0100 */
[----:B01----:R-:W-:Y:S06]  /*291f0*/  ENDCOLLECTIVE ;  /* 0x000000000000791b */ /* 0x003fec0003800000 */
.L_x_3187:
[----:B------:R-:W-:Y:S05]  /*29200*/  BSYNC B0 ;  /* 0x0000000000007941 */ /* 0x000fea0003800000 */
.L_x_3186:
[----:B------:R-:W-:Y:S01]  /*29210*/  MOV R3, R14 ;  /* 0x0000000e00037202 */ /* 0x000fe20000000f00 */
[----:B------:R-:W-:Y:S01]  /*29220*/  IMAD.MOV.U32 R13, RZ, RZ, R17 ;  /* 0x000000ffff0d7224 */ /* 0x000fe200078e0011 */
[----:B------:R-:W-:Y:S01]  /*29230*/  MOV R15, 0xffffffff ;  /* 0xffffffff000f7802 */ /* 0x000fe20000000f00 */
[----:B------:R-:W-:Y:S01]  /*29240*/  IMAD.MOV.U32 R11, RZ, RZ, 0x1f ;  /* 0x0000001fff0b7424 */ /* 0x000fe200078e00ff */
[----:B------:R0:W1:Y:S06]  /*29250*/  POPC R12, R3 ;  /* 0x00000003000c7309 */ /* 0x00006c0000000000 */
[----:B01----:R-:W-:Y:S05]  /*29260*/  WARPSYNC.COLLECTIVE R15, `(.L_x_3188) ;  /* 0x000000000f087348 */ /* 0x003fea0003c00000 */
[----:B-1----:R1:W2:Y:S02]  /*29270*/  SHFL.IDX P6, R14, R13, R12, R11 ;  /* 0x0000000c0d0e7389 */ /* 0x0022a400000c000b */
[----:B012---:R-:W-:Y:S01]  /*29280*/  ENDCOLLECTIVE ;  /* 0x000000000000791b */ /* 0x007fe20003800000 */
.L_x_3188:
[----:B------:R-:W-:Y:S02]  /*29290*/  IMAD.IADD R19, R12, 0x1, R19 ;  /* 0x000000010c137824 */ /* 0x000fe400078e0213 */
[----:B------:R-:W-:Y:S02]  /*292a0*/  IMAD.MOV.U32 R13, RZ, RZ, R4 ;  /* 0x000000ffff0d7224 */ /* 0x000fe400078e0004 */
[----:B------:R-:W-:-:S07]  /*292b0*/  IMAD.MOV.U32 R17, RZ, RZ, R14 ;  /* 0x000000ffff117224 */ /* 0x000fce00078e000e */
[----:B------:R-:W-:Y:S05]  /*292c0*/  WARPSYNC.COLLECTIVE R15, `(.L_x_3189) ;  /* 0x000000000f087348 */ /* 0x000fea0003c00000 */
[----:B------:R0:W1:Y:S02]  /*292d0*/  SHFL.IDX P6, R14, R13, R12, R11 ;  /* 0x0000000c0d0e7389 */ /* 0x00006400000c000b */
[----:B01----:R-:W-:Y:S01]  /*292e0*/  ENDCOLLECTIVE ;  /* 0x000000000000791b */ /* 0x003fe20003800000 */
.L_x_3189:
[----:B------:R-:W-:Y:S01]  /*292f0*/  MOV R4, R14 ;  /* 0x0000000e00047202 */ /* 0x000fe20000000f00 */
[----:B------:R-:W-:Y:S06]  /*29300*/  BRA `(.L_x_3190) ;  /* 0xffffffa400a47947 */ /* 0x000fec000383ffff */
.L_x_3007:
[----:B------:R-:W-:Y:S01]  /*29310*/  BSSY B0, `(.L_x_3191) ;  /* 0x0000007000007945 */ /* 0x000fe20003800000 */
[----:B------:R-:W-:Y:S01]  /*29320*/  IMAD.MOV.U32 R13, RZ, RZ, R2 ;  /* 0x000000ffff0d7224 */ /* 0x000fe200078e0002 */
[----:B------:R-:W-:Y:S01]  /*29330*/  MOV R11, 0x1f ;  /* 0x0000001f000b7802 */ /* 0x000fe20000000f00 */
[----:B------:R-:W-:-:S07]  /*29340*/  IMAD.MOV.U32 R15, RZ, RZ, -0x1 ;  /* 0xffffffffff0f7424 */ /* 0x000fce00078e00ff */
[----:B-123--:R-:W-:Y:S05]  /*29350*/  WARPSYNC.COLLECTIVE R15, `(.L_x_3192) ;  /* 0x000000000f087348 */ /* 0x00efea0003c00000 */
[----:B------:R0:W4:Y:S02]  /*29360*/  SHFL.IDX P6, R14, R13, R12, R11 ;  /* 0x0000000c0d0e7389 */ /* 0x00012400000c000b */
[----:B01234-:R-:W-:Y:S01]  /*29370*/  ENDCOLLECTIVE ;  /* 0x000000000000791b */ /* 0x01ffe20003800000 */
.L_x_3192:
[----:B------:R-:W-:Y:S05]  /*29380*/  BSYNC B0 ;  /* 0x0000000000007941 */ /* 0x000fea0003800000 */
.L_x_3191:
[----:B------:R-:W-:Y:S01]  /*29390*/  IMAD.MOV.U32 R6, RZ, RZ, R14 ;  /* 0x000000ffff067224 */ /* 0x000fe200078e000e */
[----:B------:R-:W-:Y:S06]  /*293a0*/  BRA `(.L_x_3006) ;  /* 0xffffffa400947947 */ /* 0x000fec000383ffff */
.L_x_3013:
[----:B-1----:R1:W2:Y:S02]  /*293b0*/  SYNCS.PHASECHK.TRANS64.TRYWAIT P0, [R5+URZ+0x2a820], R0 ;  /* 0x02a82000050075a7 */ /* 0x0022a4000800017f */
[----:B--2---:R-:W-:Y:S05]  /*293c0*/  @!P0 NANOSLEEP.SYNCS 0x989680 ;  /* 0x009896800000895d */ /* 0x004fea0003900000 */
[----:B------:R-:W2:Y:S02]  /*293d0*/  @!P0 SYNCS.PHASECHK.TRANS64 P0, [R5+URZ+0x2a820], R0 ;  /* 0x02a82000050085a7 */ /* 0x000ea4000800007f */
[----:B--2---:R-:W-:Y:S05]  /*293e0*/  @!P0 BRA `(.L_x_3013) ;  /* 0xfffffffc00f08947 */ /* 0x004fea000383ffff */
[----:B------:R-:W-:Y:S05]  /*293f0*/  BRA `(.L_x_3193) ;  /* 0xffffffac00f07947 */ /* 0x000fea000383ffff */
.L_x_3014:
[----:B------:R-:W2:Y:S01]  /*29400*/  S2R R2, SR_TID.X ;  /* 0x0000000000027919 */ /* 0x000ea20000002100 */
[----:B------:R-:W-:Y:S01]  /*29410*/  BSSY B0, `(.L_x_3194) ;  /* 0x000000a000007945 */ /* 0x000fe20003800000 */
[----:B0-----:R-:W-:Y:S01]  /*29420*/  IMAD.MOV.U32 R12, RZ, RZ, RZ ;  /* 0x000000ffff0c7224 */ /* 0x001fe200078e00ff */
[----:B------:R-:W-:Y:S01]  /*29430*/  MOV R15, 0xffffffff ;  /* 0xffffffff000f7802 */ /* 0x000fe20000000f00 */
[----:B------:R-:W-:Y:S01]  /*29440*/  IMAD.MOV.U32 R11, RZ, RZ, 0x1f ;  /* 0x0000001fff0b7424 */ /* 0x000fe200078e00ff */
[----:B--2---:R-:W-:-:S04]  /*29450*/  SHF.R.U32.HI R2, RZ, 0x5, R2 ;  /* 0x00000005ff027819 */ /* 0x004fc80000011602 */
[----:B------:R-:W-:-:S04]  /*29460*/  LOP3.LUT R2, R2, 0x3, RZ, 0xc0, !PT ;  /* 0x0000000302027812 */ /* 0x000fc800078ec0ff */
[----:B------:R-:W-:-:S07]  /*29470*/  MOV R13, R2 ;  /* 0x00000002000d7202 */ /* 0x000fce0000000f00 */
[----:B-1-3--:R-:W-:Y:S05]  /*29480*/  WARPSYNC.COLLECTIVE R15, `(.L_x_3195) ;  /* 0x000000000f087348 */ /* 0x00afea0003c00000 */
[----:B------:R0:W2:Y:S02]  /*29490*/  SHFL.IDX P6, R14, R13, R12, R11 ;  /* 0x0000000c0d0e7389 */ /* 0x0000a400000c000b */
[----:B0123--:R-:W-:Y:S01]  /*294a0*/  ENDCOLLECTIVE ;  /* 0x000000000000791b */ /* 0x00ffe20003800000 */
.L_x_3195:
[----:B------:R-:W-:Y:S05]  /*294b0*/  BSYNC B0 ;  /* 0x0000000000007941 */ /* 0x000fea0003800000 */
.L_x_3194:
[----:B------:R-:W-:Y:S05]  /*294c0*/  BRA `(.L_x_3196) ;  /* 0xffffffac00d87947 */ /* 0x000fea000383ffff */
.L_x_3015:
[----:B------:R-:W-:Y:S01]  /*294d0*/  BSSY B0, `(.L_x_3197) ;  /* 0x0000006000007945 */ /* 0x000fe20003800000 */
[----:B------:R-:W-:-:S07]  /*294e0*/  IMAD.MOV.U32 R15, RZ, RZ, -0x1 ;  /* 0xffffffffff0f7424 */ /* 0x000fce00078e00ff */
[----:B01-3--:R-:W-:Y:S05]  /*294f0*/  WARPSYNC.COLLECTIVE R15, `(.L_x_3198) ;  /* 0x000000000f0c7348 */ /* 0x00bfea0003c00000 */
[----:B------:R-:W-:Y:S02]  /*29500*/  ELECT P6, UR62, PT ;  /* 0x00000000003e782f */ /* 0x000fe400038c0000 */
[----:B------:R-:W-:Y:S01]  /*29510*/  MOV R14, UR62 ;  /* 0x0000003e000e7c02 */ /* 0x000fe20008000f00 */
[----:B01-3--:R-:W-:Y:S10]  /*29520*/  ENDCOLLECTIVE ;  /* 0x000000000000791b */ /* 0x00bff40003800000 */
.L_x_3198:
[----:B------:R-:W-:Y:S05]  /*29530*/  BSYNC B0 ;  /* 0x0000000000007941 */ /* 0x000fea0003800000 */
.L_x_3197:
[----:B------:R-:W-:Y:S05]  /*29540*/  BRA `(.L_x_3199) ;  /* 0xffffffac00cc7947 */ /* 0x000fea000383ffff */
.L_x_3017:
[----:B-1----:R1:W2:Y:S02]  /*29550*/  SYNCS.PHASECHK.TRANS64.TRYWAIT P1, [R3+URZ+0x2a840], R2 ;  /* 0x02a84002030075a7 */ /* 0x0022a4000802017f */
[----:B--2---:R-:W-:Y:S05]  /*29560*/  @!P1 NANOSLEEP.SYNCS 0x989680 ;  /* 0x009896800000995d */ /* 0x004fea0003900000 */
[----:B------:R-:W2:Y:S02]  /*29570*/  @!P1 SYNCS.PHASECHK.TRANS64 P1, [R3+URZ+0x2a840], R2 ;  /* 0x02a84002030095a7 */ /* 0x000ea4000802007f */
[----:B--2---:R-:W-:Y:S05]  /*29580*/  @!P1 BRA `(.L_x_3017) ;  /* 0xfffffffc00f09947 */ /* 0x004fea000383ffff */
[----:B------:R-:W-:Y:S05]  /*29590*/  BRA `(.L_x_3200) ;  /* 0xffffffac00ec7947 */ /* 0x000fea000383ffff */
.L_x_3019:
[----:B--2---:R2:W4:Y:S02]  /*295a0*/  SYNCS.PHASECHK.TRANS64.TRYWAIT P1, [R5+URZ+0x2a840], R0 ;  /* 0x02a84000050075a7 */ /* 0x004524000802017f */
[----:B----4-:R-:W-:Y:S05]  /*295b0*/  @!P1 NANOSLEEP.SYNCS 0x989680 ;  /* 0x009896800000995d */ /* 0x010fea0003900000 */
[----:B------:R-:W4:Y:S02]  /*295c0*/  @!P1 SYNCS.PHASECHK.TRANS64 P1, [R5+URZ+0x2a840], R0 ;  /* 0x02a84000050095a7 */ /* 0x000f24000802007f */
[----:B----4-:R-:W-:Y:S05]  /*295d0*/  @!P1 BRA `(.L_x_3019) ;  /* 0xfffffffc00f09947 */ /* 0x010fea000383ffff */
[----:B------:R-:W-:Y:S05]  /*295e0*/  BRA `(.L_x_3201) ;  /* 0xffffffac00f87947 */ /* 0x000fea000383ffff */
.L_x_3021:
[----:B----4-:R4:W0:Y:S02]  /*295f0*/  SYNCS.PHASECHK.TRANS64.TRYWAIT P1, [R3+URZ+0x2a860], R2 ;  /* 0x02a86002030075a7 */ /* 0x010824000802017f */
[----:B0-----:R-:W-:Y:S05]  /*29600*/  @!P1 NANOSLEEP.SYNCS 0x989680 ;  /* 0x009896800000995d */ /* 0x001fea0003900000 */
[----:B------:R-:W0:Y:S02]  /*29610*/  @!P1 SYNCS.PHASECHK.TRANS64 P1, [R3+URZ+0x2a860], R2 ;  /* 0x02a86002030095a7 */ /* 0x000e24000802007f */
[----:B0-----:R-:W-:Y:S05]  /*29620*/  @!P1 BRA `(.L_x_3021) ;  /* 0xfffffffc00f09947 */ /* 0x001fea000383ffff */
[----:B------:R-:W-:Y:S05]  /*29630*/  BRA `(.L_x_3202) ;  /* 0xffffffac00f47947 */ /* 0x000fea000383ffff */
.L_x_3203:
        /* <DEDUP_REMOVED lines=12> */
.L_x_3212:


//--------------------- .nv.global.init           --------------------------
	.section	.nv.global.init,"aw",@progbits
.nv.global.init:
	.type		$str$23,@object
	.size		$str$23,($str$24 - $str$23)
$str$23:
        /*0000*/ 	.byte	0x28, 0x61, 0x64, 0x64, 0x72, 0x65, 0x73, 0x73, 0x20, 0x26, 0x20, 0x6d, 0x61, 0x73, 0x6b, 0x29
        /*0010*/ 	.byte	0x20, 0x3d, 0x3d, 0x20, 0x30, 0x00
	.type		$str$24,@object
	.size		$str$24,(__unnamed_4 - $str$24)
$str$24:
        /*0016*/ 	.byte	0x2f, 0x74, 0x6d, 0x70, 0x2f, 0x6f, 0x73, 0x73, 0x5f, 0x6b, 0x65, 0x72, 0x6e, 0x65, 0x6c, 0x73
        /*0026*/ 	.byte	0x5f, 0x73, 0x72, 0x63, 0x2f, 0x66, 0x6c, 0x61, 0x73, 0x68, 0x5f, 0x61, 0x74, 0x74, 0x65, 0x6e
        /*0036*/ 	.byte	0x74, 0x69, 0x6f, 0x6e, 0x2f, 0x63, 0x73, 0x72, 0x63, 0x2f, 0x63, 0x75, 0x74, 0x6c, 0x61, 0x73
        /*0046*/ 	.byte	0x73, 0x2f, 0x69, 0x6e, 0x63, 0x6c, 0x75, 0x64, 0x65, 0x2f, 0x63, 0x75, 0x74, 0x65, 0x2f, 0x70
        /*0056*/ 	.byte	0x6f, 0x69, 0x6e, 0x74, 0x65, 0x72, 0x5f, 0x66, 0x6c, 0x61, 0x67, 0x67, 0x65, 0x64, 0x2e, 0x68
        /*0066*/ 	.byte	0x70, 0x70, 0x00
	.type		__unnamed_4,@object
	.size		__unnamed_4,(__unnamed_6 - __unnamed_4)
__unnamed_4:
        /* <DEDUP_REMOVED lines=24> */
	.type		__unnamed_6,@object
	.size		__unnamed_6,(__unnamed_3 - __unnamed_6)
__unnamed_6:
        /* <DEDUP_REMOVED lines=24> */
	.type		__unnamed_3,@object
	.size		__unnamed_3,(__unnamed_5 - __unnamed_3)
__unnamed_3:
        /* <DEDUP_REMOVED lines=29> */
	.type		__unnamed_5,@object
	.size		__unnamed_5,(__unnamed_2 - __unnamed_5)
__unnamed_5:
        /* <DEDUP_REMOVED lines=29> */
	.type		__unnamed_2,@object
	.size		__unnamed_2,(__unnamed_1 - __unnamed_2)
__unnamed_2:
        /* <DEDUP_REMOVED lines=29> */
	.type		__unnamed_1,@object
	.size		__unnamed_1,(.L_0 - __unnamed_1)
__unnamed_1:
        /* <DEDUP_REMOVED lines=28> */
        /*0a8d*/ 	.byte	0x31, 0x38, 0x34, 0x33, 0x32, 0x3e, 0x3e, 0x3e, 0x3e, 0x3e, 0x20, 0x26, 0x5d, 0x00
.L_0:


//--------------------- .nv.shared._ZN7cutlass13device_kernelIN5flash11enable_sm90INS1_16FlashAttnFwdSm90INS1_25CollectiveMainloopFwdSm90ILi2EN4cute5tupleIJNS5_1CILi1EEES8_S8_EEENS6_IJNS7_ILi128EEENS7_ILi96EEENS7_ILi192EEEEEELi128ENS_6half_tEfNS_4arch4Sm90ELb0ELb0ELb0ELb0ELb1ELb0ELb0ELb1ELb1ELb1ELb1ELb0EEENS1_21CollectiveEpilogueFwdINS6_IJSA_SA_SB_EEES9_SE_SG_Li256ELb0ELb1ELb1ELb0EEENS1_19SingleTileSchedulerILb0ELb1ELb1ELi128EEEEEEEEEvNT_6ParamsE --------------------------
	.section	.nv.shared._ZN7cutlass13device_kernelIN5flash11enable_sm90INS1_16FlashAttnFwdSm90INS1_25CollectiveMainloopFwdSm90ILi2EN4cute5tupleIJNS5_1CILi1EEES8_S8_EEENS6_IJNS7_ILi128EEENS7_ILi96EEENS7_ILi192EEEEEELi128ENS_6half_tEfNS_4arch4Sm90ELb0ELb0ELb0ELb0ELb1ELb0ELb0ELb1ELb1ELb1ELb1ELb0EEENS1_21CollectiveEpilogueFwdINS6_IJSA_SA_SB_EEES9_SE_SG_Li256ELb0ELb1ELb1ELb0EEENS1_19SingleTileSchedulerILb0ELb1ELb1ELi128EEEEEEEEEvNT_6ParamsE,"aw",@nobits
	.sectionflags	@""
	.align	16
	.zero		1024


//--------------------- .nv.shared.reserved.0     --------------------------
	.section	.nv.shared.reserved.0,"aw",@nobits
	.weak		__nv_reservedSMEM_offset_0_alias
	.size		__nv_reservedSMEM_offset_0_alias, 0, 0
	.other		__nv_reservedSMEM_offset_0_alias,@"STO_CUDA_RESERVED_SHARED STV_DEFAULT"
__nv_reservedSMEM_offset_0_alias:
	.zero		0


//--------------------- .nv.global                --------------------------
	.section	.nv.global,"aw",@nobits
.nv.global:
	.type		_ZN82_INTERNAL_fce35b4c_46_flash_fwd_hdim192_128_fp16_paged_split_sm90_cu_c784774a_34404cute1_E,@object
	.size		_ZN82_INTERNAL_fce35b4c_46_flash_fwd_hdim192_128_fp16_paged_split_sm90_cu_c784774a_34404cute1_E,(_ZN82_INTERNAL_fce35b4c_46_flash_fwd_hdim192_128_fp16_paged_split_sm90_cu_c784774a_34404cuda3std3__45__cpo6cbeginE - _ZN82_INTERNAL_fce35b4c_46_flash_fwd_hdim192_128_fp16_paged_split_sm90_cu_c784774a_34404cute1_E)
_ZN82_INTERNAL_fce35b4c_46_flash_fwd_hdim192_128_fp16_paged_split_sm90_cu_c784774a_34404cute1_E:
	.zero		1
	.type		_ZN82_INTERNAL_fce35b4c_46_flash_fwd_hdim192_128_fp16_paged_split_sm90_cu_c784774a_34404cuda3std3__45__cpo6cbeginE,@object
	.size		_ZN82_INTERNAL_fce35b4c_46_flash_fwd_hdim192_128_fp16_paged_split_sm90_cu_c784774a_34404cuda3std3__45__cpo6cbeginE,(_ZN82_INTERNAL_fce35b4c_46_flash_fwd_hdim192_128_fp16_paged_split_sm90_cu_c784774a_34404cuda3std3__48in_placeE - _ZN82_INTERNAL_fce35b4c_46_flash_fwd_hdim192_128_fp16_paged_split_sm90_cu_c784774a_34404cuda3std3__45__cpo6cbeginE)
_ZN82_INTERNAL_fce35b4c_46_flash_fwd_hdim192_128_fp16_paged_split_sm90_cu_c784774a_34404cuda3std3__45__cpo6cbeginE:
	.zero		1
	.type		_ZN82_INTERNAL_fce35b4c_46_flash_fwd_hdim192_128_fp16_paged_split_sm90_cu_c784774a_34404cuda3std3__48in_placeE,@object
	.size		_ZN82_INTERNAL_fce35b4c_46_flash_fwd_hdim192_128_fp16_paged_split_sm90_cu_c784774a_34404cuda3std3__48in_placeE,(_ZN82_INTERNAL_fce35b4c_46_flash_fwd_hdim192_128_fp16_paged_split_sm90_cu_c784774a_34404cuda3std6ranges3__45__cpo9iter_moveE - _ZN82_INTERNAL_fce35b4c_46_flash_fwd_hdim192_128_fp16_paged_split_sm90_cu_c784774a_34404cuda3std3__48in_placeE)
_ZN82_INTERNAL_fce35b4c_46_flash_fwd_hdim192_128_fp16_paged_split_sm90_cu_c784774a_34404cuda3std3__48in_placeE:
	.zero		1
	.type		_ZN82_INTERNAL_fce35b4c_46_flash_fwd_hdim192_128_fp16_paged_split_sm90_cu_c784774a_34404cuda3std6ranges3__45__cpo9iter_moveE,@object
	.size		_ZN82_INTERNAL_fce35b4c_46_flash_fwd_hdim192_128_fp16_paged_split_sm90_cu_c784774a_34404cuda3std6ranges3__45__cpo9iter_moveE,(_ZN82_INTERNAL_fce35b4c_46_flash_fwd_hdim192_128_fp16_paged_split_sm90_cu_c784774a_34404cuda3std3__45__cpo5beginE - _ZN82_INTERNAL_fce35b4c_46_flash_fwd_hdim192_128_fp16_paged_split_sm90_cu_c784774a_34404cuda3std6ranges3__45__cpo9iter_moveE)
_ZN82_INTERNAL_fce35b4c_46_flash_fwd_hdim192_128_fp16_paged_split_sm90_cu_c784774a_34404cuda3std6ranges3__45__cpo9iter_moveE:
	.zero		1
	.type		_ZN82_INTERNAL_fce35b4c_46_flash_fwd_hdim192_128_fp16_paged_split_sm90_cu_c784774a_34404cuda3std3__45__cpo5beginE,@object
	.size		_ZN82_INTERNAL_fce35b4c_46_flash_fwd_hdim192_128_fp16_paged_split_sm90_cu_c784774a_34404cuda3std3__45__cpo5beginE,(_ZN82_INTERNAL_fce35b4c_46_flash_fwd_hdim192_128_fp16_paged_split_sm90_cu_c784774a_34404cuda3std3__484_GLOBAL__N__fce35b4c_46_flash_fwd_hdim192_128_fp16_paged_split_sm90_cu_c784774a_34406ignoreE - _ZN82_INTERNAL_fce35b4c_46_flash_fwd_hdim192_128_fp16_paged_split_sm90_cu_c784774a_34404cuda3std3__45__cpo5beginE)
_ZN82_INTERNAL_fce35b4c_46_flash_fwd_hdim192_128_fp16_paged_split_sm90_cu_c784774a_34404cuda3std3__45__cpo5beginE:
	.zero		1
	.type		_ZN82_INTERNAL_fce35b4c_46_flash_fwd_hdim192_128_fp16_paged_split_sm90_cu_c784774a_34404cuda3std3__484_GLOBAL__N__fce35b4c_46_flash_fwd_hdim192_128_fp16_paged_split_sm90_cu_c784774a_34406ignoreE,@object
	.size		_ZN82_INTERNAL_fce35b4c_46_flash_fwd_hdim192_128_fp16_paged_split_sm90_cu_c784774a_34404cuda3std3__484_GLOBAL__N__fce35b4c_46_flash_fwd_hdim192_128_fp16_paged_split_sm90_cu_c784774a_34406ignoreE,(_ZN82_INTERNAL_fce35b4c_46_flash_fwd_hdim192_128_fp16_paged_split_sm90_cu_c784774a_34404cute7productE - _ZN82_INTERNAL_fce35b4c_46_flash_fwd_hdim192_128_fp16_paged_split_sm90_cu_c784774a_34404cuda3std3__484_GLOBAL__N__fce35b4c_46_flash_fwd_hdim192_128_fp16_paged_split_sm90_cu_c784774a_34406ignoreE)
_ZN82_INTERNAL_fce35b4c_46_flash_fwd_hdim192_128_fp16_paged_split_sm90_cu_c784774a_34404cuda3std3__484_GLOBAL__N__fce35b4c_46_flash_fwd_hdim192_128_fp16_paged_split_sm90_cu_c784774a_34406ignoreE:
	.zero		1
	.type		_ZN82_INTERNAL_fce35b4c_46_flash_fwd_hdim192_128_fp16_paged_split_sm90_cu_c784774a_34404cute7productE,@object
	.size		_ZN82_INTERNAL_fce35b4c_46_flash_fwd_hdim192_128_fp16_paged_split_sm90_cu_c784774a_34404cute7productE,(_ZN82_INTERNAL_fce35b4c_46_flash_fwd_hdim192_128_fp16_paged_split_sm90_cu_c784774a_34404cuda3std3__45__cpo3endE - _ZN82_INTERNAL_fce35b4c_46_flash_fwd_hdim192_128_fp16_paged_split_sm90_cu_c784774a_34404cute7productE)
_ZN82_INTERNAL_fce35b4c_46_flash_fwd_hdim192_128_fp16_paged_split_sm90_cu_c784774a_34404cute7productE:
	.zero		1
	.type		_ZN82_INTERNAL_fce35b4c_46_flash_fwd_hdim192_128_fp16_paged_split_sm90_cu_c784774a_34404cuda3std3__45__cpo3endE,@object
	.size		_ZN82_INTERNAL_fce35b4c_46_flash_fwd_hdim192_128_fp16_paged_split_sm90_cu_c784774a_34404cuda3std3__45__cpo3endE,(_ZN82_INTERNAL_fce35b4c_46_flash_fwd_hdim192_128_fp16_paged_split_sm90_cu_c784774a_34404cuda3std3__419piecewise_constructE - _ZN82_INTERNAL_fce35b4c_46_flash_fwd_hdim192_128_fp16_paged_split_sm90_cu_c784774a_34404cuda3std3__45__cpo3endE)
_ZN82_INTERNAL_fce35b4c_46_flash_fwd_hdim192_128_fp16_paged_split_sm90_cu_c784774a_34404cuda3std3__45__cpo3endE:
	.zero		1
	.type		_ZN82_INTERNAL_fce35b4c_46_flash_fwd_hdim192_128_fp16_paged_split_sm90_cu_c784774a_34404cuda3std3__419piecewise_constructE,@object
	.size		_ZN82_INTERNAL_fce35b4c_46_flash_fwd_hdim192_128_fp16_paged_split_sm90_cu_c784774a_34404cuda3std3__419piecewise_constructE,(_ZN82_INTERNAL_fce35b4c_46_flash_fwd_hdim192_128_fp16_paged_split_sm90_cu_c784774a_34404cuda3std3__45__cpo4cendE - _ZN82_INTERNAL_fce35b4c_46_flash_fwd_hdim192_128_fp16_paged_split_sm90_cu_c784774a_34404cuda3std3__419piecewise_constructE)
_ZN82_INTERNAL_fce35b4c_46_flash_fwd_hdim192_128_fp16_paged_split_sm90_cu_c784774a_34404cuda3std3__419piecewise_constructE:
	.zero		1
	.type		_ZN82_INTERNAL_fce35b4c_46_flash_fwd_hdim192_128_fp16_paged_split_sm90_cu_c784774a_34404cuda3std3__45__cpo4cendE,@object
	.size		_ZN82_INTERNAL_fce35b4c_46_flash_fwd_hdim192_128_fp16_paged_split_sm90_cu_c784774a_34404cuda3std3__45__cpo4cendE,(_ZN82_INTERNAL_fce35b4c_46_flash_fwd_hdim192_128_fp16_paged_split_sm90_cu_c784774a_34404cuda3std6ranges3__45__cpo4swapE - _ZN82_INTERNAL_fce35b4c_46_flash_fwd_hdim192_128_fp16_paged_split_sm90_cu_c784774a_34404cuda3std3__45__cpo4cendE)
_ZN82_INTERNAL_fce35b4c_46_flash_fwd_hdim192_128_fp16_paged_split_sm90_cu_c784774a_34404cuda3std3__45__cpo4cendE:
	.zero		1
	.type		_ZN82_INTERNAL_fce35b4c_46_flash_fwd_hdim192_128_fp16_paged_split_sm90_cu_c784774a_34404cuda3std6ranges3__45__cpo4swapE,@object
	.size		_ZN82_INTERNAL_fce35b4c_46_flash_fwd_hdim192_128_fp16_paged_split_sm90_cu_c784774a_34404cuda3std6ranges3__45__cpo4swapE,(.L_13 - _ZN82_INTERNAL_fce35b4c_46_flash_fwd_hdim192_128_fp16_paged_split_sm90_cu_c784774a_34404cuda3std6ranges3__45__cpo4swapE)
_ZN82_INTERNAL_fce35b4c_46_flash_fwd_hdim192_128_fp16_paged_split_sm90_cu_c784774a_34404cuda3std6ranges3__45__cpo4swapE:
	.zero		1
.L_13:


//--------------------- .nv.shared._ZN7cutlass13device_kernelIN5flash11enable_sm90INS1_16FlashAttnFwdSm90INS1_25CollectiveMainloopFwdSm90ILi2EN4cute5tupleIJNS5_1CILi1EEES8_S8_EEENS6_IJNS7_ILi128EEENS7_ILi96EEENS7_ILi192EEEEEELi128ENS_6half_tEfNS_4arch4Sm90ELb0ELb0ELb0ELb1ELb1ELb0ELb0ELb1ELb1ELb1ELb1ELb0EEENS1_21CollectiveEpilogueFwdINS6_IJSA_SA_SB_EEES9_SE_SG_Li256ELb1ELb1ELb1ELb0EEENS1_36VarlenDynamicPersistentTileSchedulerILi128ELi96ELi256ELi128ELb1ELb1ELb1ELb0ELb1ELb1EEEEEEEEEvNT_6ParamsE --------------------------
	.section	.nv.shared._ZN7cutlass13device_kernelIN5flash11enable_sm90INS1_16FlashAttnFwdSm90INS1_25CollectiveMainloopFwdSm90ILi2EN4cute5tupleIJNS5_1CILi1EEES8_S8_EEENS6_IJNS7_ILi128EEENS7_ILi96EEENS7_ILi192EEEEEELi128ENS_6half_tEfNS_4arch4Sm90ELb0ELb0ELb0ELb1ELb1ELb0ELb0ELb1ELb1ELb1ELb1ELb0EEENS1_21CollectiveEpilogueFwdINS6_IJSA_SA_SB_EEES9_SE_SG_Li256ELb1ELb1ELb1ELb0EEENS1_36VarlenDynamicPersistentTileSchedulerILi128ELi96ELi256ELi128ELb1ELb1ELb1ELb0ELb1ELb1EEEEEEEEEvNT_6ParamsE,"aw",@nobits
	.sectionflags	@""
	.align	16
	.zero		1024


//--------------------- .nv.shared._ZN7cutlass13device_kernelIN5flash11enable_sm90INS1_16FlashAttnFwdSm90INS1_25CollectiveMainloopFwdSm90ILi2EN4cute5tupleIJNS5_1CILi1EEES8_S8_EEENS6_IJNS7_ILi128EEENS7_ILi96EEENS7_ILi192EEEEEELi128ENS_6half_tEfNS_4arch4Sm90ELb0ELb0ELb0ELb1ELb1ELb1ELb0ELb1ELb1ELb1ELb1ELb0EEENS1_21CollectiveEpilogueFwdINS6_IJSA_SA_SB_EEES9_SE_SG_Li256ELb1ELb1ELb1ELb0EEENS1_36VarlenDynamicPersistentTileSchedulerILi128ELi96ELi256ELi128ELb1ELb1ELb1ELb0ELb1ELb1EEEEEEEEEvNT_6ParamsE --------------------------
	.section	.nv.shared._ZN7cutlass13device_kernelIN5flash11enable_sm90INS1_16FlashAttnFwdSm90INS1_25CollectiveMainloopFwdSm90ILi2EN4cute5tupleIJNS5_1CILi1EEES8_S8_EEENS6_IJNS7_ILi128EEENS7_ILi96EEENS7_ILi192EEEEEELi128ENS_6half_tEfNS_4arch4Sm90ELb0ELb0ELb0ELb1ELb1ELb1ELb0ELb1ELb1ELb1ELb1ELb0EEENS1_21CollectiveEpilogueFwdINS6_IJSA_SA_SB_EEES9_SE_SG_Li256ELb1ELb1ELb1ELb0EEENS1_36VarlenDynamicPersistentTileSchedulerILi128ELi96ELi256ELi128ELb1ELb1ELb1ELb0ELb1ELb1EEEEEEEEEvNT_6ParamsE,"aw",@nobits
	.sectionflags	@""
	.align	16
	.zero		1024


//--------------------- .nv.shared._ZN7cutlass13device_kernelIN5flash11enable_sm90INS1_16FlashAttnFwdSm90INS1_25CollectiveMainloopFwdSm90ILi2EN4cute5tupleIJNS5_1CILi1EEES8_S8_EEENS6_IJNS7_ILi128EEENS7_ILi96EEENS7_ILi192EEEEEELi128ENS_6half_tEfNS_4arch4Sm90ELb0ELb1ELb0ELb0ELb1ELb0ELb0ELb1ELb1ELb1ELb1ELb0EEENS1_21CollectiveEpilogueFwdINS6_IJSA_SA_SB_EEES9_SE_SG_Li256ELb0ELb1ELb1ELb0EEENS1_19SingleTileSchedulerILb0ELb1ELb1ELi128EEEEEEEEEvNT_6ParamsE --------------------------
	.section	.nv.shared._ZN7cutlass13device_kernelIN5flash11enable_sm90INS1_16FlashAttnFwdSm90INS1_25CollectiveMainloopFwdSm90ILi2EN4cute5tupleIJNS5_1CILi1EEES8_S8_EEENS6_IJNS7_ILi128EEENS7_ILi96EEENS7_ILi192EEEEEELi128ENS_6half_tEfNS_4arch4Sm90ELb0ELb1ELb0ELb0ELb1ELb0ELb0ELb1ELb1ELb1ELb1ELb0EEENS1_21CollectiveEpilogueFwdINS6_IJSA_SA_SB_EEES9_SE_SG_Li256ELb0ELb1ELb1ELb0EEENS1_19SingleTileSchedulerILb0ELb1ELb1ELi128EEEEEEEEEvNT_6ParamsE,"aw",@nobits
	.sectionflags	@""
	.align	16
	.zero		1024


//--------------------- .nv.shared._ZN7cutlass13device_kernelIN5flash11enable_sm90INS1_16FlashAttnFwdSm90INS1_25CollectiveMainloopFwdSm90ILi2EN4cute5tupleIJNS5_1CILi1EEES8_S8_EEENS6_IJNS7_ILi128EEENS7_ILi96EEENS7_ILi192EEEEEELi128ENS_6half_tEfNS_4arch4Sm90ELb0ELb1ELb0ELb1ELb1ELb0ELb0ELb1ELb1ELb1ELb1ELb0EEENS1_21CollectiveEpilogueFwdINS6_IJSA_SA_SB_EEES9_SE_SG_Li256ELb1ELb1ELb1ELb0EEENS1_36VarlenDynamicPersistentTileSchedulerILi128ELi96ELi256ELi128ELb1ELb1ELb1ELb1ELb0ELb1EEEEEEEEEvNT_6ParamsE --------------------------
	.section	.nv.shared._ZN7cutlass13device_kernelIN5flash11enable_sm90INS1_16FlashAttnFwdSm90INS1_25CollectiveMainloopFwdSm90ILi2EN4cute5tupleIJNS5_1CILi1EEES8_S8_EEENS6_IJNS7_ILi128EEENS7_ILi96EEENS7_ILi192EEEEEELi128ENS_6half_tEfNS_4arch4Sm90ELb0ELb1ELb0ELb1ELb1ELb0ELb0ELb1ELb1ELb1ELb1ELb0EEENS1_21CollectiveEpilogueFwdINS6_IJSA_SA_SB_EEES9_SE_SG_Li256ELb1ELb1ELb1ELb0EEENS1_36VarlenDynamicPersistentTileSchedulerILi128ELi96ELi256ELi128ELb1ELb1ELb1ELb1ELb0ELb1EEEEEEEEEvNT_6ParamsE,"aw",@nobits
	.sectionflags	@""
	.align	16
	.zero		1024


//--------------------- .nv.shared._ZN7cutlass13device_kernelIN5flash11enable_sm90INS1_16FlashAttnFwdSm90INS1_25CollectiveMainloopFwdSm90ILi2EN4cute5tupleIJNS5_1CILi1EEES8_S8_EEENS6_IJNS7_ILi128EEENS7_ILi96EEENS7_ILi192EEEEEELi128ENS_6half_tEfNS_4arch4Sm90ELb0ELb1ELb0ELb1ELb1ELb1ELb0ELb1ELb1ELb1ELb1ELb0EEENS1_21CollectiveEpilogueFwdINS6_IJSA_SA_SB_EEES9_SE_SG_Li256ELb1ELb1ELb1ELb0EEENS1_36VarlenDynamicPersistentTileSchedulerILi128ELi96ELi256ELi128ELb1ELb1ELb1ELb1ELb0ELb1EEEEEEEEEvNT_6ParamsE --------------------------
	.section	.nv.shared._ZN7cutlass13device_kernelIN5flash11enable_sm90INS1_16FlashAttnFwdSm90INS1_25CollectiveMainloopFwdSm90ILi2EN4cute5tupleIJNS5_1CILi1EEES8_S8_EEENS6_IJNS7_ILi128EEENS7_ILi96EEENS7_ILi192EEEEEELi128ENS_6half_tEfNS_4arch4Sm90ELb0ELb1ELb0ELb1ELb1ELb1ELb0ELb1ELb1ELb1ELb1ELb0EEENS1_21CollectiveEpilogueFwdINS6_IJSA_SA_SB_EEES9_SE_SG_Li256ELb1ELb1ELb1ELb0EEENS1_36VarlenDynamicPersistentTileSchedulerILi128ELi96ELi256ELi128ELb1ELb1ELb1ELb1ELb0ELb1EEEEEEEEEvNT_6ParamsE,"aw",@nobits
	.sectionflags	@""
	.align	16
	.zero		1024


//--------------------- .nv.shared._ZN7cutlass13device_kernelIN5flash11enable_sm90INS1_16FlashAttnFwdSm90INS1_25CollectiveMainloopFwdSm90ILi2EN4cute5tupleIJNS5_1CILi1EEES8_S8_EEENS6_IJNS7_ILi128EEENS7_ILi96EEENS7_ILi192EEEEEELi128ENS_6half_tEfNS_4arch4Sm90ELb1ELb0ELb0ELb0ELb1ELb0ELb0ELb1ELb1ELb1ELb1ELb0EEENS1_21CollectiveEpilogueFwdINS6_IJSA_SA_SB_EEES9_SE_SG_Li256ELb0ELb1ELb1ELb0EEENS1_19SingleTileSchedulerILb0ELb1ELb1ELi128EEEEEEEEEvNT_6ParamsE --------------------------
	.section	.nv.shared._ZN7cutlass13device_kernelIN5flash11enable_sm90INS1_16FlashAttnFwdSm90INS1_25CollectiveMainloopFwdSm90ILi2EN4cute5tupleIJNS5_1CILi1EEES8_S8_EEENS6_IJNS7_ILi128EEENS7_ILi96EEENS7_ILi192EEEEEELi128ENS_6half_tEfNS_4arch4Sm90ELb1ELb0ELb0ELb0ELb1ELb0ELb0ELb1ELb1ELb1ELb1ELb0EEENS1_21CollectiveEpilogueFwdINS6_IJSA_SA_SB_EEES9_SE_SG_Li256ELb0ELb1ELb1ELb0EEENS1_19SingleTileSchedulerILb0ELb1ELb1ELi128EEEEEEEEEvNT_6ParamsE,"aw",@nobits
	.sectionflags	@""
	.align	16
	.zero		1024


//--------------------- .nv.shared._ZN7cutlass13device_kernelIN5flash11enable_sm90INS1_16FlashAttnFwdSm90INS1_25CollectiveMainloopFwdSm90ILi2EN4cute5tupleIJNS5_1CILi1EEES8_S8_EEENS6_IJNS7_ILi128EEENS7_ILi96EEENS7_ILi192EEEEEELi128ENS_6half_tEfNS_4arch4Sm90ELb1ELb0ELb0ELb1ELb1ELb0ELb0ELb1ELb1ELb1ELb1ELb0EEENS1_21CollectiveEpilogueFwdINS6_IJSA_SA_SB_EEES9_SE_SG_Li256ELb1ELb1ELb1ELb0EEENS1_36VarlenDynamicPersistentTileSchedulerILi128ELi96ELi256ELi128ELb1ELb1ELb1ELb1ELb1ELb1EEEEEEEEEvNT_6ParamsE --------------------------
	.section	.nv.shared._ZN7cutlass13device_kernelIN5flash11enable_sm90INS1_16FlashAttnFwdSm90INS1_25CollectiveMainloopFwdSm90ILi2EN4cute5tupleIJNS5_1CILi1EEES8_S8_EEENS6_IJNS7_ILi128EEENS7_ILi96EEENS7_ILi192EEEEEELi128ENS_6half_tEfNS_4arch4Sm90ELb1ELb0ELb0ELb1ELb1ELb0ELb0ELb1ELb1ELb1ELb1ELb0EEENS1_21CollectiveEpilogueFwdINS6_IJSA_SA_SB_EEES9_SE_SG_Li256ELb1ELb1ELb1ELb0EEENS1_36VarlenDynamicPersistentTileSchedulerILi128ELi96ELi256ELi128ELb1ELb1ELb1ELb1ELb1ELb1EEEEEEEEEvNT_6ParamsE,"aw",@nobits
	.sectionflags	@""
	.align	16
	.zero		1024


//--------------------- .nv.shared._ZN7cutlass13device_kernelIN5flash11enable_sm90INS1_16FlashAttnFwdSm90INS1_25CollectiveMainloopFwdSm90ILi2EN4cute5tupleIJNS5_1CILi1EEES8_S8_EEENS6_IJNS7_ILi128EEENS7_ILi96EEENS7_ILi192EEEEEELi128ENS_6half_tEfNS_4arch4Sm90ELb1ELb0ELb0ELb1ELb1ELb1ELb0ELb1ELb1ELb1ELb1ELb0EEENS1_21CollectiveEpilogueFwdINS6_IJSA_SA_SB_EEES9_SE_SG_Li256ELb1ELb1ELb1ELb0EEENS1_36VarlenDynamicPersistentTileSchedulerILi128ELi96ELi256ELi128ELb1ELb1ELb1ELb1ELb1ELb1EEEEEEEEEvNT_6ParamsE --------------------------
	.section	.nv.shared._ZN7cutlass13device_kernelIN5flash11enable_sm90INS1_16FlashAttnFwdSm90INS1_25CollectiveMainloopFwdSm90ILi2EN4cute5tupleIJNS5_1CILi1EEES8_S8_EEENS6_IJNS7_ILi128EEENS7_ILi96EEENS7_ILi192EEEEEELi128ENS_6half_tEfNS_4arch4Sm90ELb1ELb0ELb0ELb1ELb1ELb1ELb0ELb1ELb1ELb1ELb1ELb0EEENS1_21CollectiveEpilogueFwdINS6_IJSA_SA_SB_EEES9_SE_SG_Li256ELb1ELb1ELb1ELb0EEENS1_36VarlenDynamicPersistentTileSchedulerILi128ELi96ELi256ELi128ELb1ELb1ELb1ELb1ELb1ELb1EEEEEEEEEvNT_6ParamsE,"aw",@nobits
	.sectionflags	@""
	.align	16
	.zero		1024


//--------------------- .nv.constant0._ZN7cutlass13device_kernelIN5flash11enable_sm90INS1_16FlashAttnFwdSm90INS1_25CollectiveMainloopFwdSm90ILi2EN4cute5tupleIJNS5_1CILi1EEES8_S8_EEENS6_IJNS7_ILi128EEENS7_ILi96EEENS7_ILi192EEEEEELi128ENS_6half_tEfNS_4arch4Sm90ELb0ELb0ELb0ELb0ELb1ELb0ELb0ELb1ELb1ELb1ELb1ELb0EEENS1_21CollectiveEpilogueFwdINS6_IJSA_SA_SB_EEES9_SE_SG_Li256ELb0ELb1ELb1ELb0EEENS1_19SingleTileSchedulerILb0ELb1ELb1ELi128EEEEEEEEEvNT_6ParamsE --------------------------
	.section	.nv.constant0._ZN7cutlass13device_kernelIN5flash11enable_sm90INS1_16FlashAttnFwdSm90INS1_25CollectiveMainloopFwdSm90ILi2EN4cute5tupleIJNS5_1CILi1EEES8_S8_EEENS6_IJNS7_ILi128EEENS7_ILi96EEENS7_ILi192EEEEEELi128ENS_6half_tEfNS_4arch4Sm90ELb0ELb0ELb0ELb0ELb1ELb0ELb0ELb1ELb1ELb1ELb1ELb0EEENS1_21CollectiveEpilogueFwdINS6_IJSA_SA_SB_EEES9_SE_SG_Li256ELb0ELb1ELb1ELb0EEENS1_19SingleTileSchedulerILb0ELb1ELb1ELi128EEEEEEEEEvNT_6ParamsE,"a",@progbits
	.sectionflags	@""
	.align	4
.nv.constant0._ZN7cutlass13device_kernelIN5flash11enable_sm90INS1_16FlashAttnFwdSm90INS1_25CollectiveMainloopFwdSm90ILi2EN4cute5tupleIJNS5_1CILi1EEES8_S8_EEENS6_IJNS7_ILi128EEENS7_ILi96EEENS7_ILi192EEEEEELi128ENS_6half_tEfNS_4arch4Sm90ELb0ELb0ELb0ELb0ELb1ELb0ELb0ELb1ELb1ELb1ELb1ELb0EEENS1_21CollectiveEpilogueFwdINS6_IJSA_SA_SB_EEES9_SE_SG_Li256ELb0ELb1ELb1ELb0EEENS1_19SingleTileSchedulerILb0ELb1ELb1ELi128EEEEEEEEEvNT_6ParamsE:
	.zero		3200


//--------------------- .nv.constant0._ZN7cutlass13device_kernelIN5flash11enable_sm90INS1_16FlashAttnFwdSm90INS1_25CollectiveMainloopFwdSm90ILi2EN4cute5tupleIJNS5_1CILi1EEES8_S8_EEENS6_IJNS7_ILi128EEENS7_ILi96EEENS7_ILi192EEEEEELi128ENS_6half_tEfNS_4arch4Sm90ELb0ELb0ELb0ELb1ELb1ELb0ELb0ELb1ELb1ELb1ELb1ELb0EEENS1_21CollectiveEpilogueFwdINS6_IJSA_SA_SB_EEES9_SE_SG_Li256ELb1ELb1ELb1ELb0EEENS1_36VarlenDynamicPersistentTileSchedulerILi128ELi96ELi256ELi128ELb1ELb1ELb1ELb0ELb1ELb1EEEEEEEEEvNT_6ParamsE --------------------------
	.section	.nv.constant0._ZN7cutlass13device_kernelIN5flash11enable_sm90INS1_16FlashAttnFwdSm90INS1_25CollectiveMainloopFwdSm90ILi2EN4cute5tupleIJNS5_1CILi1EEES8_S8_EEENS6_IJNS7_ILi128EEENS7_ILi96EEENS7_ILi192EEEEEELi128ENS_6half_tEfNS_4arch4Sm90ELb0ELb0ELb0ELb1ELb1ELb0ELb0ELb1ELb1ELb1ELb1ELb0EEENS1_21CollectiveEpilogueFwdINS6_IJSA_SA_SB_EEES9_SE_SG_Li256ELb1ELb1ELb1ELb0EEENS1_36VarlenDynamicPersistentTileSchedulerILi128ELi96ELi256ELi128ELb1ELb1ELb1ELb0ELb1ELb1EEEEEEEEEvNT_6ParamsE,"a",@progbits
	.sectionflags	@""
	.align	4
.nv.constant0._ZN7cutlass13device_kernelIN5flash11enable_sm90INS1_16FlashAttnFwdSm90INS1_25CollectiveMainloopFwdSm90ILi2EN4cute5tupleIJNS5_1CILi1EEES8_S8_EEENS6_IJNS7_ILi128EEENS7_ILi96EEENS7_ILi192EEEEEELi128ENS_6half_tEfNS_4arch4Sm90ELb0ELb0ELb0ELb1ELb1ELb0ELb0ELb1ELb1ELb1ELb1ELb0EEENS1_21CollectiveEpilogueFwdINS6_IJSA_SA_SB_EEES9_SE_SG_Li256ELb1ELb1ELb1ELb0EEENS1_36VarlenDynamicPersistentTileSchedulerILi128ELi96ELi256ELi128ELb1ELb1ELb1ELb0ELb1ELb1EEEEEEEEEvNT_6ParamsE:
	.zero		3328


//--------------------- .nv.constant0._ZN7cutlass13device_kernelIN5flash11enable_sm90INS1_16FlashAttnFwdSm90INS1_25CollectiveMainloopFwdSm90ILi2EN4cute5tupleIJNS5_1CILi1EEES8_S8_EEENS6_IJNS7_ILi128EEENS7_ILi96EEENS7_ILi192EEEEEELi128ENS_6half_tEfNS_4arch4Sm90ELb0ELb0ELb0ELb1ELb1ELb1ELb0ELb1ELb1ELb1ELb1ELb0EEENS1_21CollectiveEpilogueFwdINS6_IJSA_SA_SB_EEES9_SE_SG_Li256ELb1ELb1ELb1ELb0EEENS1_36VarlenDynamicPersistentTileSchedulerILi128ELi96ELi256ELi128ELb1ELb1ELb1ELb0ELb1ELb1EEEEEEEEEvNT_6ParamsE --------------------------
	.section	.nv.constant0._ZN7cutlass13device_kernelIN5flash11enable_sm90INS1_16FlashAttnFwdSm90INS1_25CollectiveMainloopFwdSm90ILi2EN4cute5tupleIJNS5_1CILi1EEES8_S8_EEENS6_IJNS7_ILi128EEENS7_ILi96EEENS7_ILi192EEEEEELi128ENS_6half_tEfNS_4arch4Sm90ELb0ELb0ELb0ELb1ELb1ELb1ELb0ELb1ELb1ELb1ELb1ELb0EEENS1_21CollectiveEpilogueFwdINS6_IJSA_SA_SB_EEES9_SE_SG_Li256ELb1ELb1ELb1ELb0EEENS1_36VarlenDynamicPersistentTileSchedulerILi128ELi96ELi256ELi128ELb1ELb1ELb1ELb0ELb1ELb1EEEEEEEEEvNT_6ParamsE,"a",@progbits
	.sectionflags	@""
	.align	4
.nv.constant0._ZN7cutlass13device_kernelIN5flash11enable_sm90INS1_16FlashAttnFwdSm90INS1_25CollectiveMainloopFwdSm90ILi2EN4cute5tupleIJNS5_1CILi1EEES8_S8_EEENS6_IJNS7_ILi128EEENS7_ILi96EEENS7_ILi192EEEEEELi128ENS_6half_tEfNS_4arch4Sm90ELb0ELb0ELb0ELb1ELb1ELb1ELb0ELb1ELb1ELb1ELb1ELb0EEENS1_21CollectiveEpilogueFwdINS6_IJSA_SA_SB_EEES9_SE_SG_Li256ELb1ELb1ELb1ELb0EEENS1_36VarlenDynamicPersistentTileSchedulerILi128ELi96ELi256ELi128ELb1ELb1ELb1ELb0ELb1ELb1EEEEEEEEEvNT_6ParamsE:
	.zero		3328


//--------------------- .nv.constant0._ZN7cutlass13device_kernelIN5flash11enable_sm90INS1_16FlashAttnFwdSm90INS1_25CollectiveMainloopFwdSm90ILi2EN4cute5tupleIJNS5_1CILi1EEES8_S8_EEENS6_IJNS7_ILi128EEENS7_ILi96EEENS7_ILi192EEEEEELi128ENS_6half_tEfNS_4arch4Sm90ELb0ELb1ELb0ELb0ELb1ELb0ELb0ELb1ELb1ELb1ELb1ELb0EEENS1_21CollectiveEpilogueFwdINS6_IJSA_SA_SB_EEES9_SE_SG_Li256ELb0ELb1ELb1ELb0EEENS1_19SingleTileSchedulerILb0ELb1ELb1ELi128EEEEEEEEEvNT_6ParamsE --------------------------
	.section	.nv.constant0._ZN7cutlass13device_kernelIN5flash11enable_sm90INS1_16FlashAttnFwdSm90INS1_25CollectiveMainloopFwdSm90ILi2EN4cute5tupleIJNS5_1CILi1EEES8_S8_EEENS6_IJNS7_ILi128EEENS7_ILi96EEENS7_ILi192EEEEEELi128ENS_6half_tEfNS_4arch4Sm90ELb0ELb1ELb0ELb0ELb1ELb0ELb0ELb1ELb1ELb1ELb1ELb0EEENS1_21CollectiveEpilogueFwdINS6_IJSA_SA_SB_EEES9_SE_SG_Li256ELb0ELb1ELb1ELb0EEENS1_19SingleTileSchedulerILb0ELb1ELb1ELi128EEEEEEEEEvNT_6ParamsE,"a",@progbits
	.sectionflags	@""
	.align	4
.nv.constant0._ZN7cutlass13device_kernelIN5flash11enable_sm90INS1_16FlashAttnFwdSm90INS1_25CollectiveMainloopFwdSm90ILi2EN4cute5tupleIJNS5_1CILi1EEES8_S8_EEENS6_IJNS7_ILi128EEENS7_ILi96EEENS7_ILi192EEEEEELi128ENS_6half_tEfNS_4arch4Sm90ELb0ELb1ELb0ELb0ELb1ELb0ELb0ELb1ELb1ELb1ELb1ELb0EEENS1_21CollectiveEpilogueFwdINS6_IJSA_SA_SB_EEES9_SE_SG_Li256ELb0ELb1ELb1ELb0EEENS1_19SingleTileSchedulerILb0ELb1ELb1ELi128EEEEEEEEEvNT_6ParamsE:
	.zero		3200


//--------------------- .nv.constant0._ZN7cutlass13device_kernelIN5flash11enable_sm90INS1_16FlashAttnFwdSm90INS1_25CollectiveMainloopFwdSm90ILi2EN4cute5tupleIJNS5_1CILi1EEES8_S8_EEENS6_IJNS7_ILi128EEENS7_ILi96EEENS7_ILi192EEEEEELi128ENS_6half_tEfNS_4arch4Sm90ELb0ELb1ELb0ELb1ELb1ELb0ELb0ELb1ELb1ELb1ELb1ELb0EEENS1_21CollectiveEpilogueFwdINS6_IJSA_SA_SB_EEES9_SE_SG_Li256ELb1ELb1ELb1ELb0EEENS1_36VarlenDynamicPersistentTileSchedulerILi128ELi96ELi256ELi128ELb1ELb1ELb1ELb1ELb0ELb1EEEEEEEEEvNT_6ParamsE --------------------------
	.section	.nv.constant0._ZN7cutlass13device_kernelIN5flash11enable_sm90INS1_16FlashAttnFwdSm90INS1_25CollectiveMainloopFwdSm90ILi2EN4cute5tupleIJNS5_1CILi1EEES8_S8_EEENS6_IJNS7_ILi128EEENS7_ILi96EEENS7_ILi192EEEEEELi128ENS_6half_tEfNS_4arch4Sm90ELb0ELb1ELb0ELb1ELb1ELb0ELb0ELb1ELb1ELb1ELb1ELb0EEENS1_21CollectiveEpilogueFwdINS6_IJSA_SA_SB_EEES9_SE_SG_Li256ELb1ELb1ELb1ELb0EEENS1_36VarlenDynamicPersistentTileSchedulerILi128ELi96ELi256ELi128ELb1ELb1ELb1ELb1ELb0ELb1EEEEEEEEEvNT_6ParamsE,"a",@progbits
	.sectionflags	@""
	.align	4
.nv.constant0._ZN7cutlass13device_kernelIN5flash11enable_sm90INS1_16FlashAttnFwdSm90INS1_25CollectiveMainloopFwdSm90ILi2EN4cute5tupleIJNS5_1CILi1EEES8_S8_EEENS6_IJNS7_ILi128EEENS7_ILi96EEENS7_ILi192EEEEEELi128ENS_6half_tEfNS_4arch4Sm90ELb0ELb1ELb0ELb1ELb1ELb0ELb0ELb1ELb1ELb1ELb1ELb0EEENS1_21CollectiveEpilogueFwdINS6_IJSA_SA_SB_EEES9_SE_SG_Li256ELb1ELb1ELb1ELb0EEENS1_36VarlenDynamicPersistentTileSchedulerILi128ELi96ELi256ELi128ELb1ELb1ELb1ELb1ELb0ELb1EEEEEEEEEvNT_6ParamsE:
	.zero		3328


//--------------------- .nv.constant0._ZN7cutlass13device_kernelIN5flash11enable_sm90INS1_16FlashAttnFwdSm90INS1_25CollectiveMainloopFwdSm90ILi2EN4cute5tupleIJNS5_1CILi1EEES8_S8_EEENS6_IJNS7_ILi128EEENS7_ILi96EEENS7_ILi192EEEEEELi128ENS_6half_tEfNS_4arch4Sm90ELb0ELb1ELb0ELb1ELb1ELb1ELb0ELb1ELb1ELb1ELb1ELb0EEENS1_21CollectiveEpilogueFwdINS6_IJSA_SA_SB_EEES9_SE_SG_Li256ELb1ELb1ELb1ELb0EEENS1_36VarlenDynamicPersistentTileSchedulerILi128ELi96ELi256ELi128ELb1ELb1ELb1ELb1ELb0ELb1EEEEEEEEEvNT_6ParamsE --------------------------
	.section	.nv.constant0._ZN7cutlass13device_kernelIN5flash11enable_sm90INS1_16FlashAttnFwdSm90INS1_25CollectiveMainloopFwdSm90ILi2EN4cute5tupleIJNS5_1CILi1EEES8_S8_EEENS6_IJNS7_ILi128EEENS7_ILi96EEENS7_ILi192EEEEEELi128ENS_6half_tEfNS_4arch4Sm90ELb0ELb1ELb0ELb1ELb1ELb1ELb0ELb1ELb1ELb1ELb1ELb0EEENS1_21CollectiveEpilogueFwdINS6_IJSA_SA_SB_EEES9_SE_SG_Li256ELb1ELb1ELb1ELb0EEENS1_36VarlenDynamicPersistentTileSchedulerILi128ELi96ELi256ELi128ELb1ELb1ELb1ELb1ELb0ELb1EEEEEEEEEvNT_6ParamsE,"a",@progbits
	.sectionflags	@""
	.align	4
.nv.constant0._ZN7cutlass13device_kernelIN5flash11enable_sm90INS1_16FlashAttnFwdSm90INS1_25CollectiveMainloopFwdSm90ILi2EN4cute5tupleIJNS5_1CILi1EEES8_S8_EEENS6_IJNS7_ILi128EEENS7_ILi96EEENS7_ILi192EEEEEELi128ENS_6half_tEfNS_4arch4Sm90ELb0ELb1ELb0ELb1ELb1ELb1ELb0ELb1ELb1ELb1ELb1ELb0EEENS1_21CollectiveEpilogueFwdINS6_IJSA_SA_SB_EEES9_SE_SG_Li256ELb1ELb1ELb1ELb0EEENS1_36VarlenDynamicPersistentTileSchedulerILi128ELi96ELi256ELi128ELb1ELb1ELb1ELb1ELb0ELb1EEEEEEEEEvNT_6ParamsE:
	.zero		3328


//--------------------- .nv.constant0._ZN7cutlass13device_kernelIN5flash11enable_sm90INS1_16FlashAttnFwdSm90INS1_25CollectiveMainloopFwdSm90ILi2EN4cute5tupleIJNS5_1CILi1EEES8_S8_EEENS6_IJNS7_ILi128EEENS7_ILi96EEENS7_ILi192EEEEEELi128ENS_6half_tEfNS_4arch4Sm90ELb1ELb0ELb0ELb0ELb1ELb0ELb0ELb1ELb1ELb1ELb1ELb0EEENS1_21CollectiveEpilogueFwdINS6_IJSA_SA_SB_EEES9_SE_SG_Li256ELb0ELb1ELb1ELb0EEENS1_19SingleTileSchedulerILb0ELb1ELb1ELi128EEEEEEEEEvNT_6ParamsE --------------------------
	.section	.nv.constant0._ZN7cutlass13device_kernelIN5flash11enable_sm90INS1_16FlashAttnFwdSm90INS1_25CollectiveMainloopFwdSm90ILi2EN4cute5tupleIJNS5_1CILi1EEES8_S8_EEENS6_IJNS7_ILi128EEENS7_ILi96EEENS7_ILi192EEEEEELi128ENS_6half_tEfNS_4arch4Sm90ELb1ELb0ELb0ELb0ELb1ELb0ELb0ELb1ELb1ELb1ELb1ELb0EEENS1_21CollectiveEpilogueFwdINS6_IJSA_SA_SB_EEES9_SE_SG_Li256ELb0ELb1ELb1ELb0EEENS1_19SingleTileSchedulerILb0ELb1ELb1ELi128EEEEEEEEEvNT_6ParamsE,"a",@progbits
	.sectionflags	@""
	.align	4
.nv.constant0._ZN7cutlass13device_kernelIN5flash11enable_sm90INS1_16FlashAttnFwdSm90INS1_25CollectiveMainloopFwdSm90ILi2EN4cute5tupleIJNS5_1CILi1EEES8_S8_EEENS6_IJNS7_ILi128EEENS7_ILi96EEENS7_ILi192EEEEEELi128ENS_6half_tEfNS_4arch4Sm90ELb1ELb0ELb0ELb0ELb1ELb0ELb0ELb1ELb1ELb1ELb1ELb0EEENS1_21CollectiveEpilogueFwdINS6_IJSA_SA_SB_EEES9_SE_SG_Li256ELb0ELb1ELb1ELb0EEENS1_19SingleTileSchedulerILb0ELb1ELb1ELi128EEEEEEEEEvNT_6ParamsE:
	.zero		3200


//--------------------- .nv.constant0._ZN7cutlass13device_kernelIN5flash11enable_sm90INS1_16FlashAttnFwdSm90INS1_25CollectiveMainloopFwdSm90ILi2EN4cute5tupleIJNS5_1CILi1EEES8_S8_EEENS6_IJNS7_ILi128EEENS7_ILi96EEENS7_ILi192EEEEEELi128ENS_6half_tEfNS_4arch4Sm90ELb1ELb0ELb0ELb1ELb1ELb0ELb0ELb1ELb1ELb1ELb1ELb0EEENS1_21CollectiveEpilogueFwdINS6_IJSA_SA_SB_EEES9_SE_SG_Li256ELb1ELb1ELb1ELb0EEENS1_36VarlenDynamicPersistentTileSchedulerILi128ELi96ELi256ELi128ELb1ELb1ELb1ELb1ELb1ELb1EEEEEEEEEvNT_6ParamsE --------------------------
	.section	.nv.constant0._ZN7cutlass13device_kernelIN5flash11enable_sm90INS1_16FlashAttnFwdSm90INS1_25CollectiveMainloopFwdSm90ILi2EN4cute5tupleIJNS5_1CILi1EEES8_S8_EEENS6_IJNS7_ILi128EEENS7_ILi96EEENS7_ILi192EEEEEELi128ENS_6half_tEfNS_4arch4Sm90ELb1ELb0ELb0ELb1ELb1ELb0ELb0ELb1ELb1ELb1ELb1ELb0EEENS1_21CollectiveEpilogueFwdINS6_IJSA_SA_SB_EEES9_SE_SG_Li256ELb1ELb1ELb1ELb0EEENS1_36VarlenDynamicPersistentTileSchedulerILi128ELi96ELi256ELi128ELb1ELb1ELb1ELb1ELb1ELb1EEEEEEEEEvNT_6ParamsE,"a",@progbits
	.sectionflags	@""
	.align	4
.nv.constant0._ZN7cutlass13device_kernelIN5flash11enable_sm90INS1_16FlashAttnFwdSm90INS1_25CollectiveMainloopFwdSm90ILi2EN4cute5tupleIJNS5_1CILi1EEES8_S8_EEENS6_IJNS7_ILi128EEENS7_ILi96EEENS7_ILi192EEEEEELi128ENS_6half_tEfNS_4arch4Sm90ELb1ELb0ELb0ELb1ELb1ELb0ELb0ELb1ELb1ELb1ELb1ELb0EEENS1_21CollectiveEpilogueFwdINS6_IJSA_SA_SB_EEES9_SE_SG_Li256ELb1ELb1ELb1ELb0EEENS1_36VarlenDynamicPersistentTileSchedulerILi128ELi96ELi256ELi128ELb1ELb1ELb1ELb1ELb1ELb1EEEEEEEEEvNT_6ParamsE:
	.zero		3328


//--------------------- .nv.constant0._ZN7cutlass13device_kernelIN5flash11enable_sm90INS1_16FlashAttnFwdSm90INS1_25CollectiveMainloopFwdSm90ILi2EN4cute5tupleIJNS5_1CILi1EEES8_S8_EEENS6_IJNS7_ILi128EEENS7_ILi96EEENS7_ILi192EEEEEELi128ENS_6half_tEfNS_4arch4Sm90ELb1ELb0ELb0ELb1ELb1ELb1ELb0ELb1ELb1ELb1ELb1ELb0EEENS1_21CollectiveEpilogueFwdINS6_IJSA_SA_SB_EEES9_SE_SG_Li256ELb1ELb1ELb1ELb0EEENS1_36VarlenDynamicPersistentTileSchedulerILi128ELi96ELi256ELi128ELb1ELb1ELb1ELb1ELb1ELb1EEEEEEEEEvNT_6ParamsE --------------------------
	.section	.nv.constant0._ZN7cutlass13device_kernelIN5flash11enable_sm90INS1_16FlashAttnFwdSm90INS1_25CollectiveMainloopFwdSm90ILi2EN4cute5tupleIJNS5_1CILi1EEES8_S8_EEENS6_IJNS7_ILi128EEENS7_ILi96EEENS7_ILi192EEEEEELi128ENS_6half_tEfNS_4arch4Sm90ELb1ELb0ELb0ELb1ELb1ELb1ELb0ELb1ELb1ELb1ELb1ELb0EEENS1_21CollectiveEpilogueFwdINS6_IJSA_SA_SB_EEES9_SE_SG_Li256ELb1ELb1ELb1ELb0EEENS1_36VarlenDynamicPersistentTileSchedulerILi128ELi96ELi256ELi128ELb1ELb1ELb1ELb1ELb1ELb1EEEEEEEEEvNT_6ParamsE,"a",@progbits
	.sectionflags	@""
	.align	4
.nv.constant0._ZN7cutlass13device_kernelIN5flash11enable_sm90INS1_16FlashAttnFwdSm90INS1_25CollectiveMainloopFwdSm90ILi2EN4cute5tupleIJNS5_1CILi1EEES8_S8_EEENS6_IJNS7_ILi128EEENS7_ILi96EEENS7_ILi192EEEEEELi128ENS_6half_tEfNS_4arch4Sm90ELb1ELb0ELb0ELb1ELb1ELb1ELb0ELb1ELb1ELb1ELb1ELb0EEENS1_21CollectiveEpilogueFwdINS6_IJSA_SA_SB_EEES9_SE_SG_Li256ELb1ELb1ELb1ELb0EEENS1_36VarlenDynamicPersistentTileSchedulerILi128ELi96ELi256ELi128ELb1ELb1ELb1ELb1ELb1ELb1EEEEEEEEEvNT_6ParamsE:
	.zero		3328


//--------------------- SYMBOLS --------------------------

	.type		.nv.reservedSmem.offset0,@object
	.size		.nv.reservedSmem.offset0,0x4
	.type		__assertfail,@function
